// Copyright (c) 2024, Tri Dao.
// Splitting the different head dimensions to different files to speed up compilation.
// This file is auto-generated. See "generate_kernels.py"
#include "namespace_config.h"
#include "flash_bwd_launch_template.h"

namespace FLASH_NAMESPACE {

template<>
void run_mha_bwd_<cutlass::half_t, 32, false>(Flash_bwd_params &params, cudaStream_t stream) {
    run_mha_bwd_hdim32<cutlass::half_t, false>(params, stream);
}

} // namespace FLASH_NAMESPACE

// ===== COMPILED SASS (sm_90a) =====

	.target	sm_90a

	.elftype	@"ET_EXEC"


//--------------------- .note.nv.tkinfo           --------------------------
	.section	.note.nv.tkinfo,"",@"SHT_NOTE"
	.sectionflags	@"SHF_NOTE_NV_TKINFO"
	.tkinfo
        /*0018*/ 	.word	0x00000002
        /*0030*/ 	.string	""
        /*0030*/ 	.string	"ptxas"
        /*0030*/ 	.string	"Cuda compilation tools, release 13.0, V13.0.88"
        /*0030*/ 	.string	"Build cuda_13.0.r13.0/compiler.36424714_0"
        /*0030*/ 	.string	"-arch sm_90a -m 64 "



//--------------------- .note.nv.cuinfo           --------------------------
	.section	.note.nv.cuinfo,"",@"SHT_NOTE"
	.sectionflags	@"SHF_NOTE_NV_CUINFO"
        /*0018*/ 	.short	0x0002
        /*001a*/ 	.short	0x005a
        /*001c*/ 	.short	0x0082
	.zero		2


//--------------------- .nv.info                  --------------------------
	.section	.nv.info,"",@"SHT_CUDA_INFO"
	.align	4


	//----- nvinfo : EIATTR_REGCOUNT
	.align		4
        /*0000*/ 	.byte	0x04, 0x2f
        /*0002*/ 	.short	(.L_12 - .L_11)
	.align		4
.L_11:
        /*0004*/ 	.word	index@(_ZN5flash25flash_bwd_dot_do_o_kernelILb1E23Flash_bwd_kernel_traitsILi32ELi128ELi128ELi8ELi4ELi4ELi4ELb0ELb0EN7cutlass6half_tE19Flash_kernel_traitsILi32ELi128ELi128ELi8ES3_EEEEvNS_16Flash_bwd_paramsE)
        /*0008*/ 	.word	0x00000020


	//----- nvinfo : EIATTR_FRAME_SIZE
	.align		4
.L_12:
        /*000c*/ 	.byte	0x04, 0x11
        /*000e*/ 	.short	(.L_14 - .L_13)
	.align		4
.L_13:
        /*0010*/ 	.word	index@(_ZN5flash25flash_bwd_dot_do_o_kernelILb1E23Flash_bwd_kernel_traitsILi32ELi128ELi128ELi8ELi4ELi4ELi4ELb0ELb0EN7cutlass6half_tE19Flash_kernel_traitsILi32ELi128ELi128ELi8ES3_EEEEvNS_16Flash_bwd_paramsE)
        /*0014*/ 	.word	0x00000000


	//----- nvinfo : EIATTR_REGCOUNT
	.align		4
.L_14:
        /*0018*/ 	.byte	0x04, 0x2f
        /*001a*/ 	.short	(.L_16 - .L_15)
	.align		4
.L_15:
        /*001c*/ 	.word	index@(_ZN5flash25flash_bwd_dot_do_o_kernelILb0E23Flash_bwd_kernel_traitsILi32ELi128ELi128ELi8ELi4ELi4ELi4ELb0ELb0EN7cutlass6half_tE19Flash_kernel_traitsILi32ELi128ELi128ELi8ES3_EEEEvNS_16Flash_bwd_paramsE)
        /*0020*/ 	.word	0x00000020


	//----- nvinfo : EIATTR_FRAME_SIZE
	.align		4
.L_16:
        /*0024*/ 	.byte	0x04, 0x11
        /*0026*/ 	.short	(.L_18 - .L_17)
	.align		4
.L_17:
        /*0028*/ 	.word	index@(_ZN5flash25flash_bwd_dot_do_o_kernelILb0E23Flash_bwd_kernel_traitsILi32ELi128ELi128ELi8ELi4ELi4ELi4ELb0ELb0EN7cutlass6half_tE19Flash_kernel_traitsILi32ELi128ELi128ELi8ES3_EEEEvNS_16Flash_bwd_paramsE)
        /*002c*/ 	.word	0x00000000


	//----- nvinfo : EIATTR_REGCOUNT
	.align		4
.L_18:
        /*0030*/ 	.byte	0x04, 0x2f
        /*0032*/ 	.short	(.L_20 - .L_19)
	.align		4
.L_19:
        /*0034*/ 	.word	index@(_ZN5flash44flash_bwd_dq_dk_dv_loop_seqk_parallel_kernelI23Flash_bwd_kernel_traitsILi32ELi128ELi128ELi8ELi4ELi4ELi4ELb0ELb0EN7cutlass6half_tE19Flash_kernel_traitsILi32ELi128ELi128ELi8ES3_EELb0ELb0ELb1ELb1ELb0ELb0ELb1EEEvNS_16Flash_bwd_paramsE)
        /*0038*/ 	.word	0x000000ff


	//----- nvinfo : EIATTR_FRAME_SIZE
	.align		4
.L_20:
        /*003c*/ 	.byte	0x04, 0x11
        /*003e*/ 	.short	(.L_22 - .L_21)
	.align		4
.L_21:
        /*0040*/ 	.word	index@(_ZN5flash44flash_bwd_dq_dk_dv_loop_seqk_parallel_kernelI23Flash_bwd_kernel_traitsILi32ELi128ELi128ELi8ELi4ELi4ELi4ELb0ELb0EN7cutlass6half_tE19Flash_kernel_traitsILi32ELi128ELi128ELi8ES3_EELb0ELb0ELb1ELb1ELb0ELb0ELb1EEEvNS_16Flash_bwd_paramsE)
        /*0044*/ 	.word	0x00000098


	//----- nvinfo : EIATTR_REGCOUNT
	.align		4
.L_22:
        /*0048*/ 	.byte	0x04, 0x2f
        /*004a*/ 	.short	(.L_24 - .L_23)
	.align		4
.L_23:
        /*004c*/ 	.word	index@(_ZN5flash44flash_bwd_dq_dk_dv_loop_seqk_parallel_kernelI23Flash_bwd_kernel_traitsILi32ELi128ELi128ELi8ELi4ELi4ELi4ELb0ELb0EN7cutlass6half_tE19Flash_kernel_traitsILi32ELi128ELi128ELi8ES3_EELb1ELb0ELb1ELb1ELb0ELb0ELb0EEEvNS_16Flash_bwd_paramsE)
        /*0050*/ 	.word	0x000000fa


	//----- nvinfo : EIATTR_FRAME_SIZE
	.align		4
.L_24:
        /*0054*/ 	.byte	0x04, 0x11
        /*0056*/ 	.short	(.L_26 - .L_25)
	.align		4
.L_25:
        /*0058*/ 	.word	index@(_ZN5flash44flash_bwd_dq_dk_dv_loop_seqk_parallel_kernelI23Flash_bwd_kernel_traitsILi32ELi128ELi128ELi8ELi4ELi4ELi4ELb0ELb0EN7cutlass6half_tE19Flash_kernel_traitsILi32ELi128ELi128ELi8ES3_EELb1ELb0ELb1ELb1ELb0ELb0ELb0EEEvNS_16Flash_bwd_paramsE)
        /*005c*/ 	.word	0x00000000


	//----- nvinfo : EIATTR_REGCOUNT
	.align		4
.L_26:
        /*0060*/ 	.byte	0x04, 0x2f
        /*0062*/ 	.short	(.L_28 - .L_27)
	.align		4
.L_27:
        /*0064*/ 	.word	index@(_ZN5flash44flash_bwd_dq_dk_dv_loop_seqk_parallel_kernelI23Flash_bwd_kernel_traitsILi32ELi128ELi128ELi8ELi4ELi4ELi4ELb0ELb0EN7cutlass6half_tE19Flash_kernel_traitsILi32ELi128ELi128ELi8ES3_EELb0ELb0ELb1ELb0ELb0ELb1ELb1EEEvNS_16Flash_bwd_paramsE)
        /*0068*/ 	.word	0x000000ff


	//----- nvinfo : EIATTR_FRAME_SIZE
	.align		4
.L_28:
        /*006c*/ 	.byte	0x04, 0x11
        /*006e*/ 	.short	(.L_30 - .L_29)
	.align		4
.L_29:
        /*0070*/ 	.word	index@(_ZN5flash44flash_bwd_dq_dk_dv_loop_seqk_parallel_kernelI23Flash_bwd_kernel_traitsILi32ELi128ELi128ELi8ELi4ELi4ELi4ELb0ELb0EN7cutlass6half_tE19Flash_kernel_traitsILi32ELi128ELi128ELi8ES3_EELb0ELb0ELb1ELb0ELb0ELb1ELb1EEEvNS_16Flash_bwd_paramsE)
        /*0074*/ 	.word	0x00000098


	//----- nvinfo : EIATTR_REGCOUNT
	.align		4
.L_30:
        /*0078*/ 	.byte	0x04, 0x2f
        /*007a*/ 	.short	(.L_32 - .L_31)
	.align		4
.L_31:
        /*007c*/ 	.word	index@(_ZN5flash44flash_bwd_dq_dk_dv_loop_seqk_parallel_kernelI23Flash_bwd_kernel_traitsILi32ELi128ELi128ELi8ELi4ELi4ELi4ELb0ELb0EN7cutlass6half_tE19Flash_kernel_traitsILi32ELi128ELi128ELi8ES3_EELb1ELb0ELb1ELb0ELb0ELb1ELb0EEEvNS_16Flash_bwd_paramsE)
        /*0080*/ 	.word	0x000000ff


	//----- nvinfo : EIATTR_FRAME_SIZE
	.align		4
.L_32:
        /*0084*/ 	.byte	0x04, 0x11
        /*0086*/ 	.short	(.L_34 - .L_33)
	.align		4
.L_33:
        /*0088*/ 	.word	index@(_ZN5flash44flash_bwd_dq_dk_dv_loop_seqk_parallel_kernelI23Flash_bwd_kernel_traitsILi32ELi128ELi128ELi8ELi4ELi4ELi4ELb0ELb0EN7cutlass6half_tE19Flash_kernel_traitsILi32ELi128ELi128ELi8ES3_EELb1ELb0ELb1ELb0ELb0ELb1ELb0EEEvNS_16Flash_bwd_paramsE)
        /*008c*/ 	.word	0x00000000


	//----- nvinfo : EIATTR_REGCOUNT
	.align		4
.L_34:
        /*0090*/ 	.byte	0x04, 0x2f
        /*0092*/ 	.short	(.L_36 - .L_35)
	.align		4
.L_35:
        /*0094*/ 	.word	index@(_ZN5flash44flash_bwd_dq_dk_dv_loop_seqk_parallel_kernelI23Flash_bwd_kernel_traitsILi32ELi128ELi128ELi8ELi4ELi4ELi4ELb0ELb0EN7cutlass6half_tE19Flash_kernel_traitsILi32ELi128ELi128ELi8ES3_EELb0ELb0ELb0ELb1ELb0ELb0ELb1EEEvNS_16Flash_bwd_paramsE)
        /*0098*/ 	.word	0x000000ff


	//----- nvinfo : EIATTR_FRAME_SIZE
	.align		4
.L_36:
        /*009c*/ 	.byte	0x04, 0x11
        /*009e*/ 	.short	(.L_38 - .L_37)
	.align		4
.L_37:
        /*00a0*/ 	.word	index@(_ZN5flash44flash_bwd_dq_dk_dv_loop_seqk_parallel_kernelI23Flash_bwd_kernel_traitsILi32ELi128ELi128ELi8ELi4ELi4ELi4ELb0ELb0EN7cutlass6half_tE19Flash_kernel_traitsILi32ELi128ELi128ELi8ES3_EELb0ELb0ELb0ELb1ELb0ELb0ELb1EEEvNS_16Flash_bwd_paramsE)
        /*00a4*/ 	.word	0x00000098


	//----- nvinfo : EIATTR_REGCOUNT
	.align		4
.L_38:
        /*00a8*/ 	.byte	0x04, 0x2f
        /*00aa*/ 	.short	(.L_40 - .L_39)
	.align		4
.L_39:
        /*00ac*/ 	.word	index@(_ZN5flash44flash_bwd_dq_dk_dv_loop_seqk_parallel_kernelI23Flash_bwd_kernel_traitsILi32ELi128ELi128ELi8ELi4ELi4ELi4ELb0ELb0EN7cutlass6half_tE19Flash_kernel_traitsILi32ELi128ELi128ELi8ES3_EELb1ELb0ELb0ELb1ELb0ELb0ELb0EEEvNS_16Flash_bwd_paramsE)
        /*00b0*/ 	.word	0x000000ff


	//----- nvinfo : EIATTR_FRAME_SIZE
	.align		4
.L_40:
        /*00b4*/ 	.byte	0x04, 0x11
        /*00b6*/ 	.short	(.L_42 - .L_41)
	.align		4
.L_41:
        /*00b8*/ 	.word	index@(_ZN5flash44flash_bwd_dq_dk_dv_loop_seqk_parallel_kernelI23Flash_bwd_kernel_traitsILi32ELi128ELi128ELi8ELi4ELi4ELi4ELb0ELb0EN7cutlass6half_tE19Flash_kernel_traitsILi32ELi128ELi128ELi8ES3_EELb1ELb0ELb0ELb1ELb0ELb0ELb0EEEvNS_16Flash_bwd_paramsE)
        /*00bc*/ 	.word	0x00000000


	//----- nvinfo : EIATTR_REGCOUNT
	.align		4
.L_42:
        /*00c0*/ 	.byte	0x04, 0x2f
        /*00c2*/ 	.short	(.L_44 - .L_43)
	.align		4
.L_43:
        /*00c4*/ 	.word	index@(_ZN5flash44flash_bwd_dq_dk_dv_loop_seqk_parallel_kernelI23Flash_bwd_kernel_traitsILi32ELi128ELi128ELi8ELi4ELi4ELi4ELb0ELb0EN7cutlass6half_tE19Flash_kernel_traitsILi32ELi128ELi128ELi8ES3_EELb0ELb0ELb0ELb0ELb1ELb1ELb1EEEvNS_16Flash_bwd_paramsE)
        /*00c8*/ 	.word	0x000000ff


	//----- nvinfo : EIATTR_FRAME_SIZE
	.align		4
.L_44:
        /*00cc*/ 	.byte	0x04, 0x11
        /*00ce*/ 	.short	(.L_46 - .L_45)
	.align		4
.L_45:
        /*00d0*/ 	.word	index@(_ZN5flash44flash_bwd_dq_dk_dv_loop_seqk_parallel_kernelI23Flash_bwd_kernel_traitsILi32ELi128ELi128ELi8ELi4ELi4ELi4ELb0ELb0EN7cutlass6half_tE19Flash_kernel_traitsILi32ELi128ELi128ELi8ES3_EELb0ELb0ELb0ELb0ELb1ELb1ELb1EEEvNS_16Flash_bwd_paramsE)
        /*00d4*/ 	.word	0x00000080


	//----- nvinfo : EIATTR_REGCOUNT
	.align		4
.L_46:
        /*00d8*/ 	.byte	0x04, 0x2f
        /*00da*/ 	.short	(.L_48 - .L_47)
	.align		4
.L_47:
        /*00dc*/ 	.word	index@(_ZN5flash44flash_bwd_dq_dk_dv_loop_seqk_parallel_kernelI23Flash_bwd_kernel_traitsILi32ELi128ELi128ELi8ELi4ELi4ELi4ELb0ELb0EN7cutlass6half_tE19Flash_kernel_traitsILi32ELi128ELi128ELi8ES3_EELb1ELb0ELb0ELb0ELb1ELb1ELb0EEEvNS_16Flash_bwd_paramsE)
        /*00e0*/ 	.word	0x000000fe


	//----- nvinfo : EIATTR_FRAME_SIZE
	.align		4
.L_48:
        /*00e4*/ 	.byte	0x04, 0x11
        /*00e6*/ 	.short	(.L_50 - .L_49)
	.align		4
.L_49:
        /*00e8*/ 	.word	index@(_ZN5flash44flash_bwd_dq_dk_dv_loop_seqk_parallel_kernelI23Flash_bwd_kernel_traitsILi32ELi128ELi128ELi8ELi4ELi4ELi4ELb0ELb0EN7cutlass6half_tE19Flash_kernel_traitsILi32ELi128ELi128ELi8ES3_EELb1ELb0ELb0ELb0ELb1ELb1ELb0EEEvNS_16Flash_bwd_paramsE)
        /*00ec*/ 	.word	0x00000000


	//----- nvinfo : EIATTR_REGCOUNT
	.align		4
.L_50:
        /*00f0*/ 	.byte	0x04, 0x2f
        /*00f2*/ 	.short	(.L_52 - .L_51)
	.align		4
.L_51:
        /*00f4*/ 	.word	index@(_ZN5flash44flash_bwd_dq_dk_dv_loop_seqk_parallel_kernelI23Flash_bwd_kernel_traitsILi32ELi128ELi128ELi8ELi4ELi4ELi4ELb0ELb0EN7cutlass6half_tE19Flash_kernel_traitsILi32ELi128ELi128ELi8ES3_EELb0ELb0ELb1ELb0ELb0ELb0ELb1EEEvNS_16Flash_bwd_paramsE)
        /*00f8*/ 	.word	0x000000ff


	//----- nvinfo : EIATTR_FRAME_SIZE
	.align		4
.L_52:
        /*00fc*/ 	.byte	0x04, 0x11
        /*00fe*/ 	.short	(.L_54 - .L_53)
	.align		4
.L_53:
        /*0100*/ 	.word	index@(_ZN5flash44flash_bwd_dq_dk_dv_loop_seqk_parallel_kernelI23Flash_bwd_kernel_traitsILi32ELi128ELi128ELi8ELi4ELi4ELi4ELb0ELb0EN7cutlass6half_tE19Flash_kernel_traitsILi32ELi128ELi128ELi8ES3_EELb0ELb0ELb1ELb0ELb0ELb0ELb1EEEvNS_16Flash_bwd_paramsE)
        /*0104*/ 	.word	0x000000a0


	//----- nvinfo : EIATTR_REGCOUNT
	.align		4
.L_54:
        /*0108*/ 	.byte	0x04, 0x2f
        /*010a*/ 	.short	(.L_56 - .L_55)
	.align		4
.L_55:
        /*010c*/ 	.word	index@(_ZN5flash44flash_bwd_dq_dk_dv_loop_seqk_parallel_kernelI23Flash_bwd_kernel_traitsILi32ELi128ELi128ELi8ELi4ELi4ELi4ELb0ELb0EN7cutlass6half_tE19Flash_kernel_traitsILi32ELi128ELi128ELi8ES3_EELb1ELb0ELb1ELb0ELb0ELb0ELb0EEEvNS_16Flash_bwd_paramsE)
        /*0110*/ 	.word	0x000000ff


	//----- nvinfo : EIATTR_FRAME_SIZE
	.align		4
.L_56:
        /*0114*/ 	.byte	0x04, 0x11
        /*0116*/ 	.short	(.L_58 - .L_57)
	.align		4
.L_57:
        /*0118*/ 	.word	index@(_ZN5flash44flash_bwd_dq_dk_dv_loop_seqk_parallel_kernelI23Flash_bwd_kernel_traitsILi32ELi128ELi128ELi8ELi4ELi4ELi4ELb0ELb0EN7cutlass6half_tE19Flash_kernel_traitsILi32ELi128ELi128ELi8ES3_EELb1ELb0ELb1ELb0ELb0ELb0ELb0EEEvNS_16Flash_bwd_paramsE)
        /*011c*/ 	.word	0x00000000


	//----- nvinfo : EIATTR_REGCOUNT
	.align		4
.L_58:
        /*0120*/ 	.byte	0x04, 0x2f
        /*0122*/ 	.short	(.L_60 - .L_59)
	.align		4
.L_59:
        /*0124*/ 	.word	index@(_ZN5flash44flash_bwd_dq_dk_dv_loop_seqk_parallel_kernelI23Flash_bwd_kernel_traitsILi32ELi128ELi128ELi8ELi4ELi4ELi4ELb0ELb0EN7cutlass6half_tE19Flash_kernel_traitsILi32ELi128ELi128ELi8ES3_EELb0ELb0ELb0ELb0ELb0ELb0ELb1EEEvNS_16Flash_bwd_paramsE)
        /*0128*/ 	.word	0x000000ff


	//----- nvinfo : EIATTR_FRAME_SIZE
	.align		4
.L_60:
        /*012c*/ 	.byte	0x04, 0x11
        /*012e*/ 	.short	(.L_62 - .L_61)
	.align		4
.L_61:
        /*0130*/ 	.word	index@(_ZN5flash44flash_bwd_dq_dk_dv_loop_seqk_parallel_kernelI23Flash_bwd_kernel_traitsILi32ELi128ELi128ELi8ELi4ELi4ELi4ELb0ELb0EN7cutlass6half_tE19Flash_kernel_traitsILi32ELi128ELi128ELi8ES3_EELb0ELb0ELb0ELb0ELb0ELb0ELb1EEEvNS_16Flash_bwd_paramsE)
        /*0134*/ 	.word	0x00000098


	//----- nvinfo : EIATTR_REGCOUNT
	.align		4
.L_62:
        /*0138*/ 	.byte	0x04, 0x2f
        /*013a*/ 	.short	(.L_64 - .L_63)
	.align		4
.L_63:
        /*013c*/ 	.word	index@(_ZN5flash44flash_bwd_dq_dk_dv_loop_seqk_parallel_kernelI23Flash_bwd_kernel_traitsILi32ELi128ELi128ELi8ELi4ELi4ELi4ELb0ELb0EN7cutlass6half_tE19Flash_kernel_traitsILi32ELi128ELi128ELi8ES3_EELb1ELb0ELb0ELb0ELb0ELb0ELb0EEEvNS_16Flash_bwd_paramsE)
        /*0140*/ 	.word	0x000000ff


	//----- nvinfo : EIATTR_FRAME_SIZE
	.align		4
.L_64:
        /*0144*/ 	.byte	0x04, 0x11
        /*0146*/ 	.short	(.L_66 - .L_65)
	.align		4
.L_65:
        /*0148*/ 	.word	index@(_ZN5flash44flash_bwd_dq_dk_dv_loop_seqk_parallel_kernelI23Flash_bwd_kernel_traitsILi32ELi128ELi128ELi8ELi4ELi4ELi4ELb0ELb0EN7cutlass6half_tE19Flash_kernel_traitsILi32ELi128ELi128ELi8ES3_EELb1ELb0ELb0ELb0ELb0ELb0ELb0EEEvNS_16Flash_bwd_paramsE)
        /*014c*/ 	.word	0x00000000


	//----- nvinfo : EIATTR_REGCOUNT
	.align		4
.L_66:
        /*0150*/ 	.byte	0x04, 0x2f
        /*0152*/ 	.short	(.L_68 - .L_67)
	.align		4
.L_67:
        /*0154*/ 	.word	index@(_ZN5flash44flash_bwd_dq_dk_dv_loop_seqk_parallel_kernelI23Flash_bwd_kernel_traitsILi32ELi128ELi128ELi8ELi4ELi4ELi4ELb0ELb0EN7cutlass6half_tE19Flash_kernel_traitsILi32ELi128ELi128ELi8ES3_EELb0ELb0ELb0ELb0ELb0ELb1ELb1EEEvNS_16Flash_bwd_paramsE)
        /*0158*/ 	.word	0x000000ff


	//----- nvinfo : EIATTR_FRAME_SIZE
	.align		4
.L_68:
        /*015c*/ 	.byte	0x04, 0x11
        /*015e*/ 	.short	(.L_70 - .L_69)
	.align		4
.L_69:
        /*0160*/ 	.word	index@(_ZN5flash44flash_bwd_dq_dk_dv_loop_seqk_parallel_kernelI23Flash_bwd_kernel_traitsILi32ELi128ELi128ELi8ELi4ELi4ELi4ELb0ELb0EN7cutlass6half_tE19Flash_kernel_traitsILi32ELi128ELi128ELi8ES3_EELb0ELb0ELb0ELb0ELb0ELb1ELb1EEEvNS_16Flash_bwd_paramsE)
        /*0164*/ 	.word	0x00000088


	//----- nvinfo : EIATTR_REGCOUNT
	.align		4
.L_70:
        /*0168*/ 	.byte	0x04, 0x2f
        /*016a*/ 	.short	(.L_72 - .L_71)
	.align		4
.L_71:
        /*016c*/ 	.word	index@(_ZN5flash44flash_bwd_dq_dk_dv_loop_seqk_parallel_kernelI23Flash_bwd_kernel_traitsILi32ELi128ELi128ELi8ELi4ELi4ELi4ELb0ELb0EN7cutlass6half_tE19Flash_kernel_traitsILi32ELi128ELi128ELi8ES3_EELb1ELb0ELb0ELb0ELb0ELb1ELb0EEEvNS_16Flash_bwd_paramsE)
        /*0170*/ 	.word	0x000000ff


	//----- nvinfo : EIATTR_FRAME_SIZE
	.align		4
.L_72:
        /*0174*/ 	.byte	0x04, 0x11
        /*0176*/ 	.short	(.L_74 - .L_73)
	.align		4
.L_73:
        /*0178*/ 	.word	index@(_ZN5flash44flash_bwd_dq_dk_dv_loop_seqk_parallel_kernelI23Flash_bwd_kernel_traitsILi32ELi128ELi128ELi8ELi4ELi4ELi4ELb0ELb0EN7cutlass6half_tE19Flash_kernel_traitsILi32ELi128ELi128ELi8ES3_EELb1ELb0ELb0ELb0ELb0ELb1ELb0EEEvNS_16Flash_bwd_paramsE)
        /*017c*/ 	.word	0x00000000


	//----- nvinfo : EIATTR_REGCOUNT
	.align		4
.L_74:
        /*0180*/ 	.byte	0x04, 0x2f
        /*0182*/ 	.short	(.L_76 - .L_75)
	.align		4
.L_75:
        /*0184*/ 	.word	index@(_ZN5flash27flash_bwd_convert_dq_kernelI23Flash_bwd_kernel_traitsILi32ELi128ELi128ELi8ELi4ELi4ELi4ELb0ELb0EN7cutlass6half_tE19Flash_kernel_traitsILi32ELi128ELi128ELi8ES3_EEEEvNS_16Flash_bwd_paramsEi)
        /*0188*/ 	.word	0x00000028


	//----- nvinfo : EIATTR_FRAME_SIZE
	.align		4
.L_76:
        /*018c*/ 	.byte	0x04, 0x11
        /*018e*/ 	.short	(.L_78 - .L_77)
	.align		4
.L_77:
        /*0190*/ 	.word	index@(_ZN5flash27flash_bwd_convert_dq_kernelI23Flash_bwd_kernel_traitsILi32ELi128ELi128ELi8ELi4ELi4ELi4ELb0ELb0EN7cutlass6half_tE19Flash_kernel_traitsILi32ELi128ELi128ELi8ES3_EEEEvNS_16Flash_bwd_paramsEi)
        /*0194*/ 	.word	0x00000000


	//----- nvinfo : EIATTR_REGCOUNT
	.align		4
.L_78:
        /*0198*/ 	.byte	0x04, 0x2f
        /*019a*/ 	.short	(.L_80 - .L_79)
	.align		4
.L_79:
        /*019c*/ 	.word	index@(_ZN5flash25flash_bwd_dot_do_o_kernelILb1E23Flash_bwd_kernel_traitsILi32ELi128ELi128ELi8ELi4ELi4ELi4ELb1ELb0EN7cutlass6half_tE19Flash_kernel_traitsILi32ELi128ELi128ELi8ES3_EEEEvNS_16Flash_bwd_paramsE)
        /*01a0*/ 	.word	0x00000020


	//----- nvinfo : EIATTR_FRAME_SIZE
	.align		4
.L_80:
        /*01a4*/ 	.byte	0x04, 0x11
        /*01a6*/ 	.short	(.L_82 - .L_81)
	.align		4
.L_81:
        /*01a8*/ 	.word	index@(_ZN5flash25flash_bwd_dot_do_o_kernelILb1E23Flash_bwd_kernel_traitsILi32ELi128ELi128ELi8ELi4ELi4ELi4ELb1ELb0EN7cutlass6half_tE19Flash_kernel_traitsILi32ELi128ELi128ELi8ES3_EEEEvNS_16Flash_bwd_paramsE)
        /*01ac*/ 	.word	0x00000000


	//----- nvinfo : EIATTR_REGCOUNT
	.align		4
.L_82:
        /*01b0*/ 	.byte	0x04, 0x2f
        /*01b2*/ 	.short	(.L_84 - .L_83)
	.align		4
.L_83:
        /*01b4*/ 	.word	index@(_ZN5flash25flash_bwd_dot_do_o_kernelILb0E23Flash_bwd_kernel_traitsILi32ELi128ELi128ELi8ELi4ELi4ELi4ELb1ELb0EN7cutlass6half_tE19Flash_kernel_traitsILi32ELi128ELi128ELi8ES3_EEEEvNS_16Flash_bwd_paramsE)
        /*01b8*/ 	.word	0x00000020


	//----- nvinfo : EIATTR_FRAME_SIZE
	.align		4
.L_84:
        /*01bc*/ 	.byte	0x04, 0x11
        /*01be*/ 	.short	(.L_86 - .L_85)
	.align		4
.L_85:
        /*01c0*/ 	.word	index@(_ZN5flash25flash_bwd_dot_do_o_kernelILb0E23Flash_bwd_kernel_traitsILi32ELi128ELi128ELi8ELi4ELi4ELi4ELb1ELb0EN7cutlass6half_tE19Flash_kernel_traitsILi32ELi128ELi128ELi8ES3_EEEEvNS_16Flash_bwd_paramsE)
        /*01c4*/ 	.word	0x00000000


	//----- nvinfo : EIATTR_REGCOUNT
	.align		4
.L_86:
        /*01c8*/ 	.byte	0x04, 0x2f
        /*01ca*/ 	.short	(.L_88 - .L_87)
	.align		4
.L_87:
        /*01cc*/ 	.word	index@(_ZN5flash44flash_bwd_dq_dk_dv_loop_seqk_parallel_kernelI23Flash_bwd_kernel_traitsILi32ELi128ELi128ELi8ELi4ELi4ELi4ELb1ELb0EN7cutlass6half_tE19Flash_kernel_traitsILi32ELi128ELi128ELi8ES3_EELb0ELb0ELb1ELb1ELb0ELb0ELb1EEEvNS_16Flash_bwd_paramsE)
        /*01d0*/ 	.word	0x000000ff


	//----- nvinfo : EIATTR_FRAME_SIZE
	.align		4
.L_88:
        /*01d4*/ 	.byte	0x04, 0x11
        /*01d6*/ 	.short	(.L_90 - .L_89)
	.align		4
.L_89:
        /*01d8*/ 	.word	index@(_ZN5flash44flash_bwd_dq_dk_dv_loop_seqk_parallel_kernelI23Flash_bwd_kernel_traitsILi32ELi128ELi128ELi8ELi4ELi4ELi4ELb1ELb0EN7cutlass6half_tE19Flash_kernel_traitsILi32ELi128ELi128ELi8ES3_EELb0ELb0ELb1ELb1ELb0ELb0ELb1EEEvNS_16Flash_bwd_paramsE)
        /*01dc*/ 	.word	0x00000108


	//----- nvinfo : EIATTR_REGCOUNT
	.align		4
.L_90:
        /*01e0*/ 	.byte	0x04, 0x2f
        /*01e2*/ 	.short	(.L_92 - .L_91)
	.align		4
.L_91:
        /*01e4*/ 	.word	index@(_ZN5flash44flash_bwd_dq_dk_dv_loop_seqk_parallel_kernelI23Flash_bwd_kernel_traitsILi32ELi128ELi128ELi8ELi4ELi4ELi4ELb1ELb0EN7cutlass6half_tE19Flash_kernel_traitsILi32ELi128ELi128ELi8ES3_EELb1ELb0ELb1ELb1ELb0ELb0ELb0EEEvNS_16Flash_bwd_paramsE)
        /*01e8*/ 	.word	0x000000ff


	//----- nvinfo : EIATTR_FRAME_SIZE
	.align		4
.L_92:
        /*01ec*/ 	.byte	0x04, 0x11
        /*01ee*/ 	.short	(.L_94 - .L_93)
	.align		4
.L_93:
        /*01f0*/ 	.word	index@(_ZN5flash44flash_bwd_dq_dk_dv_loop_seqk_parallel_kernelI23Flash_bwd_kernel_traitsILi32ELi128ELi128ELi8ELi4ELi4ELi4ELb1ELb0EN7cutlass6half_tE19Flash_kernel_traitsILi32ELi128ELi128ELi8ES3_EELb1ELb0ELb1ELb1ELb0ELb0ELb0EEEvNS_16Flash_bwd_paramsE)
        /*01f4*/ 	.word	0x00000000


	//----- nvinfo : EIATTR_REGCOUNT
	.align		4
.L_94:
        /*01f8*/ 	.byte	0x04, 0x2f
        /*01fa*/ 	.short	(.L_96 - .L_95)
	.align		4
.L_95:
        /*01fc*/ 	.word	index@(_ZN5flash44flash_bwd_dq_dk_dv_loop_seqk_parallel_kernelI23Flash_bwd_kernel_traitsILi32ELi128ELi128ELi8ELi4ELi4ELi4ELb1ELb0EN7cutlass6half_tE19Flash_kernel_traitsILi32ELi128ELi128ELi8ES3_EELb0ELb0ELb1ELb0ELb0ELb1ELb1EEEvNS_16Flash_bwd_paramsE)
        /*0200*/ 	.word	0x000000ff


	//----- nvinfo : EIATTR_FRAME_SIZE
	.align		4
.L_96:
        /*0204*/ 	.byte	0x04, 0x11
        /*0206*/ 	.short	(.L_98 - .L_97)
	.align		4
.L_97:
        /*0208*/ 	.word	index@(_ZN5flash44flash_bwd_dq_dk_dv_loop_seqk_parallel_kernelI23Flash_bwd_kernel_traitsILi32ELi128ELi128ELi8ELi4ELi4ELi4ELb1ELb0EN7cutlass6half_tE19Flash_kernel_traitsILi32ELi128ELi128ELi8ES3_EELb0ELb0ELb1ELb0ELb0ELb1ELb1EEEvNS_16Flash_bwd_paramsE)
        /*020c*/ 	.word	0x00000100


	//----- nvinfo : EIATTR_REGCOUNT
	.align		4
.L_98:
        /*0210*/ 	.byte	0x04, 0x2f
        /*0212*/ 	.short	(.L_100 - .L_99)
	.align		4
.L_99:
        /*0214*/ 	.word	index@(_ZN5flash44flash_bwd_dq_dk_dv_loop_seqk_parallel_kernelI23Flash_bwd_kernel_traitsILi32ELi128ELi128ELi8ELi4ELi4ELi4ELb1ELb0EN7cutlass6half_tE19Flash_kernel_traitsILi32ELi128ELi128ELi8ES3_EELb1ELb0ELb1ELb0ELb0ELb1ELb0EEEvNS_16Flash_bwd_paramsE)
        /*0218*/ 	.word	0x000000ff


	//----- nvinfo : EIATTR_FRAME_SIZE
	.align		4
.L_100:
        /*021c*/ 	.byte	0x04, 0x11
        /*021e*/ 	.short	(.L_102 - .L_101)
	.align		4
.L_101:
        /*0220*/ 	.word	index@(_ZN5flash44flash_bwd_dq_dk_dv_loop_seqk_parallel_kernelI23Flash_bwd_kernel_traitsILi32ELi128ELi128ELi8ELi4ELi4ELi4ELb1ELb0EN7cutlass6half_tE19Flash_kernel_traitsILi32ELi128ELi128ELi8ES3_EELb1ELb0ELb1ELb0ELb0ELb1ELb0EEEvNS_16Flash_bwd_paramsE)
        /*0224*/ 	.word	0x00000000


	//----- nvinfo : EIATTR_REGCOUNT
	.align		4
.L_102:
        /*0228*/ 	.byte	0x04, 0x2f
        /*022a*/ 	.short	(.L_104 - .L_103)
	.align		4
.L_103:
        /*022c*/ 	.word	index@(_ZN5flash44flash_bwd_dq_dk_dv_loop_seqk_parallel_kernelI23Flash_bwd_kernel_traitsILi32ELi128ELi128ELi8ELi4ELi4ELi4ELb1ELb0EN7cutlass6half_tE19Flash_kernel_traitsILi32ELi128ELi128ELi8ES3_EELb0ELb0ELb0ELb1ELb0ELb0ELb1EEEvNS_16Flash_bwd_paramsE)
        /*0230*/ 	.word	0x000000ff


	//----- nvinfo : EIATTR_FRAME_SIZE
	.align		4
.L_104:
        /*0234*/ 	.byte	0x04, 0x11
        /*0236*/ 	.short	(.L_106 - .L_105)
	.align		4
.L_105:
        /*0238*/ 	.word	index@(_ZN5flash44flash_bwd_dq_dk_dv_loop_seqk_parallel_kernelI23Flash_bwd_kernel_traitsILi32ELi128ELi128ELi8ELi4ELi4ELi4ELb1ELb0EN7cutlass6half_tE19Flash_kernel_traitsILi32ELi128ELi128ELi8ES3_EELb0ELb0ELb0ELb1ELb0ELb0ELb1EEEvNS_16Flash_bwd_paramsE)
        /*023c*/ 	.word	0x00000100


	//----- nvinfo : EIATTR_REGCOUNT
	.align		4
.L_106:
        /*0240*/ 	.byte	0x04, 0x2f
        /*0242*/ 	.short	(.L_108 - .L_107)
	.align		4
.L_107:
        /*0244*/ 	.word	index@(_ZN5flash44flash_bwd_dq_dk_dv_loop_seqk_parallel_kernelI23Flash_bwd_kernel_traitsILi32ELi128ELi128ELi8ELi4ELi4ELi4ELb1ELb0EN7cutlass6half_tE19Flash_kernel_traitsILi32ELi128ELi128ELi8ES3_EELb1ELb0ELb0ELb1ELb0ELb0ELb0EEEvNS_16Flash_bwd_paramsE)
        /*0248*/ 	.word	0x000000ff


	//----- nvinfo : EIATTR_FRAME_SIZE
	.align		4
.L_108:
        /*024c*/ 	.byte	0x04, 0x11
        /*024e*/ 	.short	(.L_110 - .L_109)
	.align		4
.L_109:
        /*0250*/ 	.word	index@(_ZN5flash44flash_bwd_dq_dk_dv_loop_seqk_parallel_kernelI23Flash_bwd_kernel_traitsILi32ELi128ELi128ELi8ELi4ELi4ELi4ELb1ELb0EN7cutlass6half_tE19Flash_kernel_traitsILi32ELi128ELi128ELi8ES3_EELb1ELb0ELb0ELb1ELb0ELb0ELb0EEEvNS_16Flash_bwd_paramsE)
        /*0254*/ 	.word	0x00000008


	//----- nvinfo : EIATTR_REGCOUNT
	.align		4
.L_110:
        /*0258*/ 	.byte	0x04, 0x2f
        /*025a*/ 	.short	(.L_112 - .L_111)
	.align		4
.L_111:
        /*025c*/ 	.word	index@(_ZN5flash44flash_bwd_dq_dk_dv_loop_seqk_parallel_kernelI23Flash_bwd_kernel_traitsILi32ELi128ELi128ELi8ELi4ELi4ELi4ELb1ELb0EN7cutlass6half_tE19Flash_kernel_traitsILi32ELi128ELi128ELi8ES3_EELb0ELb0ELb0ELb0ELb1ELb1ELb1EEEvNS_16Flash_bwd_paramsE)
        /*0260*/ 	.word	0x000000ff


	//----- nvinfo : EIATTR_FRAME_SIZE
	.align		4
.L_112:
        /*0264*/ 	.byte	0x04, 0x11
        /*0266*/ 	.short	(.L_114 - .L_113)
	.align		4
.L_113:
        /*0268*/ 	.word	index@(_ZN5flash44flash_bwd_dq_dk_dv_loop_seqk_parallel_kernelI23Flash_bwd_kernel_traitsILi32ELi128ELi128ELi8ELi4ELi4ELi4ELb1ELb0EN7cutlass6half_tE19Flash_kernel_traitsILi32ELi128ELi128ELi8ES3_EELb0ELb0ELb0ELb0ELb1ELb1ELb1EEEvNS_16Flash_bwd_paramsE)
        /*026c*/ 	.word	0x000000f0


	//----- nvinfo : EIATTR_REGCOUNT
	.align		4
.L_114:
        /*0270*/ 	.byte	0x04, 0x2f
        /*0272*/ 	.short	(.L_116 - .L_115)
	.align		4
.L_115:
        /*0274*/ 	.word	index@(_ZN5flash44flash_bwd_dq_dk_dv_loop_seqk_parallel_kernelI23Flash_bwd_kernel_traitsILi32ELi128ELi128ELi8ELi4ELi4ELi4ELb1ELb0EN7cutlass6half_tE19Flash_kernel_traitsILi32ELi128ELi128ELi8ES3_EELb1ELb0ELb0ELb0ELb1ELb1ELb0EEEvNS_16Flash_bwd_paramsE)
        /*0278*/ 	.word	0x000000ff


	//----- nvinfo : EIATTR_FRAME_SIZE
	.align		4
.L_116:
        /*027c*/ 	.byte	0x04, 0x11
        /*027e*/ 	.short	(.L_118 - .L_117)
	.align		4
.L_117:
        /*0280*/ 	.word	index@(_ZN5flash44flash_bwd_dq_dk_dv_loop_seqk_parallel_kernelI23Flash_bwd_kernel_traitsILi32ELi128ELi128ELi8ELi4ELi4ELi4ELb1ELb0EN7cutlass6half_tE19Flash_kernel_traitsILi32ELi128ELi128ELi8ES3_EELb1ELb0ELb0ELb0ELb1ELb1ELb0EEEvNS_16Flash_bwd_paramsE)
        /*0284*/ 	.word	0x00000000


	//----- nvinfo : EIATTR_REGCOUNT
	.align		4
.L_118:
        /*0288*/ 	.byte	0x04, 0x2f
        /*028a*/ 	.short	(.L_120 - .L_119)
	.align		4
.L_119:
        /*028c*/ 	.word	index@(_ZN5flash44flash_bwd_dq_dk_dv_loop_seqk_parallel_kernelI23Flash_bwd_kernel_traitsILi32ELi128ELi128ELi8ELi4ELi4ELi4ELb1ELb0EN7cutlass6half_tE19Flash_kernel_traitsILi32ELi128ELi128ELi8ES3_EELb0ELb0ELb1ELb0ELb0ELb0ELb1EEEvNS_16Flash_bwd_paramsE)
        /*0290*/ 	.word	0x000000ff


	//----- nvinfo : EIATTR_FRAME_SIZE
	.align		4
.L_120:
        /*0294*/ 	.byte	0x04, 0x11
        /*0296*/ 	.short	(.L_122 - .L_121)
	.align		4
.L_121:
        /*0298*/ 	.word	index@(_ZN5flash44flash_bwd_dq_dk_dv_loop_seqk_parallel_kernelI23Flash_bwd_kernel_traitsILi32ELi128ELi128ELi8ELi4ELi4ELi4ELb1ELb0EN7cutlass6half_tE19Flash_kernel_traitsILi32ELi128ELi128ELi8ES3_EELb0ELb0ELb1ELb0ELb0ELb0ELb1EEEvNS_16Flash_bwd_paramsE)
        /*029c*/ 	.word	0x00000108


	//----- nvinfo : EIATTR_REGCOUNT
	.align		4
.L_122:
        /*02a0*/ 	.byte	0x04, 0x2f
        /*02a2*/ 	.short	(.L_124 - .L_123)
	.align		4
.L_123:
        /*02a4*/ 	.word	index@(_ZN5flash44flash_bwd_dq_dk_dv_loop_seqk_parallel_kernelI23Flash_bwd_kernel_traitsILi32ELi128ELi128ELi8ELi4ELi4ELi4ELb1ELb0EN7cutlass6half_tE19Flash_kernel_traitsILi32ELi128ELi128ELi8ES3_EELb1ELb0ELb1ELb0ELb0ELb0ELb0EEEvNS_16Flash_bwd_paramsE)
        /*02a8*/ 	.word	0x000000ff


	//----- nvinfo : EIATTR_FRAME_SIZE
	.align		4
.L_124:
        /*02ac*/ 	.byte	0x04, 0x11
        /*02ae*/ 	.short	(.L_126 - .L_125)
	.align		4
.L_125:
        /*02b0*/ 	.word	index@(_ZN5flash44flash_bwd_dq_dk_dv_loop_seqk_parallel_kernelI23Flash_bwd_kernel_traitsILi32ELi128ELi128ELi8ELi4ELi4ELi4ELb1ELb0EN7cutlass6half_tE19Flash_kernel_traitsILi32ELi128ELi128ELi8ES3_EELb1ELb0ELb1ELb0ELb0ELb0ELb0EEEvNS_16Flash_bwd_paramsE)
        /*02b4*/ 	.word	0x00000000


	//----- nvinfo : EIATTR_REGCOUNT
	.align		4
.L_126:
        /*02b8*/ 	.byte	0x04, 0x2f
        /*02ba*/ 	.short	(.L_128 - .L_127)
	.align		4
.L_127:
        /*02bc*/ 	.word	index@(_ZN5flash44flash_bwd_dq_dk_dv_loop_seqk_parallel_kernelI23Flash_bwd_kernel_traitsILi32ELi128ELi128ELi8ELi4ELi4ELi4ELb1ELb0EN7cutlass6half_tE19Flash_kernel_traitsILi32ELi128ELi128ELi8ES3_EELb0ELb0ELb0ELb0ELb0ELb0ELb1EEEvNS_16Flash_bwd_paramsE)
        /*02c0*/ 	.word	0x000000ff


	//----- nvinfo : EIATTR_FRAME_SIZE
	.align		4
.L_128:
        /*02c4*/ 	.byte	0x04, 0x11
        /*02c6*/ 	.short	(.L_130 - .L_129)
	.align		4
.L_129:
        /*02c8*/ 	.word	index@(_ZN5flash44flash_bwd_dq_dk_dv_loop_seqk_parallel_kernelI23Flash_bwd_kernel_traitsILi32ELi128ELi128ELi8ELi4ELi4ELi4ELb1ELb0EN7cutlass6half_tE19Flash_kernel_traitsILi32ELi128ELi128ELi8ES3_EELb0ELb0ELb0ELb0ELb0ELb0ELb1EEEvNS_16Flash_bwd_paramsE)
        /*02cc*/ 	.word	0x00000100


	//----- nvinfo : EIATTR_REGCOUNT
	.align		4
.L_130:
        /*02d0*/ 	.byte	0x04, 0x2f
        /*02d2*/ 	.short	(.L_132 - .L_131)
	.align		4
.L_131:
        /*02d4*/ 	.word	index@(_ZN5flash44flash_bwd_dq_dk_dv_loop_seqk_parallel_kernelI23Flash_bwd_kernel_traitsILi32ELi128ELi128ELi8ELi4ELi4ELi4ELb1ELb0EN7cutlass6half_tE19Flash_kernel_traitsILi32ELi128ELi128ELi8ES3_EELb1ELb0ELb0ELb0ELb0ELb0ELb0EEEvNS_16Flash_bwd_paramsE)
        /*02d8*/ 	.word	0x000000ff


	//----- nvinfo : EIATTR_FRAME_SIZE
	.align		4
.L_132:
        /*02dc*/ 	.byte	0x04, 0x11
        /*02de*/ 	.short	(.L_134 - .L_133)
	.align		4
.L_133:
        /*02e0*/ 	.word	index@(_ZN5flash44flash_bwd_dq_dk_dv_loop_seqk_parallel_kernelI23Flash_bwd_kernel_traitsILi32ELi128ELi128ELi8ELi4ELi4ELi4ELb1ELb0EN7cutlass6half_tE19Flash_kernel_traitsILi32ELi128ELi128ELi8ES3_EELb1ELb0ELb0ELb0ELb0ELb0ELb0EEEvNS_16Flash_bwd_paramsE)
        /*02e4*/ 	.word	0x00000000


	//----- nvinfo : EIATTR_REGCOUNT
	.align		4
.L_134:
        /*02e8*/ 	.byte	0x04, 0x2f
        /*02ea*/ 	.short	(.L_136 - .L_135)
	.align		4
.L_135:
        /*02ec*/ 	.word	index@(_ZN5flash44flash_bwd_dq_dk_dv_loop_seqk_parallel_kernelI23Flash_bwd_kernel_traitsILi32ELi128ELi128ELi8ELi4ELi4ELi4ELb1ELb0EN7cutlass6half_tE19Flash_kernel_traitsILi32ELi128ELi128ELi8ES3_EELb0ELb0ELb0ELb0ELb0ELb1ELb1EEEvNS_16Flash_bwd_paramsE)
        /*02f0*/ 	.word	0x000000ff


	//----- nvinfo : EIATTR_FRAME_SIZE
	.align		4
.L_136:
        /*02f4*/ 	.byte	0x04, 0x11
        /*02f6*/ 	.short	(.L_138 - .L_137)
	.align		4
.L_137:
        /*02f8*/ 	.word	index@(_ZN5flash44flash_bwd_dq_dk_dv_loop_seqk_parallel_kernelI23Flash_bwd_kernel_traitsILi32ELi128ELi128ELi8ELi4ELi4ELi4ELb1ELb0EN7cutlass6half_tE19Flash_kernel_traitsILi32ELi128ELi128ELi8ES3_EELb0ELb0ELb0ELb0ELb0ELb1ELb1EEEvNS_16Flash_bwd_paramsE)
        /*02fc*/ 	.word	0x000000f0


	//----- nvinfo : EIATTR_REGCOUNT
	.align		4
.L_138:
        /*0300*/ 	.byte	0x04, 0x2f
        /*0302*/ 	.short	(.L_140 - .L_139)
	.align		4
.L_139:
        /*0304*/ 	.word	index@(_ZN5flash44flash_bwd_dq_dk_dv_loop_seqk_parallel_kernelI23Flash_bwd_kernel_traitsILi32ELi128ELi128ELi8ELi4ELi4ELi4ELb1ELb0EN7cutlass6half_tE19Flash_kernel_traitsILi32ELi128ELi128ELi8ES3_EELb1ELb0ELb0ELb0ELb0ELb1ELb0EEEvNS_16Flash_bwd_paramsE)
        /*0308*/ 	.word	0x000000ff


	//----- nvinfo : EIATTR_FRAME_SIZE
	.align		4
.L_140:
        /*030c*/ 	.byte	0x04, 0x11
        /*030e*/ 	.short	(.L_142 - .L_141)
	.align		4
.L_141:
        /*0310*/ 	.word	index@(_ZN5flash44flash_bwd_dq_dk_dv_loop_seqk_parallel_kernelI23Flash_bwd_kernel_traitsILi32ELi128ELi128ELi8ELi4ELi4ELi4ELb1ELb0EN7cutlass6half_tE19Flash_kernel_traitsILi32ELi128ELi128ELi8ES3_EELb1ELb0ELb0ELb0ELb0ELb1ELb0EEEvNS_16Flash_bwd_paramsE)
        /*0314*/ 	.word	0x00000000


	//----- nvinfo : EIATTR_REGCOUNT
	.align		4
.L_142:
        /*0318*/ 	.byte	0x04, 0x2f
        /*031a*/ 	.short	(.L_144 - .L_143)
	.align		4
.L_143:
        /*031c*/ 	.word	index@(_ZN5flash27flash_bwd_convert_dq_kernelI23Flash_bwd_kernel_traitsILi32ELi128ELi128ELi8ELi4ELi4ELi4ELb1ELb0EN7cutlass6half_tE19Flash_kernel_traitsILi32ELi128ELi128ELi8ES3_EEEEvNS_16Flash_bwd_paramsEi)
        /*0320*/ 	.word	0x00000028


	//----- nvinfo : EIATTR_FRAME_SIZE
	.align		4
.L_144:
        /*0324*/ 	.byte	0x04, 0x11
        /*0326*/ 	.short	(.L_146 - .L_145)
	.align		4
.L_145:
        /*0328*/ 	.word	index@(_ZN5flash27flash_bwd_convert_dq_kernelI23Flash_bwd_kernel_traitsILi32ELi128ELi128ELi8ELi4ELi4ELi4ELb1ELb0EN7cutlass6half_tE19Flash_kernel_traitsILi32ELi128ELi128ELi8ES3_EEEEvNS_16Flash_bwd_paramsEi)
        /*032c*/ 	.word	0x00000000


	//----- nvinfo : EIATTR_REGCOUNT
	.align		4
.L_146:
        /*0330*/ 	.byte	0x04, 0x2f
        /*0332*/ 	.short	(.L_148 - .L_147)
	.align		4
.L_147:
        /*0334*/ 	.word	index@(_ZN5flash44flash_bwd_dq_dk_dv_loop_seqk_parallel_kernelI23Flash_bwd_kernel_traitsILi32ELi128ELi128ELi8ELi4ELi4ELi4ELb1ELb0EN7cutlass6half_tE19Flash_kernel_traitsILi32ELi128ELi128ELi8ES3_EELb0ELb0ELb1ELb1ELb0ELb0ELb0EEEvNS_16Flash_bwd_paramsE)
        /*0338*/ 	.word	0x000000ff


	//----- nvinfo : EIATTR_FRAME_SIZE
	.align		4
.L_148:
        /*033c*/ 	.byte	0x04, 0x11
        /*033e*/ 	.short	(.L_150 - .L_149)
	.align		4
.L_149:
        /*0340*/ 	.word	index@(_ZN5flash44flash_bwd_dq_dk_dv_loop_seqk_parallel_kernelI23Flash_bwd_kernel_traitsILi32ELi128ELi128ELi8ELi4ELi4ELi4ELb1ELb0EN7cutlass6half_tE19Flash_kernel_traitsILi32ELi128ELi128ELi8ES3_EELb0ELb0ELb1ELb1ELb0ELb0ELb0EEEvNS_16Flash_bwd_paramsE)
        /*0344*/ 	.word	0x00000000


	//----- nvinfo : EIATTR_REGCOUNT
	.align		4
.L_150:
        /*0348*/ 	.byte	0x04, 0x2f
        /*034a*/ 	.short	(.L_152 - .L_151)
	.align		4
.L_151:
        /*034c*/ 	.word	index@(_ZN5flash44flash_bwd_dq_dk_dv_loop_seqk_parallel_kernelI23Flash_bwd_kernel_traitsILi32ELi128ELi128ELi8ELi4ELi4ELi4ELb1ELb0EN7cutlass6half_tE19Flash_kernel_traitsILi32ELi128ELi128ELi8ES3_EELb0ELb0ELb1ELb0ELb0ELb1ELb0EEEvNS_16Flash_bwd_paramsE)
        /*0350*/ 	.word	0x000000ff


	//----- nvinfo : EIATTR_FRAME_SIZE
	.align		4
.L_152:
        /*0354*/ 	.byte	0x04, 0x11
        /*0356*/ 	.short	(.L_154 - .L_153)
	.align		4
.L_153:
        /*0358*/ 	.word	index@(_ZN5flash44flash_bwd_dq_dk_dv_loop_seqk_parallel_kernelI23Flash_bwd_kernel_traitsILi32ELi128ELi128ELi8ELi4ELi4ELi4ELb1ELb0EN7cutlass6half_tE19Flash_kernel_traitsILi32ELi128ELi128ELi8ES3_EELb0ELb0ELb1ELb0ELb0ELb1ELb0EEEvNS_16Flash_bwd_paramsE)
        /*035c*/ 	.word	0x00000000


	//----- nvinfo : EIATTR_REGCOUNT
	.align		4
.L_154:
        /*0360*/ 	.byte	0x04, 0x2f
        /*0362*/ 	.short	(.L_156 - .L_155)
	.align		4
.L_155:
        /*0364*/ 	.word	index@(_ZN5flash44flash_bwd_dq_dk_dv_loop_seqk_parallel_kernelI23Flash_bwd_kernel_traitsILi32ELi128ELi128ELi8ELi4ELi4ELi4ELb1ELb0EN7cutlass6half_tE19Flash_kernel_traitsILi32ELi128ELi128ELi8ES3_EELb0ELb0ELb0ELb1ELb0ELb0ELb0EEEvNS_16Flash_bwd_paramsE)
        /*0368*/ 	.word	0x000000ff


	//----- nvinfo : EIATTR_FRAME_SIZE
	.align		4
.L_156:
        /*036c*/ 	.byte	0x04, 0x11
        /*036e*/ 	.short	(.L_158 - .L_157)
	.align		4
.L_157:
        /*0370*/ 	.word	index@(_ZN5flash44flash_bwd_dq_dk_dv_loop_seqk_parallel_kernelI23Flash_bwd_kernel_traitsILi32ELi128ELi128ELi8ELi4ELi4ELi4ELb1ELb0EN7cutlass6half_tE19Flash_kernel_traitsILi32ELi128ELi128ELi8ES3_EELb0ELb0ELb0ELb1ELb0ELb0ELb0EEEvNS_16Flash_bwd_paramsE)
        /*0374*/ 	.word	0x00000008


	//----- nvinfo : EIATTR_REGCOUNT
	.align		4
.L_158:
        /*0378*/ 	.byte	0x04, 0x2f
        /*037a*/ 	.short	(.L_160 - .L_159)
	.align		4
.L_159:
        /*037c*/ 	.word	index@(_ZN5flash44flash_bwd_dq_dk_dv_loop_seqk_parallel_kernelI23Flash_bwd_kernel_traitsILi32ELi128ELi128ELi8ELi4ELi4ELi4ELb1ELb0EN7cutlass6half_tE19Flash_kernel_traitsILi32ELi128ELi128ELi8ES3_EELb0ELb0ELb0ELb0ELb1ELb1ELb0EEEvNS_16Flash_bwd_paramsE)
        /*0380*/ 	.word	0x000000ff


	//----- nvinfo : EIATTR_FRAME_SIZE
	.align		4
.L_160:
        /*0384*/ 	.byte	0x04, 0x11
        /*0386*/ 	.short	(.L_162 - .L_161)
	.align		4
.L_161:
        /*0388*/ 	.word	index@(_ZN5flash44flash_bwd_dq_dk_dv_loop_seqk_parallel_kernelI23Flash_bwd_kernel_traitsILi32ELi128ELi128ELi8ELi4ELi4ELi4ELb1ELb0EN7cutlass6half_tE19Flash_kernel_traitsILi32ELi128ELi128ELi8ES3_EELb0ELb0ELb0ELb0ELb1ELb1ELb0EEEvNS_16Flash_bwd_paramsE)
        /*038c*/ 	.word	0x00000000


	//----- nvinfo : EIATTR_REGCOUNT
	.align		4
.L_162:
        /*0390*/ 	.byte	0x04, 0x2f
        /*0392*/ 	.short	(.L_164 - .L_163)
	.align		4
.L_163:
        /*0394*/ 	.word	index@(_ZN5flash44flash_bwd_dq_dk_dv_loop_seqk_parallel_kernelI23Flash_bwd_kernel_traitsILi32ELi128ELi128ELi8ELi4ELi4ELi4ELb1ELb0EN7cutlass6half_tE19Flash_kernel_traitsILi32ELi128ELi128ELi8ES3_EELb0ELb0ELb1ELb0ELb0ELb0ELb0EEEvNS_16Flash_bwd_paramsE)
        /*0398*/ 	.word	0x000000ff


	//----- nvinfo : EIATTR_FRAME_SIZE
	.align		4
.L_164:
        /*039c*/ 	.byte	0x04, 0x11
        /*039e*/ 	.short	(.L_166 - .L_165)
	.align		4
.L_165:
        /*03a0*/ 	.word	index@(_ZN5flash44flash_bwd_dq_dk_dv_loop_seqk_parallel_kernelI23Flash_bwd_kernel_traitsILi32ELi128ELi128ELi8ELi4ELi4ELi4ELb1ELb0EN7cutlass6half_tE19Flash_kernel_traitsILi32ELi128ELi128ELi8ES3_EELb0ELb0ELb1ELb0ELb0ELb0ELb0EEEvNS_16Flash_bwd_paramsE)
        /*03a4*/ 	.word	0x00000000


	//----- nvinfo : EIATTR_REGCOUNT
	.align		4
.L_166:
        /*03a8*/ 	.byte	0x04, 0x2f
        /*03aa*/ 	.short	(.L_168 - .L_167)
	.align		4
.L_167:
        /*03ac*/ 	.word	index@(_ZN5flash44flash_bwd_dq_dk_dv_loop_seqk_parallel_kernelI23Flash_bwd_kernel_traitsILi32ELi128ELi128ELi8ELi4ELi4ELi4ELb1ELb0EN7cutlass6half_tE19Flash_kernel_traitsILi32ELi128ELi128ELi8ES3_EELb0ELb0ELb0ELb0ELb0ELb0ELb0EEEvNS_16Flash_bwd_paramsE)
        /*03b0*/ 	.word	0x000000ff


	//----- nvinfo : EIATTR_FRAME_SIZE
	.align		4
.L_168:
        /*03b4*/ 	.byte	0x04, 0x11
        /*03b6*/ 	.short	(.L_170 - .L_169)
	.align		4
.L_169:
        /*03b8*/ 	.word	index@(_ZN5flash44flash_bwd_dq_dk_dv_loop_seqk_parallel_kernelI23Flash_bwd_kernel_traitsILi32ELi128ELi128ELi8ELi4ELi4ELi4ELb1ELb0EN7cutlass6half_tE19Flash_kernel_traitsILi32ELi128ELi128ELi8ES3_EELb0ELb0ELb0ELb0ELb0ELb0ELb0EEEvNS_16Flash_bwd_paramsE)
        /*03bc*/ 	.word	0x00000008


	//----- nvinfo : EIATTR_REGCOUNT
	.align		4
.L_170:
        /*03c0*/ 	.byte	0x04, 0x2f
        /*03c2*/ 	.short	(.L_172 - .L_171)
	.align		4
.L_171:
        /*03c4*/ 	.word	index@(_ZN5flash44flash_bwd_dq_dk_dv_loop_seqk_parallel_kernelI23Flash_bwd_kernel_traitsILi32ELi128ELi128ELi8ELi4ELi4ELi4ELb1ELb0EN7cutlass6half_tE19Flash_kernel_traitsILi32ELi128ELi128ELi8ES3_EELb0ELb0ELb0ELb0ELb0ELb1ELb0EEEvNS_16Flash_bwd_paramsE)
        /*03c8*/ 	.word	0x000000ff


	//----- nvinfo : EIATTR_FRAME_SIZE
	.align		4
.L_172:
        /*03cc*/ 	.byte	0x04, 0x11
        /*03ce*/ 	.short	(.L_174 - .L_173)
	.align		4
.L_173:
        /*03d0*/ 	.word	index@(_ZN5flash44flash_bwd_dq_dk_dv_loop_seqk_parallel_kernelI23Flash_bwd_kernel_traitsILi32ELi128ELi128ELi8ELi4ELi4ELi4ELb1ELb0EN7cutlass6half_tE19Flash_kernel_traitsILi32ELi128ELi128ELi8ES3_EELb0ELb0ELb0ELb0ELb0ELb1ELb0EEEvNS_16Flash_bwd_paramsE)
        /*03d4*/ 	.word	0x00000000


	//----- nvinfo : EIATTR_MIN_STACK_SIZE
	.align		4
.L_174:
        /*03d8*/ 	.byte	0x04, 0x12
        /*03da*/ 	.short	(.L_176 - .L_175)
	.align		4
.L_175:
        /*03dc*/ 	.word	index@(_ZN5flash44flash_bwd_dq_dk_dv_loop_seqk_parallel_kernelI23Flash_bwd_kernel_traitsILi32ELi128ELi128ELi8ELi4ELi4ELi4ELb1ELb0EN7cutlass6half_tE19Flash_kernel_traitsILi32ELi128ELi128ELi8ES3_EELb0ELb0ELb0ELb0ELb0ELb1ELb0EEEvNS_16Flash_bwd_paramsE)
        /*03e0*/ 	.word	0x00000000


	//----- nvinfo : EIATTR_MIN_STACK_SIZE
	.align		4
.L_176:
        /*03e4*/ 	.byte	0x04, 0x12
        /*03e6*/ 	.short	(.L_178 - .L_177)
	.align		4
.L_177:
        /*03e8*/ 	.word	index@(_ZN5flash44flash_bwd_dq_dk_dv_loop_seqk_parallel_kernelI23Flash_bwd_kernel_traitsILi32ELi128ELi128ELi8ELi4ELi4ELi4ELb1ELb0EN7cutlass6half_tE19Flash_kernel_traitsILi32ELi128ELi128ELi8ES3_EELb0ELb0ELb0ELb0ELb0ELb0ELb0EEEvNS_16Flash_bwd_paramsE)
        /*03ec*/ 	.word	0x00000008


	//----- nvinfo : EIATTR_MIN_STACK_SIZE
	.align		4
.L_178:
        /*03f0*/ 	.byte	0x04, 0x12
        /*03f2*/ 	.short	(.L_180 - .L_179)
	.align		4
.L_179:
        /*03f4*/ 	.word	index@(_ZN5flash44flash_bwd_dq_dk_dv_loop_seqk_parallel_kernelI23Flash_bwd_kernel_traitsILi32ELi128ELi128ELi8ELi4ELi4ELi4ELb1ELb0EN7cutlass6half_tE19Flash_kernel_traitsILi32ELi128ELi128ELi8ES3_EELb0ELb0ELb1ELb0ELb0ELb0ELb0EEEvNS_16Flash_bwd_paramsE)
        /*03f8*/ 	.word	0x00000000


	//----- nvinfo : EIATTR_MIN_STACK_SIZE
	.align		4
.L_180:
        /*03fc*/ 	.byte	0x04, 0x12
        /*03fe*/ 	.short	(.L_182 - .L_181)
	.align		4
.L_181:
        /*0400*/ 	.word	index@(_ZN5flash44flash_bwd_dq_dk_dv_loop_seqk_parallel_kernelI23Flash_bwd_kernel_traitsILi32ELi128ELi128ELi8ELi4ELi4ELi4ELb1ELb0EN7cutlass6half_tE19Flash_kernel_traitsILi32ELi128ELi128ELi8ES3_EELb0ELb0ELb0ELb0ELb1ELb1ELb0EEEvNS_16Flash_bwd_paramsE)
        /*0404*/ 	.word	0x00000000


	//----- nvinfo : EIATTR_MIN_STACK_SIZE
	.align		4
.L_182:
        /*0408*/ 	.byte	0x04, 0x12
        /*040a*/ 	.short	(.L_184 - .L_183)
	.align		4
.L_183:
        /*040c*/ 	.word	index@(_ZN5flash44flash_bwd_dq_dk_dv_loop_seqk_parallel_kernelI23Flash_bwd_kernel_traitsILi32ELi128ELi128ELi8ELi4ELi4ELi4ELb1ELb0EN7cutlass6half_tE19Flash_kernel_traitsILi32ELi128ELi128ELi8ES3_EELb0ELb0ELb0ELb1ELb0ELb0ELb0EEEvNS_16Flash_bwd_paramsE)
        /*0410*/ 	.word	0x00000008


	//----- nvinfo : EIATTR_MIN_STACK_SIZE
	.align		4
.L_184:
        /*0414*/ 	.byte	0x04, 0x12
        /*0416*/ 	.short	(.L_186 - .L_185)
	.align		4
.L_185:
        /*0418*/ 	.word	index@(_ZN5flash44flash_bwd_dq_dk_dv_loop_seqk_parallel_kernelI23Flash_bwd_kernel_traitsILi32ELi128ELi128ELi8ELi4ELi4ELi4ELb1ELb0EN7cutlass6half_tE19Flash_kernel_traitsILi32ELi128ELi128ELi8ES3_EELb0ELb0ELb1ELb0ELb0ELb1ELb0EEEvNS_16Flash_bwd_paramsE)
        /*041c*/ 	.word	0x00000000


	//----- nvinfo : EIATTR_MIN_STACK_SIZE
	.align		4
.L_186:
        /*0420*/ 	.byte	0x04, 0x12
        /*0422*/ 	.short	(.L_188 - .L_187)
	.align		4
.L_187:
        /*0424*/ 	.word	index@(_ZN5flash44flash_bwd_dq_dk_dv_loop_seqk_parallel_kernelI23Flash_bwd_kernel_traitsILi32ELi128ELi128ELi8ELi4ELi4ELi4ELb1ELb0EN7cutlass6half_tE19Flash_kernel_traitsILi32ELi128ELi128ELi8ES3_EELb0ELb0ELb1ELb1ELb0ELb0ELb0EEEvNS_16Flash_bwd_paramsE)
        /*0428*/ 	.word	0x00000000


	//----- nvinfo : EIATTR_MIN_STACK_SIZE
	.align		4
.L_188:
        /*042c*/ 	.byte	0x04, 0x12
        /*042e*/ 	.short	(.L_190 - .L_189)
	.align		4
.L_189:
        /*0430*/ 	.word	index@(_ZN5flash27flash_bwd_convert_dq_kernelI23Flash_bwd_kernel_traitsILi32ELi128ELi128ELi8ELi4ELi4ELi4ELb1ELb0EN7cutlass6half_tE19Flash_kernel_traitsILi32ELi128ELi128ELi8ES3_EEEEvNS_16Flash_bwd_paramsEi)
        /*0434*/ 	.word	0x00000000


	//----- nvinfo : EIATTR_MIN_STACK_SIZE
	.align		4
.L_190:
        /*0438*/ 	.byte	0x04, 0x12
        /*043a*/ 	.short	(.L_192 - .L_191)
	.align		4
.L_191:
        /*043c*/ 	.word	index@(_ZN5flash44flash_bwd_dq_dk_dv_loop_seqk_parallel_kernelI23Flash_bwd_kernel_traitsILi32ELi128ELi128ELi8ELi4ELi4ELi4ELb1ELb0EN7cutlass6half_tE19Flash_kernel_traitsILi32ELi128ELi128ELi8ES3_EELb1ELb0ELb0ELb0ELb0ELb1ELb0EEEvNS_16Flash_bwd_paramsE)
        /*0440*/ 	.word	0x00000000


	//----- nvinfo : EIATTR_MIN_STACK_SIZE
	.align		4
.L_192:
        /*0444*/ 	.byte	0x04, 0x12
        /*0446*/ 	.short	(.L_194 - .L_193)
	.align		4
.L_193:
        /*0448*/ 	.word	index@(_ZN5flash44flash_bwd_dq_dk_dv_loop_seqk_parallel_kernelI23Flash_bwd_kernel_traitsILi32ELi128ELi128ELi8ELi4ELi4ELi4ELb1ELb0EN7cutlass6half_tE19Flash_kernel_traitsILi32ELi128ELi128ELi8ES3_EELb0ELb0ELb0ELb0ELb0ELb1ELb1EEEvNS_16Flash_bwd_paramsE)
        /*044c*/ 	.word	0x000000f0


	//----- nvinfo : EIATTR_MIN_STACK_SIZE
	.align		4
.L_194:
        /*0450*/ 	.byte	0x04, 0x12
        /*0452*/ 	.short	(.L_196 - .L_195)
	.align		4
.L_195:
        /*0454*/ 	.word	index@(_ZN5flash44flash_bwd_dq_dk_dv_loop_seqk_parallel_kernelI23Flash_bwd_kernel_traitsILi32ELi128ELi128ELi8ELi4ELi4ELi4ELb1ELb0EN7cutlass6half_tE19Flash_kernel_traitsILi32ELi128ELi128ELi8ES3_EELb1ELb0ELb0ELb0ELb0ELb0ELb0EEEvNS_16Flash_bwd_paramsE)
        /*0458*/ 	.word	0x00000000


	//----- nvinfo : EIATTR_MIN_STACK_SIZE
	.align		4
.L_196:
        /*045c*/ 	.byte	0x04, 0x12
        /*045e*/ 	.short	(.L_198 - .L_197)
	.align		4
.L_197:
        /*0460*/ 	.word	index@(_ZN5flash44flash_bwd_dq_dk_dv_loop_seqk_parallel_kernelI23Flash_bwd_kernel_traitsILi32ELi128ELi128ELi8ELi4ELi4ELi4ELb1ELb0EN7cutlass6half_tE19Flash_kernel_traitsILi32ELi128ELi128ELi8ES3_EELb0ELb0ELb0ELb0ELb0ELb0ELb1EEEvNS_16Flash_bwd_paramsE)
        /*0464*/ 	.word	0x00000100


	//----- nvinfo : EIATTR_MIN_STACK_SIZE
	.align		4
.L_198:
        /*0468*/ 	.byte	0x04, 0x12
        /*046a*/ 	.short	(.L_200 - .L_199)
	.align		4
.L_199:
        /*046c*/ 	.word	index@(_ZN5flash44flash_bwd_dq_dk_dv_loop_seqk_parallel_kernelI23Flash_bwd_kernel_traitsILi32ELi128ELi128ELi8ELi4ELi4ELi4ELb1ELb0EN7cutlass6half_tE19Flash_kernel_traitsILi32ELi128ELi128ELi8ES3_EELb1ELb0ELb1ELb0ELb0ELb0ELb0EEEvNS_16Flash_bwd_paramsE)
        /*0470*/ 	.word	0x00000000


	//----- nvinfo : EIATTR_MIN_STACK_SIZE
	.align		4
.L_200:
        /*0474*/ 	.byte	0x04, 0x12
        /*0476*/ 	.short	(.L_202 - .L_201)
	.align		4
.L_201:
        /*0478*/ 	.word	index@(_ZN5flash44flash_bwd_dq_dk_dv_loop_seqk_parallel_kernelI23Flash_bwd_kernel_traitsILi32ELi128ELi128ELi8ELi4ELi4ELi4ELb1ELb0EN7cutlass6half_tE19Flash_kernel_traitsILi32ELi128ELi128ELi8ES3_EELb0ELb0ELb1ELb0ELb0ELb0ELb1EEEvNS_16Flash_bwd_paramsE)
        /*047c*/ 	.word	0x00000108


	//----- nvinfo : EIATTR_MIN_STACK_SIZE
	.align		4
.L_202:
        /*0480*/ 	.byte	0x04, 0x12
        /*0482*/ 	.short	(.L_204 - .L_203)
	.align		4
.L_203:
        /*0484*/ 	.word	index@(_ZN5flash44flash_bwd_dq_dk_dv_loop_seqk_parallel_kernelI23Flash_bwd_kernel_traitsILi32ELi128ELi128ELi8ELi4ELi4ELi4ELb1ELb0EN7cutlass6half_tE19Flash_kernel_traitsILi32ELi128ELi128ELi8ES3_EELb1ELb0ELb0ELb0ELb1ELb1ELb0EEEvNS_16Flash_bwd_paramsE)
        /*0488*/ 	.word	0x00000000


	//----- nvinfo : EIATTR_MIN_STACK_SIZE
	.align		4
.L_204:
        /*048c*/ 	.byte	0x04, 0x12
        /*048e*/ 	.short	(.L_206 - .L_205)
	.align		4
.L_205:
        /*0490*/ 	.word	index@(_ZN5flash44flash_bwd_dq_dk_dv_loop_seqk_parallel_kernelI23Flash_bwd_kernel_traitsILi32ELi128ELi128ELi8ELi4ELi4ELi4ELb1ELb0EN7cutlass6half_tE19Flash_kernel_traitsILi32ELi128ELi128ELi8ES3_EELb0ELb0ELb0ELb0ELb1ELb1ELb1EEEvNS_16Flash_bwd_paramsE)
        /*0494*/ 	.word	0x000000f0


	//----- nvinfo : EIATTR_MIN_STACK_SIZE
	.align		4
.L_206:
        /*0498*/ 	.byte	0x04, 0x12
        /*049a*/ 	.short	(.L_208 - .L_207)
	.align		4
.L_207:
        /*049c*/ 	.word	index@(_ZN5flash44flash_bwd_dq_dk_dv_loop_seqk_parallel_kernelI23Flash_bwd_kernel_traitsILi32ELi128ELi128ELi8ELi4ELi4ELi4ELb1ELb0EN7cutlass6half_tE19Flash_kernel_traitsILi32ELi128ELi128ELi8ES3_EELb1ELb0ELb0ELb1ELb0ELb0ELb0EEEvNS_16Flash_bwd_paramsE)
        /*04a0*/ 	.word	0x00000008


	//----- nvinfo : EIATTR_MIN_STACK_SIZE
	.align		4
.L_208:
        /*04a4*/ 	.byte	0x04, 0x12
        /*04a6*/ 	.short	(.L_210 - .L_209)
	.align		4
.L_209:
        /*04a8*/ 	.word	index@(_ZN5flash44flash_bwd_dq_dk_dv_loop_seqk_parallel_kernelI23Flash_bwd_kernel_traitsILi32ELi128ELi128ELi8ELi4ELi4ELi4ELb1ELb0EN7cutlass6half_tE19Flash_kernel_traitsILi32ELi128ELi128ELi8ES3_EELb0ELb0ELb0ELb1ELb0ELb0ELb1EEEvNS_16Flash_bwd_paramsE)
        /*04ac*/ 	.word	0x00000100


	//----- nvinfo : EIATTR_MIN_STACK_SIZE
	.align		4
.L_210:
        /*04b0*/ 	.byte	0x04, 0x12
        /*04b2*/ 	.short	(.L_212 - .L_211)
	.align		4
.L_211:
        /*04b4*/ 	.word	index@(_ZN5flash44flash_bwd_dq_dk_dv_loop_seqk_parallel_kernelI23Flash_bwd_kernel_traitsILi32ELi128ELi128ELi8ELi4ELi4ELi4ELb1ELb0EN7cutlass6half_tE19Flash_kernel_traitsILi32ELi128ELi128ELi8ES3_EELb1ELb0ELb1ELb0ELb0ELb1ELb0EEEvNS_16Flash_bwd_paramsE)
        /*04b8*/ 	.word	0x00000000


	//----- nvinfo : EIATTR_MIN_STACK_SIZE
	.align		4
.L_212:
        /*04bc*/ 	.byte	0x04, 0x12
        /*04be*/ 	.short	(.L_214 - .L_213)
	.align		4
.L_213:
        /*04c0*/ 	.word	index@(_ZN5flash44flash_bwd_dq_dk_dv_loop_seqk_parallel_kernelI23Flash_bwd_kernel_traitsILi32ELi128ELi128ELi8ELi4ELi4ELi4ELb1ELb0EN7cutlass6half_tE19Flash_kernel_traitsILi32ELi128ELi128ELi8ES3_EELb0ELb0ELb1ELb0ELb0ELb1ELb1EEEvNS_16Flash_bwd_paramsE)
        /*04c4*/ 	.word	0x00000100


	//----- nvinfo : EIATTR_MIN_STACK_SIZE
	.align		4
.L_214:
        /*04c8*/ 	.byte	0x04, 0x12
        /*04ca*/ 	.short	(.L_216 - .L_215)
	.align		4
.L_215:
        /*04cc*/ 	.word	index@(_ZN5flash44flash_bwd_dq_dk_dv_loop_seqk_parallel_kernelI23Flash_bwd_kernel_traitsILi32ELi128ELi128ELi8ELi4ELi4ELi4ELb1ELb0EN7cutlass6half_tE19Flash_kernel_traitsILi32ELi128ELi128ELi8ES3_EELb1ELb0ELb1ELb1ELb0ELb0ELb0EEEvNS_16Flash_bwd_paramsE)
        /*04d0*/ 	.word	0x00000000


	//----- nvinfo : EIATTR_MIN_STACK_SIZE
	.align		4
.L_216:
        /*04d4*/ 	.byte	0x04, 0x12
        /*04d6*/ 	.short	(.L_218 - .L_217)
	.align		4
.L_217:
        /*04d8*/ 	.word	index@(_ZN5flash44flash_bwd_dq_dk_dv_loop_seqk_parallel_kernelI23Flash_bwd_kernel_traitsILi32ELi128ELi128ELi8ELi4ELi4ELi4ELb1ELb0EN7cutlass6half_tE19Flash_kernel_traitsILi32ELi128ELi128ELi8ES3_EELb0ELb0ELb1ELb1ELb0ELb0ELb1EEEvNS_16Flash_bwd_paramsE)
        /*04dc*/ 	.word	0x00000108


	//----- nvinfo : EIATTR_MIN_STACK_SIZE
	.align		4
.L_218:
        /*04e0*/ 	.byte	0x04, 0x12
        /*04e2*/ 	.short	(.L_220 - .L_219)
	.align		4
.L_219:
        /*04e4*/ 	.word	index@(_ZN5flash25flash_bwd_dot_do_o_kernelILb0E23Flash_bwd_kernel_traitsILi32ELi128ELi128ELi8ELi4ELi4ELi4ELb1ELb0EN7cutlass6half_tE19Flash_kernel_traitsILi32ELi128ELi128ELi8ES3_EEEEvNS_16Flash_bwd_paramsE)
        /*04e8*/ 	.word	0x00000000


	//----- nvinfo : EIATTR_MIN_STACK_SIZE
	.align		4
.L_220:
        /*04ec*/ 	.byte	0x04, 0x12
        /*04ee*/ 	.short	(.L_222 - .L_221)
	.align		4
.L_221:
        /*04f0*/ 	.word	index@(_ZN5flash25flash_bwd_dot_do_o_kernelILb1E23Flash_bwd_kernel_traitsILi32ELi128ELi128ELi8ELi4ELi4ELi4ELb1ELb0EN7cutlass6half_tE19Flash_kernel_traitsILi32ELi128ELi128ELi8ES3_EEEEvNS_16Flash_bwd_paramsE)
        /*04f4*/ 	.word	0x00000000


	//----- nvinfo : EIATTR_MIN_STACK_SIZE
	.align		4
.L_222:
        /*04f8*/ 	.byte	0x04, 0x12
        /*04fa*/ 	.short	(.L_224 - .L_223)
	.align		4
.L_223:
        /*04fc*/ 	.word	index@(_ZN5flash27flash_bwd_convert_dq_kernelI23Flash_bwd_kernel_traitsILi32ELi128ELi128ELi8ELi4ELi4ELi4ELb0ELb0EN7cutlass6half_tE19Flash_kernel_traitsILi32ELi128ELi128ELi8ES3_EEEEvNS_16Flash_bwd_paramsEi)
        /*0500*/ 	.word	0x00000000


	//----- nvinfo : EIATTR_MIN_STACK_SIZE
	.align		4
.L_224:
        /*0504*/ 	.byte	0x04, 0x12
        /*0506*/ 	.short	(.L_226 - .L_225)
	.align		4
.L_225:
        /*0508*/ 	.word	index@(_ZN5flash44flash_bwd_dq_dk_dv_loop_seqk_parallel_kernelI23Flash_bwd_kernel_traitsILi32ELi128ELi128ELi8ELi4ELi4ELi4ELb0ELb0EN7cutlass6half_tE19Flash_kernel_traitsILi32ELi128ELi128ELi8ES3_EELb1ELb0ELb0ELb0ELb0ELb1ELb0EEEvNS_16Flash_bwd_paramsE)
        /*050c*/ 	.word	0x00000000


	//----- nvinfo : EIATTR_MIN_STACK_SIZE
	.align		4
.L_226:
        /*0510*/ 	.byte	0x04, 0x12
        /*0512*/ 	.short	(.L_228 - .L_227)
	.align		4
.L_227:
        /*0514*/ 	.word	index@(_ZN5flash44flash_bwd_dq_dk_dv_loop_seqk_parallel_kernelI23Flash_bwd_kernel_traitsILi32ELi128ELi128ELi8ELi4ELi4ELi4ELb0ELb0EN7cutlass6half_tE19Flash_kernel_traitsILi32ELi128ELi128ELi8ES3_EELb0ELb0ELb0ELb0ELb0ELb1ELb1EEEvNS_16Flash_bwd_paramsE)
        /*0518*/ 	.word	0x00000088


	//----- nvinfo : EIATTR_MIN_STACK_SIZE
	.align		4
.L_228:
        /*051c*/ 	.byte	0x04, 0x12
        /*051e*/ 	.short	(.L_230 - .L_229)
	.align		4
.L_229:
        /*0520*/ 	.word	index@(_ZN5flash44flash_bwd_dq_dk_dv_loop_seqk_parallel_kernelI23Flash_bwd_kernel_traitsILi32ELi128ELi128ELi8ELi4ELi4ELi4ELb0ELb0EN7cutlass6half_tE19Flash_kernel_traitsILi32ELi128ELi128ELi8ES3_EELb1ELb0ELb0ELb0ELb0ELb0ELb0EEEvNS_16Flash_bwd_paramsE)
        /*0524*/ 	.word	0x00000000


	//----- nvinfo : EIATTR_MIN_STACK_SIZE
	.align		4
.L_230:
        /*0528*/ 	.byte	0x04, 0x12
        /*052a*/ 	.short	(.L_232 - .L_231)
	.align		4
.L_231:
        /*052c*/ 	.word	index@(_ZN5flash44flash_bwd_dq_dk_dv_loop_seqk_parallel_kernelI23Flash_bwd_kernel_traitsILi32ELi128ELi128ELi8ELi4ELi4ELi4ELb0ELb0EN7cutlass6half_tE19Flash_kernel_traitsILi32ELi128ELi128ELi8ES3_EELb0ELb0ELb0ELb0ELb0ELb0ELb1EEEvNS_16Flash_bwd_paramsE)
        /*0530*/ 	.word	0x00000098


	//----- nvinfo : EIATTR_MIN_STACK_SIZE
	.align		4
.L_232:
        /*0534*/ 	.byte	0x04, 0x12
        /*0536*/ 	.short	(.L_234 - .L_233)
	.align		4
.L_233:
        /*0538*/ 	.word	index@(_ZN5flash44flash_bwd_dq_dk_dv_loop_seqk_parallel_kernelI23Flash_bwd_kernel_traitsILi32ELi128ELi128ELi8ELi4ELi4ELi4ELb0ELb0EN7cutlass6half_tE19Flash_kernel_traitsILi32ELi128ELi128ELi8ES3_EELb1ELb0ELb1ELb0ELb0ELb0ELb0EEEvNS_16Flash_bwd_paramsE)
        /*053c*/ 	.word	0x00000000


	//----- nvinfo : EIATTR_MIN_STACK_SIZE
	.align		4
.L_234:
        /*0540*/ 	.byte	0x04, 0x12
        /*0542*/ 	.short	(.L_236 - .L_235)
	.align		4
.L_235:
        /*0544*/ 	.word	index@(_ZN5flash44flash_bwd_dq_dk_dv_loop_seqk_parallel_kernelI23Flash_bwd_kernel_traitsILi32ELi128ELi128ELi8ELi4ELi4ELi4ELb0ELb0EN7cutlass6half_tE19Flash_kernel_traitsILi32ELi128ELi128ELi8ES3_EELb0ELb0ELb1ELb0ELb0ELb0ELb1EEEvNS_16Flash_bwd_paramsE)
        /*0548*/ 	.word	0x000000a0


	//----- nvinfo : EIATTR_MIN_STACK_SIZE
	.align		4
.L_236:
        /*054c*/ 	.byte	0x04, 0x12
        /*054e*/ 	.short	(.L_238 - .L_237)
	.align		4
.L_237:
        /*0550*/ 	.word	index@(_ZN5flash44flash_bwd_dq_dk_dv_loop_seqk_parallel_kernelI23Flash_bwd_kernel_traitsILi32ELi128ELi128ELi8ELi4ELi4ELi4ELb0ELb0EN7cutlass6half_tE19Flash_kernel_traitsILi32ELi128ELi128ELi8ES3_EELb1ELb0ELb0ELb0ELb1ELb1ELb0EEEvNS_16Flash_bwd_paramsE)
        /*0554*/ 	.word	0x00000000


	//----- nvinfo : EIATTR_MIN_STACK_SIZE
	.align		4
.L_238:
        /*0558*/ 	.byte	0x04, 0x12
        /*055a*/ 	.short	(.L_240 - .L_239)
	.align		4
.L_239:
        /*055c*/ 	.word	index@(_ZN5flash44flash_bwd_dq_dk_dv_loop_seqk_parallel_kernelI23Flash_bwd_kernel_traitsILi32ELi128ELi128ELi8ELi4ELi4ELi4ELb0ELb0EN7cutlass6half_tE19Flash_kernel_traitsILi32ELi128ELi128ELi8ES3_EELb0ELb0ELb0ELb0ELb1ELb1ELb1EEEvNS_16Flash_bwd_paramsE)
        /*0560*/ 	.word	0x00000080


	//----- nvinfo : EIATTR_MIN_STACK_SIZE
	.align		4
.L_240:
        /*0564*/ 	.byte	0x04, 0x12
        /*0566*/ 	.short	(.L_242 - .L_241)
	.align		4
.L_241:
        /*0568*/ 	.word	index@(_ZN5flash44flash_bwd_dq_dk_dv_loop_seqk_parallel_kernelI23Flash_bwd_kernel_traitsILi32ELi128ELi128ELi8ELi4ELi4ELi4ELb0ELb0EN7cutlass6half_tE19Flash_kernel_traitsILi32ELi128ELi128ELi8ES3_EELb1ELb0ELb0ELb1ELb0ELb0ELb0EEEvNS_16Flash_bwd_paramsE)
        /*056c*/ 	.word	0x00000000


	//----- nvinfo : EIATTR_MIN_STACK_SIZE
	.align		4
.L_242:
        /*0570*/ 	.byte	0x04, 0x12
        /*0572*/ 	.short	(.L_244 - .L_243)
	.align		4
.L_243:
        /*0574*/ 	.word	index@(_ZN5flash44flash_bwd_dq_dk_dv_loop_seqk_parallel_kernelI23Flash_bwd_kernel_traitsILi32ELi128ELi128ELi8ELi4ELi4ELi4ELb0ELb0EN7cutlass6half_tE19Flash_kernel_traitsILi32ELi128ELi128ELi8ES3_EELb0ELb0ELb0ELb1ELb0ELb0ELb1EEEvNS_16Flash_bwd_paramsE)
        /*0578*/ 	.word	0x00000098


	//----- nvinfo : EIATTR_MIN_STACK_SIZE
	.align		4
.L_244:
        /*057c*/ 	.byte	0x04, 0x12
        /*057e*/ 	.short	(.L_246 - .L_245)
	.align		4
.L_245:
        /*0580*/ 	.word	index@(_ZN5flash44flash_bwd_dq_dk_dv_loop_seqk_parallel_kernelI23Flash_bwd_kernel_traitsILi32ELi128ELi128ELi8ELi4ELi4ELi4ELb0ELb0EN7cutlass6half_tE19Flash_kernel_traitsILi32ELi128ELi128ELi8ES3_EELb1ELb0ELb1ELb0ELb0ELb1ELb0EEEvNS_16Flash_bwd_paramsE)
        /*0584*/ 	.word	0x00000000


	//----- nvinfo : EIATTR_MIN_STACK_SIZE
	.align		4
.L_246:
        /*0588*/ 	.byte	0x04, 0x12
        /*058a*/ 	.short	(.L_248 - .L_247)
	.align		4
.L_247:
        /*058c*/ 	.word	index@(_ZN5flash44flash_bwd_dq_dk_dv_loop_seqk_parallel_kernelI23Flash_bwd_kernel_traitsILi32ELi128ELi128ELi8ELi4ELi4ELi4ELb0ELb0EN7cutlass6half_tE19Flash_kernel_traitsILi32ELi128ELi128ELi8ES3_EELb0ELb0ELb1ELb0ELb0ELb1ELb1EEEvNS_16Flash_bwd_paramsE)
        /*0590*/ 	.word	0x00000098


	//----- nvinfo : EIATTR_MIN_STACK_SIZE
	.align		4
.L_248:
        /*0594*/ 	.byte	0x04, 0x12
        /*0596*/ 	.short	(.L_250 - .L_249)
	.align		4
.L_249:
        /*0598*/ 	.word	index@(_ZN5flash44flash_bwd_dq_dk_dv_loop_seqk_parallel_kernelI23Flash_bwd_kernel_traitsILi32ELi128ELi128ELi8ELi4ELi4ELi4ELb0ELb0EN7cutlass6half_tE19Flash_kernel_traitsILi32ELi128ELi128ELi8ES3_EELb1ELb0ELb1ELb1ELb0ELb0ELb0EEEvNS_16Flash_bwd_paramsE)
        /*059c*/ 	.word	0x00000000


	//----- nvinfo : EIATTR_MIN_STACK_SIZE
	.align		4
.L_250:
        /*05a0*/ 	.byte	0x04, 0x12
        /*05a2*/ 	.short	(.L_252 - .L_251)
	.align		4
.L_251:
        /*05a4*/ 	.word	index@(_ZN5flash44flash_bwd_dq_dk_dv_loop_seqk_parallel_kernelI23Flash_bwd_kernel_traitsILi32ELi128ELi128ELi8ELi4ELi4ELi4ELb0ELb0EN7cutlass6half_tE19Flash_kernel_traitsILi32ELi128ELi128ELi8ES3_EELb0ELb0ELb1ELb1ELb0ELb0ELb1EEEvNS_16Flash_bwd_paramsE)
        /*05a8*/ 	.word	0x00000098


	//----- nvinfo : EIATTR_MIN_STACK_SIZE
	.align		4
.L_252:
        /*05ac*/ 	.byte	0x04, 0x12
        /*05ae*/ 	.short	(.L_254 - .L_253)
	.align		4
.L_253:
        /*05b0*/ 	.word	index@(_ZN5flash25flash_bwd_dot_do_o_kernelILb0E23Flash_bwd_kernel_traitsILi32ELi128ELi128ELi8ELi4ELi4ELi4ELb0ELb0EN7cutlass6half_tE19Flash_kernel_traitsILi32ELi128ELi128ELi8ES3_EEEEvNS_16Flash_bwd_paramsE)
        /*05b4*/ 	.word	0x00000000


	//----- nvinfo : EIATTR_MIN_STACK_SIZE
	.align		4
.L_254:
        /*05b8*/ 	.byte	0x04, 0x12
        /*05ba*/ 	.short	(.L_256 - .L_255)
	.align		4
.L_255:
        /*05bc*/ 	.word	index@(_ZN5flash25flash_bwd_dot_do_o_kernelILb1E23Flash_bwd_kernel_traitsILi32ELi128ELi128ELi8ELi4ELi4ELi4ELb0ELb0EN7cutlass6half_tE19Flash_kernel_traitsILi32ELi128ELi128ELi8ES3_EEEEvNS_16Flash_bwd_paramsE)
        /*05c0*/ 	.word	0x00000000
.L_256:


//--------------------- .nv.compat                --------------------------
	.section	.nv.compat,"",@"SHT_CUDA_COMPAT_INFO"
	.align	4
        /*0000*/ 	.byte	0x02, 0x09, 0x01, 0x00, 0x02, 0x02, 0x01, 0x00, 0x02, 0x05, 0x05, 0x00, 0x03, 0x07, 0x01, 0x01
        /*0010*/ 	.byte	0x02, 0x03, 0x00, 0x00, 0x02, 0x06, 0x01, 0x00, 0x04, 0x0b, 0x08, 0x00, 0x00, 0x00, 0x00, 0x00
        /*0020*/ 	.byte	0x00, 0x00, 0x00, 0x00


//--------------------- .nv.info._ZN5flash44flash_bwd_dq_dk_dv_loop_seqk_parallel_kernelI23Flash_bwd_kernel_traitsILi32ELi128ELi128ELi8ELi4ELi4ELi4ELb1ELb0EN7cutlass6half_tE19Flash_kernel_traitsILi32ELi128ELi128ELi8ES3_EELb0ELb0ELb0ELb0ELb0ELb1ELb0EEEvNS_16Flash_bwd_paramsE --------------------------
	.section	.nv.info._ZN5flash44flash_bwd_dq_dk_dv_loop_seqk_parallel_kernelI23Flash_bwd_kernel_traitsILi32ELi128ELi128ELi8ELi4ELi4ELi4ELb1ELb0EN7cutlass6half_tE19Flash_kernel_traitsILi32ELi128ELi128ELi8ES3_EELb0ELb0ELb0ELb0ELb0ELb1ELb0EEEvNS_16Flash_bwd_paramsE,"",@"SHT_CUDA_INFO"
	.sectionflags	@""
	.align	4


	//----- nvinfo : EIATTR_CUDA_API_VERSION
	.align		4
        /*0000*/ 	.byte	0x04, 0x37
        /*0002*/ 	.short	(.L_258 - .L_257)
.L_257:
        /*0004*/ 	.word	0x00000082


	//----- nvinfo : EIATTR_KPARAM_INFO
	.align		4
.L_258:
        /*0008*/ 	.byte	0x04, 0x17
        /*000a*/ 	.short	(.L_260 - .L_259)
.L_259:
        /*000c*/ 	.word	0x00000000
        /*0010*/ 	.short	0x0000
        /*0012*/ 	.short	0x0000
        /*0014*/ 	.byte	0x00, 0xf0, 0x01, 0x0a


	//----- nvinfo : EIATTR_SPARSE_MMA_MASK
	.align		4
.L_260:
        /*0018*/ 	.byte	0x03, 0x50
        /*001a*/ 	.short	0x0000


	//----- nvinfo : EIATTR_MAXREG_COUNT
	.align		4
        /*001c*/ 	.byte	0x03, 0x1b
        /*001e*/ 	.short	0x00ff


	//----- nvinfo : EIATTR_NUM_BARRIERS
	.align		4
        /*0020*/ 	.byte	0x02, 0x4c
        /*0022*/ 	.byte	0x01
	.zero		1


	//----- nvinfo : EIATTR_MERCURY_ISA_VERSION
	.align		4
        /*0024*/ 	.byte	0x03, 0x5f
        /*0026*/ 	.short	0x0101


	//----- nvinfo : EIATTR_EXIT_INSTR_OFFSETS
	.align		4
        /*0028*/ 	.byte	0x04, 0x1c
        /*002a*/ 	.short	(.L_262 - .L_261)


	//   ....[0]....
.L_261:
        /*002c*/ 	.word	0x00000090


	//   ....[1]....
        /*0030*/ 	.word	0x000080f0


	//----- nvinfo : EIATTR_CRS_STACK_SIZE
	.align		4
.L_262:
        /*0034*/ 	.byte	0x04, 0x1e
        /*0036*/ 	.short	(.L_264 - .L_263)
.L_263:
        /*0038*/ 	.word	0x00000000


	//----- nvinfo : EIATTR_CBANK_PARAM_SIZE
	.align		4
.L_264:
        /*003c*/ 	.byte	0x03, 0x19
        /*003e*/ 	.short	0x0280


	//----- nvinfo : EIATTR_PARAM_CBANK
	.align		4
        /*0040*/ 	.byte	0x04, 0x0a
        /*0042*/ 	.short	(.L_266 - .L_265)
	.align		4
.L_265:
        /*0044*/ 	.word	index@(.nv.constant0._ZN5flash44flash_bwd_dq_dk_dv_loop_seqk_parallel_kernelI23Flash_bwd_kernel_traitsILi32ELi128ELi128ELi8ELi4ELi4ELi4ELb1ELb0EN7cutlass6half_tE19Flash_kernel_traitsILi32ELi128ELi128ELi8ES3_EELb0ELb0ELb0ELb0ELb0ELb1ELb0EEEvNS_16Flash_bwd_paramsE)
        /*0048*/ 	.short	0x0210
        /*004a*/ 	.short	0x0280


	//----- nvinfo : EIATTR_SW_WAR
	.align		4
.L_266:
        /*004c*/ 	.byte	0x04, 0x36
        /*004e*/ 	.short	(.L_268 - .L_267)
.L_267:
        /*0050*/ 	.word	0x00000008
.L_268:


//--------------------- .nv.info._ZN5flash44flash_bwd_dq_dk_dv_loop_seqk_parallel_kernelI23Flash_bwd_kernel_traitsILi32ELi128ELi128ELi8ELi4ELi4ELi4ELb1ELb0EN7cutlass6half_tE19Flash_kernel_traitsILi32ELi128ELi128ELi8ES3_EELb0ELb0ELb0ELb0ELb0ELb0ELb0EEEvNS_16Flash_bwd_paramsE --------------------------
	.section	.nv.info._ZN5flash44flash_bwd_dq_dk_dv_loop_seqk_parallel_kernelI23Flash_bwd_kernel_traitsILi32ELi128ELi128ELi8ELi4ELi4ELi4ELb1ELb0EN7cutlass6half_tE19Flash_kernel_traitsILi32ELi128ELi128ELi8ES3_EELb0ELb0ELb0ELb0ELb0ELb0ELb0EEEvNS_16Flash_bwd_paramsE,"",@"SHT_CUDA_INFO"
	.sectionflags	@""
	.align	4


	//----- nvinfo : EIATTR_CUDA_API_VERSION
	.align		4
        /*0000*/ 	.byte	0x04, 0x37
        /*0002*/ 	.short	(.L_270 - .L_269)
.L_269:
        /*0004*/ 	.word	0x00000082


	//----- nvinfo : EIATTR_KPARAM_INFO
	.align		4
.L_270:
        /*0008*/ 	.byte	0x04, 0x17
        /*000a*/ 	.short	(.L_272 - .L_271)
.L_271:
        /*000c*/ 	.word	0x00000000
        /*0010*/ 	.short	0x0000
        /*0012*/ 	.short	0x0000
        /*0014*/ 	.byte	0x00, 0xf0, 0x01, 0x0a


	//----- nvinfo : EIATTR_SPARSE_MMA_MASK
	.align		4
.L_272:
        /*0018*/ 	.byte	0x03, 0x50
        /*001a*/ 	.short	0x0000


	//----- nvinfo : EIATTR_MAXREG_COUNT
	.align		4
        /*001c*/ 	.byte	0x03, 0x1b
        /*001e*/ 	.short	0x00ff


	//----- nvinfo : EIATTR_NUM_BARRIERS
	.align		4
        /*0020*/ 	.byte	0x02, 0x4c
        /*0022*/ 	.byte	0x01
	.zero		1


	//----- nvinfo : EIATTR_ANNOTATIONS
	.align		4
        /*0024*/ 	.byte	0x04, 0x55
        /*0026*/ 	.short	(.L_274 - .L_273)


	//   ....[0]....
.L_273:
        /*0028*/ 	.word	0x00000001
        /*002c*/ 	.byte	0x40, 0x0a, 0x00, 0x00, 0x01, 0x00, 0x00, 0x00, 0xa0, 0x71, 0x00, 0x00


	//----- nvinfo : EIATTR_MERCURY_ISA_VERSION
	.align		4
.L_274:
        /*0038*/ 	.byte	0x03, 0x5f
        /*003a*/ 	.short	0x0101


	//----- nvinfo : EIATTR_EXIT_INSTR_OFFSETS
	.align		4
        /*003c*/ 	.byte	0x04, 0x1c
        /*003e*/ 	.short	(.L_276 - .L_275)


	//   ....[0]....
.L_275:
        /*0040*/ 	.word	0x000000a0


	//   ....[1]....
        /*0044*/ 	.word	0x00008680


	//----- nvinfo : EIATTR_CRS_STACK_SIZE
	.align		4
.L_276:
        /*0048*/ 	.byte	0x04, 0x1e
        /*004a*/ 	.short	(.L_278 - .L_277)
.L_277:
        /*004c*/ 	.word	0x00000000


	//----- nvinfo : EIATTR_CBANK_PARAM_SIZE
	.align		4
.L_278:
        /*0050*/ 	.byte	0x03, 0x19
        /*0052*/ 	.short	0x0280


	//----- nvinfo : EIATTR_PARAM_CBANK
	.align		4
        /*0054*/ 	.byte	0x04, 0x0a
        /*0056*/ 	.short	(.L_280 - .L_279)
	.align		4
.L_279:
        /*0058*/ 	.word	index@(.nv.constant0._ZN5flash44flash_bwd_dq_dk_dv_loop_seqk_parallel_kernelI23Flash_bwd_kernel_traitsILi32ELi128ELi128ELi8ELi4ELi4ELi4ELb1ELb0EN7cutlass6half_tE19Flash_kernel_traitsILi32ELi128ELi128ELi8ES3_EELb0ELb0ELb0ELb0ELb0ELb0ELb0EEEvNS_16Flash_bwd_paramsE)
        /*005c*/ 	.short	0x0210
        /*005e*/ 	.short	0x0280


	//----- nvinfo : EIATTR_SW_WAR
	.align		4
.L_280:
        /*0060*/ 	.byte	0x04, 0x36
        /*0062*/ 	.short	(.L_282 - .L_281)
.L_281:
        /*0064*/ 	.word	0x00000008
.L_282:


//--------------------- .nv.info._ZN5flash44flash_bwd_dq_dk_dv_loop_seqk_parallel_kernelI23Flash_bwd_kernel_traitsILi32ELi128ELi128ELi8ELi4ELi4ELi4ELb1ELb0EN7cutlass6half_tE19Flash_kernel_traitsILi32ELi128ELi128ELi8ES3_EELb0ELb0ELb1ELb0ELb0ELb0ELb0EEEvNS_16Flash_bwd_paramsE --------------------------
	.section	.nv.info._ZN5flash44flash_bwd_dq_dk_dv_loop_seqk_parallel_kernelI23Flash_bwd_kernel_traitsILi32ELi128ELi128ELi8ELi4ELi4ELi4ELb1ELb0EN7cutlass6half_tE19Flash_kernel_traitsILi32ELi128ELi128ELi8ES3_EELb0ELb0ELb1ELb0ELb0ELb0ELb0EEEvNS_16Flash_bwd_paramsE,"",@"SHT_CUDA_INFO"
	.sectionflags	@""
	.align	4


	//----- nvinfo : EIATTR_CUDA_API_VERSION
	.align		4
        /*0000*/ 	.byte	0x04, 0x37
        /*0002*/ 	.short	(.L_284 - .L_283)
.L_283:
        /*0004*/ 	.word	0x00000082


	//----- nvinfo : EIATTR_KPARAM_INFO
	.align		4
.L_284:
        /*0008*/ 	.byte	0x04, 0x17
        /*000a*/ 	.short	(.L_286 - .L_285)
.L_285:
        /*000c*/ 	.word	0x00000000
        /*0010*/ 	.short	0x0000
        /*0012*/ 	.short	0x0000
        /*0014*/ 	.byte	0x00, 0xf0, 0x01, 0x0a


	//----- nvinfo : EIATTR_SPARSE_MMA_MASK
	.align		4
.L_286:
        /*0018*/ 	.byte	0x03, 0x50
        /*001a*/ 	.short	0x0000


	//----- nvinfo : EIATTR_MAXREG_COUNT
	.align		4
        /*001c*/ 	.byte	0x03, 0x1b
        /*001e*/ 	.short	0x00ff


	//----- nvinfo : EIATTR_NUM_BARRIERS
	.align		4
        /*0020*/ 	.byte	0x02, 0x4c
        /*0022*/ 	.byte	0x01
	.zero		1


	//----- nvinfo : EIATTR_MERCURY_ISA_VERSION
	.align		4
        /*0024*/ 	.byte	0x03, 0x5f
        /*0026*/ 	.short	0x0101


	//----- nvinfo : EIATTR_EXIT_INSTR_OFFSETS
	.align		4
        /*0028*/ 	.byte	0x04, 0x1c
        /*002a*/ 	.short	(.L_288 - .L_287)


	//   ....[0]....
.L_287:
        /*002c*/ 	.word	0x00000090


	//   ....[1]....
        /*0030*/ 	.word	0x00008a80


	//----- nvinfo : EIATTR_CRS_STACK_SIZE
	.align		4
.L_288:
        /*0034*/ 	.byte	0x04, 0x1e
        /*0036*/ 	.short	(.L_290 - .L_289)
.L_289:
        /*0038*/ 	.word	0x00000000


	//----- nvinfo : EIATTR_CBANK_PARAM_SIZE
	.align		4
.L_290:
        /*003c*/ 	.byte	0x03, 0x19
        /*003e*/ 	.short	0x0280


	//----- nvinfo : EIATTR_PARAM_CBANK
	.align		4
        /*0040*/ 	.byte	0x04, 0x0a
        /*0042*/ 	.short	(.L_292 - .L_291)
	.align		4
.L_291:
        /*0044*/ 	.word	index@(.nv.constant0._ZN5flash44flash_bwd_dq_dk_dv_loop_seqk_parallel_kernelI23Flash_bwd_kernel_traitsILi32ELi128ELi128ELi8ELi4ELi4ELi4ELb1ELb0EN7cutlass6half_tE19Flash_kernel_traitsILi32ELi128ELi128ELi8ES3_EELb0ELb0ELb1ELb0ELb0ELb0ELb0EEEvNS_16Flash_bwd_paramsE)
        /*0048*/ 	.short	0x0210
        /*004a*/ 	.short	0x0280


	//----- nvinfo : EIATTR_SW_WAR
	.align		4
.L_292:
        /*004c*/ 	.byte	0x04, 0x36
        /*004e*/ 	.short	(.L_294 - .L_293)
.L_293:
        /*0050*/ 	.word	0x00000008
.L_294:


//--------------------- .nv.info._ZN5flash44flash_bwd_dq_dk_dv_loop_seqk_parallel_kernelI23Flash_bwd_kernel_traitsILi32ELi128ELi128ELi8ELi4ELi4ELi4ELb1ELb0EN7cutlass6half_tE19Flash_kernel_traitsILi32ELi128ELi128ELi8ES3_EELb0ELb0ELb0ELb0ELb1ELb1ELb0EEEvNS_16Flash_bwd_paramsE --------------------------
	.section	.nv.info._ZN5flash44flash_bwd_dq_dk_dv_loop_seqk_parallel_kernelI23Flash_bwd_kernel_traitsILi32ELi128ELi128ELi8ELi4ELi4ELi4ELb1ELb0EN7cutlass6half_tE19Flash_kernel_traitsILi32ELi128ELi128ELi8ES3_EELb0ELb0ELb0ELb0ELb1ELb1ELb0EEEvNS_16Flash_bwd_paramsE,"",@"SHT_CUDA_INFO"
	.sectionflags	@""
	.align	4


	//----- nvinfo : EIATTR_CUDA_API_VERSION
	.align		4
        /*0000*/ 	.byte	0x04, 0x37
        /*0002*/ 	.short	(.L_296 - .L_295)
.L_295:
        /*0004*/ 	.word	0x00000082


	//----- nvinfo : EIATTR_KPARAM_INFO
	.align		4
.L_296:
        /*0008*/ 	.byte	0x04, 0x17
        /*000a*/ 	.short	(.L_298 - .L_297)
.L_297:
        /*000c*/ 	.word	0x00000000
        /*0010*/ 	.short	0x0000
        /*0012*/ 	.short	0x0000
        /*0014*/ 	.byte	0x00, 0xf0, 0x01, 0x0a


	//----- nvinfo : EIATTR_SPARSE_MMA_MASK
	.align		4
.L_298:
        /*0018*/ 	.byte	0x03, 0x50
        /*001a*/ 	.short	0x0000


	//----- nvinfo : EIATTR_MAXREG_COUNT
	.align		4
        /*001c*/ 	.byte	0x03, 0x1b
        /*001e*/ 	.short	0x00ff


	//----- nvinfo : EIATTR_NUM_BARRIERS
	.align		4
        /*0020*/ 	.byte	0x02, 0x4c
        /*0022*/ 	.byte	0x01
	.zero		1


	//----- nvinfo : EIATTR_MERCURY_ISA_VERSION
	.align		4
        /*0024*/ 	.byte	0x03, 0x5f
        /*0026*/ 	.short	0x0101


	//----- nvinfo : EIATTR_EXIT_INSTR_OFFSETS
	.align		4
        /*0028*/ 	.byte	0x04, 0x1c
        /*002a*/ 	.short	(.L_300 - .L_299)


	//   ....[0]....
.L_299:
        /*002c*/ 	.word	0x00000090


	//   ....[1]....
        /*0030*/ 	.word	0x00005bf0


	//----- nvinfo : EIATTR_CBANK_PARAM_SIZE
	.align		4
.L_300:
        /*0034*/ 	.byte	0x03, 0x19
        /*0036*/ 	.short	0x0280


	//----- nvinfo : EIATTR_PARAM_CBANK
	.align		4
        /*0038*/ 	.byte	0x04, 0x0a
        /*003a*/ 	.short	(.L_302 - .L_301)
	.align		4
.L_301:
        /*003c*/ 	.word	index@(.nv.constant0._ZN5flash44flash_bwd_dq_dk_dv_loop_seqk_parallel_kernelI23Flash_bwd_kernel_traitsILi32ELi128ELi128ELi8ELi4ELi4ELi4ELb1ELb0EN7cutlass6half_tE19Flash_kernel_traitsILi32ELi128ELi128ELi8ES3_EELb0ELb0ELb0ELb0ELb1ELb1ELb0EEEvNS_16Flash_bwd_paramsE)
        /*0040*/ 	.short	0x0210
        /*0042*/ 	.short	0x0280


	//----- nvinfo : EIATTR_SW_WAR
	.align		4
.L_302:
        /*0044*/ 	.byte	0x04, 0x36
        /*0046*/ 	.short	(.L_304 - .L_303)
.L_303:
        /*0048*/ 	.word	0x00000008
.L_304:


//--------------------- .nv.info._ZN5flash44flash_bwd_dq_dk_dv_loop_seqk_parallel_kernelI23Flash_bwd_kernel_traitsILi32ELi128ELi128ELi8ELi4ELi4ELi4ELb1ELb0EN7cutlass6half_tE19Flash_kernel_traitsILi32ELi128ELi128ELi8ES3_EELb0ELb0ELb0ELb1ELb0ELb0ELb0EEEvNS_16Flash_bwd_paramsE --------------------------
	.section	.nv.info._ZN5flash44flash_bwd_dq_dk_dv_loop_seqk_parallel_kernelI23Flash_bwd_kernel_traitsILi32ELi128ELi128ELi8ELi4ELi4ELi4ELb1ELb0EN7cutlass6half_tE19Flash_kernel_traitsILi32ELi128ELi128ELi8ES3_EELb0ELb0ELb0ELb1ELb0ELb0ELb0EEEvNS_16Flash_bwd_paramsE,"",@"SHT_CUDA_INFO"
	.sectionflags	@""
	.align	4


	//----- nvinfo : EIATTR_CUDA_API_VERSION
	.align		4
        /*0000*/ 	.byte	0x04, 0x37
        /*0002*/ 	.short	(.L_306 - .L_305)
.L_305:
        /*0004*/ 	.word	0x00000082


	//----- nvinfo : EIATTR_KPARAM_INFO
	.align		4
.L_306:
        /*0008*/ 	.byte	0x04, 0x17
        /*000a*/ 	.short	(.L_308 - .L_307)
.L_307:
        /*000c*/ 	.word	0x00000000
        /*0010*/ 	.short	0x0000
        /*0012*/ 	.short	0x0000
        /*0014*/ 	.byte	0x00, 0xf0, 0x01, 0x0a


	//----- nvinfo : EIATTR_SPARSE_MMA_MASK
	.align		4
.L_308:
        /*0018*/ 	.byte	0x03, 0x50
        /*001a*/ 	.short	0x0000


	//----- nvinfo : EIATTR_MAXREG_COUNT
	.align		4
        /*001c*/ 	.byte	0x03, 0x1b
        /*001e*/ 	.short	0x00ff


	//----- nvinfo : EIATTR_NUM_BARRIERS
	.align		4
        /*0020*/ 	.byte	0x02, 0x4c
        /*0022*/ 	.byte	0x01
	.zero		1


	//----- nvinfo : EIATTR_ANNOTATIONS
	.align		4
        /*0024*/ 	.byte	0x04, 0x55
        /*0026*/ 	.short	(.L_310 - .L_309)


	//   ....[0]....
.L_309:
        /*0028*/ 	.word	0x00000001
        /*002c*/ 	.byte	0x50, 0x0a, 0x00, 0x00, 0x01, 0x00, 0x00, 0x00, 0xb0, 0x0a, 0x00, 0x00, 0x01, 0x00, 0x00, 0x00
        /*003c*/ 	.byte	0xb0, 0x7f, 0x00, 0x00, 0x01, 0x00, 0x00, 0x00, 0xd0, 0x7f, 0x00, 0x00


	//----- nvinfo : EIATTR_MERCURY_ISA_VERSION
	.align		4
.L_310:
        /*0048*/ 	.byte	0x03, 0x5f
        /*004a*/ 	.short	0x0101


	//----- nvinfo : EIATTR_EXIT_INSTR_OFFSETS
	.align		4
        /*004c*/ 	.byte	0x04, 0x1c
        /*004e*/ 	.short	(.L_312 - .L_311)


	//   ....[0]....
.L_311:
        /*0050*/ 	.word	0x000000a0


	//   ....[1]....
        /*0054*/ 	.word	0x00009520


	//----- nvinfo : EIATTR_CRS_STACK_SIZE
	.align		4
.L_312:
        /*0058*/ 	.byte	0x04, 0x1e
        /*005a*/ 	.short	(.L_314 - .L_313)
.L_313:
        /*005c*/ 	.word	0x00000000


	//----- nvinfo : EIATTR_CBANK_PARAM_SIZE
	.align		4
.L_314:
        /*0060*/ 	.byte	0x03, 0x19
        /*0062*/ 	.short	0x0280


	//----- nvinfo : EIATTR_PARAM_CBANK
	.align		4
        /*0064*/ 	.byte	0x04, 0x0a
        /*0066*/ 	.short	(.L_316 - .L_315)
	.align		4
.L_315:
        /*0068*/ 	.word	index@(.nv.constant0._ZN5flash44flash_bwd_dq_dk_dv_loop_seqk_parallel_kernelI23Flash_bwd_kernel_traitsILi32ELi128ELi128ELi8ELi4ELi4ELi4ELb1ELb0EN7cutlass6half_tE19Flash_kernel_traitsILi32ELi128ELi128ELi8ES3_EELb0ELb0ELb0ELb1ELb0ELb0ELb0EEEvNS_16Flash_bwd_paramsE)
        /*006c*/ 	.short	0x0210
        /*006e*/ 	.short	0x0280


	//----- nvinfo : EIATTR_SW_WAR
	.align		4
.L_316:
        /*0070*/ 	.byte	0x04, 0x36
        /*0072*/ 	.short	(.L_318 - .L_317)
.L_317:
        /*0074*/ 	.word	0x00000008
.L_318:


//--------------------- .nv.info._ZN5flash44flash_bwd_dq_dk_dv_loop_seqk_parallel_kernelI23Flash_bwd_kernel_traitsILi32ELi128ELi128ELi8ELi4ELi4ELi4ELb1ELb0EN7cutlass6half_tE19Flash_kernel_traitsILi32ELi128ELi128ELi8ES3_EELb0ELb0ELb1ELb0ELb0ELb1ELb0EEEvNS_16Flash_bwd_paramsE --------------------------
	.section	.nv.info._ZN5flash44flash_bwd_dq_dk_dv_loop_seqk_parallel_kernelI23Flash_bwd_kernel_traitsILi32ELi128ELi128ELi8ELi4ELi4ELi4ELb1ELb0EN7cutlass6half_tE19Flash_kernel_traitsILi32ELi128ELi128ELi8ES3_EELb0ELb0ELb1ELb0ELb0ELb1ELb0EEEvNS_16Flash_bwd_paramsE,"",@"SHT_CUDA_INFO"
	.sectionflags	@""
	.align	4


	//----- nvinfo : EIATTR_CUDA_API_VERSION
	.align		4
        /*0000*/ 	.byte	0x04, 0x37
        /*0002*/ 	.short	(.L_320 - .L_319)
.L_319:
        /*0004*/ 	.word	0x00000082


	//----- nvinfo : EIATTR_KPARAM_INFO
	.align		4
.L_320:
        /*0008*/ 	.byte	0x04, 0x17
        /*000a*/ 	.short	(.L_322 - .L_321)
.L_321:
        /*000c*/ 	.word	0x00000000
        /*0010*/ 	.short	0x0000
        /*0012*/ 	.short	0x0000
        /*0014*/ 	.byte	0x00, 0xf0, 0x01, 0x0a


	//----- nvinfo : EIATTR_SPARSE_MMA_MASK
	.align		4
.L_322:
        /*0018*/ 	.byte	0x03, 0x50
        /*001a*/ 	.short	0x0000


	//----- nvinfo : EIATTR_MAXREG_COUNT
	.align		4
        /*001c*/ 	.byte	0x03, 0x1b
        /*001e*/ 	.short	0x00ff


	//----- nvinfo : EIATTR_NUM_BARRIERS
	.align		4
        /*0020*/ 	.byte	0x02, 0x4c
        /*0022*/ 	.byte	0x01
	.zero		1


	//----- nvinfo : EIATTR_MERCURY_ISA_VERSION
	.align		4
        /*0024*/ 	.byte	0x03, 0x5f
        /*0026*/ 	.short	0x0101


	//----- nvinfo : EIATTR_EXIT_INSTR_OFFSETS
	.align		4
        /*0028*/ 	.byte	0x04, 0x1c
        /*002a*/ 	.short	(.L_324 - .L_323)


	//   ....[0]....
.L_323:
        /*002c*/ 	.word	0x00000090


	//   ....[1]....
        /*0030*/ 	.word	0x00008490


	//----- nvinfo : EIATTR_CRS_STACK_SIZE
	.align		4
.L_324:
        /*0034*/ 	.byte	0x04, 0x1e
        /*0036*/ 	.short	(.L_326 - .L_325)
.L_325:
        /*0038*/ 	.word	0x00000000


	//----- nvinfo : EIATTR_CBANK_PARAM_SIZE
	.align		4
.L_326:
        /*003c*/ 	.byte	0x03, 0x19
        /*003e*/ 	.short	0x0280


	//----- nvinfo : EIATTR_PARAM_CBANK
	.align		4
        /*0040*/ 	.byte	0x04, 0x0a
        /*0042*/ 	.short	(.L_328 - .L_327)
	.align		4
.L_327:
        /*0044*/ 	.word	index@(.nv.constant0._ZN5flash44flash_bwd_dq_dk_dv_loop_seqk_parallel_kernelI23Flash_bwd_kernel_traitsILi32ELi128ELi128ELi8ELi4ELi4ELi4ELb1ELb0EN7cutlass6half_tE19Flash_kernel_traitsILi32ELi128ELi128ELi8ES3_EELb0ELb0ELb1ELb0ELb0ELb1ELb0EEEvNS_16Flash_bwd_paramsE)
        /*0048*/ 	.short	0x0210
        /*004a*/ 	.short	0x0280


	//----- nvinfo : EIATTR_SW_WAR
	.align		4
.L_328:
        /*004c*/ 	.byte	0x04, 0x36
        /*004e*/ 	.short	(.L_330 - .L_329)
.L_329:
        /*0050*/ 	.word	0x00000008
.L_330:


//--------------------- .nv.info._ZN5flash44flash_bwd_dq_dk_dv_loop_seqk_parallel_kernelI23Flash_bwd_kernel_traitsILi32ELi128ELi128ELi8ELi4ELi4ELi4ELb1ELb0EN7cutlass6half_tE19Flash_kernel_traitsILi32ELi128ELi128ELi8ES3_EELb0ELb0ELb1ELb1ELb0ELb0ELb0EEEvNS_16Flash_bwd_paramsE --------------------------
	.section	.nv.info._ZN5flash44flash_bwd_dq_dk_dv_loop_seqk_parallel_kernelI23Flash_bwd_kernel_traitsILi32ELi128ELi128ELi8ELi4ELi4ELi4ELb1ELb0EN7cutlass6half_tE19Flash_kernel_traitsILi32ELi128ELi128ELi8ES3_EELb0ELb0ELb1ELb1ELb0ELb0ELb0EEEvNS_16Flash_bwd_paramsE,"",@"SHT_CUDA_INFO"
	.sectionflags	@""
	.align	4


	//----- nvinfo : EIATTR_CUDA_API_VERSION
	.align		4
        /*0000*/ 	.byte	0x04, 0x37
        /*0002*/ 	.short	(.L_332 - .L_331)
.L_331:
        /*0004*/ 	.word	0x00000082


	//----- nvinfo : EIATTR_KPARAM_INFO
	.align		4
.L_332:
        /*0008*/ 	.byte	0x04, 0x17
        /*000a*/ 	.short	(.L_334 - .L_333)
.L_333:
        /*000c*/ 	.word	0x00000000
        /*0010*/ 	.short	0x0000
        /*0012*/ 	.short	0x0000
        /*0014*/ 	.byte	0x00, 0xf0, 0x01, 0x0a


	//----- nvinfo : EIATTR_SPARSE_MMA_MASK
	.align		4
.L_334:
        /*0018*/ 	.byte	0x03, 0x50
        /*001a*/ 	.short	0x0000


	//----- nvinfo : EIATTR_MAXREG_COUNT
	.align		4
        /*001c*/ 	.byte	0x03, 0x1b
        /*001e*/ 	.short	0x00ff


	//----- nvinfo : EIATTR_NUM_BARRIERS
	.align		4
        /*0020*/ 	.byte	0x02, 0x4c
        /*0022*/ 	.byte	0x01
	.zero		1


	//----- nvinfo : EIATTR_MERCURY_ISA_VERSION
	.align		4
        /*0024*/ 	.byte	0x03, 0x5f
        /*0026*/ 	.short	0x0101


	//----- nvinfo : EIATTR_EXIT_INSTR_OFFSETS
	.align		4
        /*0028*/ 	.byte	0x04, 0x1c
        /*002a*/ 	.short	(.L_336 - .L_335)


	//   ....[0]....
.L_335:
        /*002c*/ 	.word	0x00000090


	//   ....[1]....
        /*0030*/ 	.word	0x00009860


	//----- nvinfo : EIATTR_CRS_STACK_SIZE
	.align		4
.L_336:
        /*0034*/ 	.byte	0x04, 0x1e
        /*0036*/ 	.short	(.L_338 - .L_337)
.L_337:
        /*0038*/ 	.word	0x00000000


	//----- nvinfo : EIATTR_CBANK_PARAM_SIZE
	.align		4
.L_338:
        /*003c*/ 	.byte	0x03, 0x19
        /*003e*/ 	.short	0x0280


	//----- nvinfo : EIATTR_PARAM_CBANK
	.align		4
        /*0040*/ 	.byte	0x04, 0x0a
        /*0042*/ 	.short	(.L_340 - .L_339)
	.align		4
.L_339:
        /*0044*/ 	.word	index@(.nv.constant0._ZN5flash44flash_bwd_dq_dk_dv_loop_seqk_parallel_kernelI23Flash_bwd_kernel_traitsILi32ELi128ELi128ELi8ELi4ELi4ELi4ELb1ELb0EN7cutlass6half_tE19Flash_kernel_traitsILi32ELi128ELi128ELi8ES3_EELb0ELb0ELb1ELb1ELb0ELb0ELb0EEEvNS_16Flash_bwd_paramsE)
        /*0048*/ 	.short	0x0210
        /*004a*/ 	.short	0x0280


	//----- nvinfo : EIATTR_SW_WAR
	.align		4
.L_340:
        /*004c*/ 	.byte	0x04, 0x36
        /*004e*/ 	.short	(.L_342 - .L_341)
.L_341:
        /*0050*/ 	.word	0x00000008
.L_342:


//--------------------- .nv.info._ZN5flash27flash_bwd_convert_dq_kernelI23Flash_bwd_kernel_traitsILi32ELi128ELi128ELi8ELi4ELi4ELi4ELb1ELb0EN7cutlass6half_tE19Flash_kernel_traitsILi32ELi128ELi128ELi8ES3_EEEEvNS_16Flash_bwd_paramsEi --------------------------
	.section	.nv.info._ZN5flash27flash_bwd_convert_dq_kernelI23Flash_bwd_kernel_traitsILi32ELi128ELi128ELi8ELi4ELi4ELi4ELb1ELb0EN7cutlass6half_tE19Flash_kernel_traitsILi32ELi128ELi128ELi8ES3_EEEEvNS_16Flash_bwd_paramsEi,"",@"SHT_CUDA_INFO"
	.sectionflags	@""
	.align	4


	//----- nvinfo : EIATTR_CUDA_API_VERSION
	.align		4
        /*0000*/ 	.byte	0x04, 0x37
        /*0002*/ 	.short	(.L_344 - .L_343)
.L_343:
        /*0004*/ 	.word	0x00000082


	//----- nvinfo : EIATTR_KPARAM_INFO
	.align		4
.L_344:
        /*0008*/ 	.byte	0x04, 0x17
        /*000a*/ 	.short	(.L_346 - .L_345)
.L_345:
        /*000c*/ 	.word	0x00000000
        /*0010*/ 	.short	0x0001
        /*0012*/ 	.short	0x0280
        /*0014*/ 	.byte	0x00, 0xf0, 0x11, 0x00


	//----- nvinfo : EIATTR_KPARAM_INFO
	.align		4
.L_346:
        /*0018*/ 	.byte	0x04, 0x17
        /*001a*/ 	.short	(.L_348 - .L_347)
.L_347:
        /*001c*/ 	.word	0x00000000
        /*0020*/ 	.short	0x0000
        /*0022*/ 	.short	0x0000
        /*0024*/ 	.byte	0x00, 0xf0, 0x01, 0x0a


	//----- nvinfo : EIATTR_SPARSE_MMA_MASK
	.align		4
.L_348:
        /*0028*/ 	.byte	0x03, 0x50
        /*002a*/ 	.short	0x0000


	//----- nvinfo : EIATTR_MAXREG_COUNT
	.align		4
        /*002c*/ 	.byte	0x03, 0x1b
        /*002e*/ 	.short	0x00ff


	//----- nvinfo : EIATTR_NUM_BARRIERS
	.align		4
        /*0030*/ 	.byte	0x02, 0x4c
        /*0032*/ 	.byte	0x01
	.zero		1


	//----- nvinfo : EIATTR_MERCURY_ISA_VERSION
	.align		4
        /*0034*/ 	.byte	0x03, 0x5f
        /*0036*/ 	.short	0x0101


	//----- nvinfo : EIATTR_EXIT_INSTR_OFFSETS
	.align		4
        /*0038*/ 	.byte	0x04, 0x1c
        /*003a*/ 	.short	(.L_350 - .L_349)


	//   ....[0]....
.L_349:
        /*003c*/ 	.word	0x00000100


	//   ....[1]....
        /*0040*/ 	.word	0x000018e0


	//   ....[2]....
        /*0044*/ 	.word	0x000019b0


	//----- nvinfo : EIATTR_CRS_STACK_SIZE
	.align		4
.L_350:
        /*0048*/ 	.byte	0x04, 0x1e
        /*004a*/ 	.short	(.L_352 - .L_351)
.L_351:
        /*004c*/ 	.word	0x00000000


	//----- nvinfo : EIATTR_CBANK_PARAM_SIZE
	.align		4
.L_352:
        /*0050*/ 	.byte	0x03, 0x19
        /*0052*/ 	.short	0x0284


	//----- nvinfo : EIATTR_PARAM_CBANK
	.align		4
        /*0054*/ 	.byte	0x04, 0x0a
        /*0056*/ 	.short	(.L_354 - .L_353)
	.align		4
.L_353:
        /*0058*/ 	.word	index@(.nv.constant0._ZN5flash27flash_bwd_convert_dq_kernelI23Flash_bwd_kernel_traitsILi32ELi128ELi128ELi8ELi4ELi4ELi4ELb1ELb0EN7cutlass6half_tE19Flash_kernel_traitsILi32ELi128ELi128ELi8ES3_EEEEvNS_16Flash_bwd_paramsEi)
        /*005c*/ 	.short	0x0210
        /*005e*/ 	.short	0x0284


	//----- nvinfo : EIATTR_SW_WAR
	.align		4
.L_354:
        /*0060*/ 	.byte	0x04, 0x36
        /*0062*/ 	.short	(.L_356 - .L_355)
.L_355:
        /*0064*/ 	.word	0x00000008
.L_356:


//--------------------- .nv.info._ZN5flash44flash_bwd_dq_dk_dv_loop_seqk_parallel_kernelI23Flash_bwd_kernel_traitsILi32ELi128ELi128ELi8ELi4ELi4ELi4ELb1ELb0EN7cutlass6half_tE19Flash_kernel_traitsILi32ELi128ELi128ELi8ES3_EELb1ELb0ELb0ELb0ELb0ELb1ELb0EEEvNS_16Flash_bwd_paramsE --------------------------
	.section	.nv.info._ZN5flash44flash_bwd_dq_dk_dv_loop_seqk_parallel_kernelI23Flash_bwd_kernel_traitsILi32ELi128ELi128ELi8ELi4ELi4ELi4ELb1ELb0EN7cutlass6half_tE19Flash_kernel_traitsILi32ELi128ELi128ELi8ES3_EELb1ELb0ELb0ELb0ELb0ELb1ELb0EEEvNS_16Flash_bwd_paramsE,"",@"SHT_CUDA_INFO"
	.sectionflags	@""
	.align	4


	//----- nvinfo : EIATTR_CUDA_API_VERSION
	.align		4
        /*0000*/ 	.byte	0x04, 0x37
        /*0002*/ 	.short	(.L_358 - .L_357)
.L_357:
        /*0004*/ 	.word	0x00000082


	//----- nvinfo : EIATTR_KPARAM_INFO
	.align		4
.L_358:
        /*0008*/ 	.byte	0x04, 0x17
        /*000a*/ 	.short	(.L_360 - .L_359)
.L_359:
        /*000c*/ 	.word	0x00000000
        /*0010*/ 	.short	0x0000
        /*0012*/ 	.short	0x0000
        /*0014*/ 	.byte	0x00, 0xf0, 0x01, 0x0a


	//----- nvinfo : EIATTR_SPARSE_MMA_MASK
	.align		4
.L_360:
        /*0018*/ 	.byte	0x03, 0x50
        /*001a*/ 	.short	0x0000


	//----- nvinfo : EIATTR_MAXREG_COUNT
	.align		4
        /*001c*/ 	.byte	0x03, 0x1b
        /*001e*/ 	.short	0x00ff


	//----- nvinfo : EIATTR_NUM_BARRIERS
	.align		4
        /*0020*/ 	.byte	0x02, 0x4c
        /*0022*/ 	.byte	0x01
	.zero		1


	//----- nvinfo : EIATTR_MERCURY_ISA_VERSION
	.align		4
        /*0024*/ 	.byte	0x03, 0x5f
        /*0026*/ 	.short	0x0101


	//----- nvinfo : EIATTR_EXIT_INSTR_OFFSETS
	.align		4
        /*0028*/ 	.byte	0x04, 0x1c
        /*002a*/ 	.short	(.L_362 - .L_361)


	//   ....[0]....
.L_361:
        /*002c*/ 	.word	0x00000090


	//   ....[1]....
        /*0030*/ 	.word	0x0000a000


	//----- nvinfo : EIATTR_CRS_STACK_SIZE
	.align		4
.L_362:
        /*0034*/ 	.byte	0x04, 0x1e
        /*0036*/ 	.short	(.L_364 - .L_363)
.L_363:
        /*0038*/ 	.word	0x00000000


	//----- nvinfo : EIATTR_CBANK_PARAM_SIZE
	.align		4
.L_364:
        /*003c*/ 	.byte	0x03, 0x19
        /*003e*/ 	.short	0x0280


	//----- nvinfo : EIATTR_PARAM_CBANK
	.align		4
        /*0040*/ 	.byte	0x04, 0x0a
        /*0042*/ 	.short	(.L_366 - .L_365)
	.align		4
.L_365:
        /*0044*/ 	.word	index@(.nv.constant0._ZN5flash44flash_bwd_dq_dk_dv_loop_seqk_parallel_kernelI23Flash_bwd_kernel_traitsILi32ELi128ELi128ELi8ELi4ELi4ELi4ELb1ELb0EN7cutlass6half_tE19Flash_kernel_traitsILi32ELi128ELi128ELi8ES3_EELb1ELb0ELb0ELb0ELb0ELb1ELb0EEEvNS_16Flash_bwd_paramsE)
        /*0048*/ 	.short	0x0210
        /*004a*/ 	.short	0x0280


	//----- nvinfo : EIATTR_SW_WAR
	.align		4
.L_366:
        /*004c*/ 	.byte	0x04, 0x36
        /*004e*/ 	.short	(.L_368 - .L_367)
.L_367:
        /*0050*/ 	.word	0x00000008
.L_368:


//--------------------- .nv.info._ZN5flash44flash_bwd_dq_dk_dv_loop_seqk_parallel_kernelI23Flash_bwd_kernel_traitsILi32ELi128ELi128ELi8ELi4ELi4ELi4ELb1ELb0EN7cutlass6half_tE19Flash_kernel_traitsILi32ELi128ELi128ELi8ES3_EELb0ELb0ELb0ELb0ELb0ELb1ELb1EEEvNS_16Flash_bwd_paramsE --------------------------
	.section	.nv.info._ZN5flash44flash_bwd_dq_dk_dv_loop_seqk_parallel_kernelI23Flash_bwd_kernel_traitsILi32ELi128ELi128ELi8ELi4ELi4ELi4ELb1ELb0EN7cutlass6half_tE19Flash_kernel_traitsILi32ELi128ELi128ELi8ES3_EELb0ELb0ELb0ELb0ELb0ELb1ELb1EEEvNS_16Flash_bwd_paramsE,"",@"SHT_CUDA_INFO"
	.sectionflags	@""
	.align	4


	//----- nvinfo : EIATTR_CUDA_API_VERSION
	.align		4
        /*0000*/ 	.byte	0x04, 0x37
        /*0002*/ 	.short	(.L_370 - .L_369)
.L_369:
        /*0004*/ 	.word	0x00000082


	//----- nvinfo : EIATTR_KPARAM_INFO
	.align		4
.L_370:
        /*0008*/ 	.byte	0x04, 0x17
        /*000a*/ 	.short	(.L_372 - .L_371)
.L_371:
        /*000c*/ 	.word	0x00000000
        /*0010*/ 	.short	0x0000
        /*0012*/ 	.short	0x0000
        /*0014*/ 	.byte	0x00, 0xf0, 0x01, 0x0a


	//----- nvinfo : EIATTR_SPARSE_MMA_MASK
	.align		4
.L_372:
        /*0018*/ 	.byte	0x03, 0x50
        /*001a*/ 	.short	0x0000


	//----- nvinfo : EIATTR_MAXREG_COUNT
	.align		4
        /*001c*/ 	.byte	0x03, 0x1b
        /*001e*/ 	.short	0x00ff


	//----- nvinfo : EIATTR_NUM_BARRIERS
	.align		4
        /*0020*/ 	.byte	0x02, 0x4c
        /*0022*/ 	.byte	0x01
	.zero		1


	//----- nvinfo : EIATTR_ANNOTATIONS
	.align		4
        /*0024*/ 	.byte	0x04, 0x55
        /*0026*/ 	.short	(.L_374 - .L_373)


	//   ....[0]....
.L_373:
        /*0028*/ 	.word	0x00000001
        /*002c*/ 	.byte	0xa0, 0x00, 0x00, 0x00, 0x01, 0x00, 0x00, 0x00, 0xd0, 0x04, 0x00, 0x00, 0x01, 0x00, 0x00, 0x00
        /* <DEDUP_REMOVED lines=63> */
        /*042c*/ 	.byte	0xc0, 0x8b, 0x00, 0x00, 0x01, 0x00, 0x00, 0x00, 0x40, 0xa0, 0x00, 0x00


	//----- nvinfo : EIATTR_MERCURY_ISA_VERSION
	.align		4
.L_374:
        /*0438*/ 	.byte	0x03, 0x5f
        /*043a*/ 	.short	0x0101


	//----- nvinfo : EIATTR_EXIT_INSTR_OFFSETS
	.align		4
        /*043c*/ 	.byte	0x04, 0x1c
        /*043e*/ 	.short	(.L_376 - .L_375)


	//   ....[0]....
.L_375:
        /*0440*/ 	.word	0x000000c0


	//   ....[1]....
        /*0444*/ 	.word	0x0000a0c0


	//----- nvinfo : EIATTR_CRS_STACK_SIZE
	.align		4
.L_376:
        /*0448*/ 	.byte	0x04, 0x1e
        /*044a*/ 	.short	(.L_378 - .L_377)
.L_377:
        /*044c*/ 	.word	0x00000000


	//----- nvinfo : EIATTR_CBANK_PARAM_SIZE
	.align		4
.L_378:
        /*0450*/ 	.byte	0x03, 0x19
        /*0452*/ 	.short	0x0280


	//----- nvinfo : EIATTR_PARAM_CBANK
	.align		4
        /*0454*/ 	.byte	0x04, 0x0a
        /*0456*/ 	.short	(.L_380 - .L_379)
	.align		4
.L_379:
        /*0458*/ 	.word	index@(.nv.constant0._ZN5flash44flash_bwd_dq_dk_dv_loop_seqk_parallel_kernelI23Flash_bwd_kernel_traitsILi32ELi128ELi128ELi8ELi4ELi4ELi4ELb1ELb0EN7cutlass6half_tE19Flash_kernel_traitsILi32ELi128ELi128ELi8ES3_EELb0ELb0ELb0ELb0ELb0ELb1ELb1EEEvNS_16Flash_bwd_paramsE)
        /*045c*/ 	.short	0x0210
        /*045e*/ 	.short	0x0280


	//----- nvinfo : EIATTR_SW_WAR
	.align		4
.L_380:
        /*0460*/ 	.byte	0x04, 0x36
        /*0462*/ 	.short	(.L_382 - .L_381)
.L_381:
        /*0464*/ 	.word	0x00000008
.L_382:


//--------------------- .nv.info._ZN5flash44flash_bwd_dq_dk_dv_loop_seqk_parallel_kernelI23Flash_bwd_kernel_traitsILi32ELi128ELi128ELi8ELi4ELi4ELi4ELb1ELb0EN7cutlass6half_tE19Flash_kernel_traitsILi32ELi128ELi128ELi8ES3_EELb1ELb0ELb0ELb0ELb0ELb0ELb0EEEvNS_16Flash_bwd_paramsE --------------------------
	.section	.nv.info._ZN5flash44flash_bwd_dq_dk_dv_loop_seqk_parallel_kernelI23Flash_bwd_kernel_traitsILi32ELi128ELi128ELi8ELi4ELi4ELi4ELb1ELb0EN7cutlass6half_tE19Flash_kernel_traitsILi32ELi128ELi128ELi8ES3_EELb1ELb0ELb0ELb0ELb0ELb0ELb0EEEvNS_16Flash_bwd_paramsE,"",@"SHT_CUDA_INFO"
	.sectionflags	@""
	.align	4


	//----- nvinfo : EIATTR_CUDA_API_VERSION
	.align		4
        /*0000*/ 	.byte	0x04, 0x37
        /*0002*/ 	.short	(.L_384 - .L_383)
.L_383:
        /*0004*/ 	.word	0x00000082


	//----- nvinfo : EIATTR_KPARAM_INFO
	.align		4
.L_384:
        /*0008*/ 	.byte	0x04, 0x17
        /*000a*/ 	.short	(.L_386 - .L_385)
.L_385:
        /*000c*/ 	.word	0x00000000
        /*0010*/ 	.short	0x0000
        /*0012*/ 	.short	0x0000
        /*0014*/ 	.byte	0x00, 0xf0, 0x01, 0x0a


	//----- nvinfo : EIATTR_SPARSE_MMA_MASK
	.align		4
.L_386:
        /*0018*/ 	.byte	0x03, 0x50
        /*001a*/ 	.short	0x0000


	//----- nvinfo : EIATTR_MAXREG_COUNT
	.align		4
        /*001c*/ 	.byte	0x03, 0x1b
        /*001e*/ 	.short	0x00ff


	//----- nvinfo : EIATTR_NUM_BARRIERS
	.align		4
        /*0020*/ 	.byte	0x02, 0x4c
        /*0022*/ 	.byte	0x01
	.zero		1


	//----- nvinfo : EIATTR_MERCURY_ISA_VERSION
	.align		4
        /*0024*/ 	.byte	0x03, 0x5f
        /*0026*/ 	.short	0x0101


	//----- nvinfo : EIATTR_EXIT_INSTR_OFFSETS
	.align		4
        /*0028*/ 	.byte	0x04, 0x1c
        /*002a*/ 	.short	(.L_388 - .L_387)


	//   ....[0]....
.L_387:
        /*002c*/ 	.word	0x00000090


	//   ....[1]....
        /*0030*/ 	.word	0x0000a650


	//----- nvinfo : EIATTR_CRS_STACK_SIZE
	.align		4
.L_388:
        /*0034*/ 	.byte	0x04, 0x1e
        /*0036*/ 	.short	(.L_390 - .L_389)
.L_389:
        /*0038*/ 	.word	0x00000000


	//----- nvinfo : EIATTR_CBANK_PARAM_SIZE
	.align		4
.L_390:
        /*003c*/ 	.byte	0x03, 0x19
        /*003e*/ 	.short	0x0280


	//----- nvinfo : EIATTR_PARAM_CBANK
	.align		4
        /*0040*/ 	.byte	0x04, 0x0a
        /*0042*/ 	.short	(.L_392 - .L_391)
	.align		4
.L_391:
        /*0044*/ 	.word	index@(.nv.constant0._ZN5flash44flash_bwd_dq_dk_dv_loop_seqk_parallel_kernelI23Flash_bwd_kernel_traitsILi32ELi128ELi128ELi8ELi4ELi4ELi4ELb1ELb0EN7cutlass6half_tE19Flash_kernel_traitsILi32ELi128ELi128ELi8ES3_EELb1ELb0ELb0ELb0ELb0ELb0ELb0EEEvNS_16Flash_bwd_paramsE)
        /*0048*/ 	.short	0x0210
        /*004a*/ 	.short	0x0280


	//----- nvinfo : EIATTR_SW_WAR
	.align		4
.L_392:
        /*004c*/ 	.byte	0x04, 0x36
        /*004e*/ 	.short	(.L_394 - .L_393)
.L_393:
        /*0050*/ 	.word	0x00000008
.L_394:


//--------------------- .nv.info._ZN5flash44flash_bwd_dq_dk_dv_loop_seqk_parallel_kernelI23Flash_bwd_kernel_traitsILi32ELi128ELi128ELi8ELi4ELi4ELi4ELb1ELb0EN7cutlass6half_tE19Flash_kernel_traitsILi32ELi128ELi128ELi8ES3_EELb0ELb0ELb0ELb0ELb0ELb0ELb1EEEvNS_16Flash_bwd_paramsE --------------------------
	.section	.nv.info._ZN5flash44flash_bwd_dq_dk_dv_loop_seqk_parallel_kernelI23Flash_bwd_kernel_traitsILi32ELi128ELi128ELi8ELi4ELi4ELi4ELb1ELb0EN7cutlass6half_tE19Flash_kernel_traitsILi32ELi128ELi128ELi8ES3_EELb0ELb0ELb0ELb0ELb0ELb0ELb1EEEvNS_16Flash_bwd_paramsE,"",@"SHT_CUDA_INFO"
	.sectionflags	@""
	.align	4


	//----- nvinfo : EIATTR_CUDA_API_VERSION
	.align		4
        /*0000*/ 	.byte	0x04, 0x37
        /*0002*/ 	.short	(.L_396 - .L_395)
.L_395:
        /*0004*/ 	.word	0x00000082


	//----- nvinfo : EIATTR_KPARAM_INFO
	.align		4
.L_396:
        /*0008*/ 	.byte	0x04, 0x17
        /*000a*/ 	.short	(.L_398 - .L_397)
.L_397:
        /*000c*/ 	.word	0x00000000
        /*0010*/ 	.short	0x0000
        /*0012*/ 	.short	0x0000
        /*0014*/ 	.byte	0x00, 0xf0, 0x01, 0x0a


	//----- nvinfo : EIATTR_SPARSE_MMA_MASK
	.align		4
.L_398:
        /*0018*/ 	.byte	0x03, 0x50
        /*001a*/ 	.short	0x0000


	//----- nvinfo : EIATTR_MAXREG_COUNT
	.align		4
        /*001c*/ 	.byte	0x03, 0x1b
        /*001e*/ 	.short	0x00ff


	//----- nvinfo : EIATTR_NUM_BARRIERS
	.align		4
        /*0020*/ 	.byte	0x02, 0x4c
        /*0022*/ 	.byte	0x01
	.zero		1


	//----- nvinfo : EIATTR_ANNOTATIONS
	.align		4
        /*0024*/ 	.byte	0x04, 0x55
        /*0026*/ 	.short	(.L_400 - .L_399)


	//   ....[0]....
.L_399:
        /* <DEDUP_REMOVED lines=69> */


	//----- nvinfo : EIATTR_MERCURY_ISA_VERSION
	.align		4
.L_400:
        /*0468*/ 	.byte	0x03, 0x5f
        /*046a*/ 	.short	0x0101


	//----- nvinfo : EIATTR_EXIT_INSTR_OFFSETS
	.align		4
        /*046c*/ 	.byte	0x04, 0x1c
        /*046e*/ 	.short	(.L_402 - .L_401)


	//   ....[0]....
.L_401:
        /*0470*/ 	.word	0x000000a0


	//   ....[1]....
        /*0474*/ 	.word	0x0000a6f0


	//----- nvinfo : EIATTR_CRS_STACK_SIZE
	.align		4
.L_402:
        /*0478*/ 	.byte	0x04, 0x1e
        /*047a*/ 	.short	(.L_404 - .L_403)
.L_403:
        /*047c*/ 	.word	0x00000000


	//----- nvinfo : EIATTR_CBANK_PARAM_SIZE
	.align		4
.L_404:
        /*0480*/ 	.byte	0x03, 0x19
        /*0482*/ 	.short	0x0280


	//----- nvinfo : EIATTR_PARAM_CBANK
	.align		4
        /*0484*/ 	.byte	0x04, 0x0a
        /*0486*/ 	.short	(.L_406 - .L_405)
	.align		4
.L_405:
        /*0488*/ 	.word	index@(.nv.constant0._ZN5flash44flash_bwd_dq_dk_dv_loop_seqk_parallel_kernelI23Flash_bwd_kernel_traitsILi32ELi128ELi128ELi8ELi4ELi4ELi4ELb1ELb0EN7cutlass6half_tE19Flash_kernel_traitsILi32ELi128ELi128ELi8ES3_EELb0ELb0ELb0ELb0ELb0ELb0ELb1EEEvNS_16Flash_bwd_paramsE)
        /*048c*/ 	.short	0x0210
        /*048e*/ 	.short	0x0280


	//----- nvinfo : EIATTR_SW_WAR
	.align		4
.L_406:
        /*0490*/ 	.byte	0x04, 0x36
        /*0492*/ 	.short	(.L_408 - .L_407)
.L_407:
        /*0494*/ 	.word	0x00000008
.L_408:


//--------------------- .nv.info._ZN5flash44flash_bwd_dq_dk_dv_loop_seqk_parallel_kernelI23Flash_bwd_kernel_traitsILi32ELi128ELi128ELi8ELi4ELi4ELi4ELb1ELb0EN7cutlass6half_tE19Flash_kernel_traitsILi32ELi128ELi128ELi8ES3_EELb1ELb0ELb1ELb0ELb0ELb0ELb0EEEvNS_16Flash_bwd_paramsE --------------------------
	.section	.nv.info._ZN5flash44flash_bwd_dq_dk_dv_loop_seqk_parallel_kernelI23Flash_bwd_kernel_traitsILi32ELi128ELi128ELi8ELi4ELi4ELi4ELb1ELb0EN7cutlass6half_tE19Flash_kernel_traitsILi32ELi128ELi128ELi8ES3_EELb1ELb0ELb1ELb0ELb0ELb0ELb0EEEvNS_16Flash_bwd_paramsE,"",@"SHT_CUDA_INFO"
	.sectionflags	@""
	.align	4


	//----- nvinfo : EIATTR_CUDA_API_VERSION
	.align		4
        /*0000*/ 	.byte	0x04, 0x37
        /*0002*/ 	.short	(.L_410 - .L_409)
.L_409:
        /*0004*/ 	.word	0x00000082


	//----- nvinfo : EIATTR_KPARAM_INFO
	.align		4
.L_410:
        /*0008*/ 	.byte	0x04, 0x17
        /*000a*/ 	.short	(.L_412 - .L_411)
.L_411:
        /*000c*/ 	.word	0x00000000
        /*0010*/ 	.short	0x0000
        /*0012*/ 	.short	0x0000
        /*0014*/ 	.byte	0x00, 0xf0, 0x01, 0x0a


	//----- nvinfo : EIATTR_SPARSE_MMA_MASK
	.align		4
.L_412:
        /*0018*/ 	.byte	0x03, 0x50
        /*001a*/ 	.short	0x0000


	//----- nvinfo : EIATTR_MAXREG_COUNT
	.align		4
        /*001c*/ 	.byte	0x03, 0x1b
        /*001e*/ 	.short	0x00ff


	//----- nvinfo : EIATTR_NUM_BARRIERS
	.align		4
        /*0020*/ 	.byte	0x02, 0x4c
        /*0022*/ 	.byte	0x01
	.zero		1


	//----- nvinfo : EIATTR_MERCURY_ISA_VERSION
	.align		4
        /*0024*/ 	.byte	0x03, 0x5f
        /*0026*/ 	.short	0x0101


	//----- nvinfo : EIATTR_EXIT_INSTR_OFFSETS
	.align		4
        /*0028*/ 	.byte	0x04, 0x1c
        /*002a*/ 	.short	(.L_414 - .L_413)


	//   ....[0]....
.L_413:
        /*002c*/ 	.word	0x00000090


	//   ....[1]....
        /*0030*/ 	.word	0x0000aaa0


	//----- nvinfo : EIATTR_CRS_STACK_SIZE
	.align		4
.L_414:
        /*0034*/ 	.byte	0x04, 0x1e
        /*0036*/ 	.short	(.L_416 - .L_415)
.L_415:
        /*0038*/ 	.word	0x00000000


	//----- nvinfo : EIATTR_CBANK_PARAM_SIZE
	.align		4
.L_416:
        /*003c*/ 	.byte	0x03, 0x19
        /*003e*/ 	.short	0x0280


	//----- nvinfo : EIATTR_PARAM_CBANK
	.align		4
        /*0040*/ 	.byte	0x04, 0x0a
        /*0042*/ 	.short	(.L_418 - .L_417)
	.align		4
.L_417:
        /*0044*/ 	.word	index@(.nv.constant0._ZN5flash44flash_bwd_dq_dk_dv_loop_seqk_parallel_kernelI23Flash_bwd_kernel_traitsILi32ELi128ELi128ELi8ELi4ELi4ELi4ELb1ELb0EN7cutlass6half_tE19Flash_kernel_traitsILi32ELi128ELi128ELi8ES3_EELb1ELb0ELb1ELb0ELb0ELb0ELb0EEEvNS_16Flash_bwd_paramsE)
        /*0048*/ 	.short	0x0210
        /*004a*/ 	.short	0x0280


	//----- nvinfo : EIATTR_SW_WAR
	.align		4
.L_418:
        /*004c*/ 	.byte	0x04, 0x36
        /*004e*/ 	.short	(.L_420 - .L_419)
.L_419:
        /*0050*/ 	.word	0x00000008
.L_420:


//--------------------- .nv.info._ZN5flash44flash_bwd_dq_dk_dv_loop_seqk_parallel_kernelI23Flash_bwd_kernel_traitsILi32ELi128ELi128ELi8ELi4ELi4ELi4ELb1ELb0EN7cutlass6half_tE19Flash_kernel_traitsILi32ELi128ELi128ELi8ES3_EELb0ELb0ELb1ELb0ELb0ELb0ELb1EEEvNS_16Flash_bwd_paramsE --------------------------
	.section	.nv.info._ZN5flash44flash_bwd_dq_dk_dv_loop_seqk_parallel_kernelI23Flash_bwd_kernel_traitsILi32ELi128ELi128ELi8ELi4ELi4ELi4ELb1ELb0EN7cutlass6half_tE19Flash_kernel_traitsILi32ELi128ELi128ELi8ES3_EELb0ELb0ELb1ELb0ELb0ELb0ELb1EEEvNS_16Flash_bwd_paramsE,"",@"SHT_CUDA_INFO"
	.sectionflags	@""
	.align	4


	//----- nvinfo : EIATTR_CUDA_API_VERSION
	.align		4
        /*0000*/ 	.byte	0x04, 0x37
        /*0002*/ 	.short	(.L_422 - .L_421)
.L_421:
        /*0004*/ 	.word	0x00000082


	//----- nvinfo : EIATTR_KPARAM_INFO
	.align		4
.L_422:
        /*0008*/ 	.byte	0x04, 0x17
        /*000a*/ 	.short	(.L_424 - .L_423)
.L_423:
        /*000c*/ 	.word	0x00000000
        /*0010*/ 	.short	0x0000
        /*0012*/ 	.short	0x0000
        /*0014*/ 	.byte	0x00, 0xf0, 0x01, 0x0a


	//----- nvinfo : EIATTR_SPARSE_MMA_MASK
	.align		4
.L_424:
        /*0018*/ 	.byte	0x03, 0x50
        /*001a*/ 	.short	0x0000


	//----- nvinfo : EIATTR_MAXREG_COUNT
	.align		4
        /*001c*/ 	.byte	0x03, 0x1b
        /*001e*/ 	.short	0x00ff


	//----- nvinfo : EIATTR_NUM_BARRIERS
	.align		4
        /*0020*/ 	.byte	0x02, 0x4c
        /*0022*/ 	.byte	0x01
	.zero		1


	//----- nvinfo : EIATTR_ANNOTATIONS
	.align		4
        /*0024*/ 	.byte	0x04, 0x55
        /*0026*/ 	.short	(.L_426 - .L_425)


	//   ....[0]....
.L_425:
        /* <DEDUP_REMOVED lines=71> */


	//----- nvinfo : EIATTR_MERCURY_ISA_VERSION
	.align		4
.L_426:
        /*0488*/ 	.byte	0x03, 0x5f
        /*048a*/ 	.short	0x0101


	//----- nvinfo : EIATTR_EXIT_INSTR_OFFSETS
	.align		4
        /*048c*/ 	.byte	0x04, 0x1c
        /*048e*/ 	.short	(.L_428 - .L_427)


	//   ....[0]....
.L_427:
        /*0490*/ 	.word	0x000000a0


	//   ....[1]....
        /*0494*/ 	.word	0x0000ab40


	//----- nvinfo : EIATTR_CRS_STACK_SIZE
	.align		4
.L_428:
        /*0498*/ 	.byte	0x04, 0x1e
        /*049a*/ 	.short	(.L_430 - .L_429)
.L_429:
        /*049c*/ 	.word	0x00000000


	//----- nvinfo : EIATTR_CBANK_PARAM_SIZE
	.align		4
.L_430:
        /*04a0*/ 	.byte	0x03, 0x19
        /*04a2*/ 	.short	0x0280


	//----- nvinfo : EIATTR_PARAM_CBANK
	.align		4
        /*04a4*/ 	.byte	0x04, 0x0a
        /*04a6*/ 	.short	(.L_432 - .L_431)
	.align		4
.L_431:
        /*04a8*/ 	.word	index@(.nv.constant0._ZN5flash44flash_bwd_dq_dk_dv_loop_seqk_parallel_kernelI23Flash_bwd_kernel_traitsILi32ELi128ELi128ELi8ELi4ELi4ELi4ELb1ELb0EN7cutlass6half_tE19Flash_kernel_traitsILi32ELi128ELi128ELi8ES3_EELb0ELb0ELb1ELb0ELb0ELb0ELb1EEEvNS_16Flash_bwd_paramsE)
        /*04ac*/ 	.short	0x0210
        /*04ae*/ 	.short	0x0280


	//----- nvinfo : EIATTR_SW_WAR
	.align		4
.L_432:
        /*04b0*/ 	.byte	0x04, 0x36
        /*04b2*/ 	.short	(.L_434 - .L_433)
.L_433:
        /*04b4*/ 	.word	0x00000008
.L_434:


//--------------------- .nv.info._ZN5flash44flash_bwd_dq_dk_dv_loop_seqk_parallel_kernelI23Flash_bwd_kernel_traitsILi32ELi128ELi128ELi8ELi4ELi4ELi4ELb1ELb0EN7cutlass6half_tE19Flash_kernel_traitsILi32ELi128ELi128ELi8ES3_EELb1ELb0ELb0ELb0ELb1ELb1ELb0EEEvNS_16Flash_bwd_paramsE --------------------------
	.section	.nv.info._ZN5flash44flash_bwd_dq_dk_dv_loop_seqk_parallel_kernelI23Flash_bwd_kernel_traitsILi32ELi128ELi128ELi8ELi4ELi4ELi4ELb1ELb0EN7cutlass6half_tE19Flash_kernel_traitsILi32ELi128ELi128ELi8ES3_EELb1ELb0ELb0ELb0ELb1ELb1ELb0EEEvNS_16Flash_bwd_paramsE,"",@"SHT_CUDA_INFO"
	.sectionflags	@""
	.align	4


	//----- nvinfo : EIATTR_CUDA_API_VERSION
	.align		4
        /*0000*/ 	.byte	0x04, 0x37
        /*0002*/ 	.short	(.L_436 - .L_435)
.L_435:
        /*0004*/ 	.word	0x00000082


	//----- nvinfo : EIATTR_KPARAM_INFO
	.align		4
.L_436:
        /*0008*/ 	.byte	0x04, 0x17
        /*000a*/ 	.short	(.L_438 - .L_437)
.L_437:
        /*000c*/ 	.word	0x00000000
        /*0010*/ 	.short	0x0000
        /*0012*/ 	.short	0x0000
        /*0014*/ 	.byte	0x00, 0xf0, 0x01, 0x0a


	//----- nvinfo : EIATTR_SPARSE_MMA_MASK
	.align		4
.L_438:
        /*0018*/ 	.byte	0x03, 0x50
        /*001a*/ 	.short	0x0000


	//----- nvinfo : EIATTR_MAXREG_COUNT
	.align		4
        /*001c*/ 	.byte	0x03, 0x1b
        /*001e*/ 	.short	0x00ff


	//----- nvinfo : EIATTR_NUM_BARRIERS
	.align		4
        /*0020*/ 	.byte	0x02, 0x4c
        /*0022*/ 	.byte	0x01
	.zero		1


	//----- nvinfo : EIATTR_MERCURY_ISA_VERSION
	.align		4
        /*0024*/ 	.byte	0x03, 0x5f
        /*0026*/ 	.short	0x0101


	//----- nvinfo : EIATTR_EXIT_INSTR_OFFSETS
	.align		4
        /*0028*/ 	.byte	0x04, 0x1c
        /*002a*/ 	.short	(.L_440 - .L_439)


	//   ....[0]....
.L_439:
        /*002c*/ 	.word	0x00000090


	//   ....[1]....
        /*0030*/ 	.word	0x00007aa0


	//----- nvinfo : EIATTR_CBANK_PARAM_SIZE
	.align		4
.L_440:
        /*0034*/ 	.byte	0x03, 0x19
        /*0036*/ 	.short	0x0280


	//----- nvinfo : EIATTR_PARAM_CBANK
	.align		4
        /*0038*/ 	.byte	0x04, 0x0a
        /*003a*/ 	.short	(.L_442 - .L_441)
	.align		4
.L_441:
        /*003c*/ 	.word	index@(.nv.constant0._ZN5flash44flash_bwd_dq_dk_dv_loop_seqk_parallel_kernelI23Flash_bwd_kernel_traitsILi32ELi128ELi128ELi8ELi4ELi4ELi4ELb1ELb0EN7cutlass6half_tE19Flash_kernel_traitsILi32ELi128ELi128ELi8ES3_EELb1ELb0ELb0ELb0ELb1ELb1ELb0EEEvNS_16Flash_bwd_paramsE)
        /*0040*/ 	.short	0x0210
        /*0042*/ 	.short	0x0280


	//----- nvinfo : EIATTR_SW_WAR
	.align		4
.L_442:
        /*0044*/ 	.byte	0x04, 0x36
        /*0046*/ 	.short	(.L_444 - .L_443)
.L_443:
        /*0048*/ 	.word	0x00000008
.L_444:


//--------------------- .nv.info._ZN5flash44flash_bwd_dq_dk_dv_loop_seqk_parallel_kernelI23Flash_bwd_kernel_traitsILi32ELi128ELi128ELi8ELi4ELi4ELi4ELb1ELb0EN7cutlass6half_tE19Flash_kernel_traitsILi32ELi128ELi128ELi8ES3_EELb0ELb0ELb0ELb0ELb1ELb1ELb1EEEvNS_16Flash_bwd_paramsE --------------------------
	.section	.nv.info._ZN5flash44flash_bwd_dq_dk_dv_loop_seqk_parallel_kernelI23Flash_bwd_kernel_traitsILi32ELi128ELi128ELi8ELi4ELi4ELi4ELb1ELb0EN7cutlass6half_tE19Flash_kernel_traitsILi32ELi128ELi128ELi8ES3_EELb0ELb0ELb0ELb0ELb1ELb1ELb1EEEvNS_16Flash_bwd_paramsE,"",@"SHT_CUDA_INFO"
	.sectionflags	@""
	.align	4


	//----- nvinfo : EIATTR_CUDA_API_VERSION
	.align		4
        /*0000*/ 	.byte	0x04, 0x37
        /*0002*/ 	.short	(.L_446 - .L_445)
.L_445:
        /*0004*/ 	.word	0x00000082


	//----- nvinfo : EIATTR_KPARAM_INFO
	.align		4
.L_446:
        /*0008*/ 	.byte	0x04, 0x17
        /*000a*/ 	.short	(.L_448 - .L_447)
.L_447:
        /*000c*/ 	.word	0x00000000
        /*0010*/ 	.short	0x0000
        /*0012*/ 	.short	0x0000
        /*0014*/ 	.byte	0x00, 0xf0, 0x01, 0x0a


	//----- nvinfo : EIATTR_SPARSE_MMA_MASK
	.align		4
.L_448:
        /*0018*/ 	.byte	0x03, 0x50
        /*001a*/ 	.short	0x0000


	//----- nvinfo : EIATTR_MAXREG_COUNT
	.align		4
        /*001c*/ 	.byte	0x03, 0x1b
        /*001e*/ 	.short	0x00ff


	//----- nvinfo : EIATTR_NUM_BARRIERS
	.align		4
        /*0020*/ 	.byte	0x02, 0x4c
        /*0022*/ 	.byte	0x01
	.zero		1


	//----- nvinfo : EIATTR_ANNOTATIONS
	.align		4
        /*0024*/ 	.byte	0x04, 0x55
        /*0026*/ 	.short	(.L_450 - .L_449)


	//   ....[0]....
.L_449:
        /* <DEDUP_REMOVED lines=64> */
        /*041c*/ 	.byte	0x20, 0x6f, 0x00, 0x00


	//----- nvinfo : EIATTR_MERCURY_ISA_VERSION
	.align		4
.L_450:
        /*0420*/ 	.byte	0x03, 0x5f
        /*0422*/ 	.short	0x0101


	//----- nvinfo : EIATTR_EXIT_INSTR_OFFSETS
	.align		4
        /*0424*/ 	.byte	0x04, 0x1c
        /*0426*/ 	.short	(.L_452 - .L_451)


	//   ....[0]....
.L_451:
        /*0428*/ 	.word	0x000000a0


	//   ....[1]....
        /*042c*/ 	.word	0x00007750


	//----- nvinfo : EIATTR_CBANK_PARAM_SIZE
	.align		4
.L_452:
        /*0430*/ 	.byte	0x03, 0x19
        /*0432*/ 	.short	0x0280


	//----- nvinfo : EIATTR_PARAM_CBANK
	.align		4
        /*0434*/ 	.byte	0x04, 0x0a
        /*0436*/ 	.short	(.L_454 - .L_453)
	.align		4
.L_453:
        /*0438*/ 	.word	index@(.nv.constant0._ZN5flash44flash_bwd_dq_dk_dv_loop_seqk_parallel_kernelI23Flash_bwd_kernel_traitsILi32ELi128ELi128ELi8ELi4ELi4ELi4ELb1ELb0EN7cutlass6half_tE19Flash_kernel_traitsILi32ELi128ELi128ELi8ES3_EELb0ELb0ELb0ELb0ELb1ELb1ELb1EEEvNS_16Flash_bwd_paramsE)
        /*043c*/ 	.short	0x0210
        /*043e*/ 	.short	0x0280


	//----- nvinfo : EIATTR_SW_WAR
	.align		4
.L_454:
        /*0440*/ 	.byte	0x04, 0x36
        /*0442*/ 	.short	(.L_456 - .L_455)
.L_455:
        /*0444*/ 	.word	0x00000008
.L_456:


//--------------------- .nv.info._ZN5flash44flash_bwd_dq_dk_dv_loop_seqk_parallel_kernelI23Flash_bwd_kernel_traitsILi32ELi128ELi128ELi8ELi4ELi4ELi4ELb1ELb0EN7cutlass6half_tE19Flash_kernel_traitsILi32ELi128ELi128ELi8ES3_EELb1ELb0ELb0ELb1ELb0ELb0ELb0EEEvNS_16Flash_bwd_paramsE --------------------------
	.section	.nv.info._ZN5flash44flash_bwd_dq_dk_dv_loop_seqk_parallel_kernelI23Flash_bwd_kernel_traitsILi32ELi128ELi128ELi8ELi4ELi4ELi4ELb1ELb0EN7cutlass6half_tE19Flash_kernel_traitsILi32ELi128ELi128ELi8ES3_EELb1ELb0ELb0ELb1ELb0ELb0ELb0EEEvNS_16Flash_bwd_paramsE,"",@"SHT_CUDA_INFO"
	.sectionflags	@""
	.align	4


	//----- nvinfo : EIATTR_CUDA_API_VERSION
	.align		4
        /*0000*/ 	.byte	0x04, 0x37
        /*0002*/ 	.short	(.L_458 - .L_457)
.L_457:
        /*0004*/ 	.word	0x00000082


	//----- nvinfo : EIATTR_KPARAM_INFO
	.align		4
.L_458:
        /*0008*/ 	.byte	0x04, 0x17
        /*000a*/ 	.short	(.L_460 - .L_459)
.L_459:
        /*000c*/ 	.word	0x00000000
        /*0010*/ 	.short	0x0000
        /*0012*/ 	.short	0x0000
        /*0014*/ 	.byte	0x00, 0xf0, 0x01, 0x0a


	//----- nvinfo : EIATTR_SPARSE_MMA_MASK
	.align		4
.L_460:
        /*0018*/ 	.byte	0x03, 0x50
        /*001a*/ 	.short	0x0000


	//----- nvinfo : EIATTR_MAXREG_COUNT
	.align		4
        /*001c*/ 	.byte	0x03, 0x1b
        /*001e*/ 	.short	0x00ff


	//----- nvinfo : EIATTR_NUM_BARRIERS
	.align		4
        /*0020*/ 	.byte	0x02, 0x4c
        /*0022*/ 	.byte	0x01
	.zero		1


	//----- nvinfo : EIATTR_ANNOTATIONS
	.align		4
        /*0024*/ 	.byte	0x04, 0x55
        /*0026*/ 	.short	(.L_462 - .L_461)


	//   ....[0]....
.L_461:
        /*0028*/ 	.word	0x00000001
        /*002c*/ 	.byte	0x90, 0x09, 0x00, 0x00, 0x01, 0x00, 0x00, 0x00, 0xf0, 0x09, 0x00, 0x00, 0x01, 0x00, 0x00, 0x00
        /*003c*/ 	.byte	0x10, 0x9f, 0x00, 0x00, 0x01, 0x00, 0x00, 0x00, 0x40, 0x9f, 0x00, 0x00


	//----- nvinfo : EIATTR_MERCURY_ISA_VERSION
	.align		4
.L_462:
        /*0048*/ 	.byte	0x03, 0x5f
        /*004a*/ 	.short	0x0101


	//----- nvinfo : EIATTR_EXIT_INSTR_OFFSETS
	.align		4
        /*004c*/ 	.byte	0x04, 0x1c
        /*004e*/ 	.short	(.L_464 - .L_463)


	//   ....[0]....
.L_463:
        /*0050*/ 	.word	0x000000a0


	//   ....[1]....
        /*0054*/ 	.word	0x0000b510


	//----- nvinfo : EIATTR_CRS_STACK_SIZE
	.align		4
.L_464:
        /*0058*/ 	.byte	0x04, 0x1e
        /*005a*/ 	.short	(.L_466 - .L_465)
.L_465:
        /*005c*/ 	.word	0x00000000


	//----- nvinfo : EIATTR_CBANK_PARAM_SIZE
	.align		4
.L_466:
        /*0060*/ 	.byte	0x03, 0x19
        /*0062*/ 	.short	0x0280


	//----- nvinfo : EIATTR_PARAM_CBANK
	.align		4
        /*0064*/ 	.byte	0x04, 0x0a
        /*0066*/ 	.short	(.L_468 - .L_467)
	.align		4
.L_467:
        /*0068*/ 	.word	index@(.nv.constant0._ZN5flash44flash_bwd_dq_dk_dv_loop_seqk_parallel_kernelI23Flash_bwd_kernel_traitsILi32ELi128ELi128ELi8ELi4ELi4ELi4ELb1ELb0EN7cutlass6half_tE19Flash_kernel_traitsILi32ELi128ELi128ELi8ES3_EELb1ELb0ELb0ELb1ELb0ELb0ELb0EEEvNS_16Flash_bwd_paramsE)
        /*006c*/ 	.short	0x0210
        /*006e*/ 	.short	0x0280


	//----- nvinfo : EIATTR_SW_WAR
	.align		4
.L_468:
        /*0070*/ 	.byte	0x04, 0x36
        /*0072*/ 	.short	(.L_470 - .L_469)
.L_469:
        /*0074*/ 	.word	0x00000008
.L_470:


//--------------------- .nv.info._ZN5flash44flash_bwd_dq_dk_dv_loop_seqk_parallel_kernelI23Flash_bwd_kernel_traitsILi32ELi128ELi128ELi8ELi4ELi4ELi4ELb1ELb0EN7cutlass6half_tE19Flash_kernel_traitsILi32ELi128ELi128ELi8ES3_EELb0ELb0ELb0ELb1ELb0ELb0ELb1EEEvNS_16Flash_bwd_paramsE --------------------------
	.section	.nv.info._ZN5flash44flash_bwd_dq_dk_dv_loop_seqk_parallel_kernelI23Flash_bwd_kernel_traitsILi32ELi128ELi128ELi8ELi4ELi4ELi4ELb1ELb0EN7cutlass6half_tE19Flash_kernel_traitsILi32ELi128ELi128ELi8ES3_EELb0ELb0ELb0ELb1ELb0ELb0ELb1EEEvNS_16Flash_bwd_paramsE,"",@"SHT_CUDA_INFO"
	.sectionflags	@""
	.align	4


	//----- nvinfo : EIATTR_CUDA_API_VERSION
	.align		4
        /*0000*/ 	.byte	0x04, 0x37
        /*0002*/ 	.short	(.L_472 - .L_471)
.L_471:
        /*0004*/ 	.word	0x00000082


	//----- nvinfo : EIATTR_KPARAM_INFO
	.align		4
.L_472:
        /*0008*/ 	.byte	0x04, 0x17
        /*000a*/ 	.short	(.L_474 - .L_473)
.L_473:
        /*000c*/ 	.word	0x00000000
        /*0010*/ 	.short	0x0000
        /*0012*/ 	.short	0x0000
        /*0014*/ 	.byte	0x00, 0xf0, 0x01, 0x0a


	//----- nvinfo : EIATTR_SPARSE_MMA_MASK
	.align		4
.L_474:
        /*0018*/ 	.byte	0x03, 0x50
        /*001a*/ 	.short	0x0000


	//----- nvinfo : EIATTR_MAXREG_COUNT
	.align		4
        /*001c*/ 	.byte	0x03, 0x1b
        /*001e*/ 	.short	0x00ff


	//----- nvinfo : EIATTR_NUM_BARRIERS
	.align		4
        /*0020*/ 	.byte	0x02, 0x4c
        /*0022*/ 	.byte	0x01
	.zero		1


	//----- nvinfo : EIATTR_ANNOTATIONS
	.align		4
        /*0024*/ 	.byte	0x04, 0x55
        /*0026*/ 	.short	(.L_476 - .L_475)


	//   ....[0]....
.L_475:
        /* <DEDUP_REMOVED lines=71> */


	//----- nvinfo : EIATTR_MERCURY_ISA_VERSION
	.align		4
.L_476:
        /*0488*/ 	.byte	0x03, 0x5f
        /*048a*/ 	.short	0x0101


	//----- nvinfo : EIATTR_EXIT_INSTR_OFFSETS
	.align		4
        /*048c*/ 	.byte	0x04, 0x1c
        /*048e*/ 	.short	(.L_478 - .L_477)


	//   ....[0]....
.L_477:
        /*0490*/ 	.word	0x000000a0


	//   ....[1]....
        /*0494*/ 	.word	0x0000b180


	//----- nvinfo : EIATTR_CRS_STACK_SIZE
	.align		4
.L_478:
        /*0498*/ 	.byte	0x04, 0x1e
        /*049a*/ 	.short	(.L_480 - .L_479)
.L_479:
        /*049c*/ 	.word	0x00000000


	//----- nvinfo : EIATTR_CBANK_PARAM_SIZE
	.align		4
.L_480:
        /*04a0*/ 	.byte	0x03, 0x19
        /*04a2*/ 	.short	0x0280


	//----- nvinfo : EIATTR_PARAM_CBANK
	.align		4
        /*04a4*/ 	.byte	0x04, 0x0a
        /*04a6*/ 	.short	(.L_482 - .L_481)
	.align		4
.L_481:
        /*04a8*/ 	.word	index@(.nv.constant0._ZN5flash44flash_bwd_dq_dk_dv_loop_seqk_parallel_kernelI23Flash_bwd_kernel_traitsILi32ELi128ELi128ELi8ELi4ELi4ELi4ELb1ELb0EN7cutlass6half_tE19Flash_kernel_traitsILi32ELi128ELi128ELi8ES3_EELb0ELb0ELb0ELb1ELb0ELb0ELb1EEEvNS_16Flash_bwd_paramsE)
        /*04ac*/ 	.short	0x0210
        /*04ae*/ 	.short	0x0280


	//----- nvinfo : EIATTR_SW_WAR
	.align		4
.L_482:
        /*04b0*/ 	.byte	0x04, 0x36
        /*04b2*/ 	.short	(.L_484 - .L_483)
.L_483:
        /*04b4*/ 	.word	0x00000008
.L_484:


//--------------------- .nv.info._ZN5flash44flash_bwd_dq_dk_dv_loop_seqk_parallel_kernelI23Flash_bwd_kernel_traitsILi32ELi128ELi128ELi8ELi4ELi4ELi4ELb1ELb0EN7cutlass6half_tE19Flash_kernel_traitsILi32ELi128ELi128ELi8ES3_EELb1ELb0ELb1ELb0ELb0ELb1ELb0EEEvNS_16Flash_bwd_paramsE --------------------------
	.section	.nv.info._ZN5flash44flash_bwd_dq_dk_dv_loop_seqk_parallel_kernelI23Flash_bwd_kernel_traitsILi32ELi128ELi128ELi8ELi4ELi4ELi4ELb1ELb0EN7cutlass6half_tE19Flash_kernel_traitsILi32ELi128ELi128ELi8ES3_EELb1ELb0ELb1ELb0ELb0ELb1ELb0EEEvNS_16Flash_bwd_paramsE,"",@"SHT_CUDA_INFO"
	.sectionflags	@""
	.align	4


	//----- nvinfo : EIATTR_CUDA_API_VERSION
	.align		4
        /*0000*/ 	.byte	0x04, 0x37
        /*0002*/ 	.short	(.L_486 - .L_485)
.L_485:
        /*0004*/ 	.word	0x00000082


	//----- nvinfo : EIATTR_KPARAM_INFO
	.align		4
.L_486:
        /*0008*/ 	.byte	0x04, 0x17
        /*000a*/ 	.short	(.L_488 - .L_487)
.L_487:
        /*000c*/ 	.word	0x00000000
        /*0010*/ 	.short	0x0000
        /*0012*/ 	.short	0x0000
        /*0014*/ 	.byte	0x00, 0xf0, 0x01, 0x0a


	//----- nvinfo : EIATTR_SPARSE_MMA_MASK
	.align		4
.L_488:
        /*0018*/ 	.byte	0x03, 0x50
        /*001a*/ 	.short	0x0000


	//----- nvinfo : EIATTR_MAXREG_COUNT
	.align		4
        /*001c*/ 	.byte	0x03, 0x1b
        /*001e*/ 	.short	0x00ff


	//----- nvinfo : EIATTR_NUM_BARRIERS
	.align		4
        /*0020*/ 	.byte	0x02, 0x4c
        /*0022*/ 	.byte	0x01
	.zero		1


	//----- nvinfo : EIATTR_MERCURY_ISA_VERSION
	.align		4
        /*0024*/ 	.byte	0x03, 0x5f
        /*0026*/ 	.short	0x0101


	//----- nvinfo : EIATTR_EXIT_INSTR_OFFSETS
	.align		4
        /*0028*/ 	.byte	0x04, 0x1c
        /*002a*/ 	.short	(.L_490 - .L_489)


	//   ....[0]....
.L_489:
        /*002c*/ 	.word	0x000000a0


	//   ....[1]....
        /*0030*/ 	.word	0x0000a410


	//----- nvinfo : EIATTR_CRS_STACK_SIZE
	.align		4
.L_490:
        /*0034*/ 	.byte	0x04, 0x1e
        /*0036*/ 	.short	(.L_492 - .L_491)
.L_491:
        /*0038*/ 	.word	0x00000000


	//----- nvinfo : EIATTR_CBANK_PARAM_SIZE
	.align		4
.L_492:
        /*003c*/ 	.byte	0x03, 0x19
        /*003e*/ 	.short	0x0280


	//----- nvinfo : EIATTR_PARAM_CBANK
	.align		4
        /*0040*/ 	.byte	0x04, 0x0a
        /*0042*/ 	.short	(.L_494 - .L_493)
	.align		4
.L_493:
        /*0044*/ 	.word	index@(.nv.constant0._ZN5flash44flash_bwd_dq_dk_dv_loop_seqk_parallel_kernelI23Flash_bwd_kernel_traitsILi32ELi128ELi128ELi8ELi4ELi4ELi4ELb1ELb0EN7cutlass6half_tE19Flash_kernel_traitsILi32ELi128ELi128ELi8ES3_EELb1ELb0ELb1ELb0ELb0ELb1ELb0EEEvNS_16Flash_bwd_paramsE)
        /*0048*/ 	.short	0x0210
        /*004a*/ 	.short	0x0280


	//----- nvinfo : EIATTR_SW_WAR
	.align		4
.L_494:
        /*004c*/ 	.byte	0x04, 0x36
        /*004e*/ 	.short	(.L_496 - .L_495)
.L_495:
        /*0050*/ 	.word	0x00000008
.L_496:


//--------------------- .nv.info._ZN5flash44flash_bwd_dq_dk_dv_loop_seqk_parallel_kernelI23Flash_bwd_kernel_traitsILi32ELi128ELi128ELi8ELi4ELi4ELi4ELb1ELb0EN7cutlass6half_tE19Flash_kernel_traitsILi32ELi128ELi128ELi8ES3_EELb0ELb0ELb1ELb0ELb0ELb1ELb1EEEvNS_16Flash_bwd_paramsE --------------------------
	.section	.nv.info._ZN5flash44flash_bwd_dq_dk_dv_loop_seqk_parallel_kernelI23Flash_bwd_kernel_traitsILi32ELi128ELi128ELi8ELi4ELi4ELi4ELb1ELb0EN7cutlass6half_tE19Flash_kernel_traitsILi32ELi128ELi128ELi8ES3_EELb0ELb0ELb1ELb0ELb0ELb1ELb1EEEvNS_16Flash_bwd_paramsE,"",@"SHT_CUDA_INFO"
	.sectionflags	@""
	.align	4


	//----- nvinfo : EIATTR_CUDA_API_VERSION
	.align		4
        /*0000*/ 	.byte	0x04, 0x37
        /*0002*/ 	.short	(.L_498 - .L_497)
.L_497:
        /*0004*/ 	.word	0x00000082


	//----- nvinfo : EIATTR_KPARAM_INFO
	.align		4
.L_498:
        /*0008*/ 	.byte	0x04, 0x17
        /*000a*/ 	.short	(.L_500 - .L_499)
.L_499:
        /*000c*/ 	.word	0x00000000
        /*0010*/ 	.short	0x0000
        /*0012*/ 	.short	0x0000
        /*0014*/ 	.byte	0x00, 0xf0, 0x01, 0x0a


	//----- nvinfo : EIATTR_SPARSE_MMA_MASK
	.align		4
.L_500:
        /*0018*/ 	.byte	0x03, 0x50
        /*001a*/ 	.short	0x0000


	//----- nvinfo : EIATTR_MAXREG_COUNT
	.align		4
        /*001c*/ 	.byte	0x03, 0x1b
        /*001e*/ 	.short	0x00ff


	//----- nvinfo : EIATTR_NUM_BARRIERS
	.align		4
        /*0020*/ 	.byte	0x02, 0x4c
        /*0022*/ 	.byte	0x01
	.zero		1


	//----- nvinfo : EIATTR_ANNOTATIONS
	.align		4
        /*0024*/ 	.byte	0x04, 0x55
        /*0026*/ 	.short	(.L_502 - .L_501)


	//   ....[0]....
.L_501:
        /* <DEDUP_REMOVED lines=68> */


	//----- nvinfo : EIATTR_MERCURY_ISA_VERSION
	.align		4
.L_502:
        /*0458*/ 	.byte	0x03, 0x5f
        /*045a*/ 	.short	0x0101


	//----- nvinfo : EIATTR_EXIT_INSTR_OFFSETS
	.align		4
        /*045c*/ 	.byte	0x04, 0x1c
        /*045e*/ 	.short	(.L_504 - .L_503)


	//   ....[0]....
.L_503:
        /*0460*/ 	.word	0x000000c0


	//   ....[1]....
        /*0464*/ 	.word	0x0000a4e0


	//----- nvinfo : EIATTR_CRS_STACK_SIZE
	.align		4
.L_504:
        /*0468*/ 	.byte	0x04, 0x1e
        /*046a*/ 	.short	(.L_506 - .L_505)
.L_505:
        /*046c*/ 	.word	0x00000000


	//----- nvinfo : EIATTR_CBANK_PARAM_SIZE
	.align		4
.L_506:
        /*0470*/ 	.byte	0x03, 0x19
        /*0472*/ 	.short	0x0280


	//----- nvinfo : EIATTR_PARAM_CBANK
	.align		4
        /*0474*/ 	.byte	0x04, 0x0a
        /*0476*/ 	.short	(.L_508 - .L_507)
	.align		4
.L_507:
        /*0478*/ 	.word	index@(.nv.constant0._ZN5flash44flash_bwd_dq_dk_dv_loop_seqk_parallel_kernelI23Flash_bwd_kernel_traitsILi32ELi128ELi128ELi8ELi4ELi4ELi4ELb1ELb0EN7cutlass6half_tE19Flash_kernel_traitsILi32ELi128ELi128ELi8ES3_EELb0ELb0ELb1ELb0ELb0ELb1ELb1EEEvNS_16Flash_bwd_paramsE)
        /*047c*/ 	.short	0x0210
        /*047e*/ 	.short	0x0280


	//----- nvinfo : EIATTR_SW_WAR
	.align		4
.L_508:
        /*0480*/ 	.byte	0x04, 0x36
        /*0482*/ 	.short	(.L_510 - .L_509)
.L_509:
        /*0484*/ 	.word	0x00000008
.L_510:


//--------------------- .nv.info._ZN5flash44flash_bwd_dq_dk_dv_loop_seqk_parallel_kernelI23Flash_bwd_kernel_traitsILi32ELi128ELi128ELi8ELi4ELi4ELi4ELb1ELb0EN7cutlass6half_tE19Flash_kernel_traitsILi32ELi128ELi128ELi8ES3_EELb1ELb0ELb1ELb1ELb0ELb0ELb0EEEvNS_16Flash_bwd_paramsE --------------------------
	.section	.nv.info._ZN5flash44flash_bwd_dq_dk_dv_loop_seqk_parallel_kernelI23Flash_bwd_kernel_traitsILi32ELi128ELi128ELi8ELi4ELi4ELi4ELb1ELb0EN7cutlass6half_tE19Flash_kernel_traitsILi32ELi128ELi128ELi8ES3_EELb1ELb0ELb1ELb1ELb0ELb0ELb0EEEvNS_16Flash_bwd_paramsE,"",@"SHT_CUDA_INFO"
	.sectionflags	@""
	.align	4


	//----- nvinfo : EIATTR_CUDA_API_VERSION
	.align		4
        /*0000*/ 	.byte	0x04, 0x37
        /*0002*/ 	.short	(.L_512 - .L_511)
.L_511:
        /*0004*/ 	.word	0x00000082


	//----- nvinfo : EIATTR_KPARAM_INFO
	.align		4
.L_512:
        /*0008*/ 	.byte	0x04, 0x17
        /*000a*/ 	.short	(.L_514 - .L_513)
.L_513:
        /*000c*/ 	.word	0x00000000
        /*0010*/ 	.short	0x0000
        /*0012*/ 	.short	0x0000
        /*0014*/ 	.byte	0x00, 0xf0, 0x01, 0x0a


	//----- nvinfo : EIATTR_SPARSE_MMA_MASK
	.align		4
.L_514:
        /*0018*/ 	.byte	0x03, 0x50
        /*001a*/ 	.short	0x0000


	//----- nvinfo : EIATTR_MAXREG_COUNT
	.align		4
        /*001c*/ 	.byte	0x03, 0x1b
        /*001e*/ 	.short	0x00ff


	//----- nvinfo : EIATTR_NUM_BARRIERS
	.align		4
        /*0020*/ 	.byte	0x02, 0x4c
        /*0022*/ 	.byte	0x01
	.zero		1


	//----- nvinfo : EIATTR_MERCURY_ISA_VERSION
	.align		4
        /*0024*/ 	.byte	0x03, 0x5f
        /*0026*/ 	.short	0x0101


	//----- nvinfo : EIATTR_EXIT_INSTR_OFFSETS
	.align		4
        /*0028*/ 	.byte	0x04, 0x1c
        /*002a*/ 	.short	(.L_516 - .L_515)


	//   ....[0]....
.L_515:
        /*002c*/ 	.word	0x00000090


	//   ....[1]....
        /*0030*/ 	.word	0x0000b830


	//----- nvinfo : EIATTR_CRS_STACK_SIZE
	.align		4
.L_516:
        /*0034*/ 	.byte	0x04, 0x1e
        /*0036*/ 	.short	(.L_518 - .L_517)
.L_517:
        /*0038*/ 	.word	0x00000000


	//----- nvinfo : EIATTR_CBANK_PARAM_SIZE
	.align		4
.L_518:
        /*003c*/ 	.byte	0x03, 0x19
        /*003e*/ 	.short	0x0280


	//----- nvinfo : EIATTR_PARAM_CBANK
	.align		4
        /*0040*/ 	.byte	0x04, 0x0a
        /*0042*/ 	.short	(.L_520 - .L_519)
	.align		4
.L_519:
        /*0044*/ 	.word	index@(.nv.constant0._ZN5flash44flash_bwd_dq_dk_dv_loop_seqk_parallel_kernelI23Flash_bwd_kernel_traitsILi32ELi128ELi128ELi8ELi4ELi4ELi4ELb1ELb0EN7cutlass6half_tE19Flash_kernel_traitsILi32ELi128ELi128ELi8ES3_EELb1ELb0ELb1ELb1ELb0ELb0ELb0EEEvNS_16Flash_bwd_paramsE)
        /*0048*/ 	.short	0x0210
        /*004a*/ 	.short	0x0280


	//----- nvinfo : EIATTR_SW_WAR
	.align		4
.L_520:
        /*004c*/ 	.byte	0x04, 0x36
        /*004e*/ 	.short	(.L_522 - .L_521)
.L_521:
        /*0050*/ 	.word	0x00000008
.L_522:


//--------------------- .nv.info._ZN5flash44flash_bwd_dq_dk_dv_loop_seqk_parallel_kernelI23Flash_bwd_kernel_traitsILi32ELi128ELi128ELi8ELi4ELi4ELi4ELb1ELb0EN7cutlass6half_tE19Flash_kernel_traitsILi32ELi128ELi128ELi8ES3_EELb0ELb0ELb1ELb1ELb0ELb0ELb1EEEvNS_16Flash_bwd_paramsE --------------------------
	.section	.nv.info._ZN5flash44flash_bwd_dq_dk_dv_loop_seqk_parallel_kernelI23Flash_bwd_kernel_traitsILi32ELi128ELi128ELi8ELi4ELi4ELi4ELb1ELb0EN7cutlass6half_tE19Flash_kernel_traitsILi32ELi128ELi128ELi8ES3_EELb0ELb0ELb1ELb1ELb0ELb0ELb1EEEvNS_16Flash_bwd_paramsE,"",@"SHT_CUDA_INFO"
	.sectionflags	@""
	.align	4


	//----- nvinfo : EIATTR_CUDA_API_VERSION
	.align		4
        /*0000*/ 	.byte	0x04, 0x37
        /*0002*/ 	.short	(.L_524 - .L_523)
.L_523:
        /*0004*/ 	.word	0x00000082


	//----- nvinfo : EIATTR_KPARAM_INFO
	.align		4
.L_524:
        /*0008*/ 	.byte	0x04, 0x17
        /*000a*/ 	.short	(.L_526 - .L_525)
.L_525:
        /*000c*/ 	.word	0x00000000
        /*0010*/ 	.short	0x0000
        /*0012*/ 	.short	0x0000
        /*0014*/ 	.byte	0x00, 0xf0, 0x01, 0x0a


	//----- nvinfo : EIATTR_SPARSE_MMA_MASK
	.align		4
.L_526:
        /*0018*/ 	.byte	0x03, 0x50
        /*001a*/ 	.short	0x0000


	//----- nvinfo : EIATTR_MAXREG_COUNT
	.align		4
        /*001c*/ 	.byte	0x03, 0x1b
        /*001e*/ 	.short	0x00ff


	//----- nvinfo : EIATTR_NUM_BARRIERS
	.align		4
        /*0020*/ 	.byte	0x02, 0x4c
        /*0022*/ 	.byte	0x01
	.zero		1


	//----- nvinfo : EIATTR_ANNOTATIONS
	.align		4
        /*0024*/ 	.byte	0x04, 0x55
        /*0026*/ 	.short	(.L_528 - .L_527)


	//   ....[0]....
.L_527:
        /* <DEDUP_REMOVED lines=72> */


	//----- nvinfo : EIATTR_MERCURY_ISA_VERSION
	.align		4
.L_528:
        /*0498*/ 	.byte	0x03, 0x5f
        /*049a*/ 	.short	0x0101


	//----- nvinfo : EIATTR_EXIT_INSTR_OFFSETS
	.align		4
        /*049c*/ 	.byte	0x04, 0x1c
        /*049e*/ 	.short	(.L_530 - .L_529)


	//   ....[0]....
.L_529:
        /*04a0*/ 	.word	0x000000a0


	//   ....[1]....
        /*04a4*/ 	.word	0x0000b540


	//----- nvinfo : EIATTR_CRS_STACK_SIZE
	.align		4
.L_530:
        /*04a8*/ 	.byte	0x04, 0x1e
        /*04aa*/ 	.short	(.L_532 - .L_531)
.L_531:
        /*04ac*/ 	.word	0x00000000


	//----- nvinfo : EIATTR_CBANK_PARAM_SIZE
	.align		4
.L_532:
        /*04b0*/ 	.byte	0x03, 0x19
        /*04b2*/ 	.short	0x0280


	//----- nvinfo : EIATTR_PARAM_CBANK
	.align		4
        /*04b4*/ 	.byte	0x04, 0x0a
        /*04b6*/ 	.short	(.L_534 - .L_533)
	.align		4
.L_533:
        /*04b8*/ 	.word	index@(.nv.constant0._ZN5flash44flash_bwd_dq_dk_dv_loop_seqk_parallel_kernelI23Flash_bwd_kernel_traitsILi32ELi128ELi128ELi8ELi4ELi4ELi4ELb1ELb0EN7cutlass6half_tE19Flash_kernel_traitsILi32ELi128ELi128ELi8ES3_EELb0ELb0ELb1ELb1ELb0ELb0ELb1EEEvNS_16Flash_bwd_paramsE)
        /*04bc*/ 	.short	0x0210
        /*04be*/ 	.short	0x0280


	//----- nvinfo : EIATTR_SW_WAR
	.align		4
.L_534:
        /*04c0*/ 	.byte	0x04, 0x36
        /*04c2*/ 	.short	(.L_536 - .L_535)
.L_535:
        /*04c4*/ 	.word	0x00000008
.L_536:


//--------------------- .nv.info._ZN5flash25flash_bwd_dot_do_o_kernelILb0E23Flash_bwd_kernel_traitsILi32ELi128ELi128ELi8ELi4ELi4ELi4ELb1ELb0EN7cutlass6half_tE19Flash_kernel_traitsILi32ELi128ELi128ELi8ES3_EEEEvNS_16Flash_bwd_paramsE --------------------------
	.section	.nv.info._ZN5flash25flash_bwd_dot_do_o_kernelILb0E23Flash_bwd_kernel_traitsILi32ELi128ELi128ELi8ELi4ELi4ELi4ELb1ELb0EN7cutlass6half_tE19Flash_kernel_traitsILi32ELi128ELi128ELi8ES3_EEEEvNS_16Flash_bwd_paramsE,"",@"SHT_CUDA_INFO"
	.sectionflags	@""
	.align	4


	//----- nvinfo : EIATTR_CUDA_API_VERSION
	.align		4
        /*0000*/ 	.byte	0x04, 0x37
        /*0002*/ 	.short	(.L_538 - .L_537)
.L_537:
        /*0004*/ 	.word	0x00000082


	//----- nvinfo : EIATTR_KPARAM_INFO
	.align		4
.L_538:
        /*0008*/ 	.byte	0x04, 0x17
        /*000a*/ 	.short	(.L_540 - .L_539)
.L_539:
        /*000c*/ 	.word	0x00000000
        /*0010*/ 	.short	0x0000
        /*0012*/ 	.short	0x0000
        /*0014*/ 	.byte	0x00, 0xf0, 0x01, 0x0a


	//----- nvinfo : EIATTR_SPARSE_MMA_MASK
	.align		4
.L_540:
        /*0018*/ 	.byte	0x03, 0x50
        /*001a*/ 	.short	0x0000


	//----- nvinfo : EIATTR_MAXREG_COUNT
	.align		4
        /*001c*/ 	.byte	0x03, 0x1b
        /*001e*/ 	.short	0x00ff


	//----- nvinfo : EIATTR_MERCURY_ISA_VERSION
	.align		4
        /*0020*/ 	.byte	0x03, 0x5f
        /*0022*/ 	.short	0x0101


	//----- nvinfo : EIATTR_COOP_GROUP_MASK_REGIDS
	.align		4
        /*0024*/ 	.byte	0x04, 0x29
        /*0026*/ 	.short	(.L_542 - .L_541)


	//   ....[0]....
.L_541:
        /*0028*/ 	.word	0xffffffff


	//   ....[1]....
        /*002c*/ 	.word	0xffffffff


	//   ....[2]....
        /*0030*/ 	.word	0xffffffff


	//   ....[3]....
        /*0034*/ 	.word	0xffffffff


	//----- nvinfo : EIATTR_COOP_GROUP_INSTR_OFFSETS
	.align		4
.L_542:
        /*0038*/ 	.byte	0x04, 0x28
        /*003a*/ 	.short	(.L_544 - .L_543)


	//   ....[0]....
.L_543:
        /*003c*/ 	.word	0x00000bc0


	//   ....[1]....
        /*0040*/ 	.word	0x00000be0


	//   ....[2]....
        /*0044*/ 	.word	0x00000c00


	//   ....[3]....
        /*0048*/ 	.word	0x00000c20


	//----- nvinfo : EIATTR_EXIT_INSTR_OFFSETS
	.align		4
.L_544:
        /*004c*/ 	.byte	0x04, 0x1c
        /*004e*/ 	.short	(.L_546 - .L_545)


	//   ....[0]....
.L_545:
        /*0050*/ 	.word	0x00000100


	//   ....[1]....
        /*0054*/ 	.word	0x00000d00


	//   ....[2]....
        /*0058*/ 	.word	0x00000d20


	//----- nvinfo : EIATTR_CBANK_PARAM_SIZE
	.align		4
.L_546:
        /*005c*/ 	.byte	0x03, 0x19
        /*005e*/ 	.short	0x0280


	//----- nvinfo : EIATTR_PARAM_CBANK
	.align		4
        /*0060*/ 	.byte	0x04, 0x0a
        /*0062*/ 	.short	(.L_548 - .L_547)
	.align		4
.L_547:
        /*0064*/ 	.word	index@(.nv.constant0._ZN5flash25flash_bwd_dot_do_o_kernelILb0E23Flash_bwd_kernel_traitsILi32ELi128ELi128ELi8ELi4ELi4ELi4ELb1ELb0EN7cutlass6half_tE19Flash_kernel_traitsILi32ELi128ELi128ELi8ES3_EEEEvNS_16Flash_bwd_paramsE)
        /*0068*/ 	.short	0x0210
        /*006a*/ 	.short	0x0280


	//----- nvinfo : EIATTR_SW_WAR
	.align		4
.L_548:
        /*006c*/ 	.byte	0x04, 0x36
        /*006e*/ 	.short	(.L_550 - .L_549)
.L_549:
        /*0070*/ 	.word	0x00000008
.L_550:


//--------------------- .nv.info._ZN5flash25flash_bwd_dot_do_o_kernelILb1E23Flash_bwd_kernel_traitsILi32ELi128ELi128ELi8ELi4ELi4ELi4ELb1ELb0EN7cutlass6half_tE19Flash_kernel_traitsILi32ELi128ELi128ELi8ES3_EEEEvNS_16Flash_bwd_paramsE --------------------------
	.section	.nv.info._ZN5flash25flash_bwd_dot_do_o_kernelILb1E23Flash_bwd_kernel_traitsILi32ELi128ELi128ELi8ELi4ELi4ELi4ELb1ELb0EN7cutlass6half_tE19Flash_kernel_traitsILi32ELi128ELi128ELi8ES3_EEEEvNS_16Flash_bwd_paramsE,"",@"SHT_CUDA_INFO"
	.sectionflags	@""
	.align	4


	//----- nvinfo : EIATTR_CUDA_API_VERSION
	.align		4
        /*0000*/ 	.byte	0x04, 0x37
        /*0002*/ 	.short	(.L_552 - .L_551)
.L_551:
        /*0004*/ 	.word	0x00000082


	//----- nvinfo : EIATTR_KPARAM_INFO
	.align		4
.L_552:
        /*0008*/ 	.byte	0x04, 0x17
        /*000a*/ 	.short	(.L_554 - .L_553)
.L_553:
        /*000c*/ 	.word	0x00000000
        /*0010*/ 	.short	0x0000
        /*0012*/ 	.short	0x0000
        /*0014*/ 	.byte	0x00, 0xf0, 0x01, 0x0a


	//----- nvinfo : EIATTR_SPARSE_MMA_MASK
	.align		4
.L_554:
        /*0018*/ 	.byte	0x03, 0x50
        /*001a*/ 	.short	0x0000


	//----- nvinfo : EIATTR_MAXREG_COUNT
	.align		4
        /*001c*/ 	.byte	0x03, 0x1b
        /*001e*/ 	.short	0x00ff


	//----- nvinfo : EIATTR_MERCURY_ISA_VERSION
	.align		4
        /*0020*/ 	.byte	0x03, 0x5f
        /*0022*/ 	.short	0x0101


	//----- nvinfo : EIATTR_COOP_GROUP_MASK_REGIDS
	.align		4
        /*0024*/ 	.byte	0x04, 0x29
        /*0026*/ 	.short	(.L_556 - .L_555)


	//   ....[0]....
.L_555:
        /*0028*/ 	.word	0xffffffff


	//   ....[1]....
        /*002c*/ 	.word	0xffffffff


	//   ....[2]....
        /*0030*/ 	.word	0xffffffff


	//   ....[3]....
        /*0034*/ 	.word	0xffffffff


	//----- nvinfo : EIATTR_COOP_GROUP_INSTR_OFFSETS
	.align		4
.L_556:
        /*0038*/ 	.byte	0x04, 0x28
        /*003a*/ 	.short	(.L_558 - .L_557)


	//   ....[0]....
.L_557:
        /*003c*/ 	.word	0x00000e00


	//   ....[1]....
        /*0040*/ 	.word	0x00000e10


	//   ....[2]....
        /*0044*/ 	.word	0x00000e80


	//   ....[3]....
        /*0048*/ 	.word	0x00000ea0


	//----- nvinfo : EIATTR_EXIT_INSTR_OFFSETS
	.align		4
.L_558:
        /*004c*/ 	.byte	0x04, 0x1c
        /*004e*/ 	.short	(.L_560 - .L_559)


	//   ....[0]....
.L_559:
        /*0050*/ 	.word	0x00000100


	//   ....[1]....
        /*0054*/ 	.word	0x00001050


	//----- nvinfo : EIATTR_CBANK_PARAM_SIZE
	.align		4
.L_560:
        /*0058*/ 	.byte	0x03, 0x19
        /*005a*/ 	.short	0x0280


	//----- nvinfo : EIATTR_PARAM_CBANK
	.align		4
        /*005c*/ 	.byte	0x04, 0x0a
        /*005e*/ 	.short	(.L_562 - .L_561)
	.align		4
.L_561:
        /*0060*/ 	.word	index@(.nv.constant0._ZN5flash25flash_bwd_dot_do_o_kernelILb1E23Flash_bwd_kernel_traitsILi32ELi128ELi128ELi8ELi4ELi4ELi4ELb1ELb0EN7cutlass6half_tE19Flash_kernel_traitsILi32ELi128ELi128ELi8ES3_EEEEvNS_16Flash_bwd_paramsE)
        /*0064*/ 	.short	0x0210
        /*0066*/ 	.short	0x0280


	//----- nvinfo : EIATTR_SW_WAR
	.align		4
.L_562:
        /*0068*/ 	.byte	0x04, 0x36
        /*006a*/ 	.short	(.L_564 - .L_563)
.L_563:
        /*006c*/ 	.word	0x00000008
.L_564:


//--------------------- .nv.info._ZN5flash27flash_bwd_convert_dq_kernelI23Flash_bwd_kernel_traitsILi32ELi128ELi128ELi8ELi4ELi4ELi4ELb0ELb0EN7cutlass6half_tE19Flash_kernel_traitsILi32ELi128ELi128ELi8ES3_EEEEvNS_16Flash_bwd_paramsEi --------------------------
	.section	.nv.info._ZN5flash27flash_bwd_convert_dq_kernelI23Flash_bwd_kernel_traitsILi32ELi128ELi128ELi8ELi4ELi4ELi4ELb0ELb0EN7cutlass6half_tE19Flash_kernel_traitsILi32ELi128ELi128ELi8ES3_EEEEvNS_16Flash_bwd_paramsEi,"",@"SHT_CUDA_INFO"
	.sectionflags	@""
	.align	4


	//----- nvinfo : EIATTR_CUDA_API_VERSION
	.align		4
        /*0000*/ 	.byte	0x04, 0x37
        /*0002*/ 	.short	(.L_566 - .L_565)
.L_565:
        /*0004*/ 	.word	0x00000082


	//----- nvinfo : EIATTR_KPARAM_INFO
	.align		4
.L_566:
        /*0008*/ 	.byte	0x04, 0x17
        /*000a*/ 	.short	(.L_568 - .L_567)
.L_567:
        /*000c*/ 	.word	0x00000000
        /*0010*/ 	.short	0x0001
        /*0012*/ 	.short	0x0280
        /*0014*/ 	.byte	0x00, 0xf0, 0x11, 0x00


	//----- nvinfo : EIATTR_KPARAM_INFO
	.align		4
.L_568:
        /*0018*/ 	.byte	0x04, 0x17
        /*001a*/ 	.short	(.L_570 - .L_569)
.L_569:
        /*001c*/ 	.word	0x00000000
        /*0020*/ 	.short	0x0000
        /*0022*/ 	.short	0x0000
        /*0024*/ 	.byte	0x00, 0xf0, 0x01, 0x0a


	//----- nvinfo : EIATTR_SPARSE_MMA_MASK
	.align		4
.L_570:
        /*0028*/ 	.byte	0x03, 0x50
        /*002a*/ 	.short	0x0000


	//----- nvinfo : EIATTR_MAXREG_COUNT
	.align		4
        /*002c*/ 	.byte	0x03, 0x1b
        /*002e*/ 	.short	0x00ff


	//----- nvinfo : EIATTR_NUM_BARRIERS
	.align		4
        /*0030*/ 	.byte	0x02, 0x4c
        /*0032*/ 	.byte	0x01
	.zero		1


	//----- nvinfo : EIATTR_MERCURY_ISA_VERSION
	.align		4
        /*0034*/ 	.byte	0x03, 0x5f
        /*0036*/ 	.short	0x0101


	//----- nvinfo : EIATTR_EXIT_INSTR_OFFSETS
	.align		4
        /*0038*/ 	.byte	0x04, 0x1c
        /*003a*/ 	.short	(.L_572 - .L_571)


	//   ....[0]....
.L_571:
        /*003c*/ 	.word	0x00000100


	//   ....[1]....
        /*0040*/ 	.word	0x000018e0


	//   ....[2]....
        /*0044*/ 	.word	0x000019b0


	//----- nvinfo : EIATTR_CRS_STACK_SIZE
	.align		4
.L_572:
        /*0048*/ 	.byte	0x04, 0x1e
        /*004a*/ 	.short	(.L_574 - .L_573)
.L_573:
        /*004c*/ 	.word	0x00000000


	//----- nvinfo : EIATTR_CBANK_PARAM_SIZE
	.align		4
.L_574:
        /*0050*/ 	.byte	0x03, 0x19
        /*0052*/ 	.short	0x0284


	//----- nvinfo : EIATTR_PARAM_CBANK
	.align		4
        /*0054*/ 	.byte	0x04, 0x0a
        /*0056*/ 	.short	(.L_576 - .L_575)
	.align		4
.L_575:
        /*0058*/ 	.word	index@(.nv.constant0._ZN5flash27flash_bwd_convert_dq_kernelI23Flash_bwd_kernel_traitsILi32ELi128ELi128ELi8ELi4ELi4ELi4ELb0ELb0EN7cutlass6half_tE19Flash_kernel_traitsILi32ELi128ELi128ELi8ES3_EEEEvNS_16Flash_bwd_paramsEi)
        /*005c*/ 	.short	0x0210
        /*005e*/ 	.short	0x0284


	//----- nvinfo : EIATTR_SW_WAR
	.align		4
.L_576:
        /*0060*/ 	.byte	0x04, 0x36
        /*0062*/ 	.short	(.L_578 - .L_577)
.L_577:
        /*0064*/ 	.word	0x00000008
.L_578:


//--------------------- .nv.info._ZN5flash44flash_bwd_dq_dk_dv_loop_seqk_parallel_kernelI23Flash_bwd_kernel_traitsILi32ELi128ELi128ELi8ELi4ELi4ELi4ELb0ELb0EN7cutlass6half_tE19Flash_kernel_traitsILi32ELi128ELi128ELi8ES3_EELb1ELb0ELb0ELb0ELb0ELb1ELb0EEEvNS_16Flash_bwd_paramsE --------------------------
	.section	.nv.info._ZN5flash44flash_bwd_dq_dk_dv_loop_seqk_parallel_kernelI23Flash_bwd_kernel_traitsILi32ELi128ELi128ELi8ELi4ELi4ELi4ELb0ELb0EN7cutlass6half_tE19Flash_kernel_traitsILi32ELi128ELi128ELi8ES3_EELb1ELb0ELb0ELb0ELb0ELb1ELb0EEEvNS_16Flash_bwd_paramsE,"",@"SHT_CUDA_INFO"
	.sectionflags	@""
	.align	4


	//----- nvinfo : EIATTR_CUDA_API_VERSION
	.align		4
        /*0000*/ 	.byte	0x04, 0x37
        /*0002*/ 	.short	(.L_580 - .L_579)
.L_579:
        /*0004*/ 	.word	0x00000082


	//----- nvinfo : EIATTR_KPARAM_INFO
	.align		4
.L_580:
        /*0008*/ 	.byte	0x04, 0x17
        /*000a*/ 	.short	(.L_582 - .L_581)
.L_581:
        /*000c*/ 	.word	0x00000000
        /*0010*/ 	.short	0x0000
        /*0012*/ 	.short	0x0000
        /*0014*/ 	.byte	0x00, 0xf0, 0x01, 0x0a


	//----- nvinfo : EIATTR_SPARSE_MMA_MASK
	.align		4
.L_582:
        /*0018*/ 	.byte	0x03, 0x50
        /*001a*/ 	.short	0x0000


	//----- nvinfo : EIATTR_MAXREG_COUNT
	.align		4
        /*001c*/ 	.byte	0x03, 0x1b
        /*001e*/ 	.short	0x00ff


	//----- nvinfo : EIATTR_NUM_BARRIERS
	.align		4
        /*0020*/ 	.byte	0x02, 0x4c
        /*0022*/ 	.byte	0x01
	.zero		1


	//----- nvinfo : EIATTR_MERCURY_ISA_VERSION
	.align		4
        /*0024*/ 	.byte	0x03, 0x5f
        /*0026*/ 	.short	0x0101


	//----- nvinfo : EIATTR_EXIT_INSTR_OFFSETS
	.align		4
        /*0028*/ 	.byte	0x04, 0x1c
        /*002a*/ 	.short	(.L_584 - .L_583)


	//   ....[0]....
.L_583:
        /*002c*/ 	.word	0x000000a0


	//   ....[1]....
        /*0030*/ 	.word	0x00009f20


	//----- nvinfo : EIATTR_CRS_STACK_SIZE
	.align		4
.L_584:
        /*0034*/ 	.byte	0x04, 0x1e
        /*0036*/ 	.short	(.L_586 - .L_585)
.L_585:
        /*0038*/ 	.word	0x00000000


	//----- nvinfo : EIATTR_CBANK_PARAM_SIZE
	.align		4
.L_586:
        /*003c*/ 	.byte	0x03, 0x19
        /*003e*/ 	.short	0x0280


	//----- nvinfo : EIATTR_PARAM_CBANK
	.align		4
        /*0040*/ 	.byte	0x04, 0x0a
        /*0042*/ 	.short	(.L_588 - .L_587)
	.align		4
.L_587:
        /*0044*/ 	.word	index@(.nv.constant0._ZN5flash44flash_bwd_dq_dk_dv_loop_seqk_parallel_kernelI23Flash_bwd_kernel_traitsILi32ELi128ELi128ELi8ELi4ELi4ELi4ELb0ELb0EN7cutlass6half_tE19Flash_kernel_traitsILi32ELi128ELi128ELi8ES3_EELb1ELb0ELb0ELb0ELb0ELb1ELb0EEEvNS_16Flash_bwd_paramsE)
        /*0048*/ 	.short	0x0210
        /*004a*/ 	.short	0x0280


	//----- nvinfo : EIATTR_SW_WAR
	.align		4
.L_588:
        /*004c*/ 	.byte	0x04, 0x36
        /*004e*/ 	.short	(.L_590 - .L_589)
.L_589:
        /*0050*/ 	.word	0x00000008
.L_590:


//--------------------- .nv.info._ZN5flash44flash_bwd_dq_dk_dv_loop_seqk_parallel_kernelI23Flash_bwd_kernel_traitsILi32ELi128ELi128ELi8ELi4ELi4ELi4ELb0ELb0EN7cutlass6half_tE19Flash_kernel_traitsILi32ELi128ELi128ELi8ES3_EELb0ELb0ELb0ELb0ELb0ELb1ELb1EEEvNS_16Flash_bwd_paramsE --------------------------
	.section	.nv.info._ZN5flash44flash_bwd_dq_dk_dv_loop_seqk_parallel_kernelI23Flash_bwd_kernel_traitsILi32ELi128ELi128ELi8ELi4ELi4ELi4ELb0ELb0EN7cutlass6half_tE19Flash_kernel_traitsILi32ELi128ELi128ELi8ES3_EELb0ELb0ELb0ELb0ELb0ELb1ELb1EEEvNS_16Flash_bwd_paramsE,"",@"SHT_CUDA_INFO"
	.sectionflags	@""
	.align	4


	//----- nvinfo : EIATTR_CUDA_API_VERSION
	.align		4
        /*0000*/ 	.byte	0x04, 0x37
        /*0002*/ 	.short	(.L_592 - .L_591)
.L_591:
        /*0004*/ 	.word	0x00000082


	//----- nvinfo : EIATTR_KPARAM_INFO
	.align		4
.L_592:
        /*0008*/ 	.byte	0x04, 0x17
        /*000a*/ 	.short	(.L_594 - .L_593)
.L_593:
        /*000c*/ 	.word	0x00000000
        /*0010*/ 	.short	0x0000
        /*0012*/ 	.short	0x0000
        /*0014*/ 	.byte	0x00, 0xf0, 0x01, 0x0a


	//----- nvinfo : EIATTR_SPARSE_MMA_MASK
	.align		4
.L_594:
        /*0018*/ 	.byte	0x03, 0x50
        /*001a*/ 	.short	0x0000


	//----- nvinfo : EIATTR_MAXREG_COUNT
	.align		4
        /*001c*/ 	.byte	0x03, 0x1b
        /*001e*/ 	.short	0x00ff


	//----- nvinfo : EIATTR_NUM_BARRIERS
	.align		4
        /*0020*/ 	.byte	0x02, 0x4c
        /*0022*/ 	.byte	0x01
	.zero		1


	//----- nvinfo : EIATTR_ANNOTATIONS
	.align		4
        /*0024*/ 	.byte	0x04, 0x55
        /*0026*/ 	.short	(.L_596 - .L_595)


	//   ....[0]....
.L_595:
        /* <DEDUP_REMOVED lines=41> */


	//----- nvinfo : EIATTR_MERCURY_ISA_VERSION
	.align		4
.L_596:
        /*02a8*/ 	.byte	0x03, 0x5f
        /*02aa*/ 	.short	0x0101


	//----- nvinfo : EIATTR_EXIT_INSTR_OFFSETS
	.align		4
        /*02ac*/ 	.byte	0x04, 0x1c
        /*02ae*/ 	.short	(.L_598 - .L_597)


	//   ....[0]....
.L_597:
        /*02b0*/ 	.word	0x000000c0


	//   ....[1]....
        /*02b4*/ 	.word	0x00009d80


	//----- nvinfo : EIATTR_CRS_STACK_SIZE
	.align		4
.L_598:
        /*02b8*/ 	.byte	0x04, 0x1e
        /*02ba*/ 	.short	(.L_600 - .L_599)
.L_599:
        /*02bc*/ 	.word	0x00000000


	//----- nvinfo : EIATTR_CBANK_PARAM_SIZE
	.align		4
.L_600:
        /*02c0*/ 	.byte	0x03, 0x19
        /*02c2*/ 	.short	0x0280


	//----- nvinfo : EIATTR_PARAM_CBANK
	.align		4
        /*02c4*/ 	.byte	0x04, 0x0a
        /*02c6*/ 	.short	(.L_602 - .L_601)
	.align		4
.L_601:
        /*02c8*/ 	.word	index@(.nv.constant0._ZN5flash44flash_bwd_dq_dk_dv_loop_seqk_parallel_kernelI23Flash_bwd_kernel_traitsILi32ELi128ELi128ELi8ELi4ELi4ELi4ELb0ELb0EN7cutlass6half_tE19Flash_kernel_traitsILi32ELi128ELi128ELi8ES3_EELb0ELb0ELb0ELb0ELb0ELb1ELb1EEEvNS_16Flash_bwd_paramsE)
        /*02cc*/ 	.short	0x0210
        /*02ce*/ 	.short	0x0280


	//----- nvinfo : EIATTR_SW_WAR
	.align		4
.L_602:
        /*02d0*/ 	.byte	0x04, 0x36
        /*02d2*/ 	.short	(.L_604 - .L_603)
.L_603:
        /*02d4*/ 	.word	0x00000008
.L_604:


//--------------------- .nv.info._ZN5flash44flash_bwd_dq_dk_dv_loop_seqk_parallel_kernelI23Flash_bwd_kernel_traitsILi32ELi128ELi128ELi8ELi4ELi4ELi4ELb0ELb0EN7cutlass6half_tE19Flash_kernel_traitsILi32ELi128ELi128ELi8ES3_EELb1ELb0ELb0ELb0ELb0ELb0ELb0EEEvNS_16Flash_bwd_paramsE --------------------------
	.section	.nv.info._ZN5flash44flash_bwd_dq_dk_dv_loop_seqk_parallel_kernelI23Flash_bwd_kernel_traitsILi32ELi128ELi128ELi8ELi4ELi4ELi4ELb0ELb0EN7cutlass6half_tE19Flash_kernel_traitsILi32ELi128ELi128ELi8ES3_EELb1ELb0ELb0ELb0ELb0ELb0ELb0EEEvNS_16Flash_bwd_paramsE,"",@"SHT_CUDA_INFO"
	.sectionflags	@""
	.align	4


	//----- nvinfo : EIATTR_CUDA_API_VERSION
	.align		4
        /*0000*/ 	.byte	0x04, 0x37
        /*0002*/ 	.short	(.L_606 - .L_605)
.L_605:
        /*0004*/ 	.word	0x00000082


	//----- nvinfo : EIATTR_KPARAM_INFO
	.align		4
.L_606:
        /*0008*/ 	.byte	0x04, 0x17
        /*000a*/ 	.short	(.L_608 - .L_607)
.L_607:
        /*000c*/ 	.word	0x00000000
        /*0010*/ 	.short	0x0000
        /*0012*/ 	.short	0x0000
        /*0014*/ 	.byte	0x00, 0xf0, 0x01, 0x0a


	//----- nvinfo : EIATTR_SPARSE_MMA_MASK
	.align		4
.L_608:
        /*0018*/ 	.byte	0x03, 0x50
        /*001a*/ 	.short	0x0000


	//----- nvinfo : EIATTR_MAXREG_COUNT
	.align		4
        /*001c*/ 	.byte	0x03, 0x1b
        /*001e*/ 	.short	0x00ff


	//----- nvinfo : EIATTR_NUM_BARRIERS
	.align		4
        /*0020*/ 	.byte	0x02, 0x4c
        /*0022*/ 	.byte	0x01
	.zero		1


	//----- nvinfo : EIATTR_MERCURY_ISA_VERSION
	.align		4
        /*0024*/ 	.byte	0x03, 0x5f
        /*0026*/ 	.short	0x0101


	//----- nvinfo : EIATTR_EXIT_INSTR_OFFSETS
	.align		4
        /*0028*/ 	.byte	0x04, 0x1c
        /*002a*/ 	.short	(.L_610 - .L_609)


	//   ....[0]....
.L_609:
        /*002c*/ 	.word	0x00000090


	//   ....[1]....
        /*0030*/ 	.word	0x0000a4e0


	//----- nvinfo : EIATTR_CRS_STACK_SIZE
	.align		4
.L_610:
        /*0034*/ 	.byte	0x04, 0x1e
        /*0036*/ 	.short	(.L_612 - .L_611)
.L_611:
        /*0038*/ 	.word	0x00000000


	//----- nvinfo : EIATTR_CBANK_PARAM_SIZE
	.align		4
.L_612:
        /*003c*/ 	.byte	0x03, 0x19
        /*003e*/ 	.short	0x0280


	//----- nvinfo : EIATTR_PARAM_CBANK
	.align		4
        /*0040*/ 	.byte	0x04, 0x0a
        /*0042*/ 	.short	(.L_614 - .L_613)
	.align		4
.L_613:
        /*0044*/ 	.word	index@(.nv.constant0._ZN5flash44flash_bwd_dq_dk_dv_loop_seqk_parallel_kernelI23Flash_bwd_kernel_traitsILi32ELi128ELi128ELi8ELi4ELi4ELi4ELb0ELb0EN7cutlass6half_tE19Flash_kernel_traitsILi32ELi128ELi128ELi8ES3_EELb1ELb0ELb0ELb0ELb0ELb0ELb0EEEvNS_16Flash_bwd_paramsE)
        /*0048*/ 	.short	0x0210
        /*004a*/ 	.short	0x0280


	//----- nvinfo : EIATTR_SW_WAR
	.align		4
.L_614:
        /*004c*/ 	.byte	0x04, 0x36
        /*004e*/ 	.short	(.L_616 - .L_615)
.L_615:
        /*0050*/ 	.word	0x00000008
.L_616:


//--------------------- .nv.info._ZN5flash44flash_bwd_dq_dk_dv_loop_seqk_parallel_kernelI23Flash_bwd_kernel_traitsILi32ELi128ELi128ELi8ELi4ELi4ELi4ELb0ELb0EN7cutlass6half_tE19Flash_kernel_traitsILi32ELi128ELi128ELi8ES3_EELb0ELb0ELb0ELb0ELb0ELb0ELb1EEEvNS_16Flash_bwd_paramsE --------------------------
	.section	.nv.info._ZN5flash44flash_bwd_dq_dk_dv_loop_seqk_parallel_kernelI23Flash_bwd_kernel_traitsILi32ELi128ELi128ELi8ELi4ELi4ELi4ELb0ELb0EN7cutlass6half_tE19Flash_kernel_traitsILi32ELi128ELi128ELi8ES3_EELb0ELb0ELb0ELb0ELb0ELb0ELb1EEEvNS_16Flash_bwd_paramsE,"",@"SHT_CUDA_INFO"
	.sectionflags	@""
	.align	4


	//----- nvinfo : EIATTR_CUDA_API_VERSION
	.align		4
        /*0000*/ 	.byte	0x04, 0x37
        /*0002*/ 	.short	(.L_618 - .L_617)
.L_617:
        /*0004*/ 	.word	0x00000082


	//----- nvinfo : EIATTR_KPARAM_INFO
	.align		4
.L_618:
        /*0008*/ 	.byte	0x04, 0x17
        /*000a*/ 	.short	(.L_620 - .L_619)
.L_619:
        /*000c*/ 	.word	0x00000000
        /*0010*/ 	.short	0x0000
        /*0012*/ 	.short	0x0000
        /*0014*/ 	.byte	0x00, 0xf0, 0x01, 0x0a


	//----- nvinfo : EIATTR_SPARSE_MMA_MASK
	.align		4
.L_620:
        /*0018*/ 	.byte	0x03, 0x50
        /*001a*/ 	.short	0x0000


	//----- nvinfo : EIATTR_MAXREG_COUNT
	.align		4
        /*001c*/ 	.byte	0x03, 0x1b
        /*001e*/ 	.short	0x00ff


	//----- nvinfo : EIATTR_NUM_BARRIERS
	.align		4
        /*0020*/ 	.byte	0x02, 0x4c
        /*0022*/ 	.byte	0x01
	.zero		1


	//----- nvinfo : EIATTR_ANNOTATIONS
	.align		4
        /*0024*/ 	.byte	0x04, 0x55
        /*0026*/ 	.short	(.L_622 - .L_621)


	//   ....[0]....
.L_621:
        /* <DEDUP_REMOVED lines=44> */


	//----- nvinfo : EIATTR_MERCURY_ISA_VERSION
	.align		4
.L_622:
        /*02d8*/ 	.byte	0x03, 0x5f
        /*02da*/ 	.short	0x0101


	//----- nvinfo : EIATTR_EXIT_INSTR_OFFSETS
	.align		4
        /*02dc*/ 	.byte	0x04, 0x1c
        /*02de*/ 	.short	(.L_624 - .L_623)


	//   ....[0]....
.L_623:
        /*02e0*/ 	.word	0x000000a0


	//   ....[1]....
        /*02e4*/ 	.word	0x0000a3e0


	//----- nvinfo : EIATTR_CRS_STACK_SIZE
	.align		4
.L_624:
        /*02e8*/ 	.byte	0x04, 0x1e
        /*02ea*/ 	.short	(.L_626 - .L_625)
.L_625:
        /*02ec*/ 	.word	0x00000000


	//----- nvinfo : EIATTR_CBANK_PARAM_SIZE
	.align		4
.L_626:
        /*02f0*/ 	.byte	0x03, 0x19
        /*02f2*/ 	.short	0x0280


	//----- nvinfo : EIATTR_PARAM_CBANK
	.align		4
        /*02f4*/ 	.byte	0x04, 0x0a
        /*02f6*/ 	.short	(.L_628 - .L_627)
	.align		4
.L_627:
        /*02f8*/ 	.word	index@(.nv.constant0._ZN5flash44flash_bwd_dq_dk_dv_loop_seqk_parallel_kernelI23Flash_bwd_kernel_traitsILi32ELi128ELi128ELi8ELi4ELi4ELi4ELb0ELb0EN7cutlass6half_tE19Flash_kernel_traitsILi32ELi128ELi128ELi8ES3_EELb0ELb0ELb0ELb0ELb0ELb0ELb1EEEvNS_16Flash_bwd_paramsE)
        /*02fc*/ 	.short	0x0210
        /*02fe*/ 	.short	0x0280


	//----- nvinfo : EIATTR_SW_WAR
	.align		4
.L_628:
        /*0300*/ 	.byte	0x04, 0x36
        /*0302*/ 	.short	(.L_630 - .L_629)
.L_629:
        /*0304*/ 	.word	0x00000008
.L_630:


//--------------------- .nv.info._ZN5flash44flash_bwd_dq_dk_dv_loop_seqk_parallel_kernelI23Flash_bwd_kernel_traitsILi32ELi128ELi128ELi8ELi4ELi4ELi4ELb0ELb0EN7cutlass6half_tE19Flash_kernel_traitsILi32ELi128ELi128ELi8ES3_EELb1ELb0ELb1ELb0ELb0ELb0ELb0EEEvNS_16Flash_bwd_paramsE --------------------------
	.section	.nv.info._ZN5flash44flash_bwd_dq_dk_dv_loop_seqk_parallel_kernelI23Flash_bwd_kernel_traitsILi32ELi128ELi128ELi8ELi4ELi4ELi4ELb0ELb0EN7cutlass6half_tE19Flash_kernel_traitsILi32ELi128ELi128ELi8ES3_EELb1ELb0ELb1ELb0ELb0ELb0ELb0EEEvNS_16Flash_bwd_paramsE,"",@"SHT_CUDA_INFO"
	.sectionflags	@""
	.align	4


	//----- nvinfo : EIATTR_CUDA_API_VERSION
	.align		4
        /*0000*/ 	.byte	0x04, 0x37
        /*0002*/ 	.short	(.L_632 - .L_631)
.L_631:
        /*0004*/ 	.word	0x00000082


	//----- nvinfo : EIATTR_KPARAM_INFO
	.align		4
.L_632:
        /*0008*/ 	.byte	0x04, 0x17
        /*000a*/ 	.short	(.L_634 - .L_633)
.L_633:
        /*000c*/ 	.word	0x00000000
        /*0010*/ 	.short	0x0000
        /*0012*/ 	.short	0x0000
        /*0014*/ 	.byte	0x00, 0xf0, 0x01, 0x0a


	//----- nvinfo : EIATTR_SPARSE_MMA_MASK
	.align		4
.L_634:
        /*0018*/ 	.byte	0x03, 0x50
        /*001a*/ 	.short	0x0000


	//----- nvinfo : EIATTR_MAXREG_COUNT
	.align		4
        /*001c*/ 	.byte	0x03, 0x1b
        /*001e*/ 	.short	0x00ff


	//----- nvinfo : EIATTR_NUM_BARRIERS
	.align		4
        /*0020*/ 	.byte	0x02, 0x4c
        /*0022*/ 	.byte	0x01
	.zero		1


	//----- nvinfo : EIATTR_MERCURY_ISA_VERSION
	.align		4
        /*0024*/ 	.byte	0x03, 0x5f
        /*0026*/ 	.short	0x0101


	//----- nvinfo : EIATTR_EXIT_INSTR_OFFSETS
	.align		4
        /*0028*/ 	.byte	0x04, 0x1c
        /*002a*/ 	.short	(.L_636 - .L_635)


	//   ....[0]....
.L_635:
        /*002c*/ 	.word	0x00000090


	//   ....[1]....
        /*0030*/ 	.word	0x0000a920


	//----- nvinfo : EIATTR_CRS_STACK_SIZE
	.align		4
.L_636:
        /*0034*/ 	.byte	0x04, 0x1e
        /*0036*/ 	.short	(.L_638 - .L_637)
.L_637:
        /*0038*/ 	.word	0x00000000


	//----- nvinfo : EIATTR_CBANK_PARAM_SIZE
	.align		4
.L_638:
        /*003c*/ 	.byte	0x03, 0x19
        /*003e*/ 	.short	0x0280


	//----- nvinfo : EIATTR_PARAM_CBANK
	.align		4
        /*0040*/ 	.byte	0x04, 0x0a
        /*0042*/ 	.short	(.L_640 - .L_639)
	.align		4
.L_639:
        /*0044*/ 	.word	index@(.nv.constant0._ZN5flash44flash_bwd_dq_dk_dv_loop_seqk_parallel_kernelI23Flash_bwd_kernel_traitsILi32ELi128ELi128ELi8ELi4ELi4ELi4ELb0ELb0EN7cutlass6half_tE19Flash_kernel_traitsILi32ELi128ELi128ELi8ES3_EELb1ELb0ELb1ELb0ELb0ELb0ELb0EEEvNS_16Flash_bwd_paramsE)
        /*0048*/ 	.short	0x0210
        /*004a*/ 	.short	0x0280


	//----- nvinfo : EIATTR_SW_WAR
	.align		4
.L_640:
        /*004c*/ 	.byte	0x04, 0x36
        /*004e*/ 	.short	(.L_642 - .L_641)
.L_641:
        /*0050*/ 	.word	0x00000008
.L_642:


//--------------------- .nv.info._ZN5flash44flash_bwd_dq_dk_dv_loop_seqk_parallel_kernelI23Flash_bwd_kernel_traitsILi32ELi128ELi128ELi8ELi4ELi4ELi4ELb0ELb0EN7cutlass6half_tE19Flash_kernel_traitsILi32ELi128ELi128ELi8ES3_EELb0ELb0ELb1ELb0ELb0ELb0ELb1EEEvNS_16Flash_bwd_paramsE --------------------------
	.section	.nv.info._ZN5flash44flash_bwd_dq_dk_dv_loop_seqk_parallel_kernelI23Flash_bwd_kernel_traitsILi32ELi128ELi128ELi8ELi4ELi4ELi4ELb0ELb0EN7cutlass6half_tE19Flash_kernel_traitsILi32ELi128ELi128ELi8ES3_EELb0ELb0ELb1ELb0ELb0ELb0ELb1EEEvNS_16Flash_bwd_paramsE,"",@"SHT_CUDA_INFO"
	.sectionflags	@""
	.align	4


	//----- nvinfo : EIATTR_CUDA_API_VERSION
	.align		4
        /*0000*/ 	.byte	0x04, 0x37
        /*0002*/ 	.short	(.L_644 - .L_643)
.L_643:
        /*0004*/ 	.word	0x00000082


	//----- nvinfo : EIATTR_KPARAM_INFO
	.align		4
.L_644:
        /*0008*/ 	.byte	0x04, 0x17
        /*000a*/ 	.short	(.L_646 - .L_645)
.L_645:
        /*000c*/ 	.word	0x00000000
        /*0010*/ 	.short	0x0000
        /*0012*/ 	.short	0x0000
        /*0014*/ 	.byte	0x00, 0xf0, 0x01, 0x0a


	//----- nvinfo : EIATTR_SPARSE_MMA_MASK
	.align		4
.L_646:
        /*0018*/ 	.byte	0x03, 0x50
        /*001a*/ 	.short	0x0000


	//----- nvinfo : EIATTR_MAXREG_COUNT
	.align		4
        /*001c*/ 	.byte	0x03, 0x1b
        /*001e*/ 	.short	0x00ff


	//----- nvinfo : EIATTR_NUM_BARRIERS
	.align		4
        /*0020*/ 	.byte	0x02, 0x4c
        /*0022*/ 	.byte	0x01
	.zero		1


	//----- nvinfo : EIATTR_ANNOTATIONS
	.align		4
        /*0024*/ 	.byte	0x04, 0x55
        /*0026*/ 	.short	(.L_648 - .L_647)


	//   ....[0]....
.L_647:
        /* <DEDUP_REMOVED lines=41> */


	//----- nvinfo : EIATTR_MERCURY_ISA_VERSION
	.align		4
.L_648:
        /*02a8*/ 	.byte	0x03, 0x5f
        /*02aa*/ 	.short	0x0101


	//----- nvinfo : EIATTR_EXIT_INSTR_OFFSETS
	.align		4
        /*02ac*/ 	.byte	0x04, 0x1c
        /*02ae*/ 	.short	(.L_650 - .L_649)


	//   ....[0]....
.L_649:
        /*02b0*/ 	.word	0x000000a0


	//   ....[1]....
        /*02b4*/ 	.word	0x0000a720


	//----- nvinfo : EIATTR_CRS_STACK_SIZE
	.align		4
.L_650:
        /*02b8*/ 	.byte	0x04, 0x1e
        /*02ba*/ 	.short	(.L_652 - .L_651)
.L_651:
        /*02bc*/ 	.word	0x00000000


	//----- nvinfo : EIATTR_CBANK_PARAM_SIZE
	.align		4
.L_652:
        /*02c0*/ 	.byte	0x03, 0x19
        /*02c2*/ 	.short	0x0280


	//----- nvinfo : EIATTR_PARAM_CBANK
	.align		4
        /*02c4*/ 	.byte	0x04, 0x0a
        /*02c6*/ 	.short	(.L_654 - .L_653)
	.align		4
.L_653:
        /*02c8*/ 	.word	index@(.nv.constant0._ZN5flash44flash_bwd_dq_dk_dv_loop_seqk_parallel_kernelI23Flash_bwd_kernel_traitsILi32ELi128ELi128ELi8ELi4ELi4ELi4ELb0ELb0EN7cutlass6half_tE19Flash_kernel_traitsILi32ELi128ELi128ELi8ES3_EELb0ELb0ELb1ELb0ELb0ELb0ELb1EEEvNS_16Flash_bwd_paramsE)
        /*02cc*/ 	.short	0x0210
        /*02ce*/ 	.short	0x0280


	//----- nvinfo : EIATTR_SW_WAR
	.align		4
.L_654:
        /*02d0*/ 	.byte	0x04, 0x36
        /*02d2*/ 	.short	(.L_656 - .L_655)
.L_655:
        /*02d4*/ 	.word	0x00000008
.L_656:


//--------------------- .nv.info._ZN5flash44flash_bwd_dq_dk_dv_loop_seqk_parallel_kernelI23Flash_bwd_kernel_traitsILi32ELi128ELi128ELi8ELi4ELi4ELi4ELb0ELb0EN7cutlass6half_tE19Flash_kernel_traitsILi32ELi128ELi128ELi8ES3_EELb1ELb0ELb0ELb0ELb1ELb1ELb0EEEvNS_16Flash_bwd_paramsE --------------------------
	.section	.nv.info._ZN5flash44flash_bwd_dq_dk_dv_loop_seqk_parallel_kernelI23Flash_bwd_kernel_traitsILi32ELi128ELi128ELi8ELi4ELi4ELi4ELb0ELb0EN7cutlass6half_tE19Flash_kernel_traitsILi32ELi128ELi128ELi8ES3_EELb1ELb0ELb0ELb0ELb1ELb1ELb0EEEvNS_16Flash_bwd_paramsE,"",@"SHT_CUDA_INFO"
	.sectionflags	@""
	.align	4


	//----- nvinfo : EIATTR_CUDA_API_VERSION
	.align		4
        /*0000*/ 	.byte	0x04, 0x37
        /*0002*/ 	.short	(.L_658 - .L_657)
.L_657:
        /*0004*/ 	.word	0x00000082


	//----- nvinfo : EIATTR_KPARAM_INFO
	.align		4
.L_658:
        /*0008*/ 	.byte	0x04, 0x17
        /*000a*/ 	.short	(.L_660 - .L_659)
.L_659:
        /*000c*/ 	.word	0x00000000
        /*0010*/ 	.short	0x0000
        /*0012*/ 	.short	0x0000
        /*0014*/ 	.byte	0x00, 0xf0, 0x01, 0x0a


	//----- nvinfo : EIATTR_SPARSE_MMA_MASK
	.align		4
.L_660:
        /*0018*/ 	.byte	0x03, 0x50
        /*001a*/ 	.short	0x0000


	//----- nvinfo : EIATTR_MAXREG_COUNT
	.align		4
        /*001c*/ 	.byte	0x03, 0x1b
        /*001e*/ 	.short	0x00ff


	//----- nvinfo : EIATTR_NUM_BARRIERS
	.align		4
        /*0020*/ 	.byte	0x02, 0x4c
        /*0022*/ 	.byte	0x01
	.zero		1


	//----- nvinfo : EIATTR_MERCURY_ISA_VERSION
	.align		4
        /*0024*/ 	.byte	0x03, 0x5f
        /*0026*/ 	.short	0x0101


	//----- nvinfo : EIATTR_EXIT_INSTR_OFFSETS
	.align		4
        /*0028*/ 	.byte	0x04, 0x1c
        /*002a*/ 	.short	(.L_662 - .L_661)


	//   ....[0]....
.L_661:
        /*002c*/ 	.word	0x00000090


	//   ....[1]....
        /*0030*/ 	.word	0x00007a50


	//----- nvinfo : EIATTR_CBANK_PARAM_SIZE
	.align		4
.L_662:
        /*0034*/ 	.byte	0x03, 0x19
        /*0036*/ 	.short	0x0280


	//----- nvinfo : EIATTR_PARAM_CBANK
	.align		4
        /*0038*/ 	.byte	0x04, 0x0a
        /*003a*/ 	.short	(.L_664 - .L_663)
	.align		4
.L_663:
        /*003c*/ 	.word	index@(.nv.constant0._ZN5flash44flash_bwd_dq_dk_dv_loop_seqk_parallel_kernelI23Flash_bwd_kernel_traitsILi32ELi128ELi128ELi8ELi4ELi4ELi4ELb0ELb0EN7cutlass6half_tE19Flash_kernel_traitsILi32ELi128ELi128ELi8ES3_EELb1ELb0ELb0ELb0ELb1ELb1ELb0EEEvNS_16Flash_bwd_paramsE)
        /*0040*/ 	.short	0x0210
        /*0042*/ 	.short	0x0280


	//----- nvinfo : EIATTR_SW_WAR
	.align		4
.L_664:
        /*0044*/ 	.byte	0x04, 0x36
        /*0046*/ 	.short	(.L_666 - .L_665)
.L_665:
        /*0048*/ 	.word	0x00000008
.L_666:


//--------------------- .nv.info._ZN5flash44flash_bwd_dq_dk_dv_loop_seqk_parallel_kernelI23Flash_bwd_kernel_traitsILi32ELi128ELi128ELi8ELi4ELi4ELi4ELb0ELb0EN7cutlass6half_tE19Flash_kernel_traitsILi32ELi128ELi128ELi8ES3_EELb0ELb0ELb0ELb0ELb1ELb1ELb1EEEvNS_16Flash_bwd_paramsE --------------------------
	.section	.nv.info._ZN5flash44flash_bwd_dq_dk_dv_loop_seqk_parallel_kernelI23Flash_bwd_kernel_traitsILi32ELi128ELi128ELi8ELi4ELi4ELi4ELb0ELb0EN7cutlass6half_tE19Flash_kernel_traitsILi32ELi128ELi128ELi8ES3_EELb0ELb0ELb0ELb0ELb1ELb1ELb1EEEvNS_16Flash_bwd_paramsE,"",@"SHT_CUDA_INFO"
	.sectionflags	@""
	.align	4


	//----- nvinfo : EIATTR_CUDA_API_VERSION
	.align		4
        /*0000*/ 	.byte	0x04, 0x37
        /*0002*/ 	.short	(.L_668 - .L_667)
.L_667:
        /*0004*/ 	.word	0x00000082


	//----- nvinfo : EIATTR_KPARAM_INFO
	.align		4
.L_668:
        /*0008*/ 	.byte	0x04, 0x17
        /*000a*/ 	.short	(.L_670 - .L_669)
.L_669:
        /*000c*/ 	.word	0x00000000
        /*0010*/ 	.short	0x0000
        /*0012*/ 	.short	0x0000
        /*0014*/ 	.byte	0x00, 0xf0, 0x01, 0x0a


	//----- nvinfo : EIATTR_SPARSE_MMA_MASK
	.align		4
.L_670:
        /*0018*/ 	.byte	0x03, 0x50
        /*001a*/ 	.short	0x0000


	//----- nvinfo : EIATTR_MAXREG_COUNT
	.align		4
        /*001c*/ 	.byte	0x03, 0x1b
        /*001e*/ 	.short	0x00ff


	//----- nvinfo : EIATTR_NUM_BARRIERS
	.align		4
        /*0020*/ 	.byte	0x02, 0x4c
        /*0022*/ 	.byte	0x01
	.zero		1


	//----- nvinfo : EIATTR_ANNOTATIONS
	.align		4
        /*0024*/ 	.byte	0x04, 0x55
        /*0026*/ 	.short	(.L_672 - .L_671)


	//   ....[0]....
.L_671:
        /* <DEDUP_REMOVED lines=38> */


	//----- nvinfo : EIATTR_MERCURY_ISA_VERSION
	.align		4
.L_672:
        /*0270*/ 	.byte	0x03, 0x5f
        /*0272*/ 	.short	0x0101


	//----- nvinfo : EIATTR_EXIT_INSTR_OFFSETS
	.align		4
        /*0274*/ 	.byte	0x04, 0x1c
        /*0276*/ 	.short	(.L_674 - .L_673)


	//   ....[0]....
.L_673:
        /*0278*/ 	.word	0x000000a0


	//   ....[1]....
        /*027c*/ 	.word	0x00007430


	//----- nvinfo : EIATTR_CBANK_PARAM_SIZE
	.align		4
.L_674:
        /*0280*/ 	.byte	0x03, 0x19
        /*0282*/ 	.short	0x0280


	//----- nvinfo : EIATTR_PARAM_CBANK
	.align		4
        /*0284*/ 	.byte	0x04, 0x0a
        /*0286*/ 	.short	(.L_676 - .L_675)
	.align		4
.L_675:
        /*0288*/ 	.word	index@(.nv.constant0._ZN5flash44flash_bwd_dq_dk_dv_loop_seqk_parallel_kernelI23Flash_bwd_kernel_traitsILi32ELi128ELi128ELi8ELi4ELi4ELi4ELb0ELb0EN7cutlass6half_tE19Flash_kernel_traitsILi32ELi128ELi128ELi8ES3_EELb0ELb0ELb0ELb0ELb1ELb1ELb1EEEvNS_16Flash_bwd_paramsE)
        /*028c*/ 	.short	0x0210
        /*028e*/ 	.short	0x0280


	//----- nvinfo : EIATTR_SW_WAR
	.align		4
.L_676:
        /*0290*/ 	.byte	0x04, 0x36
        /*0292*/ 	.short	(.L_678 - .L_677)
.L_677:
        /*0294*/ 	.word	0x00000008
.L_678:


//--------------------- .nv.info._ZN5flash44flash_bwd_dq_dk_dv_loop_seqk_parallel_kernelI23Flash_bwd_kernel_traitsILi32ELi128ELi128ELi8ELi4ELi4ELi4ELb0ELb0EN7cutlass6half_tE19Flash_kernel_traitsILi32ELi128ELi128ELi8ES3_EELb1ELb0ELb0ELb1ELb0ELb0ELb0EEEvNS_16Flash_bwd_paramsE --------------------------
	.section	.nv.info._ZN5flash44flash_bwd_dq_dk_dv_loop_seqk_parallel_kernelI23Flash_bwd_kernel_traitsILi32ELi128ELi128ELi8ELi4ELi4ELi4ELb0ELb0EN7cutlass6half_tE19Flash_kernel_traitsILi32ELi128ELi128ELi8ES3_EELb1ELb0ELb0ELb1ELb0ELb0ELb0EEEvNS_16Flash_bwd_paramsE,"",@"SHT_CUDA_INFO"
	.sectionflags	@""
	.align	4


	//----- nvinfo : EIATTR_CUDA_API_VERSION
	.align		4
        /*0000*/ 	.byte	0x04, 0x37
        /*0002*/ 	.short	(.L_680 - .L_679)
.L_679:
        /*0004*/ 	.word	0x00000082


	//----- nvinfo : EIATTR_KPARAM_INFO
	.align		4
.L_680:
        /*0008*/ 	.byte	0x04, 0x17
        /*000a*/ 	.short	(.L_682 - .L_681)
.L_681:
        /*000c*/ 	.word	0x00000000
        /*0010*/ 	.short	0x0000
        /*0012*/ 	.short	0x0000
        /*0014*/ 	.byte	0x00, 0xf0, 0x01, 0x0a


	//----- nvinfo : EIATTR_SPARSE_MMA_MASK
	.align		4
.L_682:
        /*0018*/ 	.byte	0x03, 0x50
        /*001a*/ 	.short	0x0000


	//----- nvinfo : EIATTR_MAXREG_COUNT
	.align		4
        /*001c*/ 	.byte	0x03, 0x1b
        /*001e*/ 	.short	0x00ff


	//----- nvinfo : EIATTR_NUM_BARRIERS
	.align		4
        /*0020*/ 	.byte	0x02, 0x4c
        /*0022*/ 	.byte	0x01
	.zero		1


	//----- nvinfo : EIATTR_MERCURY_ISA_VERSION
	.align		4
        /*0024*/ 	.byte	0x03, 0x5f
        /*0026*/ 	.short	0x0101


	//----- nvinfo : EIATTR_EXIT_INSTR_OFFSETS
	.align		4
        /*0028*/ 	.byte	0x04, 0x1c
        /*002a*/ 	.short	(.L_684 - .L_683)


	//   ....[0]....
.L_683:
        /*002c*/ 	.word	0x00000090


	//   ....[1]....
        /*0030*/ 	.word	0x0000b3d0


	//----- nvinfo : EIATTR_CRS_STACK_SIZE
	.align		4
.L_684:
        /*0034*/ 	.byte	0x04, 0x1e
        /*0036*/ 	.short	(.L_686 - .L_685)
.L_685:
        /*0038*/ 	.word	0x00000000


	//----- nvinfo : EIATTR_CBANK_PARAM_SIZE
	.align		4
.L_686:
        /*003c*/ 	.byte	0x03, 0x19
        /*003e*/ 	.short	0x0280


	//----- nvinfo : EIATTR_PARAM_CBANK
	.align		4
        /*0040*/ 	.byte	0x04, 0x0a
        /*0042*/ 	.short	(.L_688 - .L_687)
	.align		4
.L_687:
        /*0044*/ 	.word	index@(.nv.constant0._ZN5flash44flash_bwd_dq_dk_dv_loop_seqk_parallel_kernelI23Flash_bwd_kernel_traitsILi32ELi128ELi128ELi8ELi4ELi4ELi4ELb0ELb0EN7cutlass6half_tE19Flash_kernel_traitsILi32ELi128ELi128ELi8ES3_EELb1ELb0ELb0ELb1ELb0ELb0ELb0EEEvNS_16Flash_bwd_paramsE)
        /*0048*/ 	.short	0x0210
        /*004a*/ 	.short	0x0280


	//----- nvinfo : EIATTR_SW_WAR
	.align		4
.L_688:
        /*004c*/ 	.byte	0x04, 0x36
        /*004e*/ 	.short	(.L_690 - .L_689)
.L_689:
        /*0050*/ 	.word	0x00000008
.L_690:


//--------------------- .nv.info._ZN5flash44flash_bwd_dq_dk_dv_loop_seqk_parallel_kernelI23Flash_bwd_kernel_traitsILi32ELi128ELi128ELi8ELi4ELi4ELi4ELb0ELb0EN7cutlass6half_tE19Flash_kernel_traitsILi32ELi128ELi128ELi8ES3_EELb0ELb0ELb0ELb1ELb0ELb0ELb1EEEvNS_16Flash_bwd_paramsE --------------------------
	.section	.nv.info._ZN5flash44flash_bwd_dq_dk_dv_loop_seqk_parallel_kernelI23Flash_bwd_kernel_traitsILi32ELi128ELi128ELi8ELi4ELi4ELi4ELb0ELb0EN7cutlass6half_tE19Flash_kernel_traitsILi32ELi128ELi128ELi8ES3_EELb0ELb0ELb0ELb1ELb0ELb0ELb1EEEvNS_16Flash_bwd_paramsE,"",@"SHT_CUDA_INFO"
	.sectionflags	@""
	.align	4


	//----- nvinfo : EIATTR_CUDA_API_VERSION
	.align		4
        /*0000*/ 	.byte	0x04, 0x37
        /*0002*/ 	.short	(.L_692 - .L_691)
.L_691:
        /*0004*/ 	.word	0x00000082


	//----- nvinfo : EIATTR_KPARAM_INFO
	.align		4
.L_692:
        /*0008*/ 	.byte	0x04, 0x17
        /*000a*/ 	.short	(.L_694 - .L_693)
.L_693:
        /*000c*/ 	.word	0x00000000
        /*0010*/ 	.short	0x0000
        /*0012*/ 	.short	0x0000
        /*0014*/ 	.byte	0x00, 0xf0, 0x01, 0x0a


	//----- nvinfo : EIATTR_SPARSE_MMA_MASK
	.align		4
.L_694:
        /*0018*/ 	.byte	0x03, 0x50
        /*001a*/ 	.short	0x0000


	//----- nvinfo : EIATTR_MAXREG_COUNT
	.align		4
        /*001c*/ 	.byte	0x03, 0x1b
        /*001e*/ 	.short	0x00ff


	//----- nvinfo : EIATTR_NUM_BARRIERS
	.align		4
        /*0020*/ 	.byte	0x02, 0x4c
        /*0022*/ 	.byte	0x01
	.zero		1


	//----- nvinfo : EIATTR_ANNOTATIONS
	.align		4
        /*0024*/ 	.byte	0x04, 0x55
        /*0026*/ 	.short	(.L_696 - .L_695)


	//   ....[0]....
.L_695:
        /* <DEDUP_REMOVED lines=44> */


	//----- nvinfo : EIATTR_MERCURY_ISA_VERSION
	.align		4
.L_696:
        /*02d8*/ 	.byte	0x03, 0x5f
        /*02da*/ 	.short	0x0101


	//----- nvinfo : EIATTR_EXIT_INSTR_OFFSETS
	.align		4
        /*02dc*/ 	.byte	0x04, 0x1c
        /*02de*/ 	.short	(.L_698 - .L_697)


	//   ....[0]....
.L_697:
        /*02e0*/ 	.word	0x000000a0


	//   ....[1]....
        /*02e4*/ 	.word	0x0000ae20


	//----- nvinfo : EIATTR_CRS_STACK_SIZE
	.align		4
.L_698:
        /*02e8*/ 	.byte	0x04, 0x1e
        /*02ea*/ 	.short	(.L_700 - .L_699)
.L_699:
        /*02ec*/ 	.word	0x00000000


	//----- nvinfo : EIATTR_CBANK_PARAM_SIZE
	.align		4
.L_700:
        /*02f0*/ 	.byte	0x03, 0x19
        /*02f2*/ 	.short	0x0280


	//----- nvinfo : EIATTR_PARAM_CBANK
	.align		4
        /*02f4*/ 	.byte	0x04, 0x0a
        /*02f6*/ 	.short	(.L_702 - .L_701)
	.align		4
.L_701:
        /*02f8*/ 	.word	index@(.nv.constant0._ZN5flash44flash_bwd_dq_dk_dv_loop_seqk_parallel_kernelI23Flash_bwd_kernel_traitsILi32ELi128ELi128ELi8ELi4ELi4ELi4ELb0ELb0EN7cutlass6half_tE19Flash_kernel_traitsILi32ELi128ELi128ELi8ES3_EELb0ELb0ELb0ELb1ELb0ELb0ELb1EEEvNS_16Flash_bwd_paramsE)
        /*02fc*/ 	.short	0x0210
        /*02fe*/ 	.short	0x0280


	//----- nvinfo : EIATTR_SW_WAR
	.align		4
.L_702:
        /*0300*/ 	.byte	0x04, 0x36
        /*0302*/ 	.short	(.L_704 - .L_703)
.L_703:
        /*0304*/ 	.word	0x00000008
.L_704:


//--------------------- .nv.info._ZN5flash44flash_bwd_dq_dk_dv_loop_seqk_parallel_kernelI23Flash_bwd_kernel_traitsILi32ELi128ELi128ELi8ELi4ELi4ELi4ELb0ELb0EN7cutlass6half_tE19Flash_kernel_traitsILi32ELi128ELi128ELi8ES3_EELb1ELb0ELb1ELb0ELb0ELb1ELb0EEEvNS_16Flash_bwd_paramsE --------------------------
	.section	.nv.info._ZN5flash44flash_bwd_dq_dk_dv_loop_seqk_parallel_kernelI23Flash_bwd_kernel_traitsILi32ELi128ELi128ELi8ELi4ELi4ELi4ELb0ELb0EN7cutlass6half_tE19Flash_kernel_traitsILi32ELi128ELi128ELi8ES3_EELb1ELb0ELb1ELb0ELb0ELb1ELb0EEEvNS_16Flash_bwd_paramsE,"",@"SHT_CUDA_INFO"
	.sectionflags	@""
	.align	4


	//----- nvinfo : EIATTR_CUDA_API_VERSION
	.align		4
        /*0000*/ 	.byte	0x04, 0x37
        /*0002*/ 	.short	(.L_706 - .L_705)
.L_705:
        /*0004*/ 	.word	0x00000082


	//----- nvinfo : EIATTR_KPARAM_INFO
	.align		4
.L_706:
        /*0008*/ 	.byte	0x04, 0x17
        /*000a*/ 	.short	(.L_708 - .L_707)
.L_707:
        /*000c*/ 	.word	0x00000000
        /*0010*/ 	.short	0x0000
        /*0012*/ 	.short	0x0000
        /*0014*/ 	.byte	0x00, 0xf0, 0x01, 0x0a


	//----- nvinfo : EIATTR_SPARSE_MMA_MASK
	.align		4
.L_708:
        /*0018*/ 	.byte	0x03, 0x50
        /*001a*/ 	.short	0x0000


	//----- nvinfo : EIATTR_MAXREG_COUNT
	.align		4
        /*001c*/ 	.byte	0x03, 0x1b
        /*001e*/ 	.short	0x00ff


	//----- nvinfo : EIATTR_NUM_BARRIERS
	.align		4
        /*0020*/ 	.byte	0x02, 0x4c
        /*0022*/ 	.byte	0x01
	.zero		1


	//----- nvinfo : EIATTR_MERCURY_ISA_VERSION
	.align		4
        /*0024*/ 	.byte	0x03, 0x5f
        /*0026*/ 	.short	0x0101


	//----- nvinfo : EIATTR_EXIT_INSTR_OFFSETS
	.align		4
        /*0028*/ 	.byte	0x04, 0x1c
        /*002a*/ 	.short	(.L_710 - .L_709)


	//   ....[0]....
.L_709:
        /*002c*/ 	.word	0x000000a0


	//   ....[1]....
        /*0030*/ 	.word	0x0000a2e0


	//----- nvinfo : EIATTR_CRS_STACK_SIZE
	.align		4
.L_710:
        /*0034*/ 	.byte	0x04, 0x1e
        /*0036*/ 	.short	(.L_712 - .L_711)
.L_711:
        /*0038*/ 	.word	0x00000000


	//----- nvinfo : EIATTR_CBANK_PARAM_SIZE
	.align		4
.L_712:
        /*003c*/ 	.byte	0x03, 0x19
        /*003e*/ 	.short	0x0280


	//----- nvinfo : EIATTR_PARAM_CBANK
	.align		4
        /*0040*/ 	.byte	0x04, 0x0a
        /*0042*/ 	.short	(.L_714 - .L_713)
	.align		4
.L_713:
        /*0044*/ 	.word	index@(.nv.constant0._ZN5flash44flash_bwd_dq_dk_dv_loop_seqk_parallel_kernelI23Flash_bwd_kernel_traitsILi32ELi128ELi128ELi8ELi4ELi4ELi4ELb0ELb0EN7cutlass6half_tE19Flash_kernel_traitsILi32ELi128ELi128ELi8ES3_EELb1ELb0ELb1ELb0ELb0ELb1ELb0EEEvNS_16Flash_bwd_paramsE)
        /*0048*/ 	.short	0x0210
        /*004a*/ 	.short	0x0280


	//----- nvinfo : EIATTR_SW_WAR
	.align		4
.L_714:
        /*004c*/ 	.byte	0x04, 0x36
        /*004e*/ 	.short	(.L_716 - .L_715)
.L_715:
        /*0050*/ 	.word	0x00000008
.L_716:


//--------------------- .nv.info._ZN5flash44flash_bwd_dq_dk_dv_loop_seqk_parallel_kernelI23Flash_bwd_kernel_traitsILi32ELi128ELi128ELi8ELi4ELi4ELi4ELb0ELb0EN7cutlass6half_tE19Flash_kernel_traitsILi32ELi128ELi128ELi8ES3_EELb0ELb0ELb1ELb0ELb0ELb1ELb1EEEvNS_16Flash_bwd_paramsE --------------------------
	.section	.nv.info._ZN5flash44flash_bwd_dq_dk_dv_loop_seqk_parallel_kernelI23Flash_bwd_kernel_traitsILi32ELi128ELi128ELi8ELi4ELi4ELi4ELb0ELb0EN7cutlass6half_tE19Flash_kernel_traitsILi32ELi128ELi128ELi8ES3_EELb0ELb0ELb1ELb0ELb0ELb1ELb1EEEvNS_16Flash_bwd_paramsE,"",@"SHT_CUDA_INFO"
	.sectionflags	@""
	.align	4


	//----- nvinfo : EIATTR_CUDA_API_VERSION
	.align		4
        /*0000*/ 	.byte	0x04, 0x37
        /*0002*/ 	.short	(.L_718 - .L_717)
.L_717:
        /*0004*/ 	.word	0x00000082


	//----- nvinfo : EIATTR_KPARAM_INFO
	.align		4
.L_718:
        /*0008*/ 	.byte	0x04, 0x17
        /*000a*/ 	.short	(.L_720 - .L_719)
.L_719:
        /*000c*/ 	.word	0x00000000
        /*0010*/ 	.short	0x0000
        /*0012*/ 	.short	0x0000
        /*0014*/ 	.byte	0x00, 0xf0, 0x01, 0x0a


	//----- nvinfo : EIATTR_SPARSE_MMA_MASK
	.align		4
.L_720:
        /*0018*/ 	.byte	0x03, 0x50
        /*001a*/ 	.short	0x0000


	//----- nvinfo : EIATTR_MAXREG_COUNT
	.align		4
        /*001c*/ 	.byte	0x03, 0x1b
        /*001e*/ 	.short	0x00ff


	//----- nvinfo : EIATTR_NUM_BARRIERS
	.align		4
        /*0020*/ 	.byte	0x02, 0x4c
        /*0022*/ 	.byte	0x01
	.zero		1


	//----- nvinfo : EIATTR_ANNOTATIONS
	.align		4
        /*0024*/ 	.byte	0x04, 0x55
        /*0026*/ 	.short	(.L_722 - .L_721)


	//   ....[0]....
.L_721:
        /* <DEDUP_REMOVED lines=39> */


	//----- nvinfo : EIATTR_MERCURY_ISA_VERSION
	.align		4
.L_722:
        /*0288*/ 	.byte	0x03, 0x5f
        /*028a*/ 	.short	0x0101


	//----- nvinfo : EIATTR_EXIT_INSTR_OFFSETS
	.align		4
        /*028c*/ 	.byte	0x04, 0x1c
        /*028e*/ 	.short	(.L_724 - .L_723)


	//   ....[0]....
.L_723:
        /*0290*/ 	.word	0x000000b0


	//   ....[1]....
        /*0294*/ 	.word	0x0000a130


	//----- nvinfo : EIATTR_CRS_STACK_SIZE
	.align		4
.L_724:
        /*0298*/ 	.byte	0x04, 0x1e
        /*029a*/ 	.short	(.L_726 - .L_725)
.L_725:
        /*029c*/ 	.word	0x00000000


	//----- nvinfo : EIATTR_CBANK_PARAM_SIZE
	.align		4
.L_726:
        /*02a0*/ 	.byte	0x03, 0x19
        /*02a2*/ 	.short	0x0280


	//----- nvinfo : EIATTR_PARAM_CBANK
	.align		4
        /*02a4*/ 	.byte	0x04, 0x0a
        /*02a6*/ 	.short	(.L_728 - .L_727)
	.align		4
.L_727:
        /*02a8*/ 	.word	index@(.nv.constant0._ZN5flash44flash_bwd_dq_dk_dv_loop_seqk_parallel_kernelI23Flash_bwd_kernel_traitsILi32ELi128ELi128ELi8ELi4ELi4ELi4ELb0ELb0EN7cutlass6half_tE19Flash_kernel_traitsILi32ELi128ELi128ELi8ES3_EELb0ELb0ELb1ELb0ELb0ELb1ELb1EEEvNS_16Flash_bwd_paramsE)
        /*02ac*/ 	.short	0x0210
        /*02ae*/ 	.short	0x0280


	//----- nvinfo : EIATTR_SW_WAR
	.align		4
.L_728:
        /*02b0*/ 	.byte	0x04, 0x36
        /*02b2*/ 	.short	(.L_730 - .L_729)
.L_729:
        /*02b4*/ 	.word	0x00000008
.L_730:


//--------------------- .nv.info._ZN5flash44flash_bwd_dq_dk_dv_loop_seqk_parallel_kernelI23Flash_bwd_kernel_traitsILi32ELi128ELi128ELi8ELi4ELi4ELi4ELb0ELb0EN7cutlass6half_tE19Flash_kernel_traitsILi32ELi128ELi128ELi8ES3_EELb1ELb0ELb1ELb1ELb0ELb0ELb0EEEvNS_16Flash_bwd_paramsE --------------------------
	.section	.nv.info._ZN5flash44flash_bwd_dq_dk_dv_loop_seqk_parallel_kernelI23Flash_bwd_kernel_traitsILi32ELi128ELi128ELi8ELi4ELi4ELi4ELb0ELb0EN7cutlass6half_tE19Flash_kernel_traitsILi32ELi128ELi128ELi8ES3_EELb1ELb0ELb1ELb1ELb0ELb0ELb0EEEvNS_16Flash_bwd_paramsE,"",@"SHT_CUDA_INFO"
	.sectionflags	@""
	.align	4


	//----- nvinfo : EIATTR_CUDA_API_VERSION
	.align		4
        /*0000*/ 	.byte	0x04, 0x37
        /*0002*/ 	.short	(.L_732 - .L_731)
.L_731:
        /*0004*/ 	.word	0x00000082


	//----- nvinfo : EIATTR_KPARAM_INFO
	.align		4
.L_732:
        /*0008*/ 	.byte	0x04, 0x17
        /*000a*/ 	.short	(.L_734 - .L_733)
.L_733:
        /*000c*/ 	.word	0x00000000
        /*0010*/ 	.short	0x0000
        /*0012*/ 	.short	0x0000
        /*0014*/ 	.byte	0x00, 0xf0, 0x01, 0x0a


	//----- nvinfo : EIATTR_SPARSE_MMA_MASK
	.align		4
.L_734:
        /*0018*/ 	.byte	0x03, 0x50
        /*001a*/ 	.short	0x0000


	//----- nvinfo : EIATTR_MAXREG_COUNT
	.align		4
        /*001c*/ 	.byte	0x03, 0x1b
        /*001e*/ 	.short	0x00ff


	//----- nvinfo : EIATTR_NUM_BARRIERS
	.align		4
        /*0020*/ 	.byte	0x02, 0x4c
        /*0022*/ 	.byte	0x01
	.zero		1


	//----- nvinfo : EIATTR_MERCURY_ISA_VERSION
	.align		4
        /*0024*/ 	.byte	0x03, 0x5f
        /*0026*/ 	.short	0x0101


	//----- nvinfo : EIATTR_EXIT_INSTR_OFFSETS
	.align		4
        /*0028*/ 	.byte	0x04, 0x1c
        /*002a*/ 	.short	(.L_736 - .L_735)


	//   ....[0]....
.L_735:
        /*002c*/ 	.word	0x00000090


	//   ....[1]....
        /*0030*/ 	.word	0x0000b6e0


	//----- nvinfo : EIATTR_CRS_STACK_SIZE
	.align		4
.L_736:
        /*0034*/ 	.byte	0x04, 0x1e
        /*0036*/ 	.short	(.L_738 - .L_737)
.L_737:
        /*0038*/ 	.word	0x00000000


	//----- nvinfo : EIATTR_CBANK_PARAM_SIZE
	.align		4
.L_738:
        /*003c*/ 	.byte	0x03, 0x19
        /*003e*/ 	.short	0x0280


	//----- nvinfo : EIATTR_PARAM_CBANK
	.align		4
        /*0040*/ 	.byte	0x04, 0x0a
        /*0042*/ 	.short	(.L_740 - .L_739)
	.align		4
.L_739:
        /*0044*/ 	.word	index@(.nv.constant0._ZN5flash44flash_bwd_dq_dk_dv_loop_seqk_parallel_kernelI23Flash_bwd_kernel_traitsILi32ELi128ELi128ELi8ELi4ELi4ELi4ELb0ELb0EN7cutlass6half_tE19Flash_kernel_traitsILi32ELi128ELi128ELi8ES3_EELb1ELb0ELb1ELb1ELb0ELb0ELb0EEEvNS_16Flash_bwd_paramsE)
        /*0048*/ 	.short	0x0210
        /*004a*/ 	.short	0x0280


	//----- nvinfo : EIATTR_SW_WAR
	.align		4
.L_740:
        /*004c*/ 	.byte	0x04, 0x36
        /*004e*/ 	.short	(.L_742 - .L_741)
.L_741:
        /*0050*/ 	.word	0x00000008
.L_742:


//--------------------- .nv.info._ZN5flash44flash_bwd_dq_dk_dv_loop_seqk_parallel_kernelI23Flash_bwd_kernel_traitsILi32ELi128ELi128ELi8ELi4ELi4ELi4ELb0ELb0EN7cutlass6half_tE19Flash_kernel_traitsILi32ELi128ELi128ELi8ES3_EELb0ELb0ELb1ELb1ELb0ELb0ELb1EEEvNS_16Flash_bwd_paramsE --------------------------
	.section	.nv.info._ZN5flash44flash_bwd_dq_dk_dv_loop_seqk_parallel_kernelI23Flash_bwd_kernel_traitsILi32ELi128ELi128ELi8ELi4ELi4ELi4ELb0ELb0EN7cutlass6half_tE19Flash_kernel_traitsILi32ELi128ELi128ELi8ES3_EELb0ELb0ELb1ELb1ELb0ELb0ELb1EEEvNS_16Flash_bwd_paramsE,"",@"SHT_CUDA_INFO"
	.sectionflags	@""
	.align	4


	//----- nvinfo : EIATTR_CUDA_API_VERSION
	.align		4
        /*0000*/ 	.byte	0x04, 0x37
        /*0002*/ 	.short	(.L_744 - .L_743)
.L_743:
        /*0004*/ 	.word	0x00000082


	//----- nvinfo : EIATTR_KPARAM_INFO
	.align		4
.L_744:
        /*0008*/ 	.byte	0x04, 0x17
        /*000a*/ 	.short	(.L_746 - .L_745)
.L_745:
        /*000c*/ 	.word	0x00000000
        /*0010*/ 	.short	0x0000
        /*0012*/ 	.short	0x0000
        /*0014*/ 	.byte	0x00, 0xf0, 0x01, 0x0a


	//----- nvinfo : EIATTR_SPARSE_MMA_MASK
	.align		4
.L_746:
        /*0018*/ 	.byte	0x03, 0x50
        /*001a*/ 	.short	0x0000


	//----- nvinfo : EIATTR_MAXREG_COUNT
	.align		4
        /*001c*/ 	.byte	0x03, 0x1b
        /*001e*/ 	.short	0x00ff


	//----- nvinfo : EIATTR_NUM_BARRIERS
	.align		4
        /*0020*/ 	.byte	0x02, 0x4c
        /*0022*/ 	.byte	0x01
	.zero		1


	//----- nvinfo : EIATTR_ANNOTATIONS
	.align		4
        /*0024*/ 	.byte	0x04, 0x55
        /*0026*/ 	.short	(.L_748 - .L_747)


	//   ....[0]....
.L_747:
        /* <DEDUP_REMOVED lines=44> */


	//----- nvinfo : EIATTR_MERCURY_ISA_VERSION
	.align		4
.L_748:
        /*02d8*/ 	.byte	0x03, 0x5f
        /*02da*/ 	.short	0x0101


	//----- nvinfo : EIATTR_EXIT_INSTR_OFFSETS
	.align		4
        /*02dc*/ 	.byte	0x04, 0x1c
        /*02de*/ 	.short	(.L_750 - .L_749)


	//   ....[0]....
.L_749:
        /*02e0*/ 	.word	0x000000a0


	//   ....[1]....
        /*02e4*/ 	.word	0x0000b1c0


	//----- nvinfo : EIATTR_CRS_STACK_SIZE
	.align		4
.L_750:
        /*02e8*/ 	.byte	0x04, 0x1e
        /*02ea*/ 	.short	(.L_752 - .L_751)
.L_751:
        /*02ec*/ 	.word	0x00000000


	//----- nvinfo : EIATTR_CBANK_PARAM_SIZE
	.align		4
.L_752:
        /*02f0*/ 	.byte	0x03, 0x19
        /*02f2*/ 	.short	0x0280


	//----- nvinfo : EIATTR_PARAM_CBANK
	.align		4
        /*02f4*/ 	.byte	0x04, 0x0a
        /*02f6*/ 	.short	(.L_754 - .L_753)
	.align		4
.L_753:
        /*02f8*/ 	.word	index@(.nv.constant0._ZN5flash44flash_bwd_dq_dk_dv_loop_seqk_parallel_kernelI23Flash_bwd_kernel_traitsILi32ELi128ELi128ELi8ELi4ELi4ELi4ELb0ELb0EN7cutlass6half_tE19Flash_kernel_traitsILi32ELi128ELi128ELi8ES3_EELb0ELb0ELb1ELb1ELb0ELb0ELb1EEEvNS_16Flash_bwd_paramsE)
        /*02fc*/ 	.short	0x0210
        /*02fe*/ 	.short	0x0280


	//----- nvinfo : EIATTR_SW_WAR
	.align		4
.L_754:
        /*0300*/ 	.byte	0x04, 0x36
        /*0302*/ 	.short	(.L_756 - .L_755)
.L_755:
        /*0304*/ 	.word	0x00000008
.L_756:


//--------------------- .nv.info._ZN5flash25flash_bwd_dot_do_o_kernelILb0E23Flash_bwd_kernel_traitsILi32ELi128ELi128ELi8ELi4ELi4ELi4ELb0ELb0EN7cutlass6half_tE19Flash_kernel_traitsILi32ELi128ELi128ELi8ES3_EEEEvNS_16Flash_bwd_paramsE --------------------------
	.section	.nv.info._ZN5flash25flash_bwd_dot_do_o_kernelILb0E23Flash_bwd_kernel_traitsILi32ELi128ELi128ELi8ELi4ELi4ELi4ELb0ELb0EN7cutlass6half_tE19Flash_kernel_traitsILi32ELi128ELi128ELi8ES3_EEEEvNS_16Flash_bwd_paramsE,"",@"SHT_CUDA_INFO"
	.sectionflags	@""
	.align	4


	//----- nvinfo : EIATTR_CUDA_API_VERSION
	.align		4
        /*0000*/ 	.byte	0x04, 0x37
        /*0002*/ 	.short	(.L_758 - .L_757)
.L_757:
        /*0004*/ 	.word	0x00000082


	//----- nvinfo : EIATTR_KPARAM_INFO
	.align		4
.L_758:
        /*0008*/ 	.byte	0x04, 0x17
        /*000a*/ 	.short	(.L_760 - .L_759)
.L_759:
        /*000c*/ 	.word	0x00000000
        /*0010*/ 	.short	0x0000
        /*0012*/ 	.short	0x0000
        /*0014*/ 	.byte	0x00, 0xf0, 0x01, 0x0a


	//----- nvinfo : EIATTR_SPARSE_MMA_MASK
	.align		4
.L_760:
        /*0018*/ 	.byte	0x03, 0x50
        /*001a*/ 	.short	0x0000


	//----- nvinfo : EIATTR_MAXREG_COUNT
	.align		4
        /*001c*/ 	.byte	0x03, 0x1b
        /*001e*/ 	.short	0x00ff


	//----- nvinfo : EIATTR_MERCURY_ISA_VERSION
	.align		4
        /*0020*/ 	.byte	0x03, 0x5f
        /*0022*/ 	.short	0x0101


	//----- nvinfo : EIATTR_COOP_GROUP_MASK_REGIDS
	.align		4
        /*0024*/ 	.byte	0x04, 0x29
        /*0026*/ 	.short	(.L_762 - .L_761)


	//   ....[0]....
.L_761:
        /*0028*/ 	.word	0xffffffff


	//   ....[1]....
        /*002c*/ 	.word	0xffffffff


	//   ....[2]....
        /*0030*/ 	.word	0xffffffff


	//   ....[3]....
        /*0034*/ 	.word	0xffffffff


	//----- nvinfo : EIATTR_COOP_GROUP_INSTR_OFFSETS
	.align		4
.L_762:
        /*0038*/ 	.byte	0x04, 0x28
        /*003a*/ 	.short	(.L_764 - .L_763)


	//   ....[0]....
.L_763:
        /*003c*/ 	.word	0x00000bc0


	//   ....[1]....
        /*0040*/ 	.word	0x00000be0


	//   ....[2]....
        /*0044*/ 	.word	0x00000c00


	//   ....[3]....
        /*0048*/ 	.word	0x00000c20


	//----- nvinfo : EIATTR_EXIT_INSTR_OFFSETS
	.align		4
.L_764:
        /*004c*/ 	.byte	0x04, 0x1c
        /*004e*/ 	.short	(.L_766 - .L_765)


	//   ....[0]....
.L_765:
        /*0050*/ 	.word	0x00000100


	//   ....[1]....
        /*0054*/ 	.word	0x00000d00


	//   ....[2]....
        /*0058*/ 	.word	0x00000d20


	//----- nvinfo : EIATTR_CBANK_PARAM_SIZE
	.align		4
.L_766:
        /*005c*/ 	.byte	0x03, 0x19
        /*005e*/ 	.short	0x0280


	//----- nvinfo : EIATTR_PARAM_CBANK
	.align		4
        /*0060*/ 	.byte	0x04, 0x0a
        /*0062*/ 	.short	(.L_768 - .L_767)
	.align		4
.L_767:
        /*0064*/ 	.word	index@(.nv.constant0._ZN5flash25flash_bwd_dot_do_o_kernelILb0E23Flash_bwd_kernel_traitsILi32ELi128ELi128ELi8ELi4ELi4ELi4ELb0ELb0EN7cutlass6half_tE19Flash_kernel_traitsILi32ELi128ELi128ELi8ES3_EEEEvNS_16Flash_bwd_paramsE)
        /*0068*/ 	.short	0x0210
        /*006a*/ 	.short	0x0280


	//----- nvinfo : EIATTR_SW_WAR
	.align		4
.L_768:
        /*006c*/ 	.byte	0x04, 0x36
        /*006e*/ 	.short	(.L_770 - .L_769)
.L_769:
        /*0070*/ 	.word	0x00000008
.L_770:


//--------------------- .nv.info._ZN5flash25flash_bwd_dot_do_o_kernelILb1E23Flash_bwd_kernel_traitsILi32ELi128ELi128ELi8ELi4ELi4ELi4ELb0ELb0EN7cutlass6half_tE19Flash_kernel_traitsILi32ELi128ELi128ELi8ES3_EEEEvNS_16Flash_bwd_paramsE --------------------------
	.section	.nv.info._ZN5flash25flash_bwd_dot_do_o_kernelILb1E23Flash_bwd_kernel_traitsILi32ELi128ELi128ELi8ELi4ELi4ELi4ELb0ELb0EN7cutlass6half_tE19Flash_kernel_traitsILi32ELi128ELi128ELi8ES3_EEEEvNS_16Flash_bwd_paramsE,"",@"SHT_CUDA_INFO"
	.sectionflags	@""
	.align	4


	//----- nvinfo : EIATTR_CUDA_API_VERSION
	.align		4
        /*0000*/ 	.byte	0x04, 0x37
        /*0002*/ 	.short	(.L_772 - .L_771)
.L_771:
        /*0004*/ 	.word	0x00000082


	//----- nvinfo : EIATTR_KPARAM_INFO
	.align		4
.L_772:
        /*0008*/ 	.byte	0x04, 0x17
        /*000a*/ 	.short	(.L_774 - .L_773)
.L_773:
        /*000c*/ 	.word	0x00000000
        /*0010*/ 	.short	0x0000
        /*0012*/ 	.short	0x0000
        /*0014*/ 	.byte	0x00, 0xf0, 0x01, 0x0a


	//----- nvinfo : EIATTR_SPARSE_MMA_MASK
	.align		4
.L_774:
        /*0018*/ 	.byte	0x03, 0x50
        /*001a*/ 	.short	0x0000


	//----- nvinfo : EIATTR_MAXREG_COUNT
	.align		4
        /*001c*/ 	.byte	0x03, 0x1b
        /*001e*/ 	.short	0x00ff


	//----- nvinfo : EIATTR_MERCURY_ISA_VERSION
	.align		4
        /*0020*/ 	.byte	0x03, 0x5f
        /*0022*/ 	.short	0x0101


	//----- nvinfo : EIATTR_COOP_GROUP_MASK_REGIDS
	.align		4
        /*0024*/ 	.byte	0x04, 0x29
        /*0026*/ 	.short	(.L_776 - .L_775)


	//   ....[0]....
.L_775:
        /*0028*/ 	.word	0xffffffff


	//   ....[1]....
        /*002c*/ 	.word	0xffffffff


	//   ....[2]....
        /*0030*/ 	.word	0xffffffff


	//   ....[3]....
        /*0034*/ 	.word	0xffffffff


	//----- nvinfo : EIATTR_COOP_GROUP_INSTR_OFFSETS
	.align		4
.L_776:
        /*0038*/ 	.byte	0x04, 0x28
        /*003a*/ 	.short	(.L_778 - .L_777)


	//   ....[0]....
.L_777:
        /*003c*/ 	.word	0x00000e00


	//   ....[1]....
        /*0040*/ 	.word	0x00000e10


	//   ....[2]....
        /*0044*/ 	.word	0x00000e80


	//   ....[3]....
        /*0048*/ 	.word	0x00000ea0


	//----- nvinfo : EIATTR_EXIT_INSTR_OFFSETS
	.align		4
.L_778:
        /*004c*/ 	.byte	0x04, 0x1c
        /*004e*/ 	.short	(.L_780 - .L_779)


	//   ....[0]....
.L_779:
        /*0050*/ 	.word	0x00000100


	//   ....[1]....
        /*0054*/ 	.word	0x00001050


	//----- nvinfo : EIATTR_CBANK_PARAM_SIZE
	.align		4
.L_780:
        /*0058*/ 	.byte	0x03, 0x19
        /*005a*/ 	.short	0x0280


	//----- nvinfo : EIATTR_PARAM_CBANK
	.align		4
        /*005c*/ 	.byte	0x04, 0x0a
        /*005e*/ 	.short	(.L_782 - .L_781)
	.align		4
.L_781:
        /*0060*/ 	.word	index@(.nv.constant0._ZN5flash25flash_bwd_dot_do_o_kernelILb1E23Flash_bwd_kernel_traitsILi32ELi128ELi128ELi8ELi4ELi4ELi4ELb0ELb0EN7cutlass6half_tE19Flash_kernel_traitsILi32ELi128ELi128ELi8ES3_EEEEvNS_16Flash_bwd_paramsE)
        /*0064*/ 	.short	0x0210
        /*0066*/ 	.short	0x0280


	//----- nvinfo : EIATTR_SW_WAR
	.align		4
.L_782:
        /*0068*/ 	.byte	0x04, 0x36
        /*006a*/ 	.short	(.L_784 - .L_783)
.L_783:
        /*006c*/ 	.word	0x00000008
.L_784:


//--------------------- .nv.callgraph             --------------------------
	.section	.nv.callgraph,"",@"SHT_CUDA_CALLGRAPH"
	.align	4
	.sectionentsize	8
	.align		4
        /*0000*/ 	.word	0x00000000
	.align		4
        /*0004*/ 	.word	0xffffffff
	.align		4
        /*0008*/ 	.word	0x00000000
	.align		4
        /*000c*/ 	.word	0xfffffffe
	.align		4
        /*0010*/ 	.word	0x00000000
	.align		4
        /*0014*/ 	.word	0xfffffffd
	.align		4
        /*0018*/ 	.word	0x00000000
	.align		4
        /*001c*/ 	.word	0xfffffffc


//--------------------- .nv.constant4             --------------------------
	.section	.nv.constant4,"a",@progbits
	.align	8
	.align		8
.nv.constant4:
        /*0000*/ 	.dword	_ZN65_INTERNAL_ade4a511_29_flash_bwd_hdim32_fp16_sm80_cu_d53ad458_29124cuda3std3__45__cpo5beginE
	.align		8
        /*0008*/ 	.dword	_ZN65_INTERNAL_ade4a511_29_flash_bwd_hdim32_fp16_sm80_cu_d53ad458_29124cuda3std3__45__cpo3endE
	.align		8
        /*0010*/ 	.dword	_ZN65_INTERNAL_ade4a511_29_flash_bwd_hdim32_fp16_sm80_cu_d53ad458_29124cuda3std3__45__cpo6cbeginE
	.align		8
        /*0018*/ 	.dword	_ZN65_INTERNAL_ade4a511_29_flash_bwd_hdim32_fp16_sm80_cu_d53ad458_29124cuda3std3__45__cpo4cendE
	.align		8
        /*0020*/ 	.dword	_ZN65_INTERNAL_ade4a511_29_flash_bwd_hdim32_fp16_sm80_cu_d53ad458_29124cuda3std3__467_GLOBAL__N__ade4a511_29_flash_bwd_hdim32_fp16_sm80_cu_d53ad458_29126ignoreE
	.align		8
        /*0028*/ 	.dword	_ZN65_INTERNAL_ade4a511_29_flash_bwd_hdim32_fp16_sm80_cu_d53ad458_29124cuda3std3__419piecewise_constructE
	.align		8
        /*0030*/ 	.dword	_ZN65_INTERNAL_ade4a511_29_flash_bwd_hdim32_fp16_sm80_cu_d53ad458_29124cuda3std3__48in_placeE
	.align		8
        /*0038*/ 	.dword	_ZN65_INTERNAL_ade4a511_29_flash_bwd_hdim32_fp16_sm80_cu_d53ad458_29124cuda3std6ranges3__45__cpo4swapE
	.align		8
        /*0040*/ 	.dword	_ZN65_INTERNAL_ade4a511_29_flash_bwd_hdim32_fp16_sm80_cu_d53ad458_29124cuda3std6ranges3__45__cpo9iter_moveE
	.align		8
        /*0048*/ 	.dword	_ZN65_INTERNAL_ade4a511_29_flash_bwd_hdim32_fp16_sm80_cu_d53ad458_29124cute7productE
	.align		8
        /*0050*/ 	.dword	_ZN65_INTERNAL_ade4a511_29_flash_bwd_hdim32_fp16_sm80_cu_d53ad458_29124cute1_E


//--------------------- .text._ZN5flash44flash_bwd_dq_dk_dv_loop_seqk_parallel_kernelI23Flash_bwd_kernel_traitsILi32ELi128ELi128ELi8ELi4ELi4ELi4ELb1ELb0EN7cutlass6half_tE19Flash_kernel_traitsILi32ELi128ELi128ELi8ES3_EELb0ELb0ELb0ELb0ELb0ELb1ELb0EEEvNS_16Flash_bwd_paramsE --------------------------
	.section	.text._ZN5flash44flash_bwd_dq_dk_dv_loop_seqk_parallel_kernelI23Flash_bwd_kernel_traitsILi32ELi128ELi128ELi8ELi4ELi4ELi4ELb1ELb0EN7cutlass6half_tE19Flash_kernel_traitsILi32ELi128ELi128ELi8ES3_EELb0ELb0ELb0ELb0ELb0ELb1ELb0EEEvNS_16Flash_bwd_paramsE,"ax",@progbits
	.align	128
        .global         _ZN5flash44flash_bwd_dq_dk_dv_loop_seqk_parallel_kernelI23Flash_bwd_kernel_traitsILi32ELi128ELi128ELi8ELi4ELi4ELi4ELb1ELb0EN7cutlass6half_tE19Flash_kernel_traitsILi32ELi128ELi128ELi8ES3_EELb0ELb0ELb0ELb0ELb0ELb1ELb0EEEvNS_16Flash_bwd_paramsE
        .type           _ZN5flash44flash_bwd_dq_dk_dv_loop_seqk_parallel_kernelI23Flash_bwd_kernel_traitsILi32ELi128ELi128ELi8ELi4ELi4ELi4ELb1ELb0EN7cutlass6half_tE19Flash_kernel_traitsILi32ELi128ELi128ELi8ES3_EELb0ELb0ELb0ELb0ELb0ELb1ELb0EEEvNS_16Flash_bwd_paramsE,@function
        .size           _ZN5flash44flash_bwd_dq_dk_dv_loop_seqk_parallel_kernelI23Flash_bwd_kernel_traitsILi32ELi128ELi128ELi8ELi4ELi4ELi4ELb1ELb0EN7cutlass6half_tE19Flash_kernel_traitsILi32ELi128ELi128ELi8ES3_EELb0ELb0ELb0ELb0ELb0ELb1ELb0EEEvNS_16Flash_bwd_paramsE,(.L_x_1328 - _ZN5flash44flash_bwd_dq_dk_dv_loop_seqk_parallel_kernelI23Flash_bwd_kernel_traitsILi32ELi128ELi128ELi8ELi4ELi4ELi4ELb1ELb0EN7cutlass6half_tE19Flash_kernel_traitsILi32ELi128ELi128ELi8ES3_EELb0ELb0ELb0ELb0ELb0ELb1ELb0EEEvNS_16Flash_bwd_paramsE)
        .other          _ZN5flash44flash_bwd_dq_dk_dv_loop_seqk_parallel_kernelI23Flash_bwd_kernel_traitsILi32ELi128ELi128ELi8ELi4ELi4ELi4ELb1ELb0EN7cutlass6half_tE19Flash_kernel_traitsILi32ELi128ELi128ELi8ES3_EELb0ELb0ELb0ELb0ELb0ELb1ELb0EEEvNS_16Flash_bwd_paramsE,@"STO_CUDA_ENTRY STV_DEFAULT"
_ZN5flash44flash_bwd_dq_dk_dv_loop_seqk_parallel_kernelI23Flash_bwd_kernel_traitsILi32ELi128ELi128ELi8ELi4ELi4ELi4ELb1ELb0EN7cutlass6half_tE19Flash_kernel_traitsILi32ELi128ELi128ELi8ES3_EELb0ELb0ELb0ELb0ELb0ELb1ELb0EEEvNS_16Flash_bwd_paramsE:
.text._ZN5flash44flash_bwd_dq_dk_dv_loop_seqk_parallel_kernelI23Flash_bwd_kernel_traitsILi32ELi128ELi128ELi8ELi4ELi4ELi4ELb1ELb0EN7cutlass6half_tE19Flash_kernel_traitsILi32ELi128ELi128ELi8ES3_EELb0ELb0ELb0ELb0ELb0ELb1ELb0EEEvNS_16Flash_bwd_paramsE:
[----:B------:R-:W-:Y:S08]  /*0000*/  LDC R1, c[0x0][0x28] ;  /* 0x00000a00ff017b82 */ /* 0x000ff00000000800 */
[----:B------:R-:W1:Y:S01]  /*0010*/  S2UR UR32, SR_CTAID.X ;  /* 0x00000000002079c3 */ /* 0x000e620000002500 */
[----:B------:R-:W-:Y:S02]  /*0020*/  ULDC UR4, c[0x0][0x2c8] ;  /* 0x0000b20000047ab9 */ /* 0x000fe40000000800 */
[----:B------:R-:W-:-:S04]  /*0030*/  UIADD3 UR5, UR4, 0x7f, URZ ;  /* 0x0000007f04057890 */ /* 0x000fc8000fffe03f */
[----:B------:R-:W-:-:S04]  /*0040*/  USHF.R.S32.HI UR4, URZ, 0x1f, UR5 ;  /* 0x0000001f3f047899 */ /* 0x000fc80008011405 */
[----:B------:R-:W-:-:S04]  /*0050*/  ULEA.HI UR4, UR4, UR5, URZ, 0x7 ;  /* 0x0000000504047291 */ /* 0x000fc8000f8f383f */
[----:B------:R-:W-:-:S04]  /*0060*/  USHF.R.S32.HI UR4, URZ, 0x7, UR4 ;  /* 0x000000073f047899 */ /* 0x000fc80008011404 */
[----:B-1----:R-:W-:-:S06]  /*0070*/  UISETP.GE.AND UP0, UPT, UR32, UR4, UPT ;  /* 0x000000042000728c */ /* 0x002fcc000bf06270 */
[----:B------:R-:W-:-:S13]  /*0080*/  PLOP3.LUT P0, PT, PT, PT, UP0, 0x80, 0x0 ;  /* 0x000000000000781c */ /* 0x000fda0003f0f008 */
[----:B------:R-:W-:Y:S05]  /*0090*/  @P0 EXIT ;  /* 0x000000000000094d */ /* 0x000fea0003800000 */
[----:B------:R-:W1:Y:S01]  /*00a0*/  S2R R20, SR_TID.X ;  /* 0x0000000000147919 */ /* 0x000e620000002100 */
[----:B------:R-:W2:Y:S01]  /*00b0*/  S2UR UR4, SR_CgaCtaId ;  /* 0x00000000000479c3 */ /* 0x000ea20000008800 */
[----:B------:R-:W-:Y:S01]  /*00c0*/  UMOV UR5, 0x400 ;  /* 0x0000040000057882 */ /* 0x000fe20000000000 */
[----:B------:R-:W-:Y:S01]  /*00d0*/  IMAD.MOV.U32 R202, RZ, RZ, -0x10 ;  /* 0xfffffff0ffca7424 */ /* 0x000fe200078e00ff */
[----:B------:R-:W-:Y:S01]  /*00e0*/  ULDC.64 UR8, c[0x0][0x208] ;  /* 0x0000820000087ab9 */ /* 0x000fe20000000a00 */
[----:B------:R-:W-:Y:S02]  /*00f0*/  IMAD.MOV.U32 R155, RZ, RZ, 0x20 ;  /* 0x00000020ff9b7424 */ /* 0x000fe400078e00ff */
[----:B------:R-:W-:Y:S02]  /*0100*/  IMAD.MOV.U32 R152, RZ, RZ, 0x40 ;  /* 0x00000040ff987424 */ /* 0x000fe400078e00ff */
[----:B------:R-:W3:Y:S08]  /*0110*/  S2UR UR59, SR_CTAID.Z ;  /* 0x00000000003b79c3 */ /* 0x000ef00000002700 */
[----:B------:R-:W4:Y:S01]  /*0120*/  S2UR UR48, SR_CTAID.Y ;  /* 0x00000000003079c3 */ /* 0x000f220000002600 */
[----:B--2---:R-:W-:Y:S01]  /*0130*/  ULEA UR4, UR4, UR5, 0x18 ;  /* 0x0000000504047291 */ /* 0x004fe2000f8ec03f */
[----:B-1----:R-:W-:Y:S01]  /*0140*/  SHF.R.S32.HI R11, RZ, 0x1f, R20 ;  /* 0x0000001fff0b7819 */ /* 0x002fe20000011414 */
[----:B---3--:R-:W-:Y:S01]  /*0150*/  USHF.R.S32.HI UR5, URZ, 0x1f, UR59 ;  /* 0x0000001f3f057899 */ /* 0x008fe2000801143b */
[----:B------:R-:W-:-:S02]  /*0160*/  IMAD.SHL.U32 R246, R20, 0x2, RZ ;  /* 0x0000000214f67824 */ /* 0x000fc400078e00ff */
[CC--:B------:R-:W-:Y:S02]  /*0170*/  LEA.HI R3, R11.reuse, R20.reuse, RZ, 0x2 ;  /* 0x000000140b037211 */ /* 0x0c0fe400078f10ff */
[----:B------:R-:W-:Y:S02]  /*0180*/  LEA.HI R10, R11, R20, RZ, 0x5 ;  /* 0x000000140b0a7211 */ /* 0x000fe400078f28ff */
[--C-:B------:R-:W-:Y:S01]  /*0190*/  SHF.R.S32.HI R4, RZ, 0x2, R3.reuse ;  /* 0x00000002ff047819 */ /* 0x100fe20000011403 */
[----:B----4-:R-:W-:Y:S01]  /*01a0*/  USHF.L.U32 UR6, UR48, 0x7, URZ ;  /* 0x0000000730067899 */ /* 0x010fe2000800063f */
[----:B------:R-:W-:Y:S02]  /*01b0*/  SHF.R.S32.HI R0, RZ, 0x1f, R3 ;  /* 0x0000001fff007819 */ /* 0x000fe40000011403 */
[-C--:B------:R-:W-:Y:S02]  /*01c0*/  LEA.HI R2, R3, R4.reuse, RZ, 0x1 ;  /* 0x0000000403027211 */ /* 0x080fe400078f08ff */
[----:B------:R-:W-:-:S02]  /*01d0*/  LEA.HI R0, R0, R4, RZ, 0x3 ;  /* 0x0000000400007211 */ /* 0x000fc400078f18ff */
[----:B------:R-:W-:Y:S02]  /*01e0*/  LOP3.LUT R2, R2, 0x7fffffe, RZ, 0xc0, !PT ;  /* 0x07fffffe02027812 */ /* 0x000fe400078ec0ff */
[----:B------:R-:W-:Y:S02]  /*01f0*/  LOP3.LUT R0, R0, 0xfffffff8, RZ, 0xc0, !PT ;  /* 0xfffffff800007812 */ /* 0x000fe400078ec0ff */
[----:B------:R-:W-:Y:S01]  /*0200*/  LOP3.LUT R5, R10, 0xffffffe0, RZ, 0xc0, !PT ;  /* 0xffffffe00a057812 */ /* 0x000fe200078ec0ff */
[C---:B------:R-:W-:Y:S01]  /*0210*/  IMAD.IADD R9, R4.reuse, 0x1, -R2 ;  /* 0x0000000104097824 */ /* 0x040fe200078e0a02 */
[CC--:B------:R-:W-:Y:S01]  /*0220*/  LEA.HI R21, R11.reuse, R20.reuse, RZ, 0x3 ;  /* 0x000000140b157211 */ /* 0x0c0fe200078f18ff */
[----:B------:R-:W-:Y:S01]  /*0230*/  IMAD.IADD R7, R4, 0x1, -R0 ;  /* 0x0000000104077824 */ /* 0x000fe200078e0a00 */
[----:B------:R-:W-:Y:S01]  /*0240*/  LEA.HI R6, R11, R20, RZ, 0x4 ;  /* 0x000000140b067211 */ /* 0x000fe200078f20ff */
[----:B------:R-:W-:Y:S01]  /*0250*/  IMAD.IADD R0, R20, 0x1, -R5 ;  /* 0x0000000114007824 */ /* 0x000fe200078e0a05 */
[----:B------:R-:W-:-:S02]  /*0260*/  SHF.R.S32.HI R2, RZ, 0x3, R21 ;  /* 0x00000003ff027819 */ /* 0x000fc40000011415 */
[----:B------:R-:W-:Y:S02]  /*0270*/  LOP3.LUT R3, R3, 0xfffffffc, RZ, 0xc0, !PT ;  /* 0xfffffffc03037812 */ /* 0x000fe400078ec0ff */
[----:B------:R-:W-:Y:S01]  /*0280*/  SHF.R.S32.HI R8, RZ, 0x4, R6 ;  /* 0x00000004ff087819 */ /* 0x000fe20000011406 */
[----:B------:R-:W-:Y:S01]  /*0290*/  IMAD.SHL.U32 R2, R2, 0x40, RZ ;  /* 0x0000004002027824 */ /* 0x000fe200078e00ff */
[----:B------:R-:W-:Y:S01]  /*02a0*/  SHF.R.S32.HI R4, RZ, 0x1f, R0 ;  /* 0x0000001fff047819 */ /* 0x000fe20000011400 */
[----:B------:R-:W-:Y:S01]  /*02b0*/  IMAD.IADD R13, R20, 0x1, -R3 ;  /* 0x00000001140d7824 */ /* 0x000fe200078e0a03 */
[----:B------:R-:W-:Y:S02]  /*02c0*/  LEA.HI R3, R6, R8, RZ, 0x1 ;  /* 0x0000000806037211 */ /* 0x000fe400078f08ff */
[----:B------:R-:W-:Y:S01]  /*02d0*/  LEA.HI R247, R4, R0, RZ, 0x2 ;  /* 0x0000000004f77211 */ /* 0x000fe200078f10ff */
[----:B------:R-:W-:Y:S01]  /*02e0*/  IMAD.SHL.U32 R5, R13, 0x8, RZ ;  /* 0x000000080d057824 */ /* 0x000fe200078e00ff */
[----:B------:R-:W-:-:S02]  /*02f0*/  LOP3.LUT R0, R2, 0xc0, RZ, 0xc0, !PT ;  /* 0x000000c002007812 */ /* 0x000fc400078ec0ff */
[----:B------:R-:W-:Y:S02]  /*0300*/  LOP3.LUT R2, R3, 0xfffffffe, RZ, 0xc0, !PT ;  /* 0xfffffffe03027812 */ /* 0x000fe400078ec0ff */
[----:B------:R-:W-:Y:S02]  /*0310*/  LOP3.LUT R5, R0, 0x18, R5, 0xf8, !PT ;  /* 0x0000001800057812 */ /* 0x000fe400078ef805 */
[----:B------:R-:W-:Y:S01]  /*0320*/  SHF.R.U32.HI R0, RZ, 0x3, R0 ;  /* 0x00000003ff007819 */ /* 0x000fe20000011600 */
[----:B------:R-:W-:Y:S01]  /*0330*/  IMAD.IADD R14, R8, 0x1, -R2 ;  /* 0x00000001080e7824 */ /* 0x000fe200078e0a02 */
[----:B------:R-:W-:Y:S02]  /*0340*/  LOP3.LUT R8, R21, 0xfffffff8, RZ, 0xc0, !PT ;  /* 0xfffffff815087812 */ /* 0x000fe400078ec0ff */
[--C-:B------:R-:W-:Y:S02]  /*0350*/  SHF.R.S32.HI R4, RZ, 0x5, R10.reuse ;  /* 0x00000005ff047819 */ /* 0x100fe4000001140a */
[----:B------:R-:W-:Y:S01]  /*0360*/  SHF.R.S32.HI R3, RZ, 0x1f, R10 ;  /* 0x0000001fff037819 */ /* 0x000fe2000001140a */
[----:B------:R-:W-:Y:S01]  /*0370*/  IMAD.IADD R8, R20, 0x1, -R8 ;  /* 0x0000000114087824 */ /* 0x000fe200078e0a08 */
[----:B------:R-:W-:-:S02]  /*0380*/  LOP3.LUT R245, R5, R0, RZ, 0x3c, !PT ;  /* 0x0000000005f57212 */ /* 0x000fc400078e3cff */
[----:B------:R-:W-:Y:S01]  /*0390*/  LOP3.LUT R0, R6, 0xfffffff0, RZ, 0xc0, !PT ;  /* 0xfffffff006007812 */ /* 0x000fe200078ec0ff */
[----:B------:R-:W-:Y:S01]  /*03a0*/  IMAD R6, R4, 0x8, R9 ;  /* 0x0000000804067824 */ /* 0x000fe200078e0209 */
[----:B------:R-:W-:Y:S02]  /*03b0*/  LEA.HI R2, R3, R4, RZ, 0x2 ;  /* 0x0000000403027211 */ /* 0x000fe400078f10ff */
[----:B------:R-:W-:Y:S01]  /*03c0*/  LEA.HI R10, R8, R8, RZ, 0x1 ;  /* 0x00000008080a7211 */ /* 0x000fe200078f08ff */
[----:B------:R-:W-:Y:S01]  /*03d0*/  IMAD.IADD R0, R20, 0x1, -R0 ;  /* 0x0000000114007824 */ /* 0x000fe200078e0a00 */
[----:B------:R-:W-:Y:S01]  /*03e0*/  LEA.HI R11, R11, R20, RZ, 0x7 ;  /* 0x000000140b0b7211 */ /* 0x000fe200078f38ff */
[----:B------:R-:W-:Y:S01]  /*03f0*/  IMAD.U32 R245, R6, 0x20, R245 ;  /* 0x0000002006f57824 */ /* 0x000fe200078e00f5 */
[----:B------:R-:W-:Y:S02]  /*0400*/  LOP3.LUT R2, R2, 0xfffffffc, RZ, 0xc0, !PT ;  /* 0xfffffffc02027812 */ /* 0x000fe400078ec0ff */
[----:B------:R-:W-:-:S02]  /*0410*/  LOP3.LUT R3, R10, 0x3fffffe, RZ, 0xc0, !PT ;  /* 0x03fffffe0a037812 */ /* 0x000fc400078ec0ff */
[----:B------:R-:W-:Y:S01]  /*0420*/  SHF.R.S32.HI R11, RZ, 0x7, R11 ;  /* 0x00000007ff0b7819 */ /* 0x000fe2000001140b */
[----:B------:R-:W-:Y:S01]  /*0430*/  IMAD.IADD R161, R4, 0x1, -R2 ;  /* 0x0000000104a17824 */ /* 0x000fe200078e0a02 */
[----:B------:R-:W-:Y:S01]  /*0440*/  SHF.R.S32.HI R12, RZ, 0x1f, R0 ;  /* 0x0000001fff0c7819 */ /* 0x000fe20000011400 */
[----:B------:R-:W-:Y:S01]  /*0450*/  IMAD.IADD R4, R8, 0x1, -R3 ;  /* 0x0000000108047824 */ /* 0x000fe200078e0a03 */
[-C--:B------:R-:W-:Y:S01]  /*0460*/  LEA.HI R2, R0, R0.reuse, RZ, 0x1 ;  /* 0x0000000000027211 */ /* 0x080fe200078f08ff */
[----:B------:R-:W-:Y:S01]  /*0470*/  IMAD R3, R11, 0x8, R14 ;  /* 0x000000080b037824 */ /* 0x000fe200078e020e */
[----:B------:R-:W-:Y:S02]  /*0480*/  LEA.HI R12, R12, R0, RZ, 0x3 ;  /* 0x000000000c0c7211 */ /* 0x000fe400078f18ff */
[----:B------:R-:W-:Y:S01]  /*0490*/  SHF.R.S32.HI R9, RZ, 0x1, R2 ;  /* 0x00000001ff097819 */ /* 0x000fe20000011402 */
[----:B------:R-:W-:Y:S01]  /*04a0*/  IMAD R18, R3, 0x8, R4 ;  /* 0x0000000803127824 */ /* 0x000fe200078e0204 */
[----:B------:R-:W-:-:S02]  /*04b0*/  SHF.R.S32.HI R5, RZ, 0x1f, R2 ;  /* 0x0000001fff057819 */ /* 0x000fc40000011402 */
[----:B------:R-:W-:Y:S02]  /*04c0*/  LOP3.LUT R4, R2, 0x7fffffe, RZ, 0xc0, !PT ;  /* 0x07fffffe02047812 */ /* 0x000fe400078ec0ff */
[----:B------:R-:W-:Y:S02]  /*04d0*/  LOP3.LUT R2, R12, 0xfffffff8, RZ, 0xc0, !PT ;  /* 0xfffffff80c027812 */ /* 0x000fe400078ec0ff */
[----:B------:R-:W-:Y:S01]  /*04e0*/  LEA.HI R5, R5, R9, RZ, 0x2 ;  /* 0x0000000905057211 */ /* 0x000fe200078f10ff */
[C---:B------:R-:W-:Y:S01]  /*04f0*/  IMAD.IADD R17, R0.reuse, 0x1, -R4 ;  /* 0x0000000100117824 */ /* 0x040fe200078e0a04 */
[----:B------:R-:W-:Y:S01]  /*0500*/  LOP3.LUT R3, R7, 0x1, RZ, 0xc0, !PT ;  /* 0x0000000107037812 */ /* 0x000fe200078ec0ff */
[----:B------:R-:W-:Y:S01]  /*0510*/  IMAD.IADD R16, R0, 0x1, -R2 ;  /* 0x0000000100107824 */ /* 0x000fe200078e0a02 */
[----:B------:R-:W-:Y:S01]  /*0520*/  LOP3.LUT R5, R5, 0xfffffffc, RZ, 0xc0, !PT ;  /* 0xfffffffc05057812 */ /* 0x000fe200078ec0ff */
[----:B------:R-:W-:Y:S01]  /*0530*/  IMAD.SHL.U32 R0, R8, 0x40, RZ ;  /* 0x0000004008007824 */ /* 0x000fe200078e00ff */
[----:B------:R-:W-:Y:S01]  /*0540*/  ISETP.NE.U32.AND P6, PT, R3, 0x1, PT ;  /* 0x000000010300780c */ /* 0x000fe20003fc5070 */
[----:B------:R-:W-:Y:S01]  /*0550*/  IMAD.SHL.U32 R8, R13, 0x2, RZ ;  /* 0x000000020d087824 */ /* 0x000fe200078e00ff */
[----:B------:R-:W-:Y:S01]  /*0560*/  LEA.HI R13, R7, R7, RZ, 0x1 ;  /* 0x00000007070d7211 */ /* 0x000fe200078f08ff */
[----:B------:R-:W-:Y:S01]  /*0570*/  IMAD.IADD R15, R9, 0x1, -R5 ;  /* 0x00000001090f7824 */ /* 0x000fe200078e0a05 */
[----:B------:R-:W-:Y:S01]  /*0580*/  LOP3.LUT R9, R0, 0x1c0, RZ, 0xc0, !PT ;  /* 0x000001c000097812 */ /* 0x000fe200078ec0ff */
[----:B------:R-:W-:Y:S01]  /*0590*/  IMAD.SHL.U32 R3, R7, 0x40, RZ ;  /* 0x0000004007037824 */ /* 0x000fe200078e00ff */
[----:B------:R-:W-:Y:S01]  /*05a0*/  LOP3.LUT R0, R13, 0x3fffffe, RZ, 0xc0, !PT ;  /* 0x03fffffe0d007812 */ /* 0x000fe200078ec0ff */
[----:B------:R-:W-:Y:S01]  /*05b0*/  IMAD R19, R11, 0x2000, R8 ;  /* 0x000020000b137824 */ /* 0x000fe200078e0208 */
[----:B------:R-:W-:-:S02]  /*05c0*/  SHF.R.S32.HI R2, RZ, 0x1, R10 ;  /* 0x00000001ff027819 */ /* 0x000fc4000001140a */
[----:B------:R-:W-:Y:S01]  /*05d0*/  SHF.R.S32.HI R4, RZ, 0x3, R12 ;  /* 0x00000003ff047819 */ /* 0x000fe2000001140c */
[----:B------:R-:W-:Y:S01]  /*05e0*/  IMAD.IADD R10, R7, 0x1, -R0 ;  /* 0x00000001070a7824 */ /* 0x000fe200078e0a00 */
[C---:B------:R-:W-:Y:S01]  /*05f0*/  LOP3.LUT P0, RZ, R2.reuse, 0x2, RZ, 0xc0, !PT ;  /* 0x0000000202ff7812 */ /* 0x040fe2000780c0ff */
[----:B------:R-:W-:Y:S01]  /*0600*/  IMAD.SHL.U32 R6, R2, 0x40, RZ ;  /* 0x0000004002067824 */ /* 0x000fe200078e00ff */
[----:B------:R-:W-:Y:S01]  /*0610*/  LOP3.LUT R2, R3, 0x1c0, RZ, 0xc0, !PT ;  /* 0x000001c003027812 */ /* 0x000fe200078ec0ff */
[----:B------:R-:W-:Y:S01]  /*0620*/  IMAD.SHL.U32 R0, R161, 0x10, RZ ;  /* 0x00000010a1007824 */ /* 0x000fe200078e00ff */
[----:B------:R-:W-:Y:S01]  /*0630*/  LOP3.LUT P5, RZ, R7, 0x2, RZ, 0xc0, !PT ;  /* 0x0000000207ff7812 */ /* 0x000fe200078ac0ff */
[----:B------:R-:W-:Y:S01]  /*0640*/  IMAD.SHL.U32 R3, R161, 0x400, RZ ;  /* 0x00000400a1037824 */ /* 0x000fe200078e00ff */
[----:B------:R-:W-:Y:S01]  /*0650*/  LEA.HI R2, R2, R2, RZ, 0x1d ;  /* 0x0000000202027211 */ /* 0x000fe200078fe8ff */
[C---:B------:R-:W-:Y:S01]  /*0660*/  IMAD R17, R4.reuse, 0x8, R17 ;  /* 0x0000000804117824 */ /* 0x040fe200078e0211 */
[----:B------:R-:W-:Y:S01]  /*0670*/  LEA.HI.SX32 R247, R247, R0, 0x1e ;  /* 0x00000000f7f77211 */ /* 0x000fe200078ff2ff */
[--C-:B------:R-:W-:Y:S01]  /*0680*/  IMAD R12, R4, 0x200, R3.reuse ;  /* 0x00000200040c7824 */ /* 0x100fe200078e0203 */
[----:B------:R-:W-:Y:S01]  /*0690*/  LOP3.LUT R5, R9, 0x30, R0, 0xf8, !PT ;  /* 0x0000003009057812 */ /* 0x000fe200078ef800 */
[----:B------:R-:W-:Y:S01]  /*06a0*/  IMAD.SHL.U32 R4, R16, 0x40, RZ ;  /* 0x0000004010047824 */ /* 0x000fe200078e00ff */
[----:B------:R-:W-:Y:S01]  /*06b0*/  LOP3.LUT R0, R6, 0xc0, RZ, 0xc0, !PT ;  /* 0x000000c006007812 */ /* 0x000fe200078ec0ff */
[----:B------:R-:W-:Y:S01]  /*06c0*/  IMAD.SHL.U32 R6, R14, 0x8, RZ ;  /* 0x000000080e067824 */ /* 0x000fe200078e00ff */
[----:B------:R-:W-:-:S02]  /*06d0*/  IADD3 R19, R2, R19, R3 ;  /* 0x0000001302137210 */ /* 0x000fc40007ffe003 */
[----:B------:R-:W-:Y:S02]  /*06e0*/  LOP3.LUT R3, R0, 0x8, R21, 0xf8, !PT ;  /* 0x0000000800037812 */ /* 0x000fe400078ef815 */
[----:B------:R-:W-:Y:S01]  /*06f0*/  SHF.R.U32.HI R149, RZ, 0x3, R0 ;  /* 0x00000003ff957819 */ /* 0x000fe20000011600 */
[----:B------:R-:W-:Y:S01]  /*0700*/  IMAD R0, R161, 0x200, R8 ;  /* 0x00000200a1007824 */ /* 0x000fe200078e0208 */
[----:B------:R-:W-:Y:S02]  /*0710*/  LOP3.LUT P4, RZ, R7, 0x4, RZ, 0xc0, !PT ;  /* 0x0000000407ff7812 */ /* 0x000fe4000788c0ff */
[----:B------:R-:W-:Y:S01]  /*0720*/  LOP3.LUT R4, R4, 0x1c0, RZ, 0xc0, !PT ;  /* 0x000001c004047812 */ /* 0x000fe200078ec0ff */
[----:B------:R-:W-:Y:S01]  /*0730*/  IMAD R10, R10, 0x20, R0 ;  /* 0x000000200a0a7824 */ /* 0x000fe200078e0200 */
[----:B------:R-:W-:Y:S01]  /*0740*/  R2P PR, R16, 0x6 ;  /* 0x0000000610007804 */ /* 0x000fe20000000000 */
[----:B------:R-:W-:Y:S01]  /*0750*/  IMAD.SHL.U32 R0, R11, 0x8, RZ ;  /* 0x000000080b007824 */ /* 0x000fe200078e00ff */
[----:B------:R-:W-:-:S02]  /*0760*/  LOP3.LUT R6, R6, 0x8, RZ, 0xc0, !PT ;  /* 0x0000000806067812 */ /* 0x000fc400078ec0ff */
[----:B------:R-:W-:Y:S02]  /*0770*/  SHF.R.U32.HI R151, RZ, 0x3, R4 ;  /* 0x00000003ff977819 */ /* 0x000fe40000011604 */
[----:B------:R-:W-:Y:S02]  /*0780*/  LOP3.LUT R7, R0, 0x8, RZ, 0xc0, !PT ;  /* 0x0000000800077812 */ /* 0x000fe400078ec0ff */
[----:B------:R-:W-:Y:S02]  /*0790*/  SHF.R.S32.HI R0, RZ, 0x1, R13 ;  /* 0x00000001ff007819 */ /* 0x000fe4000001140d */
[----:B------:R-:W-:Y:S02]  /*07a0*/  LOP3.LUT R5, R5, 0x8, R21, 0xf8, !PT ;  /* 0x0000000805057812 */ /* 0x000fe400078ef815 */
[C---:B------:R-:W-:Y:S01]  /*07b0*/  LOP3.LUT P3, RZ, R0.reuse, 0x2, RZ, 0xc0, !PT ;  /* 0x0000000200ff7812 */ /* 0x040fe2000786c0ff */
[----:B------:R-:W-:Y:S01]  /*07c0*/  IMAD.SHL.U32 R0, R0, 0x40, RZ ;  /* 0x0000004000007824 */ /* 0x000fe200078e00ff */
[----:B------:R-:W-:Y:S01]  /*07d0*/  SHF.R.U32.HI R2, RZ, 0x3, R9 ;  /* 0x00000003ff027819 */ /* 0x000fe20000011609 */
[----:B------:R-:W-:Y:S01]  /*07e0*/  IMAD.SHL.U32 R9, R14, 0x10, RZ ;  /* 0x000000100e097824 */ /* 0x000fe200078e00ff */
[----:B------:R-:W-:Y:S01]  /*07f0*/  LOP3.LUT R151, R151, R4, R6, 0x1e, !PT ;  /* 0x0000000497977212 */ /* 0x000fe200078e1e06 */
[----:B------:R-:W-:Y:S01]  /*0800*/  IMAD.U32 R4, RZ, RZ, UR5 ;  /* 0x00000005ff047e24 */ /* 0x000fe2000f8e00ff */
[----:B------:R-:W-:Y:S01]  /*0810*/  LOP3.LUT R0, R0, 0xc0, RZ, 0xc0, !PT ;  /* 0x000000c000007812 */ /* 0x000fe200078ec0ff */
[----:B------:R-:W-:Y:S01]  /*0820*/  USHF.R.S32.HI UR5, URZ, 0x1f, UR48 ;  /* 0x0000001f3f057899 */ /* 0x000fe20008011430 */
[----:B------:R-:W-:Y:S01]  /*0830*/  LOP3.LUT R149, R3, R149, RZ, 0x3c, !PT ;  /* 0x0000009503957212 */ /* 0x000fe200078e3cff */
[----:B------:R-:W-:Y:S01]  /*0840*/  IMAD.U32 R4, RZ, RZ, UR6 ;  /* 0x00000006ff047e24 */ /* 0x000fe2000f8e00ff */
[----:B------:R-:W-:Y:S01]  /*0850*/  LOP3.LUT R3, R5, R2, RZ, 0x3c, !PT ;  /* 0x0000000205037212 */ /* 0x000fe200078e3cff */
[----:B------:R-:W-:Y:S01]  /*0860*/  IMAD.SHL.U32 R2, R15, 0x40, RZ ;  /* 0x000000400f027824 */ /* 0x000fe200078e00ff */
[----:B------:R-:W-:Y:S01]  /*0870*/  SHF.R.U32.HI R8, RZ, 0x3, R0 ;  /* 0x00000003ff087819 */ /* 0x000fe20000011600 */
[----:B------:R-:W-:Y:S01]  /*0880*/  USHF.R.S32.HI UR6, URZ, 0x1f, UR59 ;  /* 0x0000001f3f067899 */ /* 0x000fe2000801143b */
[----:B------:R-:W-:Y:S01]  /*0890*/  IMAD.U32 R4, RZ, RZ, UR5 ;  /* 0x00000005ff047e24 */ /* 0x000fe2000f8e00ff */
[----:B------:R-:W-:Y:S01]  /*08a0*/  LEA R208, R19, UR4, 0x1 ;  /* 0x0000000413d07c11 */ /* 0x000fe2000f8e08ff */
[----:B------:R-:W-:Y:S01]  /*08b0*/  IMAD.U32 R251, RZ, RZ, UR5 ;  /* 0x00000005fffb7e24 */ /* 0x000fe2000f8e00ff */
[----:B------:R-:W-:Y:S01]  /*08c0*/  LOP3.LUT R8, R8, R0, R7, 0x1e, !PT ;  /* 0x0000000008087212 */ /* 0x000fe200078e1e07 */
[----:B------:R-:W-:Y:S01]  /*08d0*/  UIADD3 UR5, UR4, 0x8000, URZ ;  /* 0x0000800004057890 */ /* 0x000fe2000fffe03f */
[----:B------:R-:W-:Y:S01]  /*08e0*/  LOP3.LUT R2, R2, 0xc0, RZ, 0xc0, !PT ;  /* 0x000000c002027812 */ /* 0x000fe200078ec0ff */
[----:B------:R-:W-:Y:S01]  /*08f0*/  IMAD.IADD R151, R12, 0x1, R151 ;  /* 0x000000010c977824 */ /* 0x000fe200078e0297 */
[----:B------:R-:W-:Y:S01]  /*0900*/  LOP3.LUT R9, R7, 0x10, R9, 0xf8, !PT ;  /* 0x0000001007097812 */ /* 0x000fe200078ef809 */
[----:B------:R-:W-:Y:S01]  /*0910*/  IMAD.U32 R252, RZ, RZ, UR6 ;  /* 0x00000006fffc7e24 */ /* 0x000fe2000f8e00ff */
[----:B------:R-:W-:Y:S01]  /*0920*/  SHF.R.U32.HI R5, RZ, 0x3, R2 ;  /* 0x00000003ff057819 */ /* 0x000fe20000011602 */
[----:B------:R-:W-:Y:S01]  /*0930*/  IMAD.U32 R250, RZ, RZ, UR6 ;  /* 0x00000006fffa7e24 */ /* 0x000fe2000f8e00ff */
[----:B------:R-:W-:Y:S01]  /*0940*/  UIADD3 UR6, UR4, 0x6000, URZ ;  /* 0x0000600004067890 */ /* 0x000fe2000fffe03f */
[----:B------:R-:W-:Y:S01]  /*0950*/  IMAD.IADD R8, R8, 0x1, R10 ;  /* 0x0000000108087824 */ /* 0x000fe200078e020a */
[----:B------:R-:W-:Y:S01]  /*0960*/  SEL R202, R202, 0x10, !P6 ;  /* 0x00000010caca7807 */ /* 0x000fe20007000000 */
[----:B------:R-:W-:Y:S01]  /*0970*/  IMAD.U32 R149, R18, 0x20, R149 ;  /* 0x0000002012957824 */ /* 0x000fe200078e0095 */
[----:B------:R-:W-:Y:S01]  /*0980*/  LEA R151, R151, UR5, 0x1 ;  /* 0x0000000597977c11 */ /* 0x000fe2000f8e08ff */
[C---:B------:R-:W-:Y:S01]  /*0990*/  VIADD R203, R208.reuse, 0x40 ;  /* 0x00000040d0cb7836 */ /* 0x040fe20000000000 */
[----:B------:R-:W-:Y:S01]  /*09a0*/  LOP3.LUT R6, R5, R2, R6, 0x1e, !PT ;  /* 0x0000000205067212 */ /* 0x000fe200078e1e06 */
[----:B------:R-:W-:Y:S01]  /*09b0*/  IMAD.SHL.U32 R0, R17, 0x20, RZ ;  /* 0x0000002011007824 */ /* 0x000fe200078e00ff */
[----:B------:R-:W-:Y:S01]  /*09c0*/  LOP3.LUT R2, R5, R9, R2, 0x1e, !PT ;  /* 0x0000000905027212 */ /* 0x000fe200078e1e02 */
[----:B------:R-:W-:Y:S01]  /*09d0*/  @P4 VIADD R203, R208, 0xffffffc0 ;  /* 0xffffffc0d0cb4836 */ /* 0x000fe20000000000 */
[----:B------:R-:W-:Y:S01]  /*09e0*/  SEL R204, R155, 0xffffffe0, !P5 ;  /* 0xffffffe09bcc7807 */ /* 0x000fe20006800000 */
[----:B------:R-:W-:Y:S01]  /*09f0*/  IMAD R3, R14, 0x200, R3 ;  /* 0x000002000e037824 */ /* 0x000fe200078e0203 */
[----:B------:R-:W-:Y:S01]  /*0a00*/  SEL R152, R152, 0xffffffc0, !P2 ;  /* 0xffffffc098987807 */ /* 0x000fe20005000000 */
[----:B------:R-:W-:Y:S01]  /*0a10*/  IMAD.IADD R207, R208, 0x1, R202 ;  /* 0x00000001d0cf7824 */ /* 0x000fe200078e02ca */
[----:B------:R-:W-:Y:S01]  /*0a20*/  LEA R248, R8, UR6, 0x1 ;  /* 0x0000000608f87c11 */ /* 0x000fe2000f8e08ff */
[----:B------:R-:W-:Y:S01]  /*0a30*/  VIADD R157, R151, 0x20 ;  /* 0x00000020979d7836 */ /* 0x000fe20000000000 */
[----:B------:R-:W-:Y:S01]  /*0a40*/  LOP3.LUT R246, R246, 0x6, RZ, 0xc0, !PT ;  /* 0x00000006f6f67812 */ /* 0x000fe200078ec0ff */
[----:B------:R-:W-:Y:S01]  /*0a50*/  IMAD R161, R161, 0x200, R0 ;  /* 0x00000200a1a17824 */ /* 0x000fe200078e0200 */
[----:B------:R-:W-:Y:S01]  /*0a60*/  SEL R150, R155, 0xffffffe0, !P0 ;  /* 0xffffffe09b967807 */ /* 0x000fe20004000000 */
[----:B------:R-:W-:Y:S01]  /*0a70*/  IMAD.IADD R202, R202, 0x1, R203 ;  /* 0x00000001caca7824 */ /* 0x000fe200078e02cb */
[----:B------:R-:W-:Y:S01]  /*0a80*/  LEA R149, R149, UR4, 0x1 ;  /* 0x0000000495957c11 */ /* 0x000fe2000f8e08ff */
[----:B------:R-:W-:Y:S01]  /*0a90*/  @P1 VIADD R157, R151, 0xffffffe0 ;  /* 0xffffffe0979d1836 */ /* 0x000fe20000000000 */
[----:B------:R-:W-:Y:S01]  /*0aa0*/  LOP3.LUT P0, RZ, R15, 0x2, RZ, 0xc0, !PT ;  /* 0x000000020fff7812 */ /* 0x000fe2000780c0ff */
[----:B------:R-:W-:Y:S01]  /*0ab0*/  IMAD.IADD R156, R0, 0x1, R2 ;  /* 0x00000001009c7824 */ /* 0x000fe200078e0202 */
[----:B------:R-:W-:Y:S01]  /*0ac0*/  LEA R2, R3, UR4, 0x1 ;  /* 0x0000000403027c11 */ /* 0x000fe2000f8e08ff */
[--C-:B------:R-:W-:Y:S01]  /*0ad0*/  IMAD.IADD R209, R208, 0x1, R204.reuse ;  /* 0x00000001d0d17824 */ /* 0x100fe200078e02cc */
[----:B------:R-:W-:Y:S01]  /*0ae0*/  SEL R155, R155, 0xffffffe0, !P0 ;  /* 0xffffffe09b9b7807 */ /* 0x000fe20004000000 */
[----:B------:R-:W-:-:S02]  /*0af0*/  IMAD.IADD R206, R207, 0x1, R204 ;  /* 0x00000001cfce7824 */ /* 0x000fc400078e02cc */
[----:B------:R-:W-:Y:S02]  /*0b00*/  IMAD.IADD R205, R204, 0x1, R203 ;  /* 0x00000001cccd7824 */ /* 0x000fe400078e02cb */
[----:B------:R-:W-:Y:S02]  /*0b10*/  VIADD R249, R248, 0x20 ;  /* 0x00000020f8f97836 */ /* 0x000fe40000000000 */
[----:B------:R-:W-:Y:S02]  /*0b20*/  IMAD.IADD R153, R151, 0x1, R152 ;  /* 0x0000000197997824 */ /* 0x000fe400078e0298 */
[----:B------:R-:W-:Y:S02]  /*0b30*/  IMAD R246, R11, 0x40, R246 ;  /* 0x000000400bf67824 */ /* 0x000fe400078e02f6 */
[----:B------:R-:W-:Y:S02]  /*0b40*/  IMAD.IADD R161, R161, 0x1, R6 ;  /* 0x00000001a1a17824 */ /* 0x000fe400078e0206 */
[----:B------:R-:W-:-:S02]  /*0b50*/  IMAD.IADD R150, R150, 0x1, R149 ;  /* 0x0000000196967824 */ /* 0x000fc400078e0295 */
[----:B------:R-:W-:Y:S02]  /*0b60*/  IMAD.IADD R204, R204, 0x1, R202 ;  /* 0x00000001cccc7824 */ /* 0x000fe400078e02ca */
[----:B------:R-:W-:Y:S02]  /*0b70*/  @P3 VIADD R249, R248, 0xffffffe0 ;  /* 0xffffffe0f8f93836 */ /* 0x000fe40000000000 */
[----:B------:R-:W-:Y:S02]  /*0b80*/  IMAD.IADD R152, R152, 0x1, R157 ;  /* 0x0000000198987824 */ /* 0x000fe400078e029d */
[C---:B------:R-:W-:Y:S02]  /*0b90*/  VIADD R160, R157.reuse, 0x2000 ;  /* 0x000020009da07836 */ /* 0x040fe40000000000 */
[C---:B------:R-:W-:Y:S02]  /*0ba0*/  VIADD R159, R157.reuse, 0x4000 ;  /* 0x000040009d9f7836 */ /* 0x040fe40000000000 */
[----:B------:R-:W-:-:S07]  /*0bb0*/  VIADD R158, R157, 0x6000 ;  /* 0x000060009d9e7836 */ /* 0x000fce0000000000 */
.L_x_28:
[----:B------:R-:W-:Y:S01]  /*0bc0*/  ULDC.64 UR6, c[0x0][0x308] ;  /* 0x0000c20000067ab9 */ /* 0x000fe20000000a00 */
[----:B------:R-:W-:Y:S01]  /*0bd0*/  ULDC.64 UR10, c[0x0][0x300] ;  /* 0x0000c000000a7ab9 */ /* 0x000fe20000000a00 */
[----:B------:R-:W-:Y:S02]  /*0be0*/  UISETP.NE.U32.AND UP3, UPT, UR6, URZ, UPT ;  /* 0x0000003f0600728c */ /* 0x000fe4000bf65070 */
[----:B------:R-:W-:Y:S02]  /*0bf0*/  UISETP.NE.U32.AND UP4, UPT, UR10, URZ, UPT ;  /* 0x0000003f0a00728c */ /* 0x000fe4000bf85070 */
[----:B------:R-:W-:Y:S02]  /*0c00*/  UISETP.NE.AND.EX UP3, UPT, UR7, URZ, UPT, UP3 ;  /* 0x0000003f0700728c */ /* 0x000fe4000bf65330 */
[----:B------:R-:W-:Y:S02]  /*0c10*/  UISETP.NE.AND.EX UP4, UPT, UR11, URZ, UPT, UP4 ;  /* 0x0000003f0b00728c */ /* 0x000fe4000bf85340 */
[----:B------:R-:W-:-:S02]  /*0c20*/  USHF.R.S32.HI UR60, URZ, 0x1f, UR48 ;  /* 0x0000001f3f3c7899 */ /* 0x000fc40008011430 */
[----:B------:R-:W-:Y:S01]  /*0c30*/  USHF.L.U32 UR16, UR48, 0x2, URZ ;  /* 0x0000000230107899 */ /* 0x000fe2000800063f */
[----:B------:R-:W-:Y:S01]  /*0c40*/  PLOP3.LUT P0, PT, PT, PT, UP3, 0x80, 0x0 ;  /* 0x000000000000781c */ /* 0x000fe20003f0f038 */
[----:B------:R-:W-:Y:S01]  /*0c50*/  USHF.L.U64.HI UR5, UR48, 0x2, UR60 ;  /* 0x0000000230057899 */ /* 0x000fe2000801023c */
[----:B------:R-:W-:Y:S01]  /*0c60*/  PLOP3.LUT P1, PT, PT, PT, UP4, 0x80, 0x0 ;  /* 0x000000000000781c */ /* 0x000fe20003f2f048 */
[----:B------:R-:W-:Y:S01]  /*0c70*/  ULDC.64 UR12, c[0x0][0x2f0] ;  /* 0x0000bc00000c7ab9 */ /* 0x000fe20000000a00 */
[----:B------:R-:W-:Y:S02]  /*0c80*/  @UP3 UIADD3 UR6, UP0, UR16, UR6, URZ ;  /* 0x0000000610063290 */ /* 0x000fe4000ff1e03f */
[----:B------:R-:W-:Y:S02]  /*0c90*/  @UP4 UIADD3 UR10, UP1, UR16, UR10, URZ ;  /* 0x0000000a100a4290 */ /* 0x000fe4000ff3e03f */
[----:B------:R-:W-:Y:S02]  /*0ca0*/  UIADD3 UR15, UP2, UR16, UR12, URZ ;  /* 0x0000000c100f7290 */ /* 0x000fe4000ff5e03f */
[----:B------:R-:W-:Y:S01]  /*0cb0*/  @UP3 UIADD3.X UR7, UR5, UR7, URZ, UP0, !UPT ;  /* 0x0000000705073290 */ /* 0x000fe200087fe43f */
[----:B--2-4-:R-:W-:Y:S01]  /*0cc0*/  IMAD.U32 R4, RZ, RZ, UR6 ;  /* 0x00000006ff047e24 */ /* 0x014fe2000f8e00ff */
[----:B------:R-:W-:Y:S01]  /*0cd0*/  UISETP.NE.U32.AND UP0, UPT, UR12, URZ, UPT ;  /* 0x0000003f0c00728c */ /* 0x000fe2000bf05070 */
[----:B------:R-:W-:Y:S01]  /*0ce0*/  IMAD.U32 R6, RZ, RZ, UR10 ;  /* 0x0000000aff067e24 */ /* 0x000fe2000f8e00ff */
[----:B------:R-:W-:-:S02]  /*0cf0*/  @UP4 UIADD3.X UR11, UR5, UR11, URZ, UP1, !UPT ;  /* 0x0000000b050b4290 */ /* 0x000fc40008ffe43f */
[----:B------:R-:W-:Y:S01]  /*0d00*/  UIADD3.X UR14, UR5, UR13, URZ, UP2, !UPT ;  /* 0x0000000d050e7290 */ /* 0x000fe200097fe43f */
[----:B------:R-:W-:Y:S01]  /*0d10*/  IMAD.U32 R5, RZ, RZ, UR7 ;  /* 0x00000007ff057e24 */ /* 0x000fe2000f8e00ff */
[----:B------:R-:W-:Y:S01]  /*0d20*/  UISETP.NE.AND.EX UP2, UPT, UR13, URZ, UPT, UP0 ;  /* 0x0000003f0d00728c */ /* 0x000fe2000bf45300 */
[----:B------:R-:W-:Y:S02]  /*0d30*/  ULDC.U8 UR17, c[0x0][0x3c2] ;  /* 0x0000f08000117ab9 */ /* 0x000fe40000000000 */
[----:B------:R-:W-:Y:S01]  /*0d40*/  ULDC.64 UR12, c[0x0][0x2f8] ;  /* 0x0000be00000c7ab9 */ /* 0x000fe20000000a00 */
[----:B------:R-:W-:Y:S01]  /*0d50*/  UISETP.NE.AND UP1, UPT, UR17, URZ, UPT ;  /* 0x0000003f1100728c */ /* 0x000fe2000bf25270 */
[----:B------:R-:W-:Y:S01]  /*0d60*/  IMAD.U32 R7, RZ, RZ, UR11 ;  /* 0x0000000bff077e24 */ /* 0x000fe2000f8e00ff */
[----:B------:R-:W-:Y:S01]  /*0d70*/  UISETP.EQ.U32.AND UP4, UPT, UR12, URZ, UPT ;  /* 0x0000003f0c00728c */ /* 0x000fe2000bf82070 */
[----:B------:R-:W-:-:S03]  /*0d80*/  PLOP3.LUT P3, PT, PT, PT, UP2, 0x80, 0x0 ;  /* 0x000000000000781c */ /* 0x000fc60003f6f028 */
[----:B------:R-:W-:Y:S01]  /*0d90*/  UISETP.EQ.OR.EX UP4, UPT, UR13, URZ, !UP1, UP4 ;  /* 0x0000003f0d00728c */ /* 0x000fe2000cf82740 */
[----:B-1-3--:R-:W2:Y:S01]  /*0da0*/  @P1 LDG.E R8, desc[UR8][R6.64] ;  /* 0x0000000806081981 */ /* 0x00aea2000c1e1900 */
[----:B------:R-:W-:-:S04]  /*0db0*/  UIADD3 UR6, UP0, UR16, UR12, URZ ;  /* 0x0000000c10067290 */ /* 0x000fc8000ff1e03f */
[----:B------:R-:W-:Y:S01]  /*0dc0*/  PLOP3.LUT P2, PT, PT, PT, UP4, 0x80, 0x0 ;  /* 0x000000000000781c */ /* 0x000fe20003f4f048 */
[----:B------:R-:W-:Y:S01]  /*0dd0*/  UIADD3.X UR5, UR5, UR13, URZ, UP0, !UPT ;  /* 0x0000000d05057290 */ /* 0x000fe200087fe43f */
[----:B------:R1:W3:Y:S02]  /*0de0*/  @P0 LDG.E R6, desc[UR8][R4.64] ;  /* 0x0000000804060981 */ /* 0x0002e4000c1e1900 */
[----:B-1----:R-:W-:Y:S02]  /*0df0*/  IMAD.U32 R4, RZ, RZ, UR15 ;  /* 0x0000000fff047e24 */ /* 0x002fe4000f8e00ff */
[----:B------:R-:W-:-:S05]  /*0e00*/  IMAD.U32 R5, RZ, RZ, UR14 ;  /* 0x0000000eff057e24 */ /* 0x000fca000f8e00ff */
[----:B------:R-:W4:Y:S04]  /*0e10*/  @P3 LDG.E R7, desc[UR8][R4.64] ;  /* 0x0000000804073981 */ /* 0x000f28000c1e1900 */
[----:B-----5:R1:W5:Y:S02]  /*0e20*/  @P3 LDG.E R0, desc[UR8][R4.64+0x4] ;  /* 0x0000040804003981 */ /* 0x020364000c1e1900 */
[----:B-1----:R-:W-:Y:S01]  /*0e30*/  IMAD.U32 R4, RZ, RZ, UR6 ;  /* 0x00000006ff047e24 */ /* 0x002fe2000f8e00ff */
[----:B------:R-:W-:Y:S01]  /*0e40*/  UMOV UR31, URZ ;  /* 0x0000003f001f7c82 */ /* 0x000fe20008000000 */
[----:B------:R-:W-:Y:S01]  /*0e50*/  IMAD.U32 R5, RZ, RZ, UR5 ;  /* 0x00000005ff057e24 */ /* 0x000fe2000f8e00ff */
[----:B------:R-:W-:Y:S01]  /*0e60*/  @!UP3 ULDC.64 UR6, c[0x0][0x318] ;  /* 0x0000c6000006bab9 */ /* 0x000fe20000000a00 */
[----:B------:R-:W-:-:S03]  /*0e70*/  @!UP3 ULDC UR5, c[0x0][0x2cc] ;  /* 0x0000b3000005bab9 */ /* 0x000fc60000000800 */
[----:B------:R-:W5:Y:S01]  /*0e80*/  @!P2 LDG.E R3, desc[UR8][R4.64] ;  /* 0x000000080403a981 */ /* 0x000f62000c1e1900 */
[----:B------:R-:W-:Y:S01]  /*0e90*/  @!UP3 UISETP.NE.U32.AND UP0, UPT, UR6, URZ, UPT ;  /* 0x0000003f0600b28c */ /* 0x000fe2000bf05070 */
[----:B------:R-:W-:Y:S01]  /*0ea0*/  UMOV UR16, 0xffffffff ;  /* 0xffffffff00107882 */ /* 0x000fe20000000000 */
[----:B------:R-:W-:Y:S02]  /*0eb0*/  UMOV UR33, 0xffffffff ;  /* 0xffffffff00217882 */ /* 0x000fe40000000000 */
[----:B------:R-:W-:Y:S02]  /*0ec0*/  @!UP3 UISETP.NE.AND.EX UP0, UPT, UR7, URZ, UPT, UP0 ;  /* 0x0000003f0700b28c */ /* 0x000fe4000bf05300 */
[----:B------:R-:W-:Y:S02]  /*0ed0*/  USHF.L.U32 UR30, UR32, 0x7, URZ ;  /* 0x00000007201e7899 */ /* 0x000fe4000800063f */
[----:B------:R-:W-:Y:S01]  /*0ee0*/  @!UP3 USEL UR7, UR5, URZ, UP0 ;  /* 0x0000003f0507b287 */ /* 0x000fe20008000000 */
[----:B------:R-:W-:Y:S01]  /*0ef0*/  ULDC UR6, c[0x0][0x2c8] ;  /* 0x0000b20000067ab9 */ /* 0x000fe20000000800 */
[----:B--2---:R-:W-:-:S02]  /*0f00*/  @P1 R2UR UR31, R8 ;  /* 0x00000000081f12ca */ /* 0x004fc400000e0000 */
[----:B---3--:R-:W-:Y:S02]  /*0f10*/  @P0 R2UR UR10, R6 ;  /* 0x00000000060a02ca */ /* 0x008fe400000e0000 */
[----:B------:R-:W-:-:S04]  /*0f20*/  ISETP.NE.U32.AND P0, PT, RZ, UR12, PT ;  /* 0x0000000cff007c0c */ /* 0x000fc8000bf05070 */
[----:B------:R-:W-:-:S07]  /*0f30*/  ISETP.NE.AND.EX P0, PT, RZ, UR13, PT, P0 ;  /* 0x0000000dff007c0c */ /* 0x000fce000bf05300 */
[----:B------:R-:W-:Y:S01]  /*0f40*/  @UP3 UIADD3 UR5, UR10, -UR31, URZ ;  /* 0x8000001f0a053290 */ /* 0x000fe2000fffe03f */
[----:B----4-:R-:W-:Y:S02]  /*0f50*/  @P3 R2UR UR16, R7 ;  /* 0x00000000071032ca */ /* 0x010fe400000e0000 */
[----:B-----5:R-:W-:Y:S02]  /*0f60*/  @P3 R2UR UR11, R0 ;  /* 0x00000000000b32ca */ /* 0x020fe400000e0000 */
[----:B------:R-:W-:Y:S01]  /*0f70*/  @!P2 R2UR UR33, R3 ;  /* 0x000000000321a2ca */ /* 0x000fe200000e0000 */
[----:B------:R-:W-:-:S14]  /*0f80*/  @!P0 BRA `(.L_x_0) ;  /* 0x0000000000188947 */ /* 0x000fdc0003800000 */
[----:B------:R-:W-:-:S13]  /*0f90*/  PLOP3.LUT P0, PT, PT, PT, UP1, 0x80, 0x0 ;  /* 0x000000000000781c */ /* 0x000fda0003f0f018 */
[----:B------:R-:W2:Y:S04]  /*0fa0*/  @P0 LDG.E R0, desc[UR8][R4.64+0x4] ;  /* 0x0000040804000981 */ /* 0x000ea8000c1e1900 */
[----:B------:R-:W3:Y:S01]  /*0fb0*/  @!P0 LDG.E R4, desc[UR8][R4.64] ;  /* 0x0000000804048981 */ /* 0x000ee2000c1e1900 */
[----:B--2---:R-:W-:-:S13]  /*0fc0*/  @P0 R2UR UR6, R0 ;  /* 0x00000000000602ca */ /* 0x004fda00000e0000 */
[----:B------:R-:W-:-:S07]  /*0fd0*/  @UP1 UIADD3 UR6, UR6, -UR33, URZ ;  /* 0x8000002106061290 */ /* 0x000fce000fffe03f */
[----:B---3--:R-:W-:-:S15]  /*0fe0*/  @!P0 R2UR UR6, R4 ;  /* 0x00000000040682ca */ /* 0x008fde00000e0000 */
.L_x_0:
[----:B------:R-:W-:Y:S02]  /*0ff0*/  @!UP3 UIADD3 UR5, UR7, UR6, -UR31 ;  /* 0x000000060705b290 */ /* 0x000fe4000fffe81f */
[----:B------:R-:W-:Y:S02]  /*1000*/  @UP2 UIADD3 UR38, UR11, -UR16, URZ ;  /* 0x800000100b262290 */ /* 0x000fe4000fffe03f */
[----:B------:R-:W-:-:S05]  /*1010*/  UISETP.GT.AND UP0, UPT, UR5, UR30, UPT ;  /* 0x0000001e0500728c */ /* 0x000fca000bf04270 */
[----:B------:R-:W-:Y:S01]  /*1020*/  @!UP2 ULDC UR38, c[0x0][0x2c4] ;  /* 0x0000b1000026aab9 */ /* 0x000fe20000000800 */
[----:B------:R-:W-:-:S13]  /*1030*/  PLOP3.LUT P0, PT, PT, PT, UP0, 0x80, 0x0 ;  /* 0x000000000000781c */ /* 0x000fda0003f0f008 */
[----:B------:R-:W-:Y:S05]  /*1040*/  @!P0 BRA `(.L_x_1) ;  /* 0x0000006c00fc8947 */ /* 0x000fea0003800000 */
[----:B------:R-:W1:Y:S01]  /*1050*/  LDC R7, c[0x0][0x278] ;  /* 0x00009e00ff077b82 */ /* 0x000e620000000800 */
[----:B------:R-:W-:Y:S01]  /*1060*/  ULDC.64 UR10, c[0x0][0x488] ;  /* 0x00012200000a7ab9 */ /* 0x000fe20000000a00 */
[----:B------:R-:W-:Y:S01]  /*1070*/  UISETP.NE.AND UP1, UPT, UR16, -0x1, UPT ;  /* 0xffffffff1000788c */ /* 0x000fe2000bf25270 */
[----:B------:R-:W-:Y:S01]  /*1080*/  ULDC.64 UR6, c[0x0][0x228] ;  /* 0x00008a0000067ab9 */ /* 0x000fe20000000a00 */
[----:B------:R-:W-:Y:S01]  /*1090*/  ULDC UR61, c[0x0][0x2d4] ;  /* 0x0000b500003d7ab9 */ /* 0x000fe20000000800 */
[----:B------:R-:W-:-:S03]  /*10a0*/  UIMAD.WIDE.U32 UR18, UR48, UR6, URZ ;  /* 0x00000006301272a5 */ /* 0x000fc6000f8e003f */
[----:B------:R-:W2:Y:S01]  /*10b0*/  S2UR UR12, SR_CTAID.X ;  /* 0x00000000000c79c3 */ /* 0x000ea20000002500 */
[----:B------:R-:W-:Y:S02]  /*10c0*/  UIMAD UR6, UR60, UR6, URZ ;  /* 0x000000063c0672a4 */ /* 0x000fe4000f8e023f */
[----:B------:R-:W-:Y:S02]  /*10d0*/  USHF.R.S32.HI UR39, URZ, 0x1f, UR61 ;  /* 0x0000001f3f277899 */ /* 0x000fe4000801143d */
[----:B------:R-:W-:Y:S02]  /*10e0*/  UIMAD UR23, UR48, UR7, UR6 ;  /* 0x00000007301772a4 */ /* 0x000fe4000f8e0206 */
[----:B------:R-:W-:Y:S01]  /*10f0*/  USHF.L.U32 UR14, UR48, 0x7, URZ ;  /* 0x00000007300e7899 */ /* 0x000fe2000800063f */
[----:B------:R-:W-:Y:S01]  /*1100*/  @!UP1 ULDC.64 UR6, c[0x0][0x418] ;  /* 0x0001060000069ab9 */ /* 0x000fe20000000a00 */
[----:B------:R-:W-:Y:S01]  /*1110*/  ULDC.64 UR42, c[0x0][0x240] ;  /* 0x00009000002a7ab9 */ /* 0x000fe20000000a00 */
[----:B------:R-:W-:Y:S01]  /*1120*/  ULDC UR44, c[0x0][0x2dc] ;  /* 0x0000b700002c7ab9 */ /* 0x000fe20000000800 */
[----:B------:R-:W-:Y:S01]  /*1130*/  ULDC UR41, c[0x0][0x270] ;  /* 0x00009c0000297ab9 */ /* 0x000fe20000000800 */
[----:B------:R-:W-:-:S02]  /*1140*/  USEL UR36, UR14, URZ, UP2 ;  /* 0x0000003f0e247287 */ /* 0x000fc40009000000 */
[----:B------:R-:W-:Y:S01]  /*1150*/  @!UP1 UIMAD.WIDE.U32 UR28, UR48, UR6, URZ ;  /* 0x00000006301c92a5 */ /* 0x000fe2000f8e003f */
[----:B-1----:R-:W-:Y:S01]  /*1160*/  IABS R6, R7 ;  /* 0x0000000700067213 */ /* 0x002fe20000000000 */
[----:B------:R-:W-:Y:S01]  /*1170*/  UIMAD.WIDE.U32 UR14, UR16, UR42, URZ ;  /* 0x0000002a100e72a5 */ /* 0x000fe2000f8e003f */
[----:B------:R-:W-:Y:S01]  /*1180*/  ISETP.NE.AND P3, PT, R7, RZ, PT ;  /* 0x000000ff0700720c */ /* 0x000fe20003f65270 */
[----:B------:R-:W-:Y:S01]  /*1190*/  ULDC.U8 UR20, c[0x0][0x3d8] ;  /* 0x0000f60000147ab9 */ /* 0x000fe20000000000 */
[----:B------:R-:W1:Y:S01]  /*11a0*/  I2F.RP R4, R6 ;  /* 0x0000000600047306 */ /* 0x000e620000209400 */
[----:B------:R-:W-:Y:S02]  /*11b0*/  USHF.L.U64.HI UR13, UR48, 0x7, UR60 ;  /* 0x00000007300d7899 */ /* 0x000fe4000801023c */
[----:B------:R-:W-:Y:S02]  /*11c0*/  UISETP.NE.AND UP3, UPT, UR20, URZ, UPT ;  /* 0x0000003f1400728c */ /* 0x000fe4000bf65270 */
[----:B--2---:R-:W-:-:S02]  /*11d0*/  UIMAD.WIDE.U32 UR26, UR12, UR10, URZ ;  /* 0x0000000a0c1a72a5 */ /* 0x004fc4000f8e003f */
[----:B------:R-:W-:Y:S02]  /*11e0*/  USEL UR57, UR18, UR14, !UP1 ;  /* 0x0000000e12397287 */ /* 0x000fe4000c800000 */
[----:B------:R-:W-:Y:S02]  /*11f0*/  UIMAD UR45, UR12, UR11, UR27 ;  /* 0x0000000b0c2d72a4 */ /* 0x000fe4000f8e021b */
[----:B------:R-:W-:Y:S01]  /*1200*/  UIADD3 UR12, UR38, 0x7f, URZ ;  /* 0x0000007f260c7890 */ /* 0x000fe2000fffe03f */
[----:B------:R-:W-:Y:S01]  /*1210*/  @UP1 ULDC.64 UR10, c[0x0][0x420] ;  /* 0x00010800000a1ab9 */ /* 0x000fe20000000a00 */
[----:B------:R-:W-:Y:S01]  /*1220*/  UIMAD UR24, UR16, UR43, URZ ;  /* 0x0000002b101872a4 */ /* 0x000fe2000f8e023f */
[----:B-1----:R-:W1:Y:S01]  /*1230*/  MUFU.RCP R4, R4 ;  /* 0x0000000400047308 */ /* 0x002e620000001000 */
[----:B------:R-:W-:Y:S02]  /*1240*/  USHF.R.S32.HI UR17, URZ, 0x1f, UR12 ;  /* 0x0000001f3f117899 */ /* 0x000fe4000801140c */
[----:B------:R-:W-:-:S02]  /*1250*/  @UP1 UIMAD.WIDE.U32 UR34, UR16, UR10, URZ ;  /* 0x0000000a102212a5 */ /* 0x000fc4000f8e003f */
[----:B------:R-:W-:Y:S02]  /*1260*/  @!UP1 UIMAD UR10, UR60, UR6, URZ ;  /* 0x000000063c0a92a4 */ /* 0x000fe4000f8e023f */
[----:B------:R-:W-:Y:S02]  /*1270*/  ULEA.HI UR46, UR17, UR12, URZ, 0x7 ;  /* 0x0000000c112e7291 */ /* 0x000fe4000f8f383f */
[----:B------:R-:W-:Y:S02]  /*1280*/  UIMAD UR12, UR39, UR48, URZ ;  /* 0x00000030270c72a4 */ /* 0x000fe4000f8e023f */
[----:B------:R-:W-:Y:S02]  /*1290*/  @UP1 UIMAD UR50, UR16, UR11, UR35 ;  /* 0x0000000b103212a4 */ /* 0x000fe4000f8e0223 */
[----:B------:R-:W-:Y:S02]  /*12a0*/  @!UP1 UIMAD UR27, UR48, UR7, UR10 ;  /* 0x00000007301b92a4 */ /* 0x000fe4000f8e020a */
[----:B------:R-:W-:Y:S01]  /*12b0*/  UIMAD.WIDE UR6, UR44, UR41, URZ ;  /* 0x000000292c0672a5 */ /* 0x000fe2000f8e023f */
[----:B-1----:R-:W-:Y:S01]  /*12c0*/  VIADD R4, R4, 0xffffffe ;  /* 0x0ffffffe04047836 */ /* 0x002fe20000000000 */
[----:B------:R-:W-:-:S02]  /*12d0*/  UIMAD.WIDE.U32 UR10, UR48, UR61, URZ ;  /* 0x0000003d300a72a5 */ /* 0x000fc4000f8e003f */
[----:B------:R-:W-:Y:S01]  /*12e0*/  UIMAD UR12, UR60, UR61, UR12 ;  /* 0x0000003d3c0c72a4 */ /* 0x000fe2000f8e020c */
[----:B------:R-:W1:Y:S01]  /*12f0*/  F2I.FTZ.U32.TRUNC.NTZ R5, R4 ;  /* 0x0000000400057305 */ /* 0x000e62000021f000 */
[----:B------:R-:W-:Y:S02]  /*1300*/  UIMAD UR17, UR7, UR10, URZ ;  /* 0x0000000a071172a4 */ /* 0x000fe4000f8e023f */
[----:B------:R-:W-:Y:S02]  /*1310*/  UIADD3 UR14, UR11, UR12, URZ ;  /* 0x0000000c0b0e7290 */ /* 0x000fe4000fffe03f */
[----:B------:R-:W-:Y:S02]  /*1320*/  USEL UR37, UR13, URZ, UP2 ;  /* 0x0000003f0d257287 */ /* 0x000fe40009000000 */
[----:B------:R-:W-:Y:S02]  /*1330*/  UIADD3 UR47, UR19, UR23, URZ ;  /* 0x00000017132f7290 */ /* 0x000fe4000fffe03f */
[----:B------:R-:W-:-:S02]  /*1340*/  UIMAD.WIDE.U32 UR12, UR6, UR10, URZ ;  /* 0x0000000a060c72a5 */ /* 0x000fc4000f8e003f */
[----:B------:R-:W-:Y:S02]  /*1350*/  @UP1 UIADD3 UR47, UR15, UR24, URZ ;  /* 0x000000180f2f1290 */ /* 0x000fe4000fffe03f */
[----:B------:R-:W-:Y:S01]  /*1360*/  UIMAD.WIDE.U32 UR10, UR6, UR16, URZ ;  /* 0x00000010060a72a5 */ /* 0x000fe2000f8e003f */
[--C-:B-1----:R-:W-:Y:S01]  /*1370*/  IMAD.MOV R0, RZ, RZ, -R5.reuse ;  /* 0x000000ffff007224 */ /* 0x102fe200078e0a05 */
[----:B------:R-:W-:Y:S01]  /*1380*/  UIMAD UR14, UR6, UR14, UR17 ;  /* 0x0000000e060e72a4 */ /* 0x000fe2000f8e0211 */
[----:B------:R-:W-:Y:S01]  /*1390*/  IMAD.MOV.U32 R4, RZ, RZ, RZ ;  /* 0x000000ffff047224 */ /* 0x000fe200078e00ff */
[----:B------:R-:W-:Y:S01]  /*13a0*/  UIMAD UR15, UR7, UR16, URZ ;  /* 0x00000010070f72a4 */ /* 0x000fe2000f8e023f */
[----:B------:R-:W-:Y:S01]  /*13b0*/  IMAD R3, R0, R6, RZ ;  /* 0x0000000600037224 */ /* 0x000fe200078e02ff */
[----:B------:R-:W-:Y:S01]  /*13c0*/  IABS R0, UR59 ;  /* 0x0000003b00007c13 */ /* 0x000fe20008000000 */
[----:B------:R-:W-:Y:S01]  /*13d0*/  ULDC UR40, c[0x0][0x2c4] ;  /* 0x0000b10000287ab9 */ /* 0x000fe20000000800 */
[----:B------:R-:W-:Y:S01]  /*13e0*/  USEL UR58, UR12, UR10, !UP1 ;  /* 0x0000000a0c3a7287 */ /* 0x000fe2000c800000 */
[----:B------:R-:W-:Y:S01]  /*13f0*/  IMAD.HI.U32 R3, R5, R3, R4 ;  /* 0x0000000305037227 */ /* 0x000fe200078e0004 */
[----:B------:R-:W-:-:S02]  /*1400*/  UIADD3 UR49, UR13, UR14, URZ ;  /* 0x0000000e0d317290 */ /* 0x000fc4000fffe03f */
[----:B------:R-:W-:Y:S02]  /*1410*/  @UP1 UIADD3 UR49, UR11, UR15, URZ ;  /* 0x0000000f0b311290 */ /* 0x000fe4000fffe03f */
[----:B------:R-:W-:Y:S01]  /*1420*/  @UP3 UIMAD UR10, UR48, UR40, URZ ;  /* 0x00000028300a32a4 */ /* 0x000fe2000f8e023f */
[----:B------:R-:W-:Y:S01]  /*1430*/  IMAD.HI.U32 R3, R3, R0, RZ ;  /* 0x0000000003037227 */ /* 0x000fe200078e00ff */
[----:B------:R-:W-:Y:S02]  /*1440*/  ULOP3.LUT UR11, UR46, 0xffffff80, URZ, 0xc0, !UPT ;  /* 0xffffff802e0b7892 */ /* 0x000fe4000f8ec03f */
[----:B------:R-:W-:Y:S01]  /*1450*/  UISETP.NE.AND UP0, UPT, UR33, -0x1, UPT ;  /* 0xffffffff2100788c */ /* 0x000fe2000bf05270 */
[----:B------:R-:W-:Y:S01]  /*1460*/  IMAD.MOV R4, RZ, RZ, -R3 ;  /* 0x000000ffff047224 */ /* 0x000fe200078e0a03 */
[----:B------:R-:W-:Y:S02]  /*1470*/  @UP3 USEL UR10, UR10, UR16, !UP1 ;  /* 0x000000100a0a3287 */ /* 0x000fe4000c800000 */
[----:B------:R-:W-:Y:S01]  /*1480*/  UIADD3 UR14, UR11, -0x80, URZ ;  /* 0xffffff800b0e7890 */ /* 0x000fe2000fffe03f */
[----:B------:R-:W-:Y:S01]  /*1490*/  IMAD R0, R6, R4, R0 ;  /* 0x0000000406007224 */ /* 0x000fe200078e0200 */
[----:B------:R-:W-:Y:S01]  /*14a0*/  @UP3 ULDC UR15, c[0x0][0x2e4] ;  /* 0x0000b900000f3ab9 */ /* 0x000fe20000000800 */
[----:B------:R-:W-:-:S02]  /*14b0*/  @!UP3 UIMAD UR11, UR48, UR41, UR59 ;  /* 0x00000029300bb2a4 */ /* 0x000fc4000f8e023b */
[----:B------:R-:W-:Y:S01]  /*14c0*/  @UP3 UIMAD UR23, UR59, UR15, UR10 ;  /* 0x0000000f3b1732a4 */ /* 0x000fe2000f8e020a */
[----:B------:R-:W-:Y:S01]  /*14d0*/  ISETP.GT.U32.AND P1, PT, R6, R0, PT ;  /* 0x000000000600720c */ /* 0x000fe20003f24070 */
[----:B------:R-:W-:Y:S02]  /*14e0*/  USHF.R.S32.HI UR17, URZ, 0x1f, UR14 ;  /* 0x0000001f3f117899 */ /* 0x000fe4000801140e */
[----:B------:R-:W-:Y:S02]  /*14f0*/  UIADD3 UR10, UP2, UR14, UR36, URZ ;  /* 0x000000240e0a7290 */ /* 0x000fe4000ff5e03f */
[----:B------:R-:W-:Y:S01]  /*1500*/  @!UP3 UIMAD UR23, UR11, UR40, URZ ;  /* 0x000000280b17b2a4 */ /* 0x000fe2000f8e023f */
[----:B------:R-:W-:Y:S01]  /*1510*/  ULDC.U8 UR21, c[0x0][0x480] ;  /* 0x0001200000157ab9 */ /* 0x000fe20000000000 */
[----:B------:R-:W-:Y:S02]  /*1520*/  UIADD3.X UR11, UR17, UR37, URZ, UP2, !UPT ;  /* 0x00000025110b7290 */ /* 0x000fe400097fe43f */
[----:B------:R-:W-:-:S02]  /*1530*/  UIMAD UR7, UR7, UR10, URZ ;  /* 0x0000000a070772a4 */ /* 0x000fc4000f8e023f */
[----:B------:R-:W-:Y:S02]  /*1540*/  @UP0 UIADD3 UR22, UR31, UR33, URZ ;  /* 0x000000211f160290 */ /* 0x000fe4000fffe03f */
[-C--:B------:R-:W-:Y:S01]  /*1550*/  @!P1 IADD3 R0, R0, -R6.reuse, RZ ;  /* 0x8000000600009210 */ /* 0x080fe20007ffe0ff */
[----:B------:R-:W-:Y:S01]  /*1560*/  @!P1 VIADD R3, R3, 0x1 ;  /* 0x0000000103039836 */ /* 0x000fe20000000000 */
[----:B------:R-:W-:Y:S01]  /*1570*/  PLOP3.LUT P1, PT, PT, PT, UP0, 0x80, 0x0 ;  /* 0x000000000000781c */ /* 0x000fe20003f2f008 */
[----:B------:R-:W-:Y:S01]  /*1580*/  @UP0 UIADD3 UR25, UR31, UR33, URZ ;  /* 0x000000211f190290 */ /* 0x000fe2000fffe03f */
[----:B------:R-:W-:Y:S01]  /*1590*/  ISETP.GE.U32.AND P0, PT, R0, R6, PT ;  /* 0x000000060000720c */ /* 0x000fe20003f06070 */
[----:B------:R-:W-:Y:S01]  /*15a0*/  UISETP.NE.AND UP5, UPT, UR21, URZ, UPT ;  /* 0x0000003f1500728c */ /* 0x000fe2000bfa5270 */
[----:B------:R-:W-:Y:S01]  /*15b0*/  LOP3.LUT R0, R7, UR59, RZ, 0x3c, !PT ;  /* 0x0000003b07007c12 */ /* 0x000fe2000f8e3cff */
[----:B------:R-:W-:Y:S01]  /*15c0*/  @UP0 ULDC.64 UR18, c[0x0][0x250] ;  /* 0x0000940000120ab9 */ /* 0x000fe20000000a00 */
[----:B------:R-:W-:Y:S01]  /*15d0*/  @UP0 ULDC.64 UR20, c[0x0][0x248] ;  /* 0x0000920000140ab9 */ /* 0x000fe20000000a00 */
[----:B------:R-:W-:Y:S01]  /*15e0*/  UIMAD.WIDE.U32 UR40, UR6, UR10, URZ ;  /* 0x0000000a062872a5 */ /* 0x000fe2000f8e003f */
[----:B------:R-:W-:Y:S01]  /*15f0*/  ISETP.GE.AND P2, PT, R0, RZ, PT ;  /* 0x000000ff0000720c */ /* 0x000fe20003f46270 */
[----:B------:R-:W-:-:S02]  /*1600*/  UIMAD UR10, UR6, UR11, UR7 ;  /* 0x0000000b060a72a4 */ /* 0x000fc4000f8e0207 */
[----:B------:R-:W-:Y:S02]  /*1610*/  @UP0 UIMAD.WIDE.U32 UR12, UR22, UR20, URZ ;  /* 0x00000014160c02a5 */ /* 0x000fe4000f8e003f */
[----:B------:R-:W-:Y:S02]  /*1620*/  @UP0 UIMAD.WIDE.U32 UR6, UR25, UR18, URZ ;  /* 0x00000012190602a5 */ /* 0x000fe4000f8e003f */
[----:B------:R-:W-:Y:S01]  /*1630*/  UIMAD UR52, UR59, UR44, URZ ;  /* 0x0000002c3b3472a4 */ /* 0x000fe2000f8e023f */
[----:B------:R-:W-:Y:S01]  /*1640*/  @P0 VIADD R3, R3, 0x1 ;  /* 0x0000000103030836 */ /* 0x000fe20000000000 */
[----:B------:R-:W-:Y:S01]  /*1650*/  @UP0 UIMAD UR15, UR22, UR21, URZ ;  /* 0x00000015160f02a4 */ /* 0x000fe2000f8e023f */
[----:B------:R-:W-:Y:S01]  /*1660*/  PLOP3.LUT P0, PT, PT, PT, UP3, 0x80, 0x0 ;  /* 0x000000000000781c */ /* 0x000fe20003f0f038 */
[----:B------:R-:W-:Y:S02]  /*1670*/  @UP0 UIMAD UR11, UR25, UR19, URZ ;  /* 0x00000013190b02a4 */ /* 0x000fe4000f8e023f */
[----:B------:R-:W-:Y:S01]  /*1680*/  USEL UR54, UR45, URZ, UP5 ;  /* 0x0000003f2d367287 */ /* 0x000fe2000a800000 */
[----:B------:R-:W-:Y:S01]  /*1690*/  @!P2 IADD3 R3, -R3, RZ, RZ ;  /* 0x000000ff0303a210 */ /* 0x000fe20007ffe1ff */
[----:B------:R-:W-:Y:S01]  /*16a0*/  USHF.R.S32.HI UR51, URZ, 0x1f, UR30 ;  /* 0x0000001f3f337899 */ /* 0x000fe2000801141e */
[----:B------:R-:W-:Y:S01]  /*16b0*/  @!P3 LOP3.LUT R3, RZ, R7, RZ, 0x33, !PT ;  /* 0x00000007ff03b212 */ /* 0x000fe200078e33ff */
[----:B------:R-:W-:-:S02]  /*16c0*/  @!UP1 UIADD3 UR50, UR29, UR27, URZ ;  /* 0x0000001b1d329290 */ /* 0x000fc4000fffe03f */
[----:B------:R-:W-:Y:S02]  /*16d0*/  USHF.R.S32.HI UR56, URZ, 0x1f, UR52 ;  /* 0x0000001f3f387899 */ /* 0x000fe40008011434 */
[----:B------:R-:W-:Y:S02]  /*16e0*/  USEL UR55, UR26, URZ, UP5 ;  /* 0x0000003f1a377287 */ /* 0x000fe4000a800000 */
[----:B------:R-:W-:Y:S02]  /*16f0*/  @UP0 UIADD3 UR44, UR7, UR11, URZ ;  /* 0x0000000b072c0290 */ /* 0x000fe4000fffe03f */
[----:B------:R-:W-:Y:S02]  /*1700*/  UIADD3 UR53, UR41, UR10, URZ ;  /* 0x0000000a29357290 */ /* 0x000fe4000fffe03f */
[----:B------:R-:W-:Y:S01]  /*1710*/  @UP0 UIADD3 UR45, UR13, UR15, URZ ;  /* 0x0000000f0d2d0290 */ /* 0x000fe2000fffe03f */
[----:B------:R-:W-:Y:S01]  /*1720*/  @UP0 UMOV UR39, UR12 ;  /* 0x0000000c00270c82 */ /* 0x000fe20008000000 */
[----:B------:R-:W-:Y:S01]  /*1730*/  @UP0 UMOV UR37, UR6 ;  /* 0x0000000600250c82 */ /* 0x000fe20008000000 */
[----:B------:R-:W-:Y:S09]  /*1740*/  @P1 BRA `(.L_x_2) ;  /* 0x0000000000301947 */ /* 0x000ff20003800000 */
[----:B------:R-:W-:Y:S01]  /*1750*/  USHF.R.S32.HI UR6, URZ, 0x1f, UR31 ;  /* 0x0000001f3f067899 */ /* 0x000fe2000801141f */
[----:B------:R-:W-:-:S03]  /*1760*/  ULDC.64 UR20, c[0x0][0x248] ;  /* 0x0000920000147ab9 */ /* 0x000fc60000000a00 */
[----:B------:R-:W-:Y:S02]  /*1770*/  UIMAD UR10, UR6, UR20, URZ ;  /* 0x00000014060a72a4 */ /* 0x000fe4000f8e023f */
[----:B------:R-:W-:Y:S02]  /*1780*/  UIMAD.WIDE.U32 UR6, UR31, UR20, URZ ;  /* 0x000000141f0672a5 */ /* 0x000fe4000f8e003f */
[----:B------:R-:W-:-:S04]  /*1790*/  UIMAD UR10, UR31, UR21, UR10 ;  /* 0x000000151f0a72a4 */ /* 0x000fc8000f8e020a */
[----:B------:R-:W-:-:S03]  /*17a0*/  UIADD3 UR7, UR7, UR10, URZ ;  /* 0x0000000a07077290 */ /* 0x000fc6000fffe03f */
[----:B------:R-:W-:Y:S02]  /*17b0*/  ULDC.64 UR10, c[0x0][0x230] ;  /* 0x00008c00000a7ab9 */ /* 0x000fe40000000a00 */
[----:B------:R-:W-:Y:S02]  /*17c0*/  UIMAD UR12, UR60, UR10, URZ ;  /* 0x0000000a3c0c72a4 */ /* 0x000fe4000f8e023f */
[----:B------:R-:W-:Y:S02]  /*17d0*/  UIMAD.WIDE.U32 UR6, UR48, UR10, UR6 ;  /* 0x0000000a300672a5 */ /* 0x000fe4000f8e0006 */
[----:B------:R-:W-:-:S04]  /*17e0*/  UIMAD UR11, UR48, UR11, UR12 ;  /* 0x0000000b300b72a4 */ /* 0x000fc8000f8e020c */
[----:B------:R-:W-:Y:S01]  /*17f0*/  UIADD3 UR45, UR7, UR11, URZ ;  /* 0x0000000b072d7290 */ /* 0x000fe2000fffe03f */
[----:B------:R-:W-:-:S11]  /*1800*/  UMOV UR39, UR6 ;  /* 0x0000000600277c82 */ /* 0x000fd60008000000 */
.L_x_2:
[----:B------:R-:W-:Y:S05]  /*1810*/  @P1 BRA `(.L_x_3) ;  /* 0x0000000000301947 */ /* 0x000fea0003800000 */
[----:B------:R-:W-:Y:S01]  /*1820*/  USHF.R.S32.HI UR6, URZ, 0x1f, UR31 ;  /* 0x0000001f3f067899 */ /* 0x000fe2000801141f */
[----:B------:R-:W-:-:S03]  /*1830*/  ULDC.64 UR18, c[0x0][0x250] ;  /* 0x0000940000127ab9 */ /* 0x000fc60000000a00 */
[----:B------:R-:W-:Y:S02]  /*1840*/  UIMAD UR10, UR6, UR18, URZ ;  /* 0x00000012060a72a4 */ /* 0x000fe4000f8e023f */
[----:B------:R-:W-:Y:S02]  /*1850*/  UIMAD.WIDE.U32 UR6, UR31, UR18, URZ ;  /* 0x000000121f0672a5 */ /* 0x000fe4000f8e003f */
[----:B------:R-:W-:-:S03]  /*1860*/  UIMAD UR12, UR31, UR19, UR10 ;  /* 0x000000131f0c72a4 */ /* 0x000fc6000f8e020a */
[----:B------:R-:W-:Y:S01]  /*1870*/  ULDC.64 UR10, c[0x0][0x238] ;  /* 0x00008e00000a7ab9 */ /* 0x000fe20000000a00 */
[----:B------:R-:W-:Y:S02]  /*1880*/  UIADD3 UR7, UR7, UR12, URZ ;  /* 0x0000000c07077290 */ /* 0x000fe4000fffe03f */
[----:B------:R-:W-:Y:S02]  /*1890*/  UIMAD UR12, UR60, UR10, URZ ;  /* 0x0000000a3c0c72a4 */ /* 0x000fe4000f8e023f */
[----:B------:R-:W-:Y:S02]  /*18a0*/  UIMAD.WIDE.U32 UR6, UR48, UR10, UR6 ;  /* 0x0000000a300672a5 */ /* 0x000fe4000f8e0006 */
[----:B------:R-:W-:-:S04]  /*18b0*/  UIMAD UR11, UR48, UR11, UR12 ;  /* 0x0000000b300b72a4 */ /* 0x000fc8000f8e020c */
[----:B------:R-:W-:Y:S01]  /*18c0*/  UIADD3 UR44, UR7, UR11, URZ ;  /* 0x0000000b072c7290 */ /* 0x000fe2000fffe03f */
[----:B------:R-:W-:-:S11]  /*18d0*/  UMOV UR37, UR6 ;  /* 0x0000000600257c82 */ /* 0x000fd60008000000 */
.L_x_3:
[----:B------:R-:W-:Y:S01]  /*18e0*/  @UP1 UMOV UR7, UR34 ;  /* 0x0000002200071c82 */ /* 0x000fe20008000000 */
[----:B------:R-:W-:Y:S01]  /*18f0*/  @!UP1 UMOV UR7, UR28 ;  /* 0x0000001c00079c82 */ /* 0x000fe20008000000 */
[----:B------:R-:W-:Y:S01]  /*1900*/  SHF.R.S32.HI R16, RZ, 0x1f, R3 ;  /* 0x0000001fff107819 */ /* 0x000fe20000011403 */
[----:B------:R-:W-:Y:S06]  /*1910*/  @!P0 BRA `(.L_x_4) ;  /* 0x00000000001c8947 */ /* 0x000fec0003800000 */
[----:B------:R-:W-:Y:S01]  /*1920*/  @!UP1 UIMAD UR16, UR48, UR61, URZ ;  /* 0x0000003d301092a4 */ /* 0x000fe2000f8e023f */
[----:B------:R-:W-:Y:S01]  /*1930*/  ULDC UR6, c[0x0][0x2c0] ;  /* 0x0000b00000067ab9 */ /* 0x000fe20000000800 */
[----:B------:R-:W-:Y:S02]  /*1940*/  ULDC UR10, c[0x0][0x2e4] ;  /* 0x0000b900000a7ab9 */ /* 0x000fe40000000800 */
[----:B------:R-:W-:Y:S02]  /*1950*/  ULEA UR10, UR6, UR10, 0x7 ;  /* 0x0000000a060a7291 */ /* 0x000fe4000f8e383f */
[----:B------:R-:W-:-:S04]  /*1960*/  ULEA UR6, UR48, UR16, 0x7 ;  /* 0x0000001030067291 */ /* 0x000fc8000f8e383f */
[----:B------:R-:W-:Y:S01]  /*1970*/  UIMAD UR6, UR10, UR59, UR6 ;  /* 0x0000003b0a0672a4 */ /* 0x000fe2000f8e0206 */
[----:B------:R-:W-:Y:S11]  /*1980*/  BRA `(.L_x_5) ;  /* 0x00000000000c7947 */ /* 0x000ff60003800000 */
.L_x_4:
[----:B------:R-:W-:Y:S02]  /*1990*/  ULDC UR6, c[0x0][0x270] ;  /* 0x00009c0000067ab9 */ /* 0x000fe40000000800 */
[----:B------:R-:W-:-:S04]  /*19a0*/  UIMAD UR6, UR48, UR6, UR59 ;  /* 0x00000006300672a4 */ /* 0x000fc8000f8e023b */
[----:B------:R-:W-:-:S12]  /*19b0*/  UIMAD UR6, UR6, UR61, URZ ;  /* 0x0000003d060672a4 */ /* 0x000fd8000f8e023f */
.L_x_5:
[----:B------:R-:W1:Y:S01]  /*19c0*/  S2R R5, SR_TID.X ;  /* 0x0000000000057919 */ /* 0x000e620000002100 */
[----:B------:R-:W2:Y:S01]  /*19d0*/  LDC.64 R12, c[0x0][0x420] ;  /* 0x00010800ff0c7b82 */ /* 0x000ea20000000a00 */
[----:B------:R-:W-:Y:S01]  /*19e0*/  USHF.R.S32.HI UR12, URZ, 0x1f, UR59 ;  /* 0x0000001f3f0c7899 */ /* 0x000fe2000801143b */
[----:B------:R-:W-:Y:S01]  /*19f0*/  BSSY B1, `(.L_x_1) ;  /* 0x0000664000017945 */ /* 0x000fe20003800000 */
[----:B------:R-:W-:Y:S01]  /*1a00*/  UIADD3 UR34, UR14, UR6, URZ ;  /* 0x000000060e227290 */ /* 0x000fe2000fffe03f */
[----:B------:R-:W-:Y:S01]  /*1a10*/  ULDC UR10, c[0x0][0x2dc] ;  /* 0x0000b700000a7ab9 */ /* 0x000fe20000000800 */
[----:B------:R-:W-:Y:S01]  /*1a20*/  ULDC UR11, c[0x0][0x270] ;  /* 0x00009c00000b7ab9 */ /* 0x000fe20000000800 */
[----:B------:R-:W-:Y:S01]  /*1a30*/  ULDC.64 UR24, c[0x0][0x210] ;  /* 0x0000840000187ab9 */ /* 0x000fe20000000a00 */
[----:B------:R-:W-:Y:S02]  /*1a40*/  UIMAD UR16, UR10, UR11, URZ ;  /* 0x0000000b0a1072a4 */ /* 0x000fe4000f8e023f */
[----:B------:R-:W-:-:S02]  /*1a50*/  UISETP.GE.AND UP4, UPT, UR38, 0x1, UPT ;  /* 0x000000012600788c */ /* 0x000fc4000bf86270 */
[----:B------:R-:W-:Y:S01]  /*1a60*/  USHF.L.U32 UR15, UR16, 0x7, URZ ;  /* 0x00000007100f7899 */ /* 0x000fe2000800063f */
[----:B------:R-:W-:Y:S01]  /*1a70*/  ULDC.64 UR28, c[0x0][0x3e0] ;  /* 0x0000f800001c7ab9 */ /* 0x000fe20000000a00 */
[----:B------:R-:W-:Y:S01]  /*1a80*/  ULDC.64 UR26, c[0x0][0x400] ;  /* 0x00010000001a7ab9 */ /* 0x000fe20000000a00 */
[----:B------:R-:W-:Y:S01]  /*1a90*/  UIADD3 UR13, UR14, UR23, URZ ;  /* 0x000000170e0d7290 */ /* 0x000fe2000fffe03f */
[----:B------:R-:W-:Y:S02]  /*1aa0*/  ULDC.64 UR60, c[0x0][0x478] ;  /* 0x00011e00003c7ab9 */ /* 0x000fe40000000a00 */
[----:B------:R-:W-:Y:S01]  /*1ab0*/  ULDC.64 UR22, c[0x0][0x2b0] ;  /* 0x0000ac0000167ab9 */ /* 0x000fe20000000a00 */
[----:B------:R-:W-:Y:S02]  /*1ac0*/  ULEA.HI.SX32 UR36, UR46, 0xffffffff, 0x19 ;  /* 0xffffffff2e247891 */ /* 0x000fe4000f8fca3f */
[----:B------:R-:W-:Y:S01]  /*1ad0*/  UIMAD.WIDE UR22, UR13, 0x4, UR22 ;  /* 0x000000040d1678a5 */ /* 0x000fe2000f8e0216 */
[----:B--2---:R-:W-:Y:S01]  /*1ae0*/  IMAD R10, R12, UR17, RZ ;  /* 0x000000110c0a7c24 */ /* 0x004fe2000f8e02ff */
[----:B------:R-:W-:Y:S01]  /*1af0*/  UIMAD.WIDE UR34, UR34, 0x4, UR60 ;  /* 0x00000004222278a5 */ /* 0x000fe2000f8e023c */
[----:B-1----:R-:W-:-:S04]  /*1b00*/  SHF.R.S32.HI R14, RZ, 0x1f, R5 ;  /* 0x0000001fff0e7819 */ /* 0x002fc80000011405 */
[CC--:B------:R-:W-:Y:S02]  /*1b10*/  LEA.HI R0, R14.reuse, R5.reuse, RZ, 0x2 ;  /* 0x000000050e007211 */ /* 0x0c0fe400078f10ff */
[----:B------:R-:W-:Y:S02]  /*1b20*/  LEA.HI R14, R14, R5, RZ, 0x5 ;  /* 0x000000050e0e7211 */ /* 0x000fe400078f28ff */
[----:B------:R-:W-:Y:S02]  /*1b30*/  LOP3.LUT R4, R0, 0xfffffffc, RZ, 0xc0, !PT ;  /* 0xfffffffc00047812 */ /* 0x000fe400078ec0ff */
[----:B------:R-:W-:Y:S02]  /*1b40*/  SHF.R.S32.HI R0, RZ, 0x2, R0 ;  /* 0x00000002ff007819 */ /* 0x000fe40000011400 */
[----:B------:R-:W-:Y:S01]  /*1b50*/  LOP3.LUT R15, R14, 0xffffffe0, RZ, 0xc0, !PT ;  /* 0xffffffe00e0f7812 */ /* 0x000fe200078ec0ff */
[----:B------:R-:W-:Y:S01]  /*1b60*/  IMAD.IADD R4, R5, 0x1, -R4 ;  /* 0x0000000105047824 */ /* 0x000fe200078e0a04 */
[----:B------:R-:W-:-:S02]  /*1b70*/  SHF.R.S32.HI R22, RZ, 0x1f, R0 ;  /* 0x0000001fff167819 */ /* 0x000fc40000011400 */
[----:B------:R-:W-:Y:S01]  /*1b80*/  IADD3 R6, P0, R0, UR14, RZ ;  /* 0x0000000e00067c10 */ /* 0x000fe2000ff1e0ff */
[----:B------:R-:W-:Y:S02]  /*1b90*/  IMAD.SHL.U32 R4, R4, 0x8, RZ ;  /* 0x0000000804047824 */ /* 0x000fe400078e00ff */
[----:B------:R-:W-:Y:S01]  /*1ba0*/  IMAD.IADD R15, R5, 0x1, -R15 ;  /* 0x00000001050f7824 */ /* 0x000fe200078e0a0f */
[----:B------:R-:W-:Y:S02]  /*1bb0*/  IADD3.X R7, R22, UR17, RZ, P0, !PT ;  /* 0x0000001116077c10 */ /* 0x000fe400087fe4ff */
[----:B------:R-:W-:-:S03]  /*1bc0*/  SHF.R.S32.HI R5, RZ, 0x1f, R4 ;  /* 0x0000001fff057819 */ /* 0x000fc60000011404 */
[----:B------:R-:W-:Y:S02]  /*1bd0*/  IMAD R7, R7, UR42, RZ ;  /* 0x0000002a07077c24 */ /* 0x000fe4000f8e02ff */
[----:B------:R-:W-:-:S04]  /*1be0*/  IMAD.WIDE.U32 R8, R6, UR42, R4 ;  /* 0x0000002a06087c25 */ /* 0x000fc8000f8e0004 */
[----:B------:R-:W-:Y:S01]  /*1bf0*/  IMAD R11, R6, UR43, R7 ;  /* 0x0000002b060b7c24 */ /* 0x000fe2000f8e0207 */
[----:B------:R-:W-:Y:S01]  /*1c00*/  IADD3 R6, P0, R4, UR7, RZ ;  /* 0x0000000704067c10 */ /* 0x000fe2000ff1e0ff */
[----:B------:R-:W-:Y:S01]  /*1c10*/  ULDC.64 UR6, c[0x0][0x428] ;  /* 0x00010a0000067ab9 */ /* 0x000fe20000000a00 */
[----:B------:R-:W-:Y:S01]  /*1c20*/  IADD3 R8, P1, R8, UR57, RZ ;  /* 0x0000003908087c10 */ /* 0x000fe2000ff3e0ff */
[----:B------:R-:W-:Y:S01]  /*1c30*/  UIMAD UR10, UR12, UR6, URZ ;  /* 0x000000060c0a72a4 */ /* 0x000fe2000f8e023f */
[----:B------:R-:W-:Y:S02]  /*1c40*/  IADD3.X R7, R5, UR50, RZ, P0, !PT ;  /* 0x0000003205077c10 */ /* 0x000fe400087fe4ff */
[----:B------:R-:W-:Y:S01]  /*1c50*/  IADD3.X R9, R9, UR47, R11, P1, !PT ;  /* 0x0000002f09097c10 */ /* 0x000fe20008ffe40b */
[----:B------:R-:W-:Y:S01]  /*1c60*/  IMAD R11, R13, UR14, R10 ;  /* 0x0000000e0d0b7c24 */ /* 0x000fe2000f8e020a */
[----:B------:R-:W-:Y:S01]  /*1c70*/  UIMAD UR11, UR59, UR7, UR10 ;  /* 0x000000073b0b72a4 */ /* 0x000fe2000f8e020a */
[----:B------:R-:W-:-:S04]  /*1c80*/  IMAD.WIDE.U32 R6, R12, UR14, R6 ;  /* 0x0000000e0c067c25 */ /* 0x000fc8000f8e0006 */
[----:B------:R-:W-:Y:S01]  /*1c90*/  IMAD.U32 R10, RZ, RZ, UR6 ;  /* 0x00000006ff0a7e24 */ /* 0x000fe2000f8e00ff */
[----:B------:R-:W-:Y:S01]  /*1ca0*/  ULDC.64 UR6, c[0x0][0x258] ;  /* 0x0000960000067ab9 */ /* 0x000fe20000000a00 */
[----:B------:R-:W-:Y:S01]  /*1cb0*/  IMAD.IADD R7, R7, 0x1, R11 ;  /* 0x0000000107077824 */ /* 0x000fe200078e020b */
[----:B------:R-:W-:Y:S01]  /*1cc0*/  UIMAD UR10, UR12, UR6, URZ ;  /* 0x000000060c0a72a4 */ /* 0x000fe2000f8e023f */
[----:B------:R-:W-:Y:S01]  /*1cd0*/  SHF.R.S32.HI R11, RZ, 0x5, R14 ;  /* 0x00000005ff0b7819 */ /* 0x000fe2000001140e */
[----:B------:R-:W-:Y:S02]  /*1ce0*/  IMAD.WIDE.U32 R6, R10, UR59, R6 ;  /* 0x0000003b0a067c25 */ /* 0x000fe4000f8e0006 */
[----:B------:R-:W-:Y:S02]  /*1cf0*/  UIMAD UR12, UR59, UR7, UR10 ;  /* 0x000000073b0c72a4 */ /* 0x000fe4000f8e020a */
[----:B------:R-:W-:Y:S01]  /*1d00*/  USHF.R.S32.HI UR7, URZ, 0x1f, UR15 ;  /* 0x0000001f3f077899 */ /* 0x000fe2000801140f */
[----:B------:R-:W-:Y:S01]  /*1d10*/  IMAD.U32 R10, RZ, RZ, UR6 ;  /* 0x00000006ff0a7e24 */ /* 0x000fe2000f8e00ff */
[----:B------:R-:W-:Y:S01]  /*1d20*/  UIADD3 UR6, UP3, UP2, UR40, UR15, UR52 ;  /* 0x0000000f28067290 */ /* 0x000fe2000fa7e034 */
[----:B------:R-:W-:-:S02]  /*1d30*/  IMAD R11, R11, UR16, R15 ;  /* 0x000000100b0b7c24 */ /* 0x000fc4000f8e020f */
[----:B------:R-:W-:Y:S01]  /*1d40*/  IMAD.WIDE.U32 R8, R10, UR59, R8 ;  /* 0x0000003b0a087c25 */ /* 0x000fe2000f8e0008 */
[----:B------:R-:W-:Y:S02]  /*1d50*/  UIADD3 UR10, UP1, UP0, UR55, UR6, UR58 ;  /* 0x00000006370a7290 */ /* 0x000fe4000f83e03a */
[----:B------:R-:W-:Y:S01]  /*1d60*/  UIADD3.X UR6, UR53, UR7, UR56, UP3, UP2 ;  /* 0x0000000735067290 */ /* 0x000fe20009fe4438 */
[----:B------:R-:W-:Y:S01]  /*1d70*/  VIADD R14, R9, UR12 ;  /* 0x0000000c090e7c36 */ /* 0x000fe20008000000 */
[----:B------:R-:W-:Y:S01]  /*1d80*/  LEA R214, P0, R8, UR24, 0x1 ;  /* 0x0000001808d67c11 */ /* 0x000fe2000f8008ff */
[----:B------:R-:W-:Y:S01]  /*1d90*/  VIADD R7, R7, UR11 ;  /* 0x0000000b07077c36 */ /* 0x000fe20008000000 */
[----:B------:R-:W-:Y:S01]  /*1da0*/  UIADD3.X UR6, UR54, UR6, UR49, UP1, UP0 ;  /* 0x0000000636067290 */ /* 0x000fe20008fe0431 */
[-C--:B------:R-:W-:Y:S01]  /*1db0*/  IMAD R10, R22, R12.reuse, RZ ;  /* 0x0000000c160a7224 */ /* 0x080fe200078e02ff */
[----:B------:R-:W-:Y:S01]  /*1dc0*/  LEA.HI.X R215, R8, UR25, R14, 0x1, P0 ;  /* 0x0000001908d77c11 */ /* 0x000fe200080f0c0e */
[----:B------:R-:W-:Y:S01]  /*1dd0*/  IMAD.WIDE.U32 R6, R0, R12, R6 ;  /* 0x0000000c00067225 */ /* 0x000fe200078e0006 */
[----:B------:R-:W-:-:S02]  /*1de0*/  PLOP3.LUT P0, PT, PT, PT, UP4, 0x80, 0x0 ;  /* 0x000000000000781c */ /* 0x000fc40003f0f048 */
[----:B------:R-:W-:Y:S01]  /*1df0*/  IADD3 R8, P2, R11, UR10, RZ ;  /* 0x0000000a0b087c10 */ /* 0x000fe2000ff5e0ff */
[----:B------:R-:W-:Y:S01]  /*1e00*/  IMAD R9, R0, R13, R10 ;  /* 0x0000000d00097224 */ /* 0x000fe200078e020a */
[----:B------:R-:W-:Y:S02]  /*1e10*/  LEA R10, P3, R6, UR28, 0x1 ;  /* 0x0000001c060a7c11 */ /* 0x000fe4000f8608ff */
[----:B------:R-:W-:Y:S01]  /*1e20*/  LEA R221, P1, R8, UR26, 0x2 ;  /* 0x0000001a08dd7c11 */ /* 0x000fe2000f8210ff */
[----:B------:R-:W-:Y:S01]  /*1e30*/  IMAD.IADD R9, R7, 0x1, R9 ;  /* 0x0000000107097824 */ /* 0x000fe200078e0209 */
[----:B------:R-:W-:-:S04]  /*1e40*/  LEA.HI.X.SX32 R7, R11, UR6, 0x1, P2 ;  /* 0x000000060b077c11 */ /* 0x000fc800090f0eff */
[----:B------:R-:W-:Y:S02]  /*1e50*/  LEA.HI.X R11, R6, UR29, R9, 0x1, P3 ;  /* 0x0000001d060b7c11 */ /* 0x000fe400098f0c09 */
[----:B------:R-:W-:Y:S01]  /*1e60*/  LEA.HI.X R220, R8, UR27, R7, 0x2, P1 ;  /* 0x0000001b08dc7c11 */ /* 0x000fe200088f1407 */
[----:B------:R-:W-:Y:S06]  /*1e70*/  @!P0 BRA `(.L_x_6) ;  /* 0x0000005800508947 */ /* 0x000fec0003800000 */
[----:B------:R-:W-:Y:S01]  /*1e80*/  UIMAD UR6, UR51, UR18, URZ ;  /* 0x00000012330672a4 */ /* 0x000fe2000f8e023f */
[C---:B------:R-:W-:Y:S01]  /*1e90*/  VIADD R15, R0.reuse, 0x40 ;  /* 0x00000040000f7836 */ /* 0x040fe20000000000 */
[----:B------:R-:W-:Y:S01]  /*1ea0*/  UIMAD UR10, UR32, -0x80, UR5 ;  /* 0xffffff80200a78a4 */ /* 0x000fe2000f8e0205 */
[----:B------:R-:W-:Y:S01]  /*1eb0*/  IMAD.U32 R6, RZ, RZ, UR18 ;  /* 0x00000012ff067e24 */ /* 0x000fe2000f8e00ff */
[----:B------:R-:W-:Y:S01]  /*1ec0*/  UMOV UR7, UR36 ;  /* 0x0000002400077c82 */ /* 0x000fe20008000000 */
[----:B------:R-:W-:Y:S01]  /*1ed0*/  UIMAD UR11, UR30, UR19, UR6 ;  /* 0x000000131e0b72a4 */ /* 0x000fe2000f8e0206 */
[----:B------:R-:W-:Y:S01]  /*1ee0*/  IMAD.U32 R8, RZ, RZ, UR20 ;  /* 0x00000014ff087e24 */ /* 0x000fe2000f8e00ff */
[----:B------:R-:W-:Y:S01]  /*1ef0*/  UIMAD UR6, UR7, -0x80, UR38 ;  /* 0xffffff80070678a4 */ /* 0x000fe2000f8e0226 */
[----:B------:R-:W-:Y:S01]  /*1f00*/  ISETP.GE.AND P4, PT, R0, UR10, PT ;  /* 0x0000000a00007c0c */ /* 0x000fe2000bf86270 */
[----:B------:R-:W-:Y:S01]  /*1f10*/  IMAD.WIDE.U32 R6, R6, UR30, R4 ;  /* 0x0000001e06067c25 */ /* 0x000fe2000f8e0004 */
[----:B------:R-:W-:Y:S01]  /*1f20*/  ISETP.GE.AND P3, PT, R15, UR10, PT ;  /* 0x0000000a0f007c0c */ /* 0x000fe2000bf66270 */
[----:B------:R-:W-:-:S02]  /*1f30*/  ULDC.64 UR12, c[0x0][0x268] ;  /* 0x00009a00000c7ab9 */ /* 0x000fc40000000a00 */
[----:B------:R-:W-:Y:S01]  /*1f40*/  ISETP.GE.AND P1, PT, R15, UR6, PT ;  /* 0x000000060f007c0c */ /* 0x000fe2000bf26270 */
[----:B------:R-:W-:Y:S01]  /*1f50*/  IMAD.U32 R14, RZ, RZ, UR11 ;  /* 0x0000000bff0e7e24 */ /* 0x000fe2000f8e00ff */
[----:B------:R-:W-:Y:S01]  /*1f60*/  UIMAD UR11, UR51, UR20, URZ ;  /* 0x00000014330b72a4 */ /* 0x000fe2000f8e023f */
[----:B------:R-:W-:Y:S01]  /*1f70*/  IMAD.WIDE.U32 R8, R8, UR30, R4 ;  /* 0x0000001e08087c25 */ /* 0x000fe2000f8e0004 */
[----:B------:R-:W-:Y:S02]  /*1f80*/  IADD3 R4, P0, R6, UR37, RZ ;  /* 0x0000002506047c10 */ /* 0x000fe4000ff1e0ff */
[----:B------:R-:W-:Y:S01]  /*1f90*/  UIMAD UR14, UR30, UR21, UR11 ;  /* 0x000000151e0e72a4 */ /* 0x000fe2000f8e020b */
[----:B------:R-:W-:Y:S01]  /*1fa0*/  VIADD R5, R247, 0x8 ;  /* 0x00000008f7057836 */ /* 0x000fe20000000000 */
[----:B------:R-:W1:Y:S01]  /*1fb0*/  @!P4 LDC.64 R18, c[0x0][0x220] ;  /* 0x00008800ff12cb82 */ /* 0x000e620000000a00 */
[----:B------:R-:W-:Y:S01]  /*1fc0*/  IMAD.SHL.U32 R15, R13, 0x80, RZ ;  /* 0x000000800d0f7824 */ /* 0x000fe200078e00ff */
[----:B------:R-:W-:Y:S01]  /*1fd0*/  ULDC.64 UR10, c[0x0][0x260] ;  /* 0x00009800000a7ab9 */ /* 0x000fe20000000a00 */
[----:B------:R-:W-:Y:S01]  /*1fe0*/  IMAD.WIDE.U32 R12, R12, 0x80, RZ ;  /* 0x000000800c0c7825 */ /* 0x000fe200078e00ff */
[----:B------:R-:W-:-:S02]  /*1ff0*/  ISETP.GE.AND P6, PT, R5, UR6, PT ;  /* 0x0000000605007c0c */ /* 0x000fc4000bfc6270 */
[----:B------:R-:W-:Y:S01]  /*2000*/  IADD3.X R5, R7, UR44, R14, P0, !PT ;  /* 0x0000002c07057c10 */ /* 0x000fe200087fe40e */
[----:B------:R-:W-:Y:S01]  /*2010*/  IMAD.MOV.U32 R216, RZ, RZ, R10 ;  /* 0x000000ffffd87224 */ /* 0x000fe200078e000a */
[----:B------:R-:W-:Y:S01]  /*2020*/  IADD3 R10, P0, R8, UR39, RZ ;  /* 0x00000027080a7c10 */ /* 0x000fe2000ff1e0ff */
[----:B------:R-:W-:Y:S01]  /*2030*/  IMAD R6, R16, UR12, RZ ;  /* 0x0000000c10067c24 */ /* 0x000fe2000f8e02ff */
[----:B------:R-:W2:Y:S01]  /*2040*/  @!P3 LDC.64 R20, c[0x0][0x220] ;  /* 0x00008800ff14bb82 */ /* 0x000ea20000000a00 */
[----:B------:R-:W-:Y:S01]  /*2050*/  IMAD.U32 R8, RZ, RZ, UR14 ;  /* 0x0000000eff087e24 */ /* 0x000fe2000f8e00ff */
[----:B------:R-:W-:Y:S01]  /*2060*/  @!P1 IADD3 R14, P2, R216, R12, RZ ;  /* 0x0000000cd80e9210 */ /* 0x000fe20007f5e0ff */
[----:B------:R-:W-:Y:S01]  /*2070*/  IMAD R7, R3, UR13, R6 ;  /* 0x0000000d03077c24 */ /* 0x000fe2000f8e0206 */
[----:B------:R-:W-:Y:S01]  /*2080*/  @!P3 IADD3 R12, P5, R0, 0x40, RZ ;  /* 0x00000040000cb810 */ /* 0x000fe20007fbe0ff */
[----:B------:R-:W-:Y:S02]  /*2090*/  IMAD R6, R16, UR10, RZ ;  /* 0x0000000a10067c24 */ /* 0x000fe4000f8e02ff */
[----:B------:R-:W-:Y:S01]  /*20a0*/  IMAD.MOV.U32 R217, RZ, RZ, R11 ;  /* 0x000000ffffd97224 */ /* 0x000fe200078e000b */
[----:B------:R-:W-:Y:S01]  /*20b0*/  IADD3.X R11, R9, UR45, R8, P0, !PT ;  /* 0x0000002d090b7c10 */ /* 0x000fe200087fe408 */
[----:B------:R-:W-:Y:S01]  /*20c0*/  IMAD R9, R3, UR11, R6 ;  /* 0x0000000b03097c24 */ /* 0x000fe2000f8e0206 */
[----:B------:R-:W-:Y:S01]  /*20d0*/  USHF.L.U32 UR11, UR43, 0x7, URZ ;  /* 0x000000072b0b7899 */ /* 0x000fe2000800063f */
[----:B------:R-:W-:Y:S01]  /*20e0*/  @!P3 IMAD.X R6, RZ, RZ, R22, P5 ;  /* 0x000000ffff06b224 */ /* 0x000fe200028e0616 */
[----:B------:R-:W-:Y:S01]  /*20f0*/  @!P1 IADD3.X R15, R217, R13, R15, P2, !PT ;  /* 0x0000000dd90f9210 */ /* 0x000fe200017fe40f */
[----:B------:R-:W-:Y:S01]  /*2100*/  IMAD.WIDE.U32 R4, R3, UR12, R4 ;  /* 0x0000000c03047c25 */ /* 0x000fe2000f8e0004 */
[----:B------:R-:W-:-:S03]  /*2110*/  UIMAD.WIDE.U32 UR12, UR42, 0x80, URZ ;  /* 0x000000802a0c78a5 */ /* 0x000fc6000f8e003f */
[----:B------:R-:W-:Y:S01]  /*2120*/  IMAD.WIDE.U32 R10, R3, UR10, R10 ;  /* 0x0000000a030a7c25 */ /* 0x000fe2000f8e000a */
[----:B------:R-:W-:-:S03]  /*2130*/  ULEA.HI UR10, UR7, UR7, URZ, 0x1 ;  /* 0x00000007070a7291 */ /* 0x000fc6000f8f083f */
[----:B------:R-:W-:Y:S01]  /*2140*/  @!P3 IMAD R8, R6, UR18, RZ ;  /* 0x000000120608bc24 */ /* 0x000fe2000f8e02ff */
[----:B------:R-:W-:Y:S01]  /*2150*/  ULOP3.LUT UR10, UR10, 0xfffffffe, URZ, 0xc0, !UPT ;  /* 0xfffffffe0a0a7892 */ /* 0x000fe2000f8ec03f */
[----:B------:R-:W-:Y:S02]  /*2160*/  IMAD.IADD R7, R5, 0x1, R7 ;  /* 0x0000000105077824 */ /* 0x000fe400078e0207 */
[----:B------:R-:W-:Y:S01]  /*2170*/  @!P4 IMAD R3, R22, UR18, RZ ;  /* 0x000000121603cc24 */ /* 0x000fe2000f8e02ff */
[----:B------:R-:W-:Y:S01]  /*2180*/  UIADD3 UR10, UR7, -UR10, URZ ;  /* 0x8000000a070a7290 */ /* 0x000fe2000fffe03f */
[----:B------:R-:W-:Y:S02]  /*2190*/  @!P4 IMAD.MOV.U32 R6, RZ, RZ, R4 ;  /* 0x000000ffff06c224 */ /* 0x000fe400078e0004 */
[----:B------:R-:W-:Y:S01]  /*21a0*/  IMAD.IADD R5, R11, 0x1, R9 ;  /* 0x000000010b057824 */ /* 0x000fe200078e0209 */
[----:B------:R-:W-:Y:S01]  /*21b0*/  UISETP.NE.AND UP0, UPT, UR10, 0x1, UPT ;  /* 0x000000010a00788c */ /* 0x000fe2000bf05270 */
[----:B------:R-:W-:-:S02]  /*21c0*/  @!P3 IMAD R11, R12, UR19, R8 ;  /* 0x000000130c0bbc24 */ /* 0x000fc4000f8e0208 */
[----:B------:R-:W-:Y:S01]  /*21d0*/  @!P3 IMAD.MOV.U32 R16, RZ, RZ, R4 ;  /* 0x000000ffff10b224 */ /* 0x000fe200078e0004 */
[----:B------:R-:W-:Y:S01]  /*21e0*/  UMOV UR10, UR23 ;  /* 0x00000017000a7c82 */ /* 0x000fe20008000000 */
[----:B------:R-:W-:Y:S02]  /*21f0*/  @!P3 IMAD.MOV.U32 R17, RZ, RZ, R7 ;  /* 0x000000ffff11b224 */ /* 0x000fe400078e0007 */
[C---:B------:R-:W-:Y:S01]  /*2200*/  @!P4 IMAD R13, R0.reuse, UR19, R3 ;  /* 0x00000013000dcc24 */ /* 0x040fe2000f8e0203 */
[C---:B------:R-:W-:Y:S01]  /*2210*/  @!P3 IADD3 R3, P2, R0.reuse, 0x40, RZ ;  /* 0x000000400003b810 */ /* 0x040fe20007f5e0ff */
[----:B------:R-:W-:-:S04]  /*2220*/  @!P4 IMAD.WIDE.U32 R8, R0, UR18, R6 ;  /* 0x000000120008cc25 */ /* 0x000fc8000f8e0006 */
[----:B------:R-:W-:Y:S01]  /*2230*/  @!P3 IMAD.WIDE.U32 R6, R12, UR18, R16 ;  /* 0x000000120c06bc25 */ /* 0x000fe2000f8e0010 */
[----:B-1----:R-:W-:-:S03]  /*2240*/  @!P4 LEA R12, P0, R8, R18, 0x1 ;  /* 0x00000012080cc211 */ /* 0x002fc600078008ff */
[----:B------:R-:W-:Y:S02]  /*2250*/  @!P4 IMAD.IADD R9, R9, 0x1, R13 ;  /* 0x000000010909c824 */ /* 0x000fe400078e020d */
[--C-:B------:R-:W-:Y:S02]  /*2260*/  @!P4 IMAD.MOV.U32 R4, RZ, RZ, R10.reuse ;  /* 0x000000ffff04c224 */ /* 0x100fe400078e000a */
[----:B------:R-:W-:Y:S01]  /*2270*/  @!P3 IMAD.MOV.U32 R16, RZ, RZ, R10 ;  /* 0x000000ffff10b224 */ /* 0x000fe200078e000a */
[----:B------:R-:W-:Y:S01]  /*2280*/  @!P4 LEA.HI.X R13, R8, R19, R9, 0x1, P0 ;  /* 0x00000013080dc211 */ /* 0x000fe200000f0c09 */
[----:B------:R-:W-:Y:S01]  /*2290*/  @!P3 IMAD.X R18, RZ, RZ, R22, P2 ;  /* 0x000000ffff12b224 */ /* 0x000fe200010e0616 */
[----:B------:R-:W-:Y:S01]  /*22a0*/  PLOP3.LUT P0, PT, PT, PT, UP5, 0x80, 0x0 ;  /* 0x000000000000781c */ /* 0x000fe20003f0f058 */
[----:B------:R-:W-:Y:S01]  /*22b0*/  @!P3 IMAD.IADD R11, R7, 0x1, R11 ;  /* 0x00000001070bb824 */ /* 0x000fe200078e020b */
[----:B--2---:R-:W-:Y:S01]  /*22c0*/  @!P3 LEA R10, P2, R6, R20, 0x1 ;  /* 0x00000014060ab211 */ /* 0x004fe200078408ff */
[----:B------:R-:W-:-:S02]  /*22d0*/  @!P3 IMAD.MOV.U32 R17, RZ, RZ, R5 ;  /* 0x000000ffff11b224 */ /* 0x000fc400078e0005 */
[----:B------:R-:W-:Y:S01]  /*22e0*/  @!P4 IMAD R7, R22, UR20, RZ ;  /* 0x000000141607cc24 */ /* 0x000fe2000f8e02ff */
[----:B------:R-:W-:Y:S01]  /*22f0*/  @!P3 LEA.HI.X R11, R6, R21, R11, 0x1, P2 ;  /* 0x00000015060bb211 */ /* 0x000fe200010f0c0b */
[----:B------:R-:W-:Y:S01]  /*2300*/  @!P3 IMAD R6, R18, UR20, RZ ;  /* 0x000000141206bc24 */ /* 0x000fe2000f8e02ff */
[C---:B------:R-:W-:Y:S01]  /*2310*/  ISETP.GE.AND P2, PT, R0.reuse, UR6, PT ;  /* 0x0000000600007c0c */ /* 0x040fe2000bf46270 */
[----:B------:R-:W-:Y:S01]  /*2320*/  @!P4 IMAD R9, R0, UR21, R7 ;  /* 0x000000150009cc24 */ /* 0x000fe2000f8e0207 */
[----:B------:R-:W1:Y:S01]  /*2330*/  @!P3 LDC.64 R18, c[0x0][0x218] ;  /* 0x00008600ff12bb82 */ /* 0x000e620000000a00 */
[----:B------:R-:W-:-:S07]  /*2340*/  @!P3 IMAD R20, R3, UR21, R6 ;  /* 0x000000150314bc24 */ /* 0x000fce000f8e0206 */
[----:B------:R-:W-:Y:S01]  /*2350*/  @P0 BAR.SYNC.DEFER_BLOCKING 0x0 ;  /* 0x0000000000000b1d */ /* 0x000fe20000010000 */
[----:B------:R-:W-:Y:S01]  /*2360*/  @!P3 IMAD.WIDE.U32 R6, R3, UR20, R16 ;  /* 0x000000140306bc25 */ /* 0x000fe2000f8e0010 */
[----:B------:R-:W-:-:S03]  /*2370*/  PLOP3.LUT P0, PT, PT, PT, UP0, 0x80, 0x0 ;  /* 0x000000000000781c */ /* 0x000fc60003f0f008 */
[----:B------:R-:W-:-:S03]  /*2380*/  @!P4 IMAD.WIDE.U32 R4, R0, UR20, R4 ;  /* 0x000000140004cc25 */ /* 0x000fc6000f8e0004 */
[----:B------:R-:W2:Y:S01]  /*2390*/  @!P4 LDC.64 R16, c[0x0][0x218] ;  /* 0x00008600ff10cb82 */ /* 0x000ea20000000a00 */
[C---:B------:R-:W-:Y:S01]  /*23a0*/  LEA R0, R245.reuse, UR4, 0x1 ;  /* 0x00000004f5007c11 */ /* 0x040fe2000f8e08ff */
[----:B------:R-:W-:Y:S02]  /*23b0*/  VIADD R8, R245, 0x1000 ;  /* 0x00001000f5087836 */ /* 0x000fe40000000000 */
[----:B------:R-:W-:Y:S01]  /*23c0*/  IMAD.U32 R3, RZ, RZ, UR11 ;  /* 0x0000000bff037e24 */ /* 0x000fe2000f8e00ff */
[----:B------:R-:W-:Y:S01]  /*23d0*/  UMOV UR11, UR22 ;  /* 0x00000016000b7c82 */ /* 0x000fe20008000000 */
[----:B------:R-:W-:Y:S02]  /*23e0*/  @!P3 IMAD.IADD R7, R7, 0x1, R20 ;  /* 0x000000010707b824 */ /* 0x000fe400078e0214 */
[----:B------:R-:W-:Y:S02]  /*23f0*/  IMAD.MOV.U32 R239, RZ, RZ, 0x7f800000 ;  /* 0x7f800000ffef7424 */ /* 0x000fe400078e00ff */
[----:B------:R-:W-:-:S02]  /*2400*/  IMAD.MOV.U32 R240, RZ, RZ, 0x7f800000 ;  /* 0x7f800000fff07424 */ /* 0x000fc400078e00ff */
[----:B------:R-:W-:Y:S02]  /*2410*/  IMAD.MOV.U32 R237, RZ, RZ, 0x7f800000 ;  /* 0x7f800000ffed7424 */ /* 0x000fe400078e00ff */
[----:B------:R-:W-:Y:S01]  /*2420*/  IMAD.MOV.U32 R238, RZ, RZ, 0x7f800000 ;  /* 0x7f800000ffee7424 */ /* 0x000fe200078e00ff */
[----:B------:R-:W-:Y:S04]  /*2430*/  @P4 STS [R0+0x8000], RZ ;  /* 0x008000ff00004388 */ /* 0x000fe80000000800 */
[----:B------:R-:W-:Y:S04]  /*2440*/  @P4 STS [R0+0x8004], RZ ;  /* 0x008004ff00004388 */ /* 0x000fe80000000800 */
[----:B------:R-:W-:Y:S04]  /*2450*/  @P4 STS.64 [R0+0x8008], RZ ;  /* 0x008008ff00004388 */ /* 0x000fe80000000a00 */
[----:B------:R-:W-:Y:S01]  /*2460*/  @!PT LDS RZ, [RZ] ;  /* 0x00000000fffff984 */ /* 0x000fe20000000800 */
[----:B------:R-:W-:Y:S01]  /*2470*/  @!PT LDS RZ, [RZ] ;  /* 0x00000000fffff984 */ /* 0x000fe20000000800 */
[----:B------:R-:W-:Y:S01]  /*2480*/  @!PT LDS RZ, [RZ] ;  /* 0x00000000fffff984 */ /* 0x000fe20000000800 */
[----:B------:R3:W-:Y:S04]  /*2490*/  @!P4 LDGSTS.E.BYPASS.LTC128B.128 [R0+0x8000], desc[UR8][R12.64] ;  /* 0x080000000c00cfae */ /* 0x0007e8000b901d48 */
[----:B------:R-:W-:Y:S04]  /*24a0*/  @P3 STS.128 [R0+0x9000], RZ ;  /* 0x009000ff00003388 */ /* 0x000fe80000000c00 */
[----:B------:R-:W-:Y:S01]  /*24b0*/  @!PT LDS RZ, [RZ] ;  /* 0x00000000fffff984 */ /* 0x000fe20000000800 */
[----:B------:R-:W-:Y:S01]  /*24c0*/  @!PT LDS RZ, [RZ] ;  /* 0x00000000fffff984 */ /* 0x000fe20000000800 */
[----:B------:R-:W-:Y:S01]  /*24d0*/  @!PT LDS RZ, [RZ] ;  /* 0x00000000fffff984 */ /* 0x000fe20000000800 */
[----:B------:R4:W-:Y:S04]  /*24e0*/  @!P3 LDGSTS.E.BYPASS.LTC128B.128 [R0+0x9000], desc[UR8][R10.64] ;  /* 0x090000000a00bfae */ /* 0x0009e8000b901d48 */
[----:B------:R-:W0:Y:S04]  /*24f0*/  LDGDEPBAR ;  /* 0x00000000000079af */ /* 0x000e280000000000 */
[----:B------:R-:W-:Y:S04]  /*2500*/  @P2 STS [R0+0x4000], RZ ;  /* 0x004000ff00002388 */ /* 0x000fe80000000800 */
[----:B------:R-:W-:Y:S04]  /*2510*/  @P2 STS [R0+0x4004], RZ ;  /* 0x004004ff00002388 */ /* 0x000fe80000000800 */
[----:B------:R-:W-:Y:S01]  /*2520*/  @P2 STS.64 [R0+0x4008], RZ ;  /* 0x004008ff00002388 */ /* 0x000fe20000000a00 */
[----:B---3--:R-:W-:-:S03]  /*2530*/  SEL R12, R8, R245, !P0 ;  /* 0x000000f5080c7207 */ /* 0x008fc60004000000 */
[----:B------:R-:W-:Y:S01]  /*2540*/  @!PT LDS RZ, [RZ] ;  /* 0x00000000fffff984 */ /* 0x000fe20000000800 */
[----:B------:R-:W-:Y:S01]  /*2550*/  @!PT LDS RZ, [RZ] ;  /* 0x00000000fffff984 */ /* 0x000fe20000000800 */
[----:B------:R-:W-:Y:S01]  /*2560*/  @!PT LDS RZ, [RZ] ;  /* 0x00000000fffff984 */ /* 0x000fe20000000800 */
[----:B------:R-:W-:Y:S01]  /*2570*/  @!P2 LDGSTS.E.BYPASS.LTC128B.128 [R0+0x4000], desc[UR8][R216.64] ;  /* 0x04000000d800afae */ /* 0x000fe2000b901d48 */
[----:B------:R-:W-:-:S03]  /*2580*/  LEA R222, R12, UR4, 0x1 ;  /* 0x000000040cde7c11 */ /* 0x000fc6000f8e08ff */
[----:B------:R-:W-:Y:S01]  /*2590*/  @P1 STS.128 [R0+0x5000], RZ ;  /* 0x005000ff00001388 */ /* 0x000fe20000000c00 */
[----:B----4-:R-:W-:-:S03]  /*25a0*/  @!P1 IADD3 R10, P5, R214, UR12, RZ ;  /* 0x0000000cd60a9c10 */ /* 0x010fc6000ffbe0ff */
[----:B------:R-:W-:Y:S01]  /*25b0*/  @!PT LDS RZ, [RZ] ;  /* 0x00000000fffff984 */ /* 0x000fe20000000800 */
[----:B------:R-:W-:Y:S01]  /*25c0*/  @!PT LDS RZ, [RZ] ;  /* 0x00000000fffff984 */ /* 0x000fe20000000800 */
[----:B------:R-:W-:Y:S01]  /*25d0*/  @!PT LDS RZ, [RZ] ;  /* 0x00000000fffff984 */ /* 0x000fe20000000800 */
[----:B------:R-:W-:Y:S01]  /*25e0*/  @!P1 LDGSTS.E.BYPASS.LTC128B.128 [R0+0x5000], desc[UR8][R14.64] ;  /* 0x050000000e009fae */ /* 0x000fe2000b901d48 */
[----:B------:R-:W-:Y:S01]  /*25f0*/  @!P1 IADD3.X R11, R215, UR13, R3, P5, !PT ;  /* 0x0000000dd70b9c10 */ /* 0x000fe2000affe403 */
[----:B------:R-:W-:Y:S01]  /*2600*/  @!P4 IMAD.IADD R3, R5, 0x1, R9 ;  /* 0x000000010503c824 */ /* 0x000fe200078e0209 */
[C---:B--2---:R-:W-:Y:S01]  /*2610*/  @!P4 LEA R8, P5, R4.reuse, R16, 0x1 ;  /* 0x000000100408c211 */ /* 0x044fe200078a08ff */
[C---:B------:R-:W-:Y:S01]  /*2620*/  VIADD R5, R247.reuse, 0x40 ;  /* 0x00000040f7057836 */ /* 0x040fe20000000000 */
[----:B------:R-:W-:Y:S02]  /*2630*/  @P2 STS [R222], RZ ;  /* 0x000000ffde002388 */ /* 0x000fe40000000800 */
[----:B------:R-:W-:Y:S01]  /*2640*/  @!P4 LEA.HI.X R9, R4, R17, R3, 0x1, P5 ;  /* 0x000000110409c211 */ /* 0x000fe200028f0c03 */
[C---:B------:R-:W-:Y:S01]  /*2650*/  VIADD R3, R247.reuse, 0x48 ;  /* 0x00000048f7037836 */ /* 0x040fe20000000000 */
[----:B------:R-:W-:Y:S01]  /*2660*/  @P2 STS [R222+0x4], RZ ;  /* 0x000004ffde002388 */ /* 0x000fe20000000800 */
[----:B------:R-:W-:-:S03]  /*2670*/  ISETP.GE.AND P5, PT, R247, UR6, PT ;  /* 0x00000006f7007c0c */ /* 0x000fc6000bfa6270 */
[----:B------:R-:W-:Y:S04]  /*2680*/  @P2 STS [R222+0x8], RZ ;  /* 0x000008ffde002388 */ /* 0x000fe80000000800 */
[----:B------:R-:W-:Y:S04]  /*2690*/  @P2 STS [R222+0xc], RZ ;  /* 0x00000cffde002388 */ /* 0x000fe80000000800 */
[----:B------:R-:W-:Y:S01]  /*26a0*/  @!PT LDS RZ, [RZ] ;  /* 0x00000000fffff984 */ /* 0x000fe20000000800 */
[----:B------:R-:W-:Y:S01]  /*26b0*/  @!PT LDS RZ, [RZ] ;  /* 0x00000000fffff984 */ /* 0x000fe20000000800 */
[----:B------:R-:W-:Y:S01]  /*26c0*/  @!PT LDS RZ, [RZ] ;  /* 0x00000000fffff984 */ /* 0x000fe20000000800 */
[----:B------:R-:W-:Y:S01]  /*26d0*/  @!P2 LDGSTS.E.BYPASS.LTC128B.128 [R222], desc[UR8][R214.64] ;  /* 0x00000000d6deafae */ /* 0x000fe2000b901d48 */
[----:B-1----:R-:W-:-:S03]  /*26e0*/  @!P3 LEA R4, P2, R6, R18, 0x1 ;  /* 0x000000120604b211 */ /* 0x002fc600078408ff */
[----:B------:R-:W-:Y:S04]  /*26f0*/  @P1 STS [R222+0x1000], RZ ;  /* 0x001000ffde001388 */ /* 0x000fe80000000800 */
[----:B------:R-:W-:Y:S04]  /*2700*/  @P1 STS [R222+0x1004], RZ ;  /* 0x001004ffde001388 */ /* 0x000fe80000000800 */
[----:B------:R-:W-:Y:S04]  /*2710*/  @P1 STS [R222+0x1008], RZ ;  /* 0x001008ffde001388 */ /* 0x000fe80000000800 */
[----:B------:R-:W-:Y:S04]  /*2720*/  @P1 STS [R222+0x100c], RZ ;  /* 0x00100cffde001388 */ /* 0x000fe80000000800 */
[----:B------:R-:W-:Y:S01]  /*2730*/  @!PT LDS RZ, [RZ] ;  /* 0x00000000fffff984 */ /* 0x000fe20000000800 */
[----:B------:R-:W-:Y:S01]  /*2740*/  @!PT LDS RZ, [RZ] ;  /* 0x00000000fffff984 */ /* 0x000fe20000000800 */
[----:B------:R-:W-:Y:S01]  /*2750*/  @!PT LDS RZ, [RZ] ;  /* 0x00000000fffff984 */ /* 0x000fe20000000800 */
[----:B------:R-:W-:Y:S01]  /*2760*/  @!P1 LDGSTS.E.BYPASS.LTC128B.128 [R222+0x1000], desc[UR8][R10.64] ;  /* 0x010000000ade9fae */ /* 0x000fe2000b901d48 */
[----:B------:R-:W-:-:S02]  /*2770*/  ISETP.GE.AND P1, PT, R5, UR6, PT ;  /* 0x0000000605007c0c */ /* 0x000fc4000bf26270 */
[----:B------:R-:W-:Y:S01]  /*2780*/  @!P3 LEA.HI.X R5, R6, R19, R7, 0x1, P2 ;  /* 0x000000130605b211 */ /* 0x000fe200010f0c07 */
[----:B------:R-:W-:Y:S01]  /*2790*/  @P4 STS [R0+0x6000], RZ ;  /* 0x006000ff00004388 */ /* 0x000fe20000000800 */
[----:B------:R-:W-:Y:S01]  /*27a0*/  ISETP.GE.AND P2, PT, R3, UR6, PT ;  /* 0x0000000603007c0c */ /* 0x000fe2000bf46270 */
[----:B------:R-:W-:Y:S02]  /*27b0*/  IMAD.SHL.U32 R6, R247, 0x4, RZ ;  /* 0x00000004f7067824 */ /* 0x000fe400078e00ff */
[----:B------:R-:W-:Y:S04]  /*27c0*/  @P4 STS [R0+0x6004], RZ ;  /* 0x006004ff00004388 */ /* 0x000fe80000000800 */
[----:B------:R-:W-:Y:S04]  /*27d0*/  @P4 STS.64 [R0+0x6008], RZ ;  /* 0x006008ff00004388 */ /* 0x000fe80000000a00 */
[----:B------:R-:W-:Y:S01]  /*27e0*/  @!PT LDS RZ, [RZ] ;  /* 0x00000000fffff984 */ /* 0x000fe20000000800 */
[----:B------:R-:W-:Y:S01]  /*27f0*/  @!PT LDS RZ, [RZ] ;  /* 0x00000000fffff984 */ /* 0x000fe20000000800 */
[----:B------:R-:W-:Y:S01]  /*2800*/  @!PT LDS RZ, [RZ] ;  /* 0x00000000fffff984 */ /* 0x000fe20000000800 */
[----:B------:R1:W-:Y:S04]  /*2810*/  @!P4 LDGSTS.E.BYPASS.LTC128B.128 [R0+0x6000], desc[UR8][R8.64] ;  /* 0x060000000800cfae */ /* 0x0003e8000b901d48 */
[----:B------:R2:W-:Y:S04]  /*2820*/  @P3 STS.128 [R0+0x7000], RZ ;  /* 0x007000ff00003388 */ /* 0x0005e80000000c00 */
[----:B------:R-:W-:Y:S01]  /*2830*/  @!PT LDS RZ, [RZ] ;  /* 0x00000000fffff984 */ /* 0x000fe20000000800 */
[----:B------:R-:W-:Y:S01]  /*2840*/  @!PT LDS RZ, [RZ] ;  /* 0x00000000fffff984 */ /* 0x000fe20000000800 */
[----:B------:R-:W-:Y:S01]  /*2850*/  @!PT LDS RZ, [RZ] ;  /* 0x00000000fffff984 */ /* 0x000fe20000000800 */
[----:B------:R3:W-:Y:S04]  /*2860*/  @!P3 LDGSTS.E.BYPASS.LTC128B.128 [R0+0x7000], desc[UR8][R4.64] ;  /* 0x070000000400bfae */ /* 0x0007e8000b901d48 */
[----:B------:R-:W0:Y:S01]  /*2870*/  LDGDEPBAR ;  /* 0x00000000000079af */ /* 0x000e220000000000 */
[----:B-1----:R-:W-:-:S02]  /*2880*/  SHF.R.S32.HI R8, RZ, 0x1f, R247 ;  /* 0x0000001fff087819 */ /* 0x002fc400000114f7 */
[----:B---3--:R-:W-:Y:S01]  /*2890*/  IADD3 R4, P4, R6, UR11, RZ ;  /* 0x0000000b06047c10 */ /* 0x008fe2000ff9e0ff */
[----:B------:R-:W-:-:S04]  /*28a0*/  DEPBAR.LE SB0, 0x1 ;  /* 0x000080400000791a */ /* 0x000fc80000000000 */
[----:B--2---:R-:W-:Y:S02]  /*28b0*/  SHF.R.S32.HI R0, RZ, 0x1f, R3 ;  /* 0x0000001fff007819 */ /* 0x004fe40000011403 */
[----:B------:R-:W-:Y:S02]  /*28c0*/  @!P2 LEA R6, P3, R3, UR11, 0x2 ;  /* 0x0000000b0306ac11 */ /* 0x000fe4000f8610ff */
[----:B------:R-:W-:Y:S02]  /*28d0*/  SHF.L.U64.HI R5, R247, 0x2, R8 ;  /* 0x00000002f7057819 */ /* 0x000fe40000010208 */
[----:B------:R-:W-:Y:S02]  /*28e0*/  @!P2 LEA.HI.X R7, R3, UR10, R0, 0x2, P3 ;  /* 0x0000000a0307ac11 */ /* 0x000fe400098f1400 */
[----:B------:R-:W-:-:S03]  /*28f0*/  IADD3.X R5, R5, UR10, RZ, P4, !PT ;  /* 0x0000000a05057c10 */ /* 0x000fc6000a7fe4ff */
[----:B------:R-:W5:Y:S04]  /*2900*/  @!P2 LDG.E R238, desc[UR8][R6.64] ;  /* 0x0000000806eea981 */ /* 0x000f68000c1e1900 */
[----:B------:R-:W5:Y:S04]  /*2910*/  @!P5 LDG.E R239, desc[UR8][R4.64] ;  /* 0x0000000804efd981 */ /* 0x000f68000c1e1900 */
[----:B------:R-:W5:Y:S04]  /*2920*/  @!P6 LDG.E R240, desc[UR8][R4.64+0x20] ;  /* 0x0000200804f0e981 */ /* 0x000f68000c1e1900 */
[----:B------:R1:W5:Y:S01]  /*2930*/  @!P1 LDG.E R237, desc[UR8][R4.64+0x100] ;  /* 0x0001000804ed9981 */ /* 0x000362000c1e1900 */
[----:B------:R-:W-:Y:S01]  /*2940*/  BAR.SYNC.DEFER_BLOCKING 0x0 ;  /* 0x0000000000007b1d */ /* 0x000fe20000010000 */
[----:B------:R-:W-:-:S05]  /*2950*/  VIADD R0, R247, 0xffffff80 ;  /* 0xffffff80f7007836 */ /* 0x000fca0000000000 */
[----:B------:R2:W3:Y:S04]  /*2960*/  LDSM.16.M88.4 R116, [R149+0x8000] ;  /* 0x008000009574783b */ /* 0x0004e80000000200 */
[----:B------:R2:W4:Y:S04]  /*2970*/  LDSM.16.M88.4 R120, [R149+0x8400] ;  /* 0x008400009578783b */ /* 0x0005280000000200 */
[----:B------:R2:W2:Y:S04]  /*2980*/  LDSM.16.M88.4 R124, [R149+0x8800] ;  /* 0x00880000957c783b */ /* 0x0004a80000000200 */
[----:B------:R2:W2:Y:S04]  /*2990*/  LDSM.16.M88.4 R128, [R149+0x8c00] ;  /* 0x008c00009580783b */ /* 0x0004a80000000200 */
[----:B------:R2:W2:Y:S04]  /*29a0*/  LDSM.16.M88.4 R132, [R150+0x8000] ;  /* 0x008000009684783b */ /* 0x0004a80000000200 */
[----:B------:R2:W2:Y:S04]  /*29b0*/  LDSM.16.M88.4 R136, [R150+0x8400] ;  /* 0x008400009688783b */ /* 0x0004a80000000200 */
[----:B------:R2:W2:Y:S04]  /*29c0*/  LDSM.16.M88.4 R140, [R150+0x8800] ;  /* 0x00880000968c783b */ /* 0x0004a80000000200 */
[----:B------:R2:W2:Y:S01]  /*29d0*/  LDSM.16.M88.4 R144, [R150+0x8c00] ;  /* 0x008c00009690783b */ /* 0x0004a20000000200 */
[----:B------:R-:W-:Y:S01]  /*29e0*/  VIADD R148, R161, 0x1000 ;  /* 0x00001000a1947836 */ /* 0x000fe20000000000 */
[----:B------:R-:W-:Y:S01]  /*29f0*/  SHF.R.S32.HI R3, RZ, 0x1f, R0 ;  /* 0x0000001fff037819 */ /* 0x000fe20000011400 */
[----:B-1----:R-:W-:Y:S01]  /*2a00*/  VIADD R4, R156, 0x1000 ;  /* 0x000010009c047836 */ /* 0x002fe20000000000 */
[----:B------:R-:W-:-:S02]  /*2a10*/  UIADD3 UR6, UR30, 0x80, URZ ;  /* 0x000000801e067890 */ /* 0x000fc4000fffe03f */
[----:B------:R-:W-:Y:S02]  /*2a20*/  SHF.L.U64.HI R242, R0, 0x2, R3 ;  /* 0x0000000200f27819 */ /* 0x000fe40000010203 */
[----:B------:R-:W-:Y:S02]  /*2a30*/  SEL R148, R148, R161, !P0 ;  /* 0x000000a194947207 */ /* 0x000fe40004000000 */
[----:B------:R-:W-:Y:S01]  /*2a40*/  SEL R3, R4, R156, !P0 ;  /* 0x0000009c04037207 */ /* 0x000fe20004000000 */
[----:B------:R-:W-:Y:S01]  /*2a50*/  IMAD.SHL.U32 R244, R247, 0x4, RZ ;  /* 0x00000004f7f47824 */ /* 0x000fe200078e00ff */
[----:B------:R-:W-:Y:S01]  /*2a60*/  CS2R R94, SRZ ;  /* 0x00000000005e7805 */ /* 0x000fe2000001ff00 */
[----:B------:R-:W-:Y:S01]  /*2a70*/  IMAD.SHL.U32 R154, R161, 0x2, RZ ;  /* 0x00000002a19a7824 */ /* 0x000fe200078e00ff */
[----:B------:R-:W-:Y:S02]  /*2a80*/  CS2R R92, SRZ ;  /* 0x00000000005c7805 */ /* 0x000fe4000001ff00 */
[----:B------:R-:W-:-:S02]  /*2a90*/  CS2R R98, SRZ ;  /* 0x0000000000627805 */ /* 0x000fc4000001ff00 */
[----:B------:R-:W-:Y:S02]  /*2aa0*/  CS2R R96, SRZ ;  /* 0x0000000000607805 */ /* 0x000fe4000001ff00 */
[----:B------:R-:W-:Y:S02]  /*2ab0*/  CS2R R90, SRZ ;  /* 0x00000000005a7805 */ /* 0x000fe4000001ff00 */
[----:B------:R-:W-:Y:S02]  /*2ac0*/  CS2R R88, SRZ ;  /* 0x0000000000587805 */ /* 0x000fe4000001ff00 */
[----:B------:R-:W-:Y:S02]  /*2ad0*/  CS2R R86, SRZ ;  /* 0x0000000000567805 */ /* 0x000fe4000001ff00 */
        /* <DEDUP_REMOVED lines=9> */
[----:B------:R-:W-:Y:S01]  /*2b70*/  SHF.L.U64.HI R243, R247, 0x2, R8 ;  /* 0x00000002f7f37819 */ /* 0x000fe20000010208 */
[----:B------:R-:W-:Y:S01]  /*2b80*/  IMAD.SHL.U32 R241, R0, 0x4, RZ ;  /* 0x0000000400f17824 */ /* 0x000fe200078e00ff */
[----:B------:R-:W-:Y:S02]  /*2b90*/  LEA R148, R148, UR4, 0x1 ;  /* 0x0000000494947c11 */ /* 0x000fe4000f8e08ff */
[----:B------:R-:W-:Y:S01]  /*2ba0*/  LEA R3, R3, UR4, 0x1 ;  /* 0x0000000403037c11 */ /* 0x000fe2000f8e08ff */
[----:B------:R-:W-:Y:S02]  /*2bb0*/  USHF.L.U32 UR30, UR16, 0x3, URZ ;  /* 0x00000003101e7899 */ /* 0x000fe4000800063f */
[----:B------:R-:W-:Y:S02]  /*2bc0*/  USHF.L.U32 UR29, UR16, 0x4, URZ ;  /* 0x00000004101d7899 */ /* 0x000fe4000800063f */
[----:B------:R-:W-:-:S02]  /*2bd0*/  UIMAD UR28, UR16, 0x18, URZ ;  /* 0x00000018101c78a4 */ /* 0x000fc4000f8e023f */
[----:B------:R-:W-:Y:S02]  /*2be0*/  USHF.L.U32 UR27, UR16, 0x5, URZ ;  /* 0x00000005101b7899 */ /* 0x000fe4000800063f */
[----:B------:R-:W-:Y:S02]  /*2bf0*/  UIMAD UR26, UR16, 0x28, URZ ;  /* 0x00000028101a78a4 */ /* 0x000fe4000f8e023f */
[----:B------:R-:W-:Y:S02]  /*2c00*/  UIMAD UR25, UR16, 0x30, URZ ;  /* 0x00000030101978a4 */ /* 0x000fe4000f8e023f */
[----:B------:R-:W-:Y:S02]  /*2c10*/  UIMAD UR24, UR16, 0x38, URZ ;  /* 0x00000038101878a4 */ /* 0x000fe4000f8e023f */
[----:B------:R-:W-:Y:S02]  /*2c20*/  USHF.L.U32 UR23, UR16, 0x6, URZ ;  /* 0x0000000610177899 */ /* 0x000fe4000800063f */
[----:B------:R-:W-:-:S02]  /*2c30*/  UIMAD UR22, UR16, 0x48, URZ ;  /* 0x00000048101678a4 */ /* 0x000fc4000f8e023f */
[----:B------:R-:W-:Y:S02]  /*2c40*/  UIMAD UR21, UR16, 0x50, URZ ;  /* 0x00000050101578a4 */ /* 0x000fe4000f8e023f */
[----:B------:R-:W-:Y:S02]  /*2c50*/  UIMAD UR20, UR16, 0x58, URZ ;  /* 0x00000058101478a4 */ /* 0x000fe4000f8e023f */
[----:B------:R-:W-:Y:S02]  /*2c60*/  UIMAD UR19, UR16, 0x60, URZ ;  /* 0x00000060101378a4 */ /* 0x000fe4000f8e023f */
[----:B------:R-:W-:Y:S02]  /*2c70*/  UIMAD UR18, UR16, 0x68, URZ ;  /* 0x00000068101278a4 */ /* 0x000fe4000f8e023f */
[----:B------:R-:W-:Y:S02]  /*2c80*/  UIMAD UR17, UR16, 0x70, URZ ;  /* 0x00000070101178a4 */ /* 0x000fe4000f8e023f */
[----:B------:R-:W-:Y:S01]  /*2c90*/  UISETP.GE.AND UP0, UPT, UR6, UR5, UPT ;  /* 0x000000050600728c */ /* 0x000fe2000bf06270 */
[----:B------:R-:W-:Y:S01]  /*2ca0*/  UMOV UR13, UR34 ;  /* 0x00000022000d7c82 */ /* 0x000fe20008000000 */
[----:B------:R-:W-:-:S02]  /*2cb0*/  UIADD3 UR15, -UR15, URZ, URZ ;  /* 0x0000003f0f0f7290 */ /* 0x000fc4000fffe13f */
[----:B------:R-:W-:Y:S01]  /*2cc0*/  UIMAD UR16, UR16, 0x78, URZ ;  /* 0x00000078101078a4 */ /* 0x000fe2000f8e023f */
[----:B------:R-:W-:Y:S01]  /*2cd0*/  UMOV UR12, UR35 ;  /* 0x00000023000c7c82 */ /* 0x000fe20008000000 */
[----:B--234-:R-:W-:-:S10]  /*2ce0*/  ULDC UR6, c[0x0][0x2ec] ;  /* 0x0000bb0000067ab9 */ /* 0x01cfd40000000800 */
.L_x_9:
[----:B------:R-:W0:Y:S01]  /*2cf0*/  LDGDEPBAR ;  /* 0x00000000000079af */ /* 0x000e220000000000 */
[----:B------:R-:W-:Y:S01]  /*2d00*/  IMAD.IADD R112, R155, 0x1, R148 ;  /* 0x000000019b707824 */ /* 0x000fe200078e0294 */
[----:B------:R-:W-:Y:S01]  /*2d10*/  PLOP3.LUT P0, PT, PT, PT, UP0, 0x80, 0x0 ;  /* 0x000000000000781c */ /* 0x000fe20003f0f008 */
[----:B------:R-:W-:Y:S01]  /*2d20*/  UISETP.GE.AND UP3, UPT, UR7, 0x1, UPT ;  /* 0x000000010700788c */ /* 0x000fe2000bf66270 */
[----:B------:R-:W-:Y:S02]  /*2d30*/  PLOP3.LUT P2, PT, PT, PT, UP0, 0x80, 0x0 ;  /* 0x000000000000781c */ /* 0x000fe40003f4f008 */
[----:B------:R-:W-:Y:S02]  /*2d40*/  PLOP3.LUT P6, PT, PT, PT, UP0, 0x80, 0x0 ;  /* 0x000000000000781c */ /* 0x000fe40003fcf008 */
[----:B------:R-:W-:Y:S02]  /*2d50*/  PLOP3.LUT P5, PT, PT, PT, UP0, 0x80, 0x0 ;  /* 0x000000000000781c */ /* 0x000fe40003faf008 */
[----:B------:R-:W-:Y:S02]  /*2d60*/  PLOP3.LUT P1, PT, PT, PT, UP0, 0x80, 0x0 ;  /* 0x000000000000781c */ /* 0x000fe40003f2f008 */
[----:B-----5:R-:W-:Y:S02]  /*2d70*/  FSETP.NEU.FTZ.AND P3, PT, R239, -INF , PT ;  /* 0xff800000ef00780b */ /* 0x020fe40003f7d000 */
[----:B------:R-:W-:Y:S01]  /*2d80*/  PLOP3.LUT P4, PT, PT, PT, UP0, 0x80, 0x0 ;  /* 0x000000000000781c */ /* 0x000fe20003f8f008 */
[----:B------:R-:W-:Y:S04]  /*2d90*/  DEPBAR.LE SB0, 0x0 ;  /* 0x000080000000791a */ /* 0x000fe80000000000 */
[----:B------:R-:W-:Y:S06]  /*2da0*/  BAR.SYNC.DEFER_BLOCKING 0x0 ;  /* 0x0000000000007b1d */ /* 0x000fec0000010000 */
[----:B------:R-:W-:Y:S08]  /*2db0*/  LDSM.16.M88.4 R64, [R148] ;  /* 0x000000009440783b */ /* 0x000ff00000000200 */
[----:B------:R-:W1:Y:S08]  /*2dc0*/  LDSM.16.M88.4 R16, [R149+0x6000] ;  /* 0x006000009510783b */ /* 0x000e700000000200 */
[----:B------:R-:W2:Y:S08]  /*2dd0*/  LDSM.16.M88.4 R60, [R148+0x1000] ;  /* 0x00100000943c783b */ /* 0x000eb00000000200 */
[----:B------:R-:W3:Y:S08]  /*2de0*/  LDSM.16.M88.4 R32, [R149+0x6400] ;  /* 0x006400009520783b */ /* 0x000ef00000000200 */
[----:B------:R-:W4:Y:S08]  /*2df0*/  LDSM.16.M88.4 R48, [R149+0x6800] ;  /* 0x006800009530783b */ /* 0x000f300000000200 */
[----:B------:R-:W4:Y:S01]  /*2e00*/  LDSM.16.M88.4 R100, [R149+0x6c00] ;  /* 0x006c00009564783b */ /* 0x000f220000000200 */
[-C--:B-1----:R-:W-:Y:S07]  /*2e10*/  HMMA.16816.F32 R4, R64, R16.reuse, RZ ;  /* 0x000000104004723c */ /* 0x082fee00000018ff */
[----:B------:R-:W-:Y:S01]  /*2e20*/  LDSM.16.M88.4 R104, [R112] ;  /* 0x000000007068783b */ /* 0x000fe20000000200 */
[C---:B--2---:R-:W-:Y:S07]  /*2e30*/  HMMA.16816.F32 R8, R60.reuse, R16, RZ ;  /* 0x000000103c08723c */ /* 0x044fee00000018ff */
[----:B------:R-:W1:Y:S01]  /*2e40*/  LDSM.16.M88.4 R108, [R150+0x6000] ;  /* 0x00600000966c783b */ /* 0x000e620000000200 */
[-C--:B------:R-:W-:Y:S07]  /*2e50*/  HMMA.16816.F32 R12, R60, R18.reuse, RZ ;  /* 0x000000123c0c723c */ /* 0x080fee00000018ff */
[----:B------:R-:W2:Y:S01]  /*2e60*/  LDSM.16.M88.4 R112, [R112+0x1000] ;  /* 0x001000007070783b */ /* 0x000ea20000000200 */
[C---:B------:R-:W-:Y:S06]  /*2e70*/  HMMA.16816.F32 R16, R64.reuse, R18, RZ ;  /* 0x000000124010723c */ /* 0x040fec00000018ff */
[-C--:B---3--:R-:W-:Y:S06]  /*2e80*/  HMMA.16816.F32 R20, R64, R32.reuse, RZ ;  /* 0x000000204014723c */ /* 0x088fec00000018ff */
[C---:B------:R-:W-:Y:S06]  /*2e90*/  HMMA.16816.F32 R24, R60.reuse, R32, RZ ;  /* 0x000000203c18723c */ /* 0x040fec00000018ff */
[-C--:B------:R-:W-:Y:S06]  /*2ea0*/  HMMA.16816.F32 R28, R60, R34.reuse, RZ ;  /* 0x000000223c1c723c */ /* 0x080fec00000018ff */
[C---:B------:R-:W-:Y:S06]  /*2eb0*/  HMMA.16816.F32 R32, R64.reuse, R34, RZ ;  /* 0x000000224020723c */ /* 0x040fec00000018ff */
[-C--:B----4-:R-:W-:Y:S06]  /*2ec0*/  HMMA.16816.F32 R36, R64, R48.reuse, RZ ;  /* 0x000000304024723c */ /* 0x090fec00000018ff */
[C---:B------:R-:W-:Y:S06]  /*2ed0*/  HMMA.16816.F32 R40, R60.reuse, R48, RZ ;  /* 0x000000303c28723c */ /* 0x040fec00000018ff */
[-C--:B------:R-:W-:Y:S06]  /*2ee0*/  HMMA.16816.F32 R44, R60, R50.reuse, RZ ;  /* 0x000000323c2c723c */ /* 0x080fec00000018ff */
[C---:B------:R-:W-:Y:S06]  /*2ef0*/  HMMA.16816.F32 R48, R64.reuse, R50, RZ ;  /* 0x000000324030723c */ /* 0x040fec00000018ff */
[-C--:B------:R-:W-:Y:S06]  /*2f00*/  HMMA.16816.F32 R52, R64, R100.reuse, RZ ;  /* 0x000000644034723c */ /* 0x080fec00000018ff */
[C---:B------:R-:W-:Y:S06]  /*2f10*/  HMMA.16816.F32 R56, R60.reuse, R100, RZ ;  /* 0x000000643c38723c */ /* 0x040fec00000018ff */
[-C--:B------:R-:W-:Y:S01]  /*2f20*/  HMMA.16816.F32 R60, R60, R102.reuse, RZ ;  /* 0x000000663c3c723c */ /* 0x080fe200000018ff */
[----:B------:R-:W-:Y:S01]  /*2f30*/  FMUL.FTZ R101, R240, 1.4426950216293334961 ;  /* 0x3fb8aa3bf0657820 */ /* 0x000fe20000410000 */
[----:B------:R-:W-:Y:S04]  /*2f40*/  FMUL.FTZ R100, R237, 1.4426950216293334961 ;  /* 0x3fb8aa3bed647820 */ /* 0x000fe80000410000 */
[----:B------:R-:W-:Y:S06]  /*2f50*/  HMMA.16816.F32 R64, R64, R102, RZ ;  /* 0x000000664040723c */ /* 0x000fec00000018ff */
[-C--:B-1----:R-:W-:Y:S01]  /*2f60*/  HMMA.16816.F32 R4, R104, R108.reuse, R4 ;  /* 0x0000006c6804723c */ /* 0x082fe20000001804 */
[----:B------:R-:W-:Y:S04]  /*2f70*/  IMAD.U32 R102, RZ, RZ, UR32 ;  /* 0x00000020ff667e24 */ /* 0x000fe8000f8e00ff */
[----:B------:R-:W-:Y:S01]  /*2f80*/  @P0 IMAD R102, R102, 0x80, R246 ;  /* 0x0000008066660824 */ /* 0x000fe200078e02f6 */
[----:B------:R-:W-:Y:S01]  /*2f90*/  PLOP3.LUT P0, PT, PT, PT, UP0, 0x80, 0x0 ;  /* 0x000000000000781c */ /* 0x000fe20003f0f008 */
[----:B------:R-:W-:Y:S01]  /*2fa0*/  FMUL.FTZ R103, R239, 1.4426950216293334961 ;  /* 0x3fb8aa3bef677820 */ /* 0x000fe20000410000 */
[C---:B--2---:R-:W-:Y:S04]  /*2fb0*/  HMMA.16816.F32 R8, R112.reuse, R108, R8 ;  /* 0x0000006c7008723c */ /* 0x044fe80000001808 */
[C---:B------:R-:W-:Y:S01]  /*2fc0*/  @P2 VIADD R0, R102.reuse, 0x1 ;  /* 0x0000000166002836 */ /* 0x040fe20000000000 */
[----:B------:R-:W-:Y:S01]  /*2fd0*/  @P6 ISETP.GE.AND P6, PT, R102, UR5, PT ;  /* 0x0000000566006c0c */ /* 0x000fe2000bfc6270 */
[-C--:B------:R-:W-:Y:S03]  /*2fe0*/  HMMA.16816.F32 R12, R112, R110.reuse, R12 ;  /* 0x0000006e700c723c */ /* 0x080fe6000000180c */
[----:B------:R-:W-:Y:S02]  /*2ff0*/  @P5 ISETP.GE.AND P5, PT, R0, UR5, PT ;  /* 0x0000000500005c0c */ /* 0x000fe4000bfa6270 */
[----:B------:R-:W-:Y:S01]  /*3000*/  FSEL R103, R103, RZ, P3 ;  /* 0x000000ff67677208 */ /* 0x000fe20001800000 */
[----:B------:R-:W-:Y:S01]  /*3010*/  FMUL.FTZ R0, R238, 1.4426950216293334961 ;  /* 0x3fb8aa3bee007820 */ /* 0x000fe20000410000 */
[----:B------:R-:W-:Y:S01]  /*3020*/  FSETP.NEU.FTZ.AND P2, PT, R240, -INF , PT ;  /* 0xff800000f000780b */ /* 0x000fe20003f5d000 */
[C---:B------:R-:W-:Y:S01]  /*3030*/  HMMA.16816.F32 R16, R104.reuse, R110, R16 ;  /* 0x0000006e6810723c */ /* 0x040fe20000001810 */
[----:B------:R-:W-:Y:S03]  /*3040*/  PLOP3.LUT P3, PT, PT, PT, UP0, 0x80, 0x0 ;  /* 0x000000000000781c */ /* 0x000fe60003f6f008 */
[----:B------:R-:W-:Y:S02]  /*3050*/  @P1 FSEL R4, R4, -INF , !P6 ;  /* 0xff80000004041808 */ /* 0x000fe40007000000 */
[----:B------:R-:W-:Y:S02]  /*3060*/  @P0 FSEL R5, R5, -INF , !P5 ;  /* 0xff80000005050808 */ /* 0x000fe40006800000 */
[----:B------:R-:W-:Y:S02]  /*3070*/  PLOP3.LUT P1, PT, PT, PT, UP0, 0x80, 0x0 ;  /* 0x000000000000781c */ /* 0x000fe40003f2f008 */
[----:B------:R-:W-:Y:S01]  /*3080*/  PLOP3.LUT P0, PT, PT, PT, UP0, 0x80, 0x0 ;  /* 0x000000000000781c */ /* 0x000fe20003f0f008 */
[--C-:B------:R-:W-:Y:S01]  /*3090*/  FFMA.FTZ R4, R4, UR6, -R103.reuse ;  /* 0x0000000604047c23 */ /* 0x100fe20008010867 */
[----:B------:R-:W-:Y:S01]  /*30a0*/  FSEL R101, R101, RZ, P2 ;  /* 0x000000ff65657208 */ /* 0x000fe20001000000 */
[----:B------:R-:W-:Y:S01]  /*30b0*/  FFMA.FTZ R5, R5, UR6, -R103 ;  /* 0x0000000605057c23 */ /* 0x000fe20008010867 */
[----:B------:R-:W-:Y:S01]  /*30c0*/  PLOP3.LUT P2, PT, PT, PT, UP0, 0x80, 0x0 ;  /* 0x000000000000781c */ /* 0x000fe20003f4f008 */
[----:B------:R1:W-:Y:S06]  /*30d0*/  MUFU.EX2 R236, R4 ;  /* 0x0000000400ec7308 */ /* 0x0003ec0000000800 */
[----:B------:R-:W-:Y:S04]  /*30e0*/  @P1 FSEL R6, R6, -INF , !P6 ;  /* 0xff80000006061808 */ /* 0x000fe80007000000 */
[----:B------:R-:W2:Y:S01]  /*30f0*/  MUFU.EX2 R235, R5 ;  /* 0x0000000500eb7308 */ /* 0x000ea20000000800 */
[----:B------:R-:W-:Y:S02]  /*3100*/  @P0 FSEL R7, R7, -INF , !P5 ;  /* 0xff80000007070808 */ /* 0x000fe40006800000 */
[----:B------:R-:W-:Y:S01]  /*3110*/  PLOP3.LUT P1, PT, PT, PT, UP0, 0x80, 0x0 ;  /* 0x000000000000781c */ /* 0x000fe20003f2f008 */
[--C-:B------:R-:W-:Y:S01]  /*3120*/  FFMA.FTZ R6, R6, UR6, -R101.reuse ;  /* 0x0000000606067c23 */ /* 0x100fe20008010865 */
[----:B------:R-:W-:Y:S01]  /*3130*/  @P2 FSEL R9, R9, -INF , !P5 ;  /* 0xff80000009092808 */ /* 0x000fe20006800000 */
[--C-:B------:R-:W-:Y:S01]  /*3140*/  FFMA.FTZ R7, R7, UR6, -R101.reuse ;  /* 0x0000000607077c23 */ /* 0x100fe20008010865 */
[----:B------:R-:W-:Y:S03]  /*3150*/  FSETP.NEU.FTZ.AND P0, PT, R237, -INF , PT ;  /* 0xff800000ed00780b */ /* 0x000fe60003f1d000 */
[----:B------:R-:W-:Y:S01]  /*3160*/  MUFU.EX2 R193, R6 ;  /* 0x0000000600c17308 */ /* 0x000fe20000000800 */
[----:B-1----:R-:W-:Y:S01]  /*3170*/  @P3 VIADD R4, R102, 0x8 ;  /* 0x0000000866043836 */ /* 0x002fe20000000000 */
[----:B------:R-:W-:Y:S02]  /*3180*/  FSETP.NEU.FTZ.AND P2, PT, R238, -INF , PT ;  /* 0xff800000ee00780b */ /* 0x000fe40003f5d000 */
[----:B------:R-:W-:Y:S02]  /*3190*/  FSEL R100, R100, RZ, P0 ;  /* 0x000000ff64647208 */ /* 0x000fe40000000000 */
[----:B------:R-:W-:Y:S04]  /*31a0*/  @P4 ISETP.GE.AND P4, PT, R4, UR5, PT ;  /* 0x0000000504004c0c */ /* 0x000fe8000bf86270 */
[----:B------:R1:W-:Y:S01]  /*31b0*/  MUFU.EX2 R192, R7 ;  /* 0x0000000700c07308 */ /* 0x0003e20000000800 */
[----:B------:R-:W-:Y:S01]  /*31c0*/  @P1 FSEL R8, R8, -INF , !P6 ;  /* 0xff80000008081808 */ /* 0x000fe20007000000 */
[--C-:B------:R-:W-:Y:S01]  /*31d0*/  FFMA.FTZ R9, R9, UR6, -R100.reuse ;  /* 0x0000000609097c23 */ /* 0x100fe20008010864 */
[----:B------:R-:W-:Y:S02]  /*31e0*/  PLOP3.LUT P1, PT, PT, PT, UP0, 0x80, 0x0 ;  /* 0x000000000000781c */ /* 0x000fe40003f2f008 */
[----:B------:R-:W-:Y:S01]  /*31f0*/  PLOP3.LUT P0, PT, PT, PT, UP0, 0x80, 0x0 ;  /* 0x000000000000781c */ /* 0x000fe20003f0f008 */
[----:B------:R-:W-:Y:S01]  /*3200*/  FFMA.FTZ R8, R8, UR6, -R100 ;  /* 0x0000000608087c23 */ /* 0x000fe20008010864 */
[----:B------:R-:W-:Y:S03]  /*3210*/  FSEL R0, R0, RZ, P2 ;  /* 0x000000ff00007208 */ /* 0x000fe60001000000 */
[----:B------:R-:W-:Y:S01]  /*3220*/  MUFU.EX2 R200, R9 ;  /* 0x0000000900c87308 */ /* 0x000fe20000000800 */
[----:B------:R-:W-:Y:S02]  /*3230*/  PLOP3.LUT P2, PT, PT, PT, UP0, 0x80, 0x0 ;  /* 0x000000000000781c */ /* 0x000fe40003f4f008 */
[----:B------:R-:W-:Y:S07]  /*3240*/  PLOP3.LUT P3, PT, PT, PT, UP0, 0x80, 0x0 ;  /* 0x000000000000781c */ /* 0x000fee0003f6f008 */
[----:B------:R3:W4:Y:S01]  /*3250*/  MUFU.EX2 R201, R8 ;  /* 0x0000000800c97308 */ /* 0x0007220000000800 */
[----:B-1----:R-:W1:Y:S01]  /*3260*/  LDSM.16.M88.4 R4, [R150+0x6400] ;  /* 0x006400009604783b */ /* 0x002e620000000200 */
[----:B------:R-:W-:Y:S02]  /*3270*/  @P1 FSEL R10, R10, -INF , !P6 ;  /* 0xff8000000a0a1808 */ /* 0x000fe40007000000 */
[----:B------:R-:W-:Y:S02]  /*3280*/  PLOP3.LUT P6, PT, PT, PT, UP0, 0x80, 0x0 ;  /* 0x000000000000781c */ /* 0x000fe40003fcf008 */
[----:B------:R-:W-:Y:S01]  /*3290*/  PLOP3.LUT P1, PT, PT, PT, UP0, 0x80, 0x0 ;  /* 0x000000000000781c */ /* 0x000fe20003f2f008 */
[--C-:B------:R-:W-:Y:S01]  /*32a0*/  FFMA.FTZ R10, R10, UR6, -R0.reuse ;  /* 0x000000060a0a7c23 */ /* 0x100fe20008010800 */
[----:B------:R-:W-:Y:S02]  /*32b0*/  @P0 FSEL R11, R11, -INF , !P5 ;  /* 0xff8000000b0b0808 */ /* 0x000fe40006800000 */
[----:B------:R-:W-:Y:S01]  /*32c0*/  PLOP3.LUT P0, PT, PT, PT, UP0, 0x80, 0x0 ;  /* 0x000000000000781c */ /* 0x000fe20003f0f008 */
[----:B------:R-:W-:Y:S01]  /*32d0*/  MUFU.EX2 R213, R10 ;  /* 0x0000000a00d57308 */ /* 0x000fe20000000800 */
[----:B------:R-:W-:Y:S01]  /*32e0*/  PLOP3.LUT P5, PT, PT, PT, UP0, 0x80, 0x0 ;  /* 0x000000000000781c */ /* 0x000fe20003faf008 */
[----:B------:R-:W-:Y:S01]  /*32f0*/  FFMA.FTZ R11, R11, UR6, -R0 ;  /* 0x000000060b0b7c23 */ /* 0x000fe20008010800 */
[----:B---3--:R-:W-:Y:S01]  /*3300*/  @P2 VIADD R8, R102, 0x9 ;  /* 0x0000000966082836 */ /* 0x008fe20000000000 */
[----:B------:R-:W-:Y:S06]  /*3310*/  PLOP3.LUT P2, PT, PT, PT, UP0, 0x80, 0x0 ;  /* 0x000000000000781c */ /* 0x000fec0003f4f008 */
[----:B------:R3:W-:Y:S01]  /*3320*/  MUFU.EX2 R212, R11 ;  /* 0x0000000b00d47308 */ /* 0x0007e20000000800 */
[----:B------:R-:W-:Y:S02]  /*3330*/  @P1 FSEL R12, R12, -INF , !P4 ;  /* 0xff8000000c0c1808 */ /* 0x000fe40006000000 */
[----:B------:R-:W-:Y:S02]  /*3340*/  @P6 ISETP.GE.AND P6, PT, R8, UR5, PT ;  /* 0x0000000508006c0c */ /* 0x000fe4000bfc6270 */
[----:B------:R-:W-:Y:S01]  /*3350*/  PLOP3.LUT P1, PT, PT, PT, UP0, 0x80, 0x0 ;  /* 0x000000000000781c */ /* 0x000fe20003f2f008 */
[----:B------:R-:W-:Y:S01]  /*3360*/  @P5 VIADD R8, R102, 0x10 ;  /* 0x0000001066085836 */ /* 0x000fe20000000000 */
[----:B------:R-:W-:Y:S01]  /*3370*/  @P0 FSEL R13, R13, -INF , !P6 ;  /* 0xff8000000d0d0808 */ /* 0x000fe20007000000 */
[--C-:B------:R-:W-:Y:S01]  /*3380*/  FFMA.FTZ R12, R12, UR6, -R100.reuse ;  /* 0x000000060c0c7c23 */ /* 0x100fe20008010864 */
[----:B------:R-:W-:Y:S02]  /*3390*/  PLOP3.LUT P0, PT, PT, PT, UP0, 0x80, 0x0 ;  /* 0x000000000000781c */ /* 0x000fe40003f0f008 */
[----:B------:R-:W-:Y:S01]  /*33a0*/  PLOP3.LUT P5, PT, PT, PT, UP0, 0x80, 0x0 ;  /* 0x000000000000781c */ /* 0x000fe20003faf008 */
[----:B------:R2:W-:Y:S01]  /*33b0*/  MUFU.EX2 R199, R12 ;  /* 0x0000000c00c77308 */ /* 0x0005e20000000800 */
[----:B------:R-:W-:Y:S01]  /*33c0*/  @P2 FSEL R18, R18, -INF , !P4 ;  /* 0xff80000012122808 */ /* 0x000fe20006000000 */
[----:B------:R-:W-:Y:S01]  /*33d0*/  FFMA.FTZ R13, R13, UR6, -R100 ;  /* 0x000000060d0d7c23 */ /* 0x000fe20008010864 */
[----:B------:R-:W-:Y:S03]  /*33e0*/  PLOP3.LUT P2, PT, PT, PT, UP0, 0x80, 0x0 ;  /* 0x000000000000781c */ /* 0x000fe60003f4f008 */
[----:B------:R-:W-:Y:S01]  /*33f0*/  @P1 FSEL R14, R14, -INF , !P4 ;  /* 0xff8000000e0e1808 */ /* 0x000fe20006000000 */
[----:B------:R-:W-:Y:S03]  /*3400*/  FFMA.FTZ R18, R18, UR6, -R101 ;  /* 0x0000000612127c23 */ /* 0x000fe60008010865 */
[----:B------:R-:W-:Y:S01]  /*3410*/  MUFU.EX2 R197, R13 ;  /* 0x0000000d00c57308 */ /* 0x000fe20000000800 */
[----:B------:R-:W-:Y:S01]  /*3420*/  PLOP3.LUT P1, PT, PT, PT, UP0, 0x80, 0x0 ;  /* 0x000000000000781c */ /* 0x000fe20003f2f008 */
[-C--:B-1----:R-:W-:Y:S03]  /*3430*/  HMMA.16816.F32 R20, R104, R4.reuse, R20 ;  /* 0x000000046814723c */ /* 0x082fe60000001814 */
[----:B------:R-:W-:Y:S01]  /*3440*/  @P0 FSEL R15, R15, -INF , !P6 ;  /* 0xff8000000f0f0808 */ /* 0x000fe20007000000 */
[--C-:B------:R-:W-:Y:S01]  /*3450*/  FFMA.FTZ R14, R14, UR6, -R0.reuse ;  /* 0x000000060e0e7c23 */ /* 0x100fe20008010800 */
[----:B------:R-:W-:Y:S03]  /*3460*/  PLOP3.LUT P0, PT, PT, PT, UP0, 0x80, 0x0 ;  /* 0x000000000000781c */ /* 0x000fe60003f0f008 */
[----:B------:R-:W-:Y:S01]  /*3470*/  MUFU.EX2 R185, R18 ;  /* 0x0000001200b97308 */ /* 0x000fe20000000800 */
[C---:B------:R-:W-:Y:S04]  /*3480*/  HMMA.16816.F32 R24, R112.reuse, R4, R24 ;  /* 0x000000047018723c */ /* 0x040fe80000001818 */
[----:B------:R-:W-:Y:S01]  /*3490*/  FFMA.FTZ R15, R15, UR6, -R0 ;  /* 0x000000060f0f7c23 */ /* 0x000fe20008010800 */
[----:B------:R-:W-:Y:S01]  /*34a0*/  @P1 FSEL R16, R16, -INF , !P4 ;  /* 0xff80000010101808 */ /* 0x000fe20006000000 */
[-C--:B------:R-:W-:Y:S03]  /*34b0*/  HMMA.16816.F32 R28, R112, R6.reuse, R28 ;  /* 0x00000006701c723c */ /* 0x080fe6000000181c */
[----:B------:R-:W-:Y:S01]  /*34c0*/  MUFU.EX2 R211, R14 ;  /* 0x0000000e00d37308 */ /* 0x000fe20000000800 */
[----:B------:R-:W-:Y:S02]  /*34d0*/  PLOP3.LUT P1, PT, PT, PT, UP0, 0x80, 0x0 ;  /* 0x000000000000781c */ /* 0x000fe40003f2f008 */
[----:B------:R-:W-:Y:S01]  /*34e0*/  PLOP3.LUT P4, PT, PT, PT, UP0, 0x80, 0x0 ;  /* 0x000000000000781c */ /* 0x000fe20003f8f008 */
[----:B------:R-:W-:Y:S01]  /*34f0*/  @P3 VIADD R4, R102, 0x11 ;  /* 0x0000001166043836 */ /* 0x000fe20000000000 */
[----:B------:R-:W-:Y:S01]  /*3500*/  @P0 FSEL R17, R17, -INF , !P6 ;  /* 0xff80000011110808 */ /* 0x000fe20007000000 */
[C---:B------:R-:W-:Y:S01]  /*3510*/  HMMA.16816.F32 R32, R104.reuse, R6, R32 ;  /* 0x000000066820723c */ /* 0x040fe20000001820 */
[----:B------:R-:W-:Y:S03]  /*3520*/  PLOP3.LUT P0, PT, PT, PT, UP0, 0x80, 0x0 ;  /* 0x000000000000781c */ /* 0x000fe60003f0f008 */
[----:B------:R-:W-:Y:S01]  /*3530*/  MUFU.EX2 R210, R15 ;  /* 0x0000000f00d27308 */ /* 0x000fe20000000800 */
[----:B------:R-:W-:Y:S01]  /*3540*/  PLOP3.LUT P3, PT, PT, PT, UP0, 0x80, 0x0 ;  /* 0x000000000000781c */ /* 0x000fe20003f6f008 */
[--C-:B------:R-:W-:Y:S01]  /*3550*/  FFMA.FTZ R16, R16, UR6, -R103.reuse ;  /* 0x0000000610107c23 */ /* 0x100fe20008010867 */
[----:B------:R-:W-:Y:S01]  /*3560*/  FFMA.FTZ R17, R17, UR6, -R103 ;  /* 0x0000000611117c23 */ /* 0x000fe20008010867 */
[----:B------:R-:W-:Y:S06]  /*3570*/  @P1 ISETP.GE.AND P1, PT, R8, UR5, PT ;  /* 0x0000000508001c0c */ /* 0x000fec000bf26270 */
[----:B------:R-:W-:Y:S01]  /*3580*/  MUFU.EX2 R234, R16 ;  /* 0x0000001000ea7308 */ /* 0x000fe20000000800 */
[----:B------:R-:W-:Y:S01]  /*3590*/  @P4 ISETP.GE.AND P4, PT, R4, UR5, PT ;  /* 0x0000000504004c0c */ /* 0x000fe2000bf86270 */
[----:B---3--:R-:W1:Y:S01]  /*35a0*/  LDSM.16.M88.4 R8, [R150+0x6800] ;  /* 0x006800009608783b */ /* 0x008e620000000200 */
[----:B------:R-:W-:Y:S02]  /*35b0*/  @P2 FSEL R20, R20, -INF , !P1 ;  /* 0xff80000014142808 */ /* 0x000fe40004800000 */
[----:B------:R-:W-:Y:S02]  /*35c0*/  @P0 FSEL R19, R19, -INF , !P6 ;  /* 0xff80000013130808 */ /* 0x000fe40007000000 */
[----:B------:R-:W-:Y:S03]  /*35d0*/  PLOP3.LUT P0, PT, PT, PT, UP0, 0x80, 0x0 ;  /* 0x000000000000781c */ /* 0x000fe60003f0f008 */
[----:B------:R-:W3:Y:S01]  /*35e0*/  MUFU.EX2 R233, R17 ;  /* 0x0000001100e97308 */ /* 0x000ee20000000800 */
[----:B------:R-:W-:Y:S01]  /*35f0*/  PLOP3.LUT P2, PT, PT, PT, UP0, 0x80, 0x0 ;  /* 0x000000000000781c */ /* 0x000fe20003f4f008 */
[----:B------:R-:W-:Y:S01]  /*3600*/  FFMA.FTZ R19, R19, UR6, -R101 ;  /* 0x0000000613137c23 */ /* 0x000fe20008010865 */
[----:B------:R-:W-:Y:S01]  /*3610*/  @P3 FSEL R22, R22, -INF , !P1 ;  /* 0xff80000016163808 */ /* 0x000fe20004800000 */
[----:B------:R-:W-:Y:S01]  /*3620*/  FFMA.FTZ R20, R20, UR6, -R103 ;  /* 0x0000000614147c23 */ /* 0x000fe20008010867 */
[----:B------:R-:W-:Y:S02]  /*3630*/  PLOP3.LUT P3, PT, PT, PT, UP0, 0x80, 0x0 ;  /* 0x000000000000781c */ /* 0x000fe40003f6f008 */
[----:B------:R-:W-:Y:S03]  /*3640*/  @P5 FSEL R24, R24, -INF , !P1 ;  /* 0xff80000018185808 */ /* 0x000fe60004800000 */
[----:B------:R-:W-:Y:S01]  /*3650*/  MUFU.EX2 R182, R19 ;  /* 0x0000001300b67308 */ /* 0x000fe20000000800 */
[----:B------:R-:W-:Y:S01]  /*3660*/  PLOP3.LUT P5, PT, PT, PT, UP0, 0x80, 0x0 ;  /* 0x000000000000781c */ /* 0x000fe20003faf008 */
[----:B------:R-:W-:Y:S01]  /*3670*/  FFMA.FTZ R22, R22, UR6, -R101 ;  /* 0x0000000616167c23 */ /* 0x000fe20008010865 */
[----:B------:R-:W-:Y:S01]  /*3680*/  PLOP3.LUT P6, PT, PT, PT, UP0, 0x80, 0x0 ;  /* 0x000000000000781c */ /* 0x000fe20003fcf008 */
[----:B------:R-:W-:Y:S01]  /*3690*/  FFMA.FTZ R24, R24, UR6, -R100 ;  /* 0x0000000618187c23 */ /* 0x000fe20008010864 */
[----:B------:R-:W-:Y:S02]  /*36a0*/  @P0 FSEL R21, R21, -INF , !P4 ;  /* 0xff80000015150808 */ /* 0x000fe40006000000 */
[----:B------:R-:W-:Y:S03]  /*36b0*/  @P2 FSEL R23, R23, -INF , !P4 ;  /* 0xff80000017172808 */ /* 0x000fe60006000000 */
[----:B------:R-:W-:Y:S01]  /*36c0*/  MUFU.EX2 R232, R20 ;  /* 0x0000001400e87308 */ /* 0x000fe20000000800 */
[----:B------:R-:W-:Y:S01]  /*36d0*/  PLOP3.LUT P0, PT, PT, PT, UP0, 0x80, 0x0 ;  /* 0x000000000000781c */ /* 0x000fe20003f0f008 */
[----:B------:R-:W-:Y:S01]  /*36e0*/  @P3 VIADD R4, R102, 0x18 ;  /* 0x0000001866043836 */ /* 0x000fe20000000000 */
[----:B------:R-:W-:Y:S01]  /*36f0*/  PLOP3.LUT P2, PT, PT, PT, UP0, 0x80, 0x0 ;  /* 0x000000000000781c */ /* 0x000fe20003f4f008 */
[----:B------:R-:W-:Y:S01]  /*3700*/  FFMA.FTZ R21, R21, UR6, -R103 ;  /* 0x0000000615157c23 */ /* 0x000fe20008010867 */
[----:B------:R-:W-:Y:S01]  /*3710*/  PLOP3.LUT P3, PT, PT, PT, UP0, 0x80, 0x0 ;  /* 0x000000000000781c */ /* 0x000fe20003f6f008 */
[----:B------:R-:W-:Y:S01]  /*3720*/  FFMA.FTZ R23, R23, UR6, -R101 ;  /* 0x0000000617177c23 */ /* 0x000fe20008010865 */
[----:B------:R-:W-:Y:S03]  /*3730*/  @P5 ISETP.GE.AND P5, PT, R4, UR5, PT ;  /* 0x0000000504005c0c */ /* 0x000fe6000bfa6270 */
[----:B------:R-:W-:Y:S04]  /*3740*/  MUFU.EX2 R231, R21 ;  /* 0x0000001500e77308 */ /* 0x000fe80000000800 */
[----:B------:R-:W-:Y:S06]  /*3750*/  @P0 FSEL R25, R25, -INF , !P4 ;  /* 0xff80000019190808 */ /* 0x000fec0006000000 */
[----:B------:R-:W-:Y:S01]  /*3760*/  MUFU.EX2 R181, R22 ;  /* 0x0000001600b57308 */ /* 0x000fe20000000800 */
[----:B------:R-:W-:Y:S01]  /*3770*/  @P2 FSEL R26, R26, -INF , !P1 ;  /* 0xff8000001a1a2808 */ /* 0x000fe20004800000 */
[-C--:B-1----:R-:W-:Y:S01]  /*3780*/  HMMA.16816.F32 R36, R104, R8.reuse, R36 ;  /* 0x000000086824723c */ /* 0x082fe20000001824 */
[----:B------:R-:W-:Y:S02]  /*3790*/  PLOP3.LUT P0, PT, PT, PT, UP0, 0x80, 0x0 ;  /* 0x000000000000781c */ /* 0x000fe40003f0f008 */
[----:B------:R-:W-:Y:S01]  /*37a0*/  PLOP3.LUT P1, PT, PT, PT, UP0, 0x80, 0x0 ;  /* 0x000000000000781c */ /* 0x000fe20003f2f008 */
[----:B------:R-:W-:Y:S01]  /*37b0*/  FFMA.FTZ R26, R26, UR6, -R0 ;  /* 0x000000061a1a7c23 */ /* 0x000fe20008010800 */
[----:B------:R-:W-:Y:S03]  /*37c0*/  PLOP3.LUT P2, PT, PT, PT, UP0, 0x80, 0x0 ;  /* 0x000000000000781c */ /* 0x000fe60003f4f008 */
[----:B------:R-:W-:Y:S01]  /*37d0*/  MUFU.EX2 R180, R23 ;  /* 0x0000001700b47308 */ /* 0x000fe20000000800 */
[C---:B------:R-:W-:Y:S04]  /*37e0*/  HMMA.16816.F32 R40, R112.reuse, R8, R40 ;  /* 0x000000087028723c */ /* 0x040fe80000001828 */
[----:B------:R-:W-:Y:S02]  /*37f0*/  FFMA.FTZ R25, R25, UR6, -R100 ;  /* 0x0000000619197c23 */ /* 0x000fe40008010864 */
[-C--:B------:R-:W-:Y:S03]  /*3800*/  HMMA.16816.F32 R44, R112, R10.reuse, R44 ;  /* 0x0000000a702c723c */ /* 0x080fe6000000182c */
[----:B------:R-:W-:Y:S02]  /*3810*/  MUFU.EX2 R198, R26 ;  /* 0x0000001a00c67308 */ /* 0x000fe40000000800 */
[----:B------:R-:W-:Y:S01]  /*3820*/  @P0 FSEL R27, R27, -INF , !P4 ;  /* 0xff8000001b1b0808 */ /* 0x000fe20006000000 */
[----:B------:R-:W-:Y:S01]  /*3830*/  @P2 VIADD R4, R102, 0x19 ;  /* 0x0000001966042836 */ /* 0x000fe20000000000 */
[----:B------:R-:W-:Y:S01]  /*3840*/  @P1 FSEL R28, R28, -INF , !P5 ;  /* 0xff8000001c1c1808 */ /* 0x000fe20006800000 */
[C---:B------:R-:W-:Y:S05]  /*3850*/  HMMA.16816.F32 R48, R104.reuse, R10, R48 ;  /* 0x0000000a6830723c */ /* 0x040fea0000001830 */
[----:B------:R-:W-:Y:S01]  /*3860*/  MUFU.EX2 R191, R24 ;  /* 0x0000001800bf7308 */ /* 0x000fe20000000800 */
[----:B------:R-:W-:Y:S02]  /*3870*/  PLOP3.LUT P0, PT, PT, PT, UP0, 0x80, 0x0 ;  /* 0x000000000000781c */ /* 0x000fe40003f0f008 */
[----:B------:R-:W-:Y:S03]  /*3880*/  PLOP3.LUT P1, PT, PT, PT, UP0, 0x80, 0x0 ;  /* 0x000000000000781c */ /* 0x000fe60003f2f008 */
[----:B------:R-:W-:Y:S01]  /*3890*/  FFMA.FTZ R27, R27, UR6, -R0 ;  /* 0x000000061b1b7c23 */ /* 0x000fe20008010800 */
[----:B------:R-:W-:Y:S01]  /*38a0*/  @P6 ISETP.GE.AND P6, PT, R4, UR5, PT ;  /* 0x0000000504006c0c */ /* 0x000fe2000bfc6270 */
[--C-:B------:R-:W-:Y:S01]  /*38b0*/  FFMA.FTZ R28, R28, UR6, -R100.reuse ;  /* 0x000000061c1c7c23 */ /* 0x100fe20008010864 */
[----:B------:R-:W-:Y:S01]  /*38c0*/  PLOP3.LUT P4, PT, PT, PT, UP0, 0x80, 0x0 ;  /* 0x000000000000781c */ /* 0x000fe20003f8f008 */
[----:B------:R-:W-:Y:S01]  /*38d0*/  MUFU.EX2 R196, R27 ;  /* 0x0000001b00c47308 */ /* 0x000fe20000000800 */
[----:B------:R-:W-:Y:S03]  /*38e0*/  PLOP3.LUT P2, PT, PT, PT, UP0, 0x80, 0x0 ;  /* 0x000000000000781c */ /* 0x000fe60003f4f008 */
[----:B------:R-:W-:Y:S06]  /*38f0*/  @P0 FSEL R29, R29, -INF , !P6 ;  /* 0xff8000001d1d0808 */ /* 0x000fec0007000000 */
[----:B------:R-:W-:Y:S01]  /*3900*/  MUFU.EX2 R190, R25 ;  /* 0x0000001900be7308 */ /* 0x000fe20000000800 */
[----:B------:R-:W-:Y:S02]  /*3910*/  @P1 FSEL R30, R30, -INF , !P5 ;  /* 0xff8000001e1e1808 */ /* 0x000fe40006800000 */
[----:B------:R-:W-:Y:S01]  /*3920*/  PLOP3.LUT P0, PT, PT, PT, UP0, 0x80, 0x0 ;  /* 0x000000000000781c */ /* 0x000fe20003f0f008 */
[----:B------:R-:W-:Y:S01]  /*3930*/  @P4 VIADD R4, R102, 0x20 ;  /* 0x0000002066044836 */ /* 0x000fe20000000000 */
[----:B------:R-:W-:Y:S01]  /*3940*/  PLOP3.LUT P1, PT, PT, PT, UP0, 0x80, 0x0 ;  /* 0x000000000000781c */ /* 0x000fe20003f2f008 */
[----:B------:R-:W-:Y:S01]  /*3950*/  FFMA.FTZ R29, R29, UR6, -R100 ;  /* 0x000000061d1d7c23 */ /* 0x000fe20008010864 */
[----:B------:R-:W-:Y:S03]  /*3960*/  PLOP3.LUT P4, PT, PT, PT, UP0, 0x80, 0x0 ;  /* 0x000000000000781c */ /* 0x000fe60003f8f008 */
[----:B------:R-:W-:Y:S01]  /*3970*/  MUFU.EX2 R188, R28 ;  /* 0x0000001c00bc7308 */ /* 0x000fe20000000800 */
[----:B------:R-:W-:Y:S01]  /*3980*/  @P2 ISETP.GE.AND P2, PT, R4, UR5, PT ;  /* 0x0000000504002c0c */ /* 0x000fe2000bf46270 */
[----:B------:R-:W-:Y:S01]  /*3990*/  @P3 VIADD R4, R102, 0x21 ;  /* 0x0000002166043836 */ /* 0x000fe20000000000 */
[----:B------:R-:W-:Y:S01]  /*39a0*/  PLOP3.LUT P3, PT, PT, PT, UP0, 0x80, 0x0 ;  /* 0x000000000000781c */ /* 0x000fe20003f6f008 */
[--C-:B------:R-:W-:Y:S06]  /*39b0*/  FFMA.FTZ R30, R30, UR6, -R0.reuse ;  /* 0x000000061e1e7c23 */ /* 0x100fec0008010800 */
[----:B------:R-:W-:Y:S01]  /*39c0*/  MUFU.EX2 R187, R29 ;  /* 0x0000001d00bb7308 */ /* 0x000fe20000000800 */
[----:B------:R-:W-:Y:S02]  /*39d0*/  @P0 FSEL R31, R31, -INF , !P6 ;  /* 0xff8000001f1f0808 */ /* 0x000fe40007000000 */
[----:B------:R-:W-:Y:S02]  /*39e0*/  @P1 FSEL R32, R32, -INF , !P5 ;  /* 0xff80000020201808 */ /* 0x000fe40006800000 */
[----:B------:R-:W-:Y:S01]  /*39f0*/  PLOP3.LUT P0, PT, PT, PT, UP0, 0x80, 0x0 ;  /* 0x000000000000781c */ /* 0x000fe20003f0f008 */
[----:B------:R-:W-:Y:S01]  /*3a00*/  FFMA.FTZ R31, R31, UR6, -R0 ;  /* 0x000000061f1f7c23 */ /* 0x000fe20008010800 */
[----:B------:R-:W-:Y:S03]  /*3a10*/  PLOP3.LUT P1, PT, PT, PT, UP0, 0x80, 0x0 ;  /* 0x000000000000781c */ /* 0x000fe60003f2f008 */
[----:B------:R-:W-:Y:S01]  /*3a20*/  MUFU.EX2 R195, R30 ;  /* 0x0000001e00c37308 */ /* 0x000fe20000000800 */
[----:B------:R-:W-:Y:S01]  /*3a30*/  @P3 FSEL R38, R38, -INF , !P2 ;  /* 0xff80000026263808 */ /* 0x000fe20005000000 */
[----:B------:R-:W-:Y:S01]  /*3a40*/  FFMA.FTZ R32, R32, UR6, -R103 ;  /* 0x0000000620207c23 */ /* 0x000fe20008010867 */
[----:B------:R-:W-:Y:S03]  /*3a50*/  PLOP3.LUT P3, PT, PT, PT, UP0, 0x80, 0x0 ;  /* 0x000000000000781c */ /* 0x000fe60003f6f008 */
[----:B------:R-:W-:Y:S04]  /*3a60*/  FFMA.FTZ R38, R38, UR6, -R101 ;  /* 0x0000000626267c23 */ /* 0x000fe80008010865 */
[----:B------:R-:W-:Y:S01]  /*3a70*/  MUFU.EX2 R230, R32 ;  /* 0x0000002000e67308 */ /* 0x000fe20000000800 */
[----:B------:R-:W-:Y:S02]  /*3a80*/  @P0 FSEL R33, R33, -INF , !P6 ;  /* 0xff80000021210808 */ /* 0x000fe40007000000 */
[----:B------:R-:W-:Y:S02]  /*3a90*/  @P1 FSEL R34, R34, -INF , !P5 ;  /* 0xff80000022221808 */ /* 0x000fe40006800000 */
[----:B------:R-:W-:Y:S01]  /*3aa0*/  PLOP3.LUT P0, PT, PT, PT, UP0, 0x80, 0x0 ;  /* 0x000000000000781c */ /* 0x000fe20003f0f008 */
[----:B------:R-:W-:Y:S04]  /*3ab0*/  FFMA.FTZ R33, R33, UR6, -R103 ;  /* 0x0000000621217c23 */ /* 0x000fe80008010867 */
[----:B------:R-:W-:Y:S01]  /*3ac0*/  MUFU.EX2 R194, R31 ;  /* 0x0000001f00c27308 */ /* 0x000fe20000000800 */
[----:B------:R-:W-:Y:S01]  /*3ad0*/  PLOP3.LUT P1, PT, PT, PT, UP0, 0x80, 0x0 ;  /* 0x000000000000781c */ /* 0x000fe20003f2f008 */
[--C-:B------:R-:W-:Y:S01]  /*3ae0*/  FFMA.FTZ R34, R34, UR6, -R101.reuse ;  /* 0x0000000622227c23 */ /* 0x100fe20008010865 */
[----:B------:R-:W-:Y:S07]  /*3af0*/  PLOP3.LUT P5, PT, PT, PT, UP0, 0x80, 0x0 ;  /* 0x000000000000781c */ /* 0x000fee0003faf008 */
[----:B------:R-:W-:Y:S01]  /*3b00*/  MUFU.EX2 R229, R33 ;  /* 0x0000002100e57308 */ /* 0x000fe20000000800 */
[----:B------:R-:W-:Y:S02]  /*3b10*/  @P0 FSEL R35, R35, -INF , !P6 ;  /* 0xff80000023230808 */ /* 0x000fe40007000000 */
[----:B------:R-:W-:Y:S02]  /*3b20*/  PLOP3.LUT P0, PT, PT, PT, UP0, 0x80, 0x0 ;  /* 0x000000000000781c */ /* 0x000fe40003f0f008 */
[----:B------:R-:W-:Y:S05]  /*3b30*/  @P1 FSEL R36, R36, -INF , !P2 ;  /* 0xff80000024241808 */ /* 0x000fea0005000000 */
[----:B------:R-:W-:Y:S01]  /*3b40*/  MUFU.EX2 R175, R34 ;  /* 0x0000002200af7308 */ /* 0x000fe20000000800 */
[----:B------:R-:W-:Y:S01]  /*3b50*/  PLOP3.LUT P1, PT, PT, PT, UP0, 0x80, 0x0 ;  /* 0x000000000000781c */ /* 0x000fe20003f2f008 */
[----:B------:R-:W-:Y:S01]  /*3b60*/  FFMA.FTZ R35, R35, UR6, -R101 ;  /* 0x0000000623237c23 */ /* 0x000fe20008010865 */
[----:B------:R-:W-:Y:S01]  /*3b70*/  @P5 ISETP.GE.AND P5, PT, R4, UR5, PT ;  /* 0x0000000504005c0c */ /* 0x000fe2000bfa6270 */
[--C-:B------:R-:W-:Y:S01]  /*3b80*/  FFMA.FTZ R36, R36, UR6, -R103.reuse ;  /* 0x0000000624247c23 */ /* 0x100fe20008010867 */
[----:B------:R-:W-:Y:S01]  /*3b90*/  PLOP3.LUT P6, PT, PT, PT, UP0, 0x80, 0x0 ;  /* 0x000000000000781c */ /* 0x000fe20003fcf008 */
[----:B------:R-:W1:Y:S01]  /*3ba0*/  LDSM.16.M88.4 R4, [R150+0x6c00] ;  /* 0x006c00009604783b */ /* 0x000e620000000200 */
[----:B------:R-:W-:Y:S03]  /*3bb0*/  @P4 FSEL R41, R41, -INF , !P5 ;  /* 0xff80000029294808 */ /* 0x000fe60006800000 */
[----:B------:R-:W-:Y:S01]  /*3bc0*/  MUFU.EX2 R173, R35 ;  /* 0x0000002300ad7308 */ /* 0x000fe20000000800 */
[----:B------:R-:W-:Y:S02]  /*3bd0*/  IADD3 R8, P4, R244, UR13, RZ ;  /* 0x0000000df4087c10 */ /* 0x000fe4000ff9e0ff */
[----:B------:R-:W-:Y:S01]  /*3be0*/  @P0 FSEL R37, R37, -INF , !P5 ;  /* 0xff80000025250808 */ /* 0x000fe20006800000 */
[--C-:B------:R-:W-:Y:S01]  /*3bf0*/  FFMA.FTZ R41, R41, UR6, -R100.reuse ;  /* 0x0000000629297c23 */ /* 0x100fe20008010864 */
[----:B------:R-:W-:Y:S02]  /*3c00*/  PLOP3.LUT P0, PT, PT, PT, UP0, 0x80, 0x0 ;  /* 0x000000000000781c */ /* 0x000fe40003f0f008 */
[----:B------:R-:W-:Y:S03]  /*3c10*/  @P1 FSEL R39, R39, -INF , !P5 ;  /* 0xff80000027271808 */ /* 0x000fe60006800000 */
[----:B------:R-:W-:Y:S01]  /*3c20*/  MUFU.EX2 R228, R36 ;  /* 0x0000002400e47308 */ /* 0x000fe20000000800 */
[----:B------:R-:W-:Y:S01]  /*3c30*/  PLOP3.LUT P1, PT, PT, PT, UP0, 0x80, 0x0 ;  /* 0x000000000000781c */ /* 0x000fe20003f2f008 */
[----:B------:R-:W-:Y:S01]  /*3c40*/  FFMA.FTZ R37, R37, UR6, -R103 ;  /* 0x0000000625257c23 */ /* 0x000fe20008010867 */
[----:B------:R-:W-:Y:S01]  /*3c50*/  IADD3.X R9, R243, UR12, RZ, P4, !PT ;  /* 0x0000000cf3097c10 */ /* 0x000fe2000a7fe4ff */
[----:B------:R-:W-:Y:S01]  /*3c60*/  FFMA.FTZ R39, R39, UR6, -R101 ;  /* 0x0000000627277c23 */ /* 0x000fe20008010865 */
[----:B------:R-:W-:Y:S02]  /*3c70*/  PLOP3.LUT P4, PT, PT, PT, UP0, 0x80, 0x0 ;  /* 0x000000000000781c */ /* 0x000fe40003f8f008 */
[----:B------:R-:W-:Y:S03]  /*3c80*/  @P3 FSEL R43, R43, -INF , !P5 ;  /* 0xff8000002b2b3808 */ /* 0x000fe60006800000 */
[----:B------:R-:W-:Y:S01]  /*3c90*/  MUFU.EX2 R227, R37 ;  /* 0x0000002500e37308 */ /* 0x000fe20000000800 */
[----:B------:R-:W3:Y:S01]  /*3ca0*/  LDG.E R111, desc[UR8][R8.64] ;  /* 0x00000008086f7981 */ /* 0x000ee2000c1e1900 */
[----:B------:R-:W-:Y:S02]  /*3cb0*/  @P0 FSEL R40, R40, -INF , !P2 ;  /* 0xff80000028280808 */ /* 0x000fe40005000000 */
[----:B------:R-:W-:Y:S01]  /*3cc0*/  PLOP3.LUT P0, PT, PT, PT, UP0, 0x80, 0x0 ;  /* 0x000000000000781c */ /* 0x000fe20003f0f008 */
[----:B------:R-:W3:Y:S01]  /*3cd0*/  LDG.E R110, desc[UR8][R8.64+0x20] ;  /* 0x00002008086e7981 */ /* 0x000ee2000c1e1900 */
[----:B------:R-:W-:Y:S01]  /*3ce0*/  @P1 FSEL R42, R42, -INF , !P2 ;  /* 0xff8000002a2a1808 */ /* 0x000fe20005000000 */
[----:B------:R-:W-:Y:S03]  /*3cf0*/  FFMA.FTZ R40, R40, UR6, -R100 ;  /* 0x0000000628287c23 */ /* 0x000fe60008010864 */
[----:B------:R-:W-:Y:S01]  /*3d00*/  MUFU.EX2 R172, R38 ;  /* 0x0000002600ac7308 */ /* 0x000fe20000000800 */
[----:B------:R-:W-:Y:S01]  /*3d10*/  PLOP3.LUT P2, PT, PT, PT, UP0, 0x80, 0x0 ;  /* 0x000000000000781c */ /* 0x000fe20003f4f008 */
[----:B------:R-:W5:Y:S01]  /*3d20*/  LDG.E R109, desc[UR8][R8.64+0x100] ;  /* 0x00010008086d7981 */ /* 0x000f62000c1e1900 */
[----:B------:R-:W-:Y:S01]  /*3d30*/  PLOP3.LUT P3, PT, PT, PT, UP0, 0x80, 0x0 ;  /* 0x000000000000781c */ /* 0x000fe20003f6f008 */
[--C-:B------:R-:W-:Y:S01]  /*3d40*/  FFMA.FTZ R42, R42, UR6, -R0.reuse ;  /* 0x000000062a2a7c23 */ /* 0x100fe20008010800 */
[----:B------:R-:W-:Y:S01]  /*3d50*/  PLOP3.LUT P5, PT, PT, PT, UP0, 0x80, 0x0 ;  /* 0x000000000000781c */ /* 0x000fe20003faf008 */
[----:B------:R4:W5:Y:S01]  /*3d60*/  LDG.E R108, desc[UR8][R8.64+0x120] ;  /* 0x00012008086c7981 */ /* 0x000962000c1e1900 */
[----:B------:R-:W-:Y:S03]  /*3d70*/  PLOP3.LUT P1, PT, PT, PT, UP0, 0x80, 0x0 ;  /* 0x000000000000781c */ /* 0x000fe60003f2f008 */
[----:B------:R-:W-:Y:S01]  /*3d80*/  MUFU.EX2 R171, R39 ;  /* 0x0000002700ab7308 */ /* 0x000fe20000000800 */
[C---:B--2---:R-:W-:Y:S01]  /*3d90*/  @P0 VIADD R12, R102.reuse, 0x28 ;  /* 0x00000028660c0836 */ /* 0x044fe20000000000 */
[----:B------:R-:W-:Y:S01]  /*3da0*/  PLOP3.LUT P0, PT, PT, PT, UP0, 0x80, 0x0 ;  /* 0x000000000000781c */ /* 0x000fe20003f0f008 */
[----:B------:R-:W-:Y:S01]  /*3db0*/  FFMA.FTZ R43, R43, UR6, -R0 ;  /* 0x000000062b2b7c23 */ /* 0x000fe20008010800 */
[----:B------:R-:W-:Y:S01]  /*3dc0*/  @P2 VIADD R10, R102, 0x29 ;  /* 0x00000029660a2836 */ /* 0x000fe20000000000 */
[----:B------:R-:W-:Y:S05]  /*3dd0*/  PLOP3.LUT P2, PT, PT, PT, UP0, 0x80, 0x0 ;  /* 0x000000000000781c */ /* 0x000fea0003f4f008 */
[----:B------:R-:W-:Y:S01]  /*3de0*/  MUFU.EX2 R179, R40 ;  /* 0x0000002800b37308 */ /* 0x000fe20000000800 */
[----:B------:R-:W-:Y:S01]  /*3df0*/  @P6 ISETP.GE.AND P6, PT, R12, UR5, PT ;  /* 0x000000050c006c0c */ /* 0x000fe2000bfc6270 */
[-C--:B-1----:R-:W-:Y:S03]  /*3e00*/  HMMA.16816.F32 R52, R104, R4.reuse, R52 ;  /* 0x000000046834723c */ /* 0x082fe60000001834 */
[----:B------:R-:W-:Y:S02]  /*3e10*/  @P4 ISETP.GE.AND P4, PT, R10, UR5, PT ;  /* 0x000000050a004c0c */ /* 0x000fe4000bf86270 */
[----:B------:R-:W-:Y:S03]  /*3e20*/  @P1 FSEL R44, R44, -INF , !P6 ;  /* 0xff8000002c2c1808 */ /* 0x000fe60007000000 */
[----:B------:R-:W-:Y:S01]  /*3e30*/  MUFU.EX2 R178, R41 ;  /* 0x0000002900b27308 */ /* 0x000fe20000000800 */
[C---:B------:R-:W-:Y:S01]  /*3e40*/  HMMA.16816.F32 R56, R112.reuse, R4, R56 ;  /* 0x000000047038723c */ /* 0x040fe20000001838 */
[----:B------:R-:W-:Y:S03]  /*3e50*/  PLOP3.LUT P1, PT, PT, PT, UP0, 0x80, 0x0 ;  /* 0x000000000000781c */ /* 0x000fe60003f2f008 */
[----:B------:R-:W-:Y:S01]  /*3e60*/  @P2 FSEL R46, R46, -INF , !P6 ;  /* 0xff8000002e2e2808 */ /* 0x000fe20007000000 */
[----:B------:R-:W-:Y:S01]  /*3e70*/  FFMA.FTZ R44, R44, UR6, -R100 ;  /* 0x000000062c2c7c23 */ /* 0x000fe20008010864 */
[----:B------:R-:W-:Y:S03]  /*3e80*/  PLOP3.LUT P2, PT, PT, PT, UP0, 0x80, 0x0 ;  /* 0x000000000000781c */ /* 0x000fe60003f4f008 */
[----:B------:R-:W-:Y:S01]  /*3e90*/  MUFU.EX2 R189, R42 ;  /* 0x0000002a00bd7308 */ /* 0x000fe20000000800 */
[-C--:B------:R-:W-:Y:S03]  /*3ea0*/  HMMA.16816.F32 R60, R112, R6.reuse, R60 ;  /* 0x00000006703c723c */ /* 0x080fe6000000183c */
[----:B----4-:R-:W-:Y:S01]  /*3eb0*/  @P3 VIADD R8, R102, 0x30 ;  /* 0x0000003066083836 */ /* 0x010fe20000000000 */
[----:B------:R-:W-:Y:S01]  /*3ec0*/  PLOP3.LUT P3, PT, PT, PT, UP0, 0x80, 0x0 ;  /* 0x000000000000781c */ /* 0x000fe20003f6f008 */
[----:B------:R-:W-:Y:S01]  /*3ed0*/  FFMA.FTZ R46, R46, UR6, -R0 ;  /* 0x000000062e2e7c23 */ /* 0x000fe20008010800 */
[----:B------:R-:W-:Y:S03]  /*3ee0*/  F2FP.F16.F32.PACK_AB R5, R235, R236 ;  /* 0x000000eceb05723e */ /* 0x000fe600000000ff */
[----:B------:R-:W-:Y:S01]  /*3ef0*/  MUFU.EX2 R186, R43 ;  /* 0x0000002b00ba7308 */ /* 0x000fe20000000800 */
[----:B------:R-:W-:Y:S01]  /*3f00*/  HMMA.16816.F32 R64, R104, R6, R64 ;  /* 0x000000066840723c */ /* 0x000fe20000001840 */
[----:B------:R3:W-:Y:S03]  /*3f10*/  STS [R208+0x10000], R5 ;  /* 0x01000005d0007388 */ /* 0x0007e60000000800 */
[----:B------:R-:W-:Y:S02]  /*3f20*/  @P2 FSEL R49, R49, -INF , !P4 ;  /* 0xff80000031312808 */ /* 0x000fe40006000000 */
[----:B------:R-:W-:Y:S03]  /*3f30*/  PLOP3.LUT P2, PT, PT, PT, UP0, 0x80, 0x0 ;  /* 0x000000000000781c */ /* 0x000fe60003f4f008 */
[----:B------:R-:W-:Y:S01]  /*3f40*/  MUFU.EX2 R177, R44 ;  /* 0x0000002c00b17308 */ /* 0x000fe20000000800 */
[----:B------:R-:W-:Y:S01]  /*3f50*/  @P5 ISETP.GE.AND P5, PT, R8, UR5, PT ;  /* 0x0000000508005c0c */ /* 0x000fe2000bfa6270 */
[----:B------:R-:W-:Y:S01]  /*3f60*/  @P3 VIADD R4, R102, 0x38 ;  /* 0x0000003866043836 */ /* 0x000fe20000000000 */
[----:B------:R-:W-:Y:S01]  /*3f70*/  F2FP.F16.F32.PACK_AB R6, R200, R201 ;  /* 0x000000c9c806723e */ /* 0x000fe200000000ff */
[----:B------:R-:W-:Y:S01]  /*3f80*/  FFMA.FTZ R49, R49, UR6, -R103 ;  /* 0x0000000631317c23 */ /* 0x000fe20008010867 */
[----:B------:R-:W-:Y:S05]  /*3f90*/  @P0 FSEL R45, R45, -INF , !P4 ;  /* 0xff8000002d2d0808 */ /* 0x000fea0006000000 */
[----:B------:R-:W-:Y:S01]  /*3fa0*/  MUFU.EX2 R184, R46 ;  /* 0x0000002e00b87308 */ /* 0x000fe20000000800 */
[----:B------:R-:W-:Y:S01]  /*3fb0*/  PLOP3.LUT P0, PT, PT, PT, UP0, 0x80, 0x0 ;  /* 0x000000000000781c */ /* 0x000fe20003f0f008 */
[----:B------:R-:W-:Y:S01]  /*3fc0*/  IMAD.U32 R104, RZ, RZ, UR4 ;  /* 0x00000004ff687e24 */ /* 0x000fe2000f8e00ff */
[----:B------:R-:W-:Y:S01]  /*3fd0*/  @P1 FSEL R47, R47, -INF , !P4 ;  /* 0xff8000002f2f1808 */ /* 0x000fe20006000000 */
[----:B------:R-:W-:Y:S01]  /*3fe0*/  @P2 VIADD R8, R102, 0x31 ;  /* 0x0000003166082836 */ /* 0x000fe20000000000 */
[----:B------:R-:W-:Y:S01]  /*3ff0*/  PLOP3.LUT P2, PT, PT, PT, UP0, 0x80, 0x0 ;  /* 0x000000000000781c */ /* 0x000fe20003f4f008 */
[----:B------:R-:W-:Y:S01]  /*4000*/  FFMA.FTZ R45, R45, UR6, -R100 ;  /* 0x000000062d2d7c23 */ /* 0x000fe20008010864 */
[----:B------:R-:W-:Y:S03]  /*4010*/  PLOP3.LUT P1, PT, PT, PT, UP0, 0x80, 0x0 ;  /* 0x000000000000781c */ /* 0x000fe60003f2f008 */
[----:B------:R-:W-:Y:S01]  /*4020*/  MUFU.EX2 R225, R49 ;  /* 0x0000003100e17308 */ /* 0x000fe20000000800 */
[----:B------:R-:W-:Y:S01]  /*4030*/  PLOP3.LUT P3, PT, PT, PT, UP0, 0x80, 0x0 ;  /* 0x000000000000781c */ /* 0x000fe20003f6f008 */
[----:B------:R-:W-:Y:S01]  /*4040*/  FFMA.FTZ R47, R47, UR6, -R0 ;  /* 0x000000062f2f7c23 */ /* 0x000fe20008010800 */
[----:B------:R-:W-:Y:S02]  /*4050*/  IADD3 R104, R154, 0x4000, R104 ;  /* 0x000040009a687810 */ /* 0x000fe40007ffe068 */
[----:B---3--:R-:W-:Y:S02]  /*4060*/  F2FP.F16.F32.PACK_AB R5, R233, R234 ;  /* 0x000000eae905723e */ /* 0x008fe400000000ff */
[----:B------:R-:W-:Y:S03]  /*4070*/  @P0 FSEL R48, R48, -INF , !P6 ;  /* 0xff80000030300808 */ /* 0x000fe60007000000 */
[----:B------:R-:W-:Y:S01]  /*4080*/  MUFU.EX2 R176, R45 ;  /* 0x0000002d00b07308 */ /* 0x000fe20000000800 */
[----:B------:R-:W-:Y:S01]  /*4090*/  PLOP3.LUT P0, PT, PT, PT, UP0, 0x80, 0x0 ;  /* 0x000000000000781c */ /* 0x000fe20003f0f008 */
[----:B------:R-:W-:Y:S01]  /*40a0*/  IMAD.IADD R104, R104, 0x1, R155 ;  /* 0x0000000168687824 */ /* 0x000fe200078e029b */
[----:B------:R-:W-:Y:S01]  /*40b0*/  @P2 ISETP.GE.AND P2, PT, R4, UR5, PT ;  /* 0x0000000504002c0c */ /* 0x000fe2000bf46270 */
[----:B------:R-:W-:Y:S01]  /*40c0*/  FFMA.FTZ R48, R48, UR6, -R103 ;  /* 0x0000000630307c23 */ /* 0x000fe20008010867 */
[----:B------:R-:W-:Y:S02]  /*40d0*/  F2FP.F16.F32.PACK_AB R4, R192, R193 ;  /* 0x000000c1c004723e */ /* 0x000fe400000000ff */
[----:B------:R-:W-:Y:S03]  /*40e0*/  @P1 FSEL R50, R50, -INF , !P6 ;  /* 0xff80000032321808 */ /* 0x000fe60007000000 */
[----:B------:R-:W1:Y:S01]  /*40f0*/  MUFU.EX2 R226, R48 ;  /* 0x0000003000e27308 */ /* 0x000e620000000800 */
[----:B------:R-:W-:Y:S01]  /*4100*/  PLOP3.LUT P6, PT, PT, PT, UP0, 0x80, 0x0 ;  /* 0x000000000000781c */ /* 0x000fe20003fcf008 */
[----:B------:R2:W-:Y:S01]  /*4110*/  STS [R208+0x10400], R4 ;  /* 0x01040004d0007388 */ /* 0x0005e20000000800 */
[----:B------:R-:W-:Y:S01]  /*4120*/  PLOP3.LUT P1, PT, PT, PT, UP0, 0x80, 0x0 ;  /* 0x000000000000781c */ /* 0x000fe20003f2f008 */
[--C-:B------:R-:W-:Y:S02]  /*4130*/  FFMA.FTZ R50, R50, UR6, -R101.reuse ;  /* 0x0000000632327c23 */ /* 0x100fe40008010865 */
[----:B------:R3:W-:Y:S01]  /*4140*/  STS [R207+0x10000], R5 ;  /* 0x01000005cf007388 */ /* 0x0007e20000000800 */
[----:B------:R-:W-:Y:S03]  /*4150*/  @P0 FSEL R51, R51, -INF , !P4 ;  /* 0xff80000033330808 */ /* 0x000fe60006000000 */
[----:B------:R-:W-:Y:S01]  /*4160*/  MUFU.EX2 R165, R50 ;  /* 0x0000003200a57308 */ /* 0x000fe20000000800 */
[----:B------:R-:W-:Y:S02]  /*4170*/  PLOP3.LUT P0, PT, PT, PT, UP0, 0x80, 0x0 ;  /* 0x000000000000781c */ /* 0x000fe40003f0f008 */
[----:B------:R-:W-:Y:S01]  /*4180*/  PLOP3.LUT P4, PT, PT, PT, UP0, 0x80, 0x0 ;  /* 0x000000000000781c */ /* 0x000fe20003f8f008 */
[----:B------:R-:W-:Y:S01]  /*4190*/  FFMA.FTZ R51, R51, UR6, -R101 ;  /* 0x0000000633337c23 */ /* 0x000fe20008010865 */
[----:B------:R-:W-:Y:S02]  /*41a0*/  @P6 ISETP.GE.AND P6, PT, R8, UR5, PT ;  /* 0x0000000508006c0c */ /* 0x000fe4000bfc6270 */
[----:B------:R-:W-:Y:S03]  /*41b0*/  @P1 FSEL R52, R52, -INF , !P5 ;  /* 0xff80000034341808 */ /* 0x000fe60006800000 */
[----:B------:R-:W-:Y:S01]  /*41c0*/  MUFU.EX2 R164, R51 ;  /* 0x0000003300a47308 */ /* 0x000fe20000000800 */
[----:B------:R-:W-:Y:S02]  /*41d0*/  PLOP3.LUT P1, PT, PT, PT, UP0, 0x80, 0x0 ;  /* 0x000000000000781c */ /* 0x000fe40003f2f008 */
[----:B-1----:R-:W-:Y:S01]  /*41e0*/  F2FP.F16.F32.PACK_AB R7, R225, R226 ;  /* 0x000000e2e107723e */ /* 0x002fe200000000ff */
[--C-:B------:R-:W-:Y:S01]  /*41f0*/  FFMA.FTZ R52, R52, UR6, -R103.reuse ;  /* 0x0000000634347c23 */ /* 0x100fe20008010867 */
[----:B------:R-:W-:Y:S02]  /*4200*/  @P0 FSEL R53, R53, -INF , !P6 ;  /* 0xff80000035350808 */ /* 0x000fe40007000000 */
[----:B------:R-:W-:Y:S01]  /*4210*/  PLOP3.LUT P0, PT, PT, PT, UP0, 0x80, 0x0 ;  /* 0x000000000000781c */ /* 0x000fe20003f0f008 */
[----:B------:R-:W-:Y:S02]  /*4220*/  @P4 VIADD R102, R102, 0x39 ;  /* 0x0000003966664836 */ /* 0x000fe40000000000 */
[----:B------:R-:W-:Y:S01]  /*4230*/  MUFU.EX2 R183, R47 ;  /* 0x0000002f00b77308 */ /* 0x000fe20000000800 */
[----:B--2---:R-:W-:Y:S01]  /*4240*/  F2FP.F16.F32.PACK_AB R4, R182, R185 ;  /* 0x000000b9b604723e */ /* 0x004fe200000000ff */
[----:B------:R-:W-:Y:S01]  /*4250*/  FFMA.FTZ R53, R53, UR6, -R103 ;  /* 0x0000000635357c23 */ /* 0x000fe20008010867 */
[----:B------:R-:W-:Y:S03]  /*4260*/  @P3 ISETP.GE.AND P3, PT, R102, UR5, PT ;  /* 0x0000000566003c0c */ /* 0x000fe6000bf66270 */
[----:B------:R1:W-:Y:S01]  /*4270*/  STS [R207+0x10400], R4 ;  /* 0x01040004cf007388 */ /* 0x0003e20000000800 */
[----:B---3--:R-:W-:Y:S03]  /*4280*/  F2FP.F16.F32.PACK_AB R5, R197, R199 ;  /* 0x000000c7c505723e */ /* 0x008fe600000000ff */
[----:B------:R-:W-:Y:S01]  /*4290*/  MUFU.EX2 R224, R52 ;  /* 0x0000003400e07308 */ /* 0x000fe20000000800 */
[----:B------:R-:W-:Y:S01]  /*42a0*/  @P1 FSEL R54, R54, -INF , !P5 ;  /* 0xff80000036361808 */ /* 0x000fe20006800000 */
[----:B------:R2:W-:Y:S01]  /*42b0*/  STS [R208+0x12000], R6 ;  /* 0x01200006d0007388 */ /* 0x0005e20000000800 */
[----:B------:R-:W-:Y:S02]  /*42c0*/  @P0 FSEL R55, R55, -INF , !P6 ;  /* 0xff80000037370808 */ /* 0x000fe40007000000 */
[----:B------:R-:W-:Y:S01]  /*42d0*/  PLOP3.LUT P0, PT, PT, PT, UP0, 0x80, 0x0 ;  /* 0x000000000000781c */ /* 0x000fe20003f0f008 */
[--C-:B------:R-:W-:Y:S01]  /*42e0*/  FFMA.FTZ R54, R54, UR6, -R101.reuse ;  /* 0x0000000636367c23 */ /* 0x100fe20008010865 */
[----:B------:R-:W-:Y:S01]  /*42f0*/  PLOP3.LUT P1, PT, PT, PT, UP0, 0x80, 0x0 ;  /* 0x000000000000781c */ /* 0x000fe20003f2f008 */
[----:B------:R-:W-:Y:S02]  /*4300*/  FFMA.FTZ R55, R55, UR6, -R101 ;  /* 0x0000000637377c23 */ /* 0x000fe40008010865 */
[----:B------:R-:W-:Y:S10]  /*4310*/  MUFU.EX2 R223, R53 ;  /* 0x0000003500df7308 */ /* 0x000ff40000000800 */
[----:B------:R-:W-:Y:S01]  /*4320*/  MUFU.EX2 R163, R54 ;  /* 0x0000003600a37308 */ /* 0x000fe20000000800 */
[----:B------:R-:W-:Y:S02]  /*4330*/  @P0 FSEL R57, R57, -INF , !P6 ;  /* 0xff80000039390808 */ /* 0x000fe40007000000 */
[----:B------:R-:W-:Y:S02]  /*4340*/  PLOP3.LUT P0, PT, PT, PT, UP0, 0x80, 0x0 ;  /* 0x000000000000781c */ /* 0x000fe40003f0f008 */
[----:B------:R-:W-:Y:S01]  /*4350*/  @P1 FSEL R56, R56, -INF , !P5 ;  /* 0xff80000038381808 */ /* 0x000fe20006800000 */
[--C-:B------:R-:W-:Y:S01]  /*4360*/  FFMA.FTZ R57, R57, UR6, -R100.reuse ;  /* 0x0000000639397c23 */ /* 0x100fe20008010864 */
[----:B-1----:R-:W-:Y:S03]  /*4370*/  F2FP.F16.F32.PACK_AB R4, R210, R211 ;  /* 0x000000d3d204723e */ /* 0x002fe600000000ff */
[----:B------:R-:W-:Y:S01]  /*4380*/  MUFU.EX2 R162, R55 ;  /* 0x0000003700a27308 */ /* 0x000fe20000000800 */
[----:B------:R-:W-:Y:S01]  /*4390*/  PLOP3.LUT P1, PT, PT, PT, UP0, 0x80, 0x0 ;  /* 0x000000000000781c */ /* 0x000fe20003f2f008 */
[----:B------:R-:W-:Y:S01]  /*43a0*/  FFMA.FTZ R56, R56, UR6, -R100 ;  /* 0x0000000638387c23 */ /* 0x000fe20008010864 */
[----:B--2---:R-:W-:Y:S05]  /*43b0*/  F2FP.F16.F32.PACK_AB R6, R212, R213 ;  /* 0x000000d5d406723e */ /* 0x004fea00000000ff */
[----:B------:R1:W-:Y:S01]  /*43c0*/  STS [R208+0x12400], R6 ;  /* 0x01240006d0007388 */ /* 0x0003e20000000800 */
[----:B------:R-:W-:Y:S01]  /*43d0*/  @P0 FSEL R59, R59, -INF , !P6 ;  /* 0xff8000003b3b0808 */ /* 0x000fe20007000000 */
[----:B------:R-:W-:Y:S01]  /*43e0*/  MUFU.EX2 R168, R56 ;  /* 0x0000003800a87308 */ /* 0x000fe20000000800 */
[----:B------:R-:W-:Y:S01]  /*43f0*/  PLOP3.LUT P0, PT, PT, PT, UP0, 0x80, 0x0 ;  /* 0x000000000000781c */ /* 0x000fe20003f0f008 */
[----:B------:R2:W-:Y:S02]  /*4400*/  STS [R207+0x12000], R5 ;  /* 0x01200005cf007388 */ /* 0x0005e40000000800 */
[----:B------:R-:W-:Y:S01]  /*4410*/  @P1 FSEL R58, R58, -INF , !P5 ;  /* 0xff8000003a3a1808 */ /* 0x000fe20006800000 */
[--C-:B------:R-:W-:Y:S01]  /*4420*/  FFMA.FTZ R59, R59, UR6, -R0.reuse ;  /* 0x000000063b3b7c23 */ /* 0x100fe20008010800 */
[----:B------:R3:W-:Y:S01]  /*4430*/  STS [R207+0x12400], R4 ;  /* 0x01240004cf007388 */ /* 0x0007e20000000800 */
[----:B------:R-:W-:Y:S03]  /*4440*/  PLOP3.LUT P1, PT, PT, PT, UP0, 0x80, 0x0 ;  /* 0x000000000000781c */ /* 0x000fe60003f2f008 */
[----:B------:R-:W-:Y:S01]  /*4450*/  MUFU.EX2 R167, R57 ;  /* 0x0000003900a77308 */ /* 0x000fe20000000800 */
[----:B------:R-:W-:Y:S03]  /*4460*/  FFMA.FTZ R58, R58, UR6, -R0 ;  /* 0x000000063a3a7c23 */ /* 0x000fe60008010800 */
[----:B------:R-:W-:Y:S02]  /*4470*/  @P0 FSEL R61, R61, -INF , !P3 ;  /* 0xff8000003d3d0808 */ /* 0x000fe40005800000 */
[----:B------:R-:W-:Y:S04]  /*4480*/  PLOP3.LUT P0, PT, PT, PT, UP0, 0x80, 0x0 ;  /* 0x000000000000781c */ /* 0x000fe80003f0f008 */
[----:B------:R-:W-:Y:S01]  /*4490*/  MUFU.EX2 R174, R58 ;  /* 0x0000003a00ae7308 */ /* 0x000fe20000000800 */
[----:B------:R-:W-:Y:S02]  /*44a0*/  @P1 FSEL R60, R60, -INF , !P2 ;  /* 0xff8000003c3c1808 */ /* 0x000fe40005000000 */
[----:B------:R-:W-:Y:S02]  /*44b0*/  PLOP3.LUT P1, PT, PT, PT, UP0, 0x80, 0x0 ;  /* 0x000000000000781c */ /* 0x000fe40003f2f008 */
[----:B-1----:R-:W-:Y:S01]  /*44c0*/  F2FP.F16.F32.PACK_AB R6, R231, R232 ;  /* 0x000000e8e706723e */ /* 0x002fe200000000ff */
[--C-:B------:R-:W-:Y:S01]  /*44d0*/  FFMA.FTZ R60, R60, UR6, -R100.reuse ;  /* 0x000000063c3c7c23 */ /* 0x100fe20008010864 */
[----:B------:R-:W-:Y:S01]  /*44e0*/  FFMA.FTZ R100, R61, UR6, -R100 ;  /* 0x000000063d647c23 */ /* 0x000fe20008010864 */
[----:B--2---:R-:W-:Y:S02]  /*44f0*/  F2FP.F16.F32.PACK_AB R5, R180, R181 ;  /* 0x000000b5b405723e */ /* 0x004fe400000000ff */
[----:B------:R-:W-:Y:S01]  /*4500*/  MUFU.EX2 R170, R59 ;  /* 0x0000003b00aa7308 */ /* 0x000fe20000000800 */
[----:B------:R1:W-:Y:S01]  /*4510*/  STS [R209+0x10000], R6 ;  /* 0x01000006d1007388 */ /* 0x0003e20000000800 */
[----:B------:R-:W-:Y:S02]  /*4520*/  @P0 FSEL R64, R64, -INF , !P2 ;  /* 0xff80000040400808 */ /* 0x000fe40005000000 */
[----:B---3--:R-:W-:Y:S01]  /*4530*/  F2FP.F16.F32.PACK_AB R4, R229, R230 ;  /* 0x000000e6e504723e */ /* 0x008fe200000000ff */
[----:B------:R2:W-:Y:S01]  /*4540*/  STS [R209+0x10400], R5 ;  /* 0x01040005d1007388 */ /* 0x0005e20000000800 */
[----:B------:R-:W-:Y:S01]  /*4550*/  PLOP3.LUT P0, PT, PT, PT, UP0, 0x80, 0x0 ;  /* 0x000000000000781c */ /* 0x000fe20003f0f008 */
[----:B------:R-:W-:Y:S01]  /*4560*/  FFMA.FTZ R64, R64, UR6, -R103 ;  /* 0x0000000640407c23 */ /* 0x000fe20008010867 */
[----:B------:R-:W-:Y:S01]  /*4570*/  @P1 FSEL R62, R62, -INF , !P2 ;  /* 0xff8000003e3e1808 */ /* 0x000fe20005000000 */
[----:B------:R3:W-:Y:S01]  /*4580*/  STS [R206+0x10000], R4 ;  /* 0x01000004ce007388 */ /* 0x0007e20000000800 */
[----:B------:R-:W-:Y:S01]  /*4590*/  PLOP3.LUT P1, PT, PT, PT, UP0, 0x80, 0x0 ;  /* 0x000000000000781c */ /* 0x000fe20003f2f008 */
[----:B------:R-:W-:Y:S02]  /*45a0*/  MUFU.EX2 R219, R64 ;  /* 0x0000004000db7308 */ /* 0x000fe40000000800 */
[--C-:B------:R-:W-:Y:S06]  /*45b0*/  FFMA.FTZ R62, R62, UR6, -R0.reuse ;  /* 0x000000063e3e7c23 */ /* 0x100fec0008010800 */
[----:B------:R-:W-:Y:S02]  /*45c0*/  @P0 FSEL R66, R66, -INF , !P2 ;  /* 0xff80000042420808 */ /* 0x000fe40005000000 */
[----:B------:R-:W-:Y:S01]  /*45d0*/  MUFU.EX2 R115, R60 ;  /* 0x0000003c00737308 */ /* 0x000fe20000000800 */
[----:B------:R-:W-:Y:S02]  /*45e0*/  PLOP3.LUT P0, PT, PT, PT, UP0, 0x80, 0x0 ;  /* 0x000000000000781c */ /* 0x000fe40003f0f008 */
[----:B------:R-:W-:Y:S01]  /*45f0*/  @P1 FSEL R65, R65, -INF , !P3 ;  /* 0xff80000041411808 */ /* 0x000fe20005800000 */
[----:B------:R-:W-:Y:S01]  /*4600*/  FFMA.FTZ R66, R66, UR6, -R101 ;  /* 0x0000000642427c23 */ /* 0x000fe20008010865 */
[----:B------:R-:W-:Y:S02]  /*4610*/  PLOP3.LUT P1, PT, PT, PT, UP0, 0x80, 0x0 ;  /* 0x000000000000781c */ /* 0x000fe40003f2f008 */
[----:B-1----:R-:W-:Y:S01]  /*4620*/  F2FP.F16.F32.PACK_AB R6, R194, R195 ;  /* 0x000000c3c206723e */ /* 0x002fe200000000ff */
[----:B------:R-:W-:Y:S02]  /*4630*/  FFMA.FTZ R103, R65, UR6, -R103 ;  /* 0x0000000641677c23 */ /* 0x000fe40008010867 */
[----:B------:R-:W-:Y:S01]  /*4640*/  MUFU.EX2 R113, R66 ;  /* 0x0000004200717308 */ /* 0x000fe20000000800 */
[----:B--2---:R-:W-:Y:S02]  /*4650*/  F2FP.F16.F32.PACK_AB R5, R190, R191 ;  /* 0x000000bfbe05723e */ /* 0x004fe400000000ff */
[----:B---3--:R-:W-:Y:S02]  /*4660*/  F2FP.F16.F32.PACK_AB R4, R173, R175 ;  /* 0x000000afad04723e */ /* 0x008fe400000000ff */
[----:B------:R-:W-:Y:S05]  /*4670*/  @P0 FSEL R63, R63, -INF , !P3 ;  /* 0xff8000003f3f0808 */ /* 0x000fea0005800000 */
[----:B------:R-:W1:Y:S01]  /*4680*/  MUFU.EX2 R218, R103 ;  /* 0x0000006700da7308 */ /* 0x000e620000000800 */
[----:B------:R-:W-:Y:S01]  /*4690*/  @P1 FSEL R67, R67, -INF , !P3 ;  /* 0xff80000043431808 */ /* 0x000fe20005800000 */
[----:B------:R2:W-:Y:S01]  /*46a0*/  STS [R206+0x10400], R4 ;  /* 0x01040004ce007388 */ /* 0x0005e20000000800 */
[----:B------:R-:W-:Y:S01]  /*46b0*/  PLOP3.LUT P1, PT, PT, PT, UP3, 0x80, 0x0 ;  /* 0x000000000000781c */ /* 0x000fe20003f2f038 */
[----:B------:R-:W-:Y:S02]  /*46c0*/  FFMA.FTZ R0, R63, UR6, -R0 ;  /* 0x000000063f007c23 */ /* 0x000fe40008010800 */
[----:B------:R3:W-:Y:S01]  /*46d0*/  STS [R209+0x12000], R5 ;  /* 0x01200005d1007388 */ /* 0x0007e20000000800 */
[----:B------:R-:W-:Y:S03]  /*46e0*/  FFMA.FTZ R101, R67, UR6, -R101 ;  /* 0x0000000643657c23 */ /* 0x000fe60008010865 */
[----:B------:R1:W-:Y:S10]  /*46f0*/  MUFU.EX2 R166, R0 ;  /* 0x0000000000a67308 */ /* 0x0003f40000000800 */
[----:B------:R-:W4:Y:S10]  /*4700*/  MUFU.EX2 R112, R101 ;  /* 0x0000006500707308 */ /* 0x000f340000000800 */
[----:B------:R-:W4:Y:S01]  /*4710*/  MUFU.EX2 R114, R100 ;  /* 0x0000006400727308 */ /* 0x000f220000000800 */
[----:B-1----:R-:W-:Y:S02]  /*4720*/  F2FP.F16.F32.PACK_AB R0, R218, R219 ;  /* 0x000000dbda00723e */ /* 0x002fe400000000ff */
[----:B--2---:R-:W-:Y:S02]  /*4730*/  F2FP.F16.F32.PACK_AB R4, R196, R198 ;  /* 0x000000c6c404723e */ /* 0x004fe400000000ff */
[----:B---3--:R-:W-:Y:S03]  /*4740*/  F2FP.F16.F32.PACK_AB R5, R227, R228 ;  /* 0x000000e4e305723e */ /* 0x008fe600000000ff */
[----:B------:R1:W-:Y:S02]  /*4750*/  STS [R209+0x12400], R4 ;  /* 0x01240004d1007388 */ /* 0x0003e40000000800 */
[----:B------:R-:W2:Y:S02]  /*4760*/  MUFU.EX2 R169, R62 ;  /* 0x0000003e00a97308 */ /* 0x000ea40000000800 */
[----:B------:R3:W-:Y:S01]  /*4770*/  STS [R206+0x12400], R6 ;  /* 0x01240006ce007388 */ /* 0x0007e20000000800 */
[----:B-1----:R-:W-:Y:S02]  /*4780*/  F2FP.F16.F32.PACK_AB R4, R187, R188 ;  /* 0x000000bcbb04723e */ /* 0x002fe400000000ff */
[----:B---3--:R-:W-:Y:S03]  /*4790*/  F2FP.F16.F32.PACK_AB R6, R164, R165 ;  /* 0x000000a5a406723e */ /* 0x008fe600000000ff */
[----:B------:R1:W-:Y:S04]  /*47a0*/  STS [R206+0x12000], R4 ;  /* 0x01200004ce007388 */ /* 0x0003e80000000800 */
[----:B------:R3:W-:Y:S01]  /*47b0*/  STS [R203+0x10000], R5 ;  /* 0x01000005cb007388 */ /* 0x0007e20000000800 */
[----:B-1----:R-:W-:Y:S02]  /*47c0*/  F2FP.F16.F32.PACK_AB R4, R171, R172 ;  /* 0x000000acab04723e */ /* 0x002fe400000000ff */
[----:B---3--:R-:W-:Y:S03]  /*47d0*/  F2FP.F16.F32.PACK_AB R5, R178, R179 ;  /* 0x000000b3b205723e */ /* 0x008fe600000000ff */
[----:B------:R1:W-:Y:S04]  /*47e0*/  STS [R203+0x10400], R4 ;  /* 0x01040004cb007388 */ /* 0x0003e80000000800 */
[----:B------:R3:W-:Y:S04]  /*47f0*/  STS [R202+0x10000], R7 ;  /* 0x01000007ca007388 */ /* 0x0007e80000000800 */
[----:B------:R4:W-:Y:S04]  /*4800*/  STS [R202+0x10400], R6 ;  /* 0x01040006ca007388 */ /* 0x0009e80000000800 */
[----:B------:R2:W-:Y:S01]  /*4810*/  STS [R203+0x12000], R5 ;  /* 0x01200005cb007388 */ /* 0x0005e20000000800 */
[----:B-1----:R-:W-:Y:S02]  /*4820*/  F2FP.F16.F32.PACK_AB R4, R186, R189 ;  /* 0x000000bdba04723e */ /* 0x002fe400000000ff */
[----:B---3--:R-:W-:Y:S03]  /*4830*/  F2FP.F16.F32.PACK_AB R7, R176, R177 ;  /* 0x000000b1b007723e */ /* 0x008fe600000000ff */
[----:B------:R1:W-:Y:S01]  /*4840*/  STS [R203+0x12400], R4 ;  /* 0x01240004cb007388 */ /* 0x0003e20000000800 */
[----:B----4-:R-:W-:Y:S03]  /*4850*/  F2FP.F16.F32.PACK_AB R6, R183, R184 ;  /* 0x000000b8b706723e */ /* 0x010fe600000000ff */
[----:B------:R3:W-:Y:S01]  /*4860*/  STS [R202+0x12000], R7 ;  /* 0x01200007ca007388 */ /* 0x0007e20000000800 */
[----:B--2---:R-:W-:Y:S03]  /*4870*/  F2FP.F16.F32.PACK_AB R5, R223, R224 ;  /* 0x000000e0df05723e */ /* 0x004fe600000000ff */
[----:B------:R2:W-:Y:S04]  /*4880*/  STS [R202+0x12400], R6 ;  /* 0x01240006ca007388 */ /* 0x0005e80000000800 */
[----:B------:R4:W-:Y:S01]  /*4890*/  STS [R205+0x10000], R5 ;  /* 0x01000005cd007388 */ /* 0x0009e20000000800 */
[----:B-1----:R-:W-:Y:S02]  /*48a0*/  F2FP.F16.F32.PACK_AB R4, R162, R163 ;  /* 0x000000a3a204723e */ /* 0x002fe400000000ff */
[----:B---3--:R-:W-:Y:S03]  /*48b0*/  F2FP.F16.F32.PACK_AB R7, R167, R168 ;  /* 0x000000a8a707723e */ /* 0x008fe600000000ff */
[----:B------:R1:W-:Y:S01]  /*48c0*/  STS [R205+0x10400], R4 ;  /* 0x01040004cd007388 */ /* 0x0003e20000000800 */
[----:B--2---:R-:W-:Y:S03]  /*48d0*/  F2FP.F16.F32.PACK_AB R6, R170, R174 ;  /* 0x000000aeaa06723e */ /* 0x004fe600000000ff */
[----:B------:R2:W-:Y:S01]  /*48e0*/  STS [R204+0x10000], R0 ;  /* 0x01000000cc007388 */ /* 0x0005e20000000800 */
[----:B----4-:R-:W-:Y:S05]  /*48f0*/  F2FP.F16.F32.PACK_AB R5, R112, R113 ;  /* 0x000000717005723e */ /* 0x010fea00000000ff */
[----:B------:R-:W-:Y:S04]  /*4900*/  STS [R204+0x10400], R5 ;  /* 0x01040005cc007388 */ /* 0x000fe80000000800 */
[----:B------:R-:W-:Y:S04]  /*4910*/  STS [R205+0x12000], R7 ;  /* 0x01200007cd007388 */ /* 0x000fe80000000800 */
[----:B------:R-:W-:Y:S01]  /*4920*/  STS [R205+0x12400], R6 ;  /* 0x01240006cd007388 */ /* 0x000fe20000000800 */
[----:B-1----:R-:W-:Y:S02]  /*4930*/  F2FP.F16.F32.PACK_AB R4, R114, R115 ;  /* 0x000000737204723e */ /* 0x002fe400000000ff */
[----:B--2---:R-:W-:Y:S03]  /*4940*/  F2FP.F16.F32.PACK_AB R0, R166, R169 ;  /* 0x000000a9a600723e */ /* 0x004fe600000000ff */
[----:B------:R-:W-:Y:S04]  /*4950*/  STS [R204+0x12000], R4 ;  /* 0x01200004cc007388 */ /* 0x000fe80000000800 */
[----:B------:R-:W-:Y:S04]  /*4960*/  STS [R204+0x12400], R0 ;  /* 0x01240000cc007388 */ /* 0x000fe80000000800 */
[----:B------:R-:W1:Y:S08]  /*4970*/  LDSM.16.M88.4 R64, [R154+UR4+0x4000] ;  /* 0x004000049a40783b */ /* 0x000e700008000200 */
[----:B------:R-:W2:Y:S08]  /*4980*/  LDSM.16.M88.4 R60, [R154+UR4+0x5000] ;  /* 0x005000049a3c783b */ /* 0x000eb00008000200 */
[----:B------:R-:W3:Y:S08]  /*4990*/  LDSM.16.M88.4 R100, [R104] ;  /* 0x000000006864783b */ /* 0x000ef00000000200 */
[----:B------:R-:W4:Y:S01]  /*49a0*/  LDSM.16.M88.4 R104, [R104+0x1000] ;  /* 0x001000006868783b */ /* 0x000f220000000200 */
[-C--:B-1----:R-:W-:Y:S06]  /*49b0*/  HMMA.16816.F32 R4, R64, R116.reuse, RZ ;  /* 0x000000744004723c */ /* 0x082fec00000018ff */
[C---:B--2---:R-:W-:Y:S06]  /*49c0*/  HMMA.16816.F32 R8, R60.reuse, R116, RZ ;  /* 0x000000743c08723c */ /* 0x044fec00000018ff */
[-C--:B------:R-:W-:Y:S06]  /*49d0*/  HMMA.16816.F32 R12, R60, R118.reuse, RZ ;  /* 0x000000763c0c723c */ /* 0x080fec00000018ff */
[C---:B------:R-:W-:Y:S06]  /*49e0*/  HMMA.16816.F32 R16, R64.reuse, R118, RZ ;  /* 0x000000764010723c */ /* 0x040fec00000018ff */
        /* <DEDUP_REMOVED lines=11> */
[----:B------:R-:W-:Y:S06]  /*4aa0*/  HMMA.16816.F32 R64, R64, R130, RZ ;  /* 0x000000824040723c */ /* 0x000fec00000018ff */
[-C--:B---3--:R-:W-:Y:S06]  /*4ab0*/  HMMA.16816.F32 R4, R100, R132.reuse, R4 ;  /* 0x000000846404723c */ /* 0x088fec0000001804 */
[C---:B----4-:R-:W-:Y:S06]  /*4ac0*/  HMMA.16816.F32 R8, R104.reuse, R132, R8 ;  /* 0x000000846808723c */ /* 0x050fec0000001808 */
[-C--:B------:R-:W-:Y:S06]  /*4ad0*/  HMMA.16816.F32 R12, R104, R134.reuse, R12 ;  /* 0x00000086680c723c */ /* 0x080fec000000180c */
[C---:B------:R-:W-:Y:S06]  /*4ae0*/  HMMA.16816.F32 R16, R100.reuse, R134, R16 ;  /* 0x000000866410723c */ /* 0x040fec0000001810 */
[-C--:B------:R-:W-:Y:S05]  /*4af0*/  HMMA.16816.F32 R20, R100, R136.reuse, R20 ;  /* 0x000000886414723c */ /* 0x080fea0000001814 */
[C---:B------:R-:W-:Y:S01]  /*4b00*/  FADD.FTZ R4, -R111.reuse, R4 ;  /* 0x000000046f047221 */ /* 0x040fe20000010100 */
[C---:B------:R-:W-:Y:S05]  /*4b10*/  HMMA.16816.F32 R24, R104.reuse, R136, R24 ;  /* 0x000000886818723c */ /* 0x040fea0000001818 */
[----:B------:R-:W-:Y:S01]  /*4b20*/  FADD.FTZ R0, -R111, R5 ;  /* 0x000000056f007221 */ /* 0x000fe20000010100 */
[-C--:B------:R-:W-:Y:S05]  /*4b30*/  HMMA.16816.F32 R28, R104, R138.reuse, R28 ;  /* 0x0000008a681c723c */ /* 0x080fea000000181c */
[----:B------:R-:W-:Y:S01]  /*4b40*/  FMUL.FTZ R0, R235, R0 ;  /* 0x00000000eb007220 */ /* 0x000fe20000410000 */
[C---:B------:R-:W-:Y:S05]  /*4b50*/  HMMA.16816.F32 R32, R100.reuse, R138, R32 ;  /* 0x0000008a6420723c */ /* 0x040fea0000001820 */
[----:B------:R-:W-:Y:S01]  /*4b60*/  FADD.FTZ R6, -R110, R6 ;  /* 0x000000066e067221 */ /* 0x000fe20000010100 */
[-C--:B------:R-:W-:Y:S05]  /*4b70*/  HMMA.16816.F32 R36, R100, R140.reuse, R36 ;  /* 0x0000008c6424723c */ /* 0x080fea0000001824 */
[C---:B------:R-:W-:Y:S01]  /*4b80*/  FADD.FTZ R5, -R111.reuse, R20 ;  /* 0x000000146f057221 */ /* 0x040fe20000010100 */
[C---:B------:R-:W-:Y:S05]  /*4b90*/  HMMA.16816.F32 R40, R104.reuse, R140, R40 ;  /* 0x0000008c6828723c */ /* 0x040fea0000001828 */
[C---:B------:R-:W-:Y:S01]  /*4ba0*/  FADD.FTZ R21, -R111.reuse, R21 ;  /* 0x000000156f157221 */ /* 0x040fe20000010100 */
[-C--:B------:R-:W-:Y:S05]  /*4bb0*/  HMMA.16816.F32 R44, R104, R142.reuse, R44 ;  /* 0x0000008e682c723c */ /* 0x080fea000000182c */
[----:B------:R-:W-:Y:S01]  /*4bc0*/  FMUL.FTZ R5, R232, R5 ;  /* 0x00000005e8057220 */ /* 0x000fe20000410000 */
[C---:B------:R-:W-:Y:S05]  /*4bd0*/  HMMA.16816.F32 R48, R100.reuse, R142, R48 ;  /* 0x0000008e6430723c */ /* 0x040fea0000001830 */
[C---:B------:R-:W-:Y:S01]  /*4be0*/  FADD.FTZ R32, -R111.reuse, R32 ;  /* 0x000000206f207221 */ /* 0x040fe20000010100 */
[-C--:B------:R-:W-:Y:S05]  /*4bf0*/  HMMA.16816.F32 R52, R100, R144.reuse, R52 ;  /* 0x000000906434723c */ /* 0x080fea0000001834 */
[----:B------:R-:W-:Y:S01]  /*4c00*/  FADD.FTZ R37, -R111, R37 ;  /* 0x000000256f257221 */ /* 0x000fe20000010100 */
[C---:B------:R-:W-:Y:S05]  /*4c10*/  HMMA.16816.F32 R56, R104.reuse, R144, R56 ;  /* 0x000000906838723c */ /* 0x040fea0000001838 */
[----:B------:R-:W-:Y:S01]  /*4c20*/  FMUL.FTZ R37, R227, R37 ;  /* 0x00000025e3257220 */ /* 0x000fe20000410000 */
[-C--:B------:R-:W-:Y:S05]  /*4c30*/  HMMA.16816.F32 R60, R104, R146.reuse, R60 ;  /* 0x00000092683c723c */ /* 0x080fea000000183c */
[----:B------:R-:W-:Y:S01]  /*4c40*/  FADD.FTZ R7, -R110, R7 ;  /* 0x000000076e077221 */ /* 0x000fe20000010100 */
[----:B------:R-:W-:Y:S05]  /*4c50*/  HMMA.16816.F32 R64, R100, R146, R64 ;  /* 0x000000926440723c */ /* 0x000fea0000001840 */
[C---:B------:R-:W-:Y:S02]  /*4c60*/  FADD.FTZ R20, -R111.reuse, R48 ;  /* 0x000000306f147221 */ /* 0x040fe40000010100 */
[----:B------:R-:W-:Y:S01]  /*4c70*/  FMUL.FTZ R101, R236, R4 ;  /* 0x00000004ec657220 */ /* 0x000fe20000410000 */
[C---:B------:R-:W-:Y:S03]  /*4c80*/  FADD.FTZ R4, -R111.reuse, R16 ;  /* 0x000000106f047221 */ /* 0x040fe60000010100 */
[----:B------:R-:W-:Y:S01]  /*4c90*/  FADD.FTZ R16, -R111, R17 ;  /* 0x000000116f107221 */ /* 0x000fe20000010100 */
[----:B------:R-:W-:Y:S01]  /*4ca0*/  F2FP.F16.F32.PACK_AB R0, R0, R101 ;  /* 0x000000650000723e */ /* 0x000fe200000000ff */
[----:B------:R-:W-:Y:S01]  /*4cb0*/  FMUL.FTZ R4, R234, R4 ;  /* 0x00000004ea047220 */ /* 0x000fe20000410000 */
[----:B------:R-:W-:Y:S01]  /*4cc0*/  FMUL.FTZ R100, R231, R21 ;  /* 0x00000015e7647220 */ /* 0x000fe20000410000 */
[----:B------:R-:W-:Y:S01]  /*4cd0*/  FMUL.FTZ R16, R233, R16 ;  /* 0x00000010e9107220 */ /* 0x000fe20000410000 */
[C---:B------:R-:W-:Y:S01]  /*4ce0*/  FADD.FTZ R21, -R111.reuse, R33 ;  /* 0x000000216f157221 */ /* 0x040fe20000010100 */
[----:B------:R-:W-:Y:S01]  /*4cf0*/  FMUL.FTZ R101, R230, R32 ;  /* 0x00000020e6657220 */ /* 0x000fe20000410000 */
[C---:B------:R-:W-:Y:S01]  /*4d00*/  FADD.FTZ R17, -R111.reuse, R36 ;  /* 0x000000246f117221 */ /* 0x040fe20000010100 */
[----:B------:R-:W-:Y:S01]  /*4d10*/  F2FP.F16.F32.PACK_AB R100, R100, R5 ;  /* 0x000000056464723e */ /* 0x000fe200000000ff */
[C---:B------:R-:W-:Y:S01]  /*4d20*/  FADD.FTZ R36, -R111.reuse, R49 ;  /* 0x000000316f247221 */ /* 0x040fe20000010100 */
[----:B------:R-:W-:Y:S01]  /*4d30*/  F2FP.F16.F32.PACK_AB R16, R16, R4 ;  /* 0x000000041010723e */ /* 0x000fe200000000ff */
[C---:B------:R-:W-:Y:S01]  /*4d40*/  FADD.FTZ R4, -R111.reuse, R52 ;  /* 0x000000346f047221 */ /* 0x040fe20000010100 */
[C---:B------:R-:W-:Y:S01]  /*4d50*/  FADD.FTZ R33, -R111.reuse, R53 ;  /* 0x000000356f217221 */ /* 0x040fe20000010100 */
[C---:B------:R-:W-:Y:S01]  /*4d60*/  FADD.FTZ R5, -R111.reuse, R64 ;  /* 0x000000406f057221 */ /* 0x040fe20000010100 */
[----:B------:R-:W-:Y:S01]  /*4d70*/  FADD.FTZ R32, -R111, R65 ;  /* 0x000000416f207221 */ /* 0x000fe20000010100 */
[----:B------:R-:W-:Y:S01]  /*4d80*/  FMUL.FTZ R21, R229, R21 ;  /* 0x00000015e5157220 */ /* 0x000fe20000410000 */
[----:B------:R-:W-:Y:S01]  /*4d90*/  FMUL.FTZ R17, R228, R17 ;  /* 0x00000011e4117220 */ /* 0x000fe20000410000 */
[----:B------:R-:W-:Y:S01]  /*4da0*/  FMUL.FTZ R20, R226, R20 ;  /* 0x00000014e2147220 */ /* 0x000fe20000410000 */
[----:B------:R-:W-:Y:S01]  /*4db0*/  FMUL.FTZ R36, R225, R36 ;  /* 0x00000024e1247220 */ /* 0x000fe20000410000 */
[----:B------:R-:W-:Y:S01]  /*4dc0*/  FMUL.FTZ R4, R224, R4 ;  /* 0x00000004e0047220 */ /* 0x000fe20000410000 */
[----:B------:R-:W-:Y:S01]  /*4dd0*/  F2FP.F16.F32.PACK_AB R48, R21, R101 ;  /* 0x000000651530723e */ /* 0x000fe200000000ff */
[----:B------:R-:W-:Y:S01]  /*4de0*/  FMUL.FTZ R33, R223, R33 ;  /* 0x00000021df217220 */ /* 0x000fe20000410000 */
[----:B------:R-:W-:Y:S01]  /*4df0*/  F2FP.F16.F32.PACK_AB R37, R37, R17 ;  /* 0x000000112525723e */ /* 0x000fe200000000ff */
[----:B------:R-:W-:Y:S01]  /*4e00*/  FMUL.FTZ R5, R219, R5 ;  /* 0x00000005db057220 */ /* 0x000fe20000410000 */
[----:B------:R-:W-:Y:S01]  /*4e10*/  F2FP.F16.F32.PACK_AB R36, R36, R20 ;  /* 0x000000142424723e */ /* 0x000fe200000000ff */
[----:B------:R-:W-:Y:S01]  /*4e20*/  FMUL.FTZ R32, R218, R32 ;  /* 0x00000020da207220 */ /* 0x000fe20000410000 */
[----:B------:R-:W-:Y:S04]  /*4e30*/  F2FP.F16.F32.PACK_AB R33, R33, R4 ;  /* 0x000000042121723e */ /* 0x000fe800000000ff */
[----:B------:R-:W-:Y:S01]  /*4e40*/  F2FP.F16.F32.PACK_AB R32, R32, R5 ;  /* 0x000000052020723e */ /* 0x000fe200000000ff */
[----:B------:R-:W-:Y:S06]  /*4e50*/  @!P1 BRA `(.L_x_7) ;  /* 0x0000000000549947 */ /* 0x000fec0003800000 */
[----:B------:R-:W1:Y:S01]  /*4e60*/  LDC R17, c[0x0][0x240] ;  /* 0x00009000ff117b82 */ /* 0x000e620000000800 */
[----:B------:R-:W-:Y:S01]  /*4e70*/  ULOP3.LUT UR14, UR7, 0x1, URZ, 0xc0, !UPT ;  /* 0x00000001070e7892 */ /* 0x000fe2000f8ec03f */
[----:B------:R-:W-:Y:S03]  /*4e80*/  UMOV UR34, 0xffffe000 ;  /* 0xffffe00000227882 */ /* 0x000fe60000000000 */
[----:B------:R-:W-:Y:S03]  /*4e90*/  UISETP.NE.U32.AND UP1, UPT, UR14, 0x1, UPT ;  /* 0x000000010e00788c */ /* 0x000fe6000bf25070 */
[----:B------:R-:W2:Y:S01]  /*4ea0*/  LDC R20, c[0x0][0x244] ;  /* 0x00009100ff147b82 */ /* 0x000ea20000000800 */
[----:B------:R-:W-:Y:S06]  /*4eb0*/  USEL UR14, UR34, 0x2000, !UP1 ;  /* 0x00002000220e7887 */ /* 0x000fec000c800000 */
[----:B------:R-:W-:Y:S01]  /*4ec0*/  VIADD R222, R222, UR14 ;  /* 0x0000000edede7c36 */ /* 0x000fe20008000000 */
[----:B------:R-:W-:Y:S01]  /*4ed0*/  IADD3 R148, R148, UR14, RZ ;  /* 0x0000000e94947c10 */ /* 0x000fe2000fffe0ff */
[C---:B-1----:R-:W-:Y:S05]  /*4ee0*/  IMAD.U32 R4, R17.reuse, -0x80, RZ ;  /* 0xffffff8011047824 */ /* 0x042fea00078e00ff */
[C---:B------:R-:W-:Y:S04]  /*4ef0*/  LEA R5, P0, R4.reuse, R214, 0x1 ;  /* 0x000000d604057211 */ /* 0x040fe800078008ff */
[----:B------:R-:W-:Y:S01]  /*4f00*/  LEA.HI.X.SX32 R4, R4, R215, 0x1, P0 ;  /* 0x000000d704047211 */ /* 0x000fe200000f0eff */
[----:B------:R-:W-:Y:S03]  /*4f10*/  IMAD.MOV.U32 R214, RZ, RZ, R5 ;  /* 0x000000ffffd67224 */ /* 0x000fe600078e0005 */
[----:B------:R-:W-:Y:S02]  /*4f20*/  MOV R215, R4 ;  /* 0x0000000400d77202 */ /* 0x000fe40000000f00 */
[C---:B------:R-:W-:Y:S03]  /*4f30*/  LEA R4, P0, R17.reuse, R214, 0x7 ;  /* 0x000000d611047211 */ /* 0x040fe600078038ff */
[----:B------:R-:W-:Y:S01]  /*4f40*/  @!PT LDS RZ, [RZ] ;  /* 0x00000000fffff984 */ /* 0x000fe20000000800 */
[----:B------:R-:W-:Y:S01]  /*4f50*/  @!PT LDS RZ, [RZ] ;  /* 0x00000000fffff984 */ /* 0x000fe20000000800 */
[----:B------:R-:W-:Y:S01]  /*4f60*/  @!PT LDS RZ, [RZ] ;  /* 0x00000000fffff984 */ /* 0x000fe20000000800 */
[----:B------:R1:W-:Y:S01]  /*4f70*/  LDGSTS.E.BYPASS.LTC128B.128 [R222], desc[UR8][R214.64] ;  /* 0x00000000d6de7fae */ /* 0x0003e2000b901d48 */
[----:B--2---:R-:W-:Y:S05]  /*4f80*/  LEA.HI.X R5, R17, R215, R20, 0x7, P0 ;  /* 0x000000d711057211 */ /* 0x004fea00000f3c14 */
[----:B------:R1:W-:Y:S04]  /*4f90*/  LDGSTS.E.BYPASS.LTC128B.128 [R222+0x1000], desc[UR8][R4.64] ;  /* 0x0100000004de7fae */ /* 0x0003e8000b901d48 */
[----:B------:R-:W0:Y:S02]  /*4fa0*/  LDGDEPBAR ;  /* 0x00000000000079af */ /* 0x000e240000000000 */
.L_x_7:
[----:B------:R2:W-:Y:S01]  /*4fb0*/  STS [R208+0x8000], R0 ;  /* 0x00800000d0007388 */ /* 0x0005e20000000800 */
[----:B------:R-:W-:Y:S01]  /*4fc0*/  FMUL.FTZ R6, R193, R6 ;  /* 0x00000006c1067220 */ /* 0x000fe20000410000 */
[----:B-1----:R-:W-:Y:S01]  /*4fd0*/  FMUL.FTZ R4, R192, R7 ;  /* 0x00000007c0047220 */ /* 0x002fe20000410000 */
[C---:B------:R-:W-:Y:S01]  /*4fe0*/  FADD.FTZ R19, -R110.reuse, R19 ;  /* 0x000000136e137221 */ /* 0x040fe20000010100 */
[----:B------:R-:W-:Y:S01]  /*4ff0*/  FADD.FTZ R18, -R110, R18 ;  /* 0x000000126e127221 */ /* 0x000fe20000010100 */
[C---:B-----5:R-:W-:Y:S01]  /*5000*/  FADD.FTZ R12, -R109.reuse, R12 ;  /* 0x0000000c6d0c7221 */ /* 0x060fe20000010100 */
[C---:B------:R-:W-:Y:S01]  /*5010*/  FADD.FTZ R13, -R109.reuse, R13 ;  /* 0x0000000d6d0d7221 */ /* 0x040fe20000010100 */
[----:B------:R-:W-:Y:S01]  /*5020*/  F2FP.F16.F32.PACK_AB R4, R4, R6 ;  /* 0x000000060404723e */ /* 0x000fe200000000ff */
[C---:B------:R-:W-:Y:S01]  /*5030*/  FADD.FTZ R15, -R108.reuse, R15 ;  /* 0x0000000f6c0f7221 */ /* 0x040fe20000010100 */
[----:B------:R-:W-:Y:S01]  /*5040*/  FADD.FTZ R25, -R109, R25 ;  /* 0x000000196d197221 */ /* 0x000fe20000010100 */
[C---:B------:R-:W-:Y:S01]  /*5050*/  FADD.FTZ R27, -R108.reuse, R27 ;  /* 0x0000001b6c1b7221 */ /* 0x040fe20000010100 */
[----:B------:R-:W-:Y:S01]  /*5060*/  FMUL.FTZ R18, R185, R18 ;  /* 0x00000012b9127220 */ /* 0x000fe20000410000 */
[----:B------:R1:W-:Y:S01]  /*5070*/  STS [R208+0x8400], R4 ;  /* 0x00840004d0007388 */ /* 0x0003e20000000800 */
[----:B------:R-:W-:Y:S01]  /*5080*/  FMUL.FTZ R12, R199, R12 ;  /* 0x0000000cc70c7220 */ /* 0x000fe20000410000 */
[----:B------:R-:W-:Y:S01]  /*5090*/  FMUL.FTZ R13, R197, R13 ;  /* 0x0000000dc50d7220 */ /* 0x000fe20000410000 */
[C---:B------:R-:W-:Y:S01]  /*50a0*/  FADD.FTZ R8, -R109.reuse, R8 ;  /* 0x000000086d087221 */ /* 0x040fe20000010100 */
[----:B------:R-:W-:Y:S01]  /*50b0*/  STS [R207+0x8000], R16 ;  /* 0x00800010cf007388 */ /* 0x000fe20000000800 */
[----:B------:R-:W-:Y:S01]  /*50c0*/  FADD.FTZ R9, -R109, R9 ;  /* 0x000000096d097221 */ /* 0x000fe20000010100 */
[C---:B------:R-:W-:Y:S01]  /*50d0*/  FADD.FTZ R10, -R108.reuse, R10 ;  /* 0x0000000a6c0a7221 */ /* 0x040fe20000010100 */
[----:B------:R-:W-:Y:S01]  /*50e0*/  FMUL.FTZ R8, R201, R8 ;  /* 0x00000008c9087220 */ /* 0x000fe20000410000 */
[----:B------:R-:W-:Y:S01]  /*50f0*/  FADD.FTZ R14, -R108, R14 ;  /* 0x0000000e6c0e7221 */ /* 0x000fe20000010100 */
[----:B------:R-:W-:Y:S01]  /*5100*/  FMUL.FTZ R9, R200, R9 ;  /* 0x00000009c8097220 */ /* 0x000fe20000410000 */
[----:B------:R-:W-:Y:S01]  /*5110*/  FMUL.FTZ R10, R213, R10 ;  /* 0x0000000ad50a7220 */ /* 0x000fe20000410000 */
[C---:B------:R-:W-:Y:S01]  /*5120*/  FADD.FTZ R22, -R110.reuse, R22 ;  /* 0x000000166e167221 */ /* 0x040fe20000010100 */
[----:B------:R-:W-:Y:S01]  /*5130*/  FADD.FTZ R23, -R110, R23 ;  /* 0x000000176e177221 */ /* 0x000fe20000010100 */
[----:B--2---:R-:W-:Y:S01]  /*5140*/  FMUL.FTZ R0, R182, R19 ;  /* 0x00000013b6007220 */ /* 0x004fe20000410000 */
[----:B------:R-:W-:Y:S01]  /*5150*/  F2FP.F16.F32.PACK_AB R19, R13, R12 ;  /* 0x0000000c0d13723e */ /* 0x000fe200000000ff */
[----:B------:R-:W-:Y:S01]  /*5160*/  FADD.FTZ R12, -R109, R57 ;  /* 0x000000396d0c7221 */ /* 0x000fe20000010100 */
[----:B------:R-:W-:Y:S01]  /*5170*/  FMUL.FTZ R14, R211, R14 ;  /* 0x0000000ed30e7220 */ /* 0x000fe20000410000 */
[----:B------:R-:W-:Y:S01]  /*5180*/  FMUL.FTZ R22, R181, R22 ;  /* 0x00000016b5167220 */ /* 0x000fe20000410000 */
[----:B------:R-:W-:Y:S01]  /*5190*/  F2FP.F16.F32.PACK_AB R0, R0, R18 ;  /* 0x000000120000723e */ /* 0x000fe200000000ff */
[----:B------:R-:W-:Y:S01]  /*51a0*/  FMUL.FTZ R18, R190, R25 ;  /* 0x00000019be127220 */ /* 0x000fe20000410000 */
[----:B------:R-:W-:Y:S01]  /*51b0*/  FMUL.FTZ R12, R167, R12 ;  /* 0x0000000ca70c7220 */ /* 0x000fe20000410000 */
[----:B------:R-:W-:Y:S01]  /*51c0*/  FMUL.FTZ R23, R180, R23 ;  /* 0x00000017b4177220 */ /* 0x000fe20000410000 */
[C---:B------:R-:W-:Y:S01]  /*51d0*/  FADD.FTZ R24, -R109.reuse, R24 ;  /* 0x000000186d187221 */ /* 0x040fe20000010100 */
[----:B------:R2:W-:Y:S01]  /*51e0*/  STS [R207+0x8400], R0 ;  /* 0x00840000cf007388 */ /* 0x0005e20000000800 */
[C---:B------:R-:W-:Y:S01]  /*51f0*/  FADD.FTZ R34, -R110.reuse, R34 ;  /* 0x000000226e227221 */ /* 0x040fe20000010100 */
[----:B-1----:R-:W-:Y:S01]  /*5200*/  FADD.FTZ R4, -R109, R56 ;  /* 0x000000386d047221 */ /* 0x002fe20000010100 */
[C---:B------:R-:W-:Y:S01]  /*5210*/  FADD.FTZ R35, -R110.reuse, R35 ;  /* 0x000000236e237221 */ /* 0x040fe20000010100 */
[C---:B------:R-:W-:Y:S01]  /*5220*/  FADD.FTZ R17, -R110.reuse, R54 ;  /* 0x000000366e117221 */ /* 0x040fe20000010100 */
[----:B------:R-:W-:Y:S01]  /*5230*/  FADD.FTZ R7, -R110, R55 ;  /* 0x000000376e077221 */ /* 0x000fe20000010100 */
[----:B------:R-:W-:Y:S01]  /*5240*/  FMUL.FTZ R4, R168, R4 ;  /* 0x00000004a8047220 */ /* 0x000fe20000410000 */
[C---:B------:R-:W-:Y:S01]  /*5250*/  FADD.FTZ R6, -R110.reuse, R66 ;  /* 0x000000426e067221 */ /* 0x040fe20000010100 */
[----:B------:R-:W-:Y:S01]  /*5260*/  FADD.FTZ R5, -R110, R67 ;  /* 0x000000436e057221 */ /* 0x000fe20000010100 */
[----:B------:R-:W-:Y:S01]  /*5270*/  F2FP.F16.F32.PACK_AB R23, R23, R22 ;  /* 0x000000161717723e */ /* 0x000fe200000000ff */
[----:B------:R-:W-:Y:S01]  /*5280*/  FMUL.FTZ R34, R175, R34 ;  /* 0x00000022af227220 */ /* 0x000fe20000410000 */
[----:B------:R-:W-:Y:S01]  /*5290*/  F2FP.F16.F32.PACK_AB R12, R12, R4 ;  /* 0x000000040c0c723e */ /* 0x000fe200000000ff */
[C---:B------:R-:W-:Y:S01]  /*52a0*/  FADD.FTZ R4, -R108.reuse, R11 ;  /* 0x0000000b6c047221 */ /* 0x040fe20000010100 */
[----:B------:R-:W-:Y:S01]  /*52b0*/  FMUL.FTZ R22, R173, R35 ;  /* 0x00000023ad167220 */ /* 0x000fe20000410000 */
[----:B------:R-:W-:Y:S01]  /*52c0*/  FADD.FTZ R26, -R108, R26 ;  /* 0x0000001a6c1a7221 */ /* 0x000fe20000010100 */
[----:B------:R-:W-:Y:S01]  /*52d0*/  FMUL.FTZ R17, R163, R17 ;  /* 0x00000011a3117220 */ /* 0x000fe20000410000 */
        /* <DEDUP_REMOVED lines=8> */
[----:B------:R-:W-:Y:S01]  /*5360*/  FADD.FTZ R28, -R109, R28 ;  /* 0x0000001c6d1c7221 */ /* 0x000fe20000010100 */
[----:B--2---:R-:W-:Y:S01]  /*5370*/  F2FP.F16.F32.PACK_AB R0, R9, R8 ;  /* 0x000000080900723e */ /* 0x004fe200000000ff */
[----:B------:R-:W-:Y:S01]  /*5380*/  STS [R208+0xa400], R10 ;  /* 0x00a4000ad0007388 */ /* 0x000fe20000000800 */
[----:B------:R-:W-:Y:S01]  /*5390*/  FMUL.FTZ R9, R210, R15 ;  /* 0x0000000fd2097220 */ /* 0x000fe20000410000 */
[----:B------:R-:W-:Y:S01]  /*53a0*/  FMUL.FTZ R8, R196, R27 ;  /* 0x0000001bc4087220 */ /* 0x000fe20000410000 */
[----:B------:R-:W-:Y:S01]  /*53b0*/  F2FP.F16.F32.PACK_AB R21, R7, R17 ;  /* 0x000000110715723e */ /* 0x000fe200000000ff */
[----:B------:R1:W-:Y:S01]  /*53c0*/  STS [R208+0xa000], R0 ;  /* 0x00a00000d0007388 */ /* 0x0003e20000000800 */
[----:B------:R-:W-:Y:S01]  /*53d0*/  F2FP.F16.F32.PACK_AB R20, R5, R6 ;  /* 0x000000060514723e */ /* 0x000fe200000000ff */
[----:B------:R-:W-:Y:S01]  /*53e0*/  FMUL.FTZ R28, R188, R28 ;  /* 0x0000001cbc1c7220 */ /* 0x000fe20000410000 */
[----:B------:R-:W-:Y:S01]  /*53f0*/  F2FP.F16.F32.PACK_AB R9, R9, R14 ;  /* 0x0000000e0909723e */ /* 0x000fe200000000ff */
[----:B------:R-:W-:Y:S01]  /*5400*/  STS [R207+0xa000], R19 ;  /* 0x00a00013cf007388 */ /* 0x000fe20000000800 */
[----:B------:R-:W-:Y:S01]  /*5410*/  F2FP.F16.F32.PACK_AB R18, R18, R24 ;  /* 0x000000181212723e */ /* 0x000fe200000000ff */
[----:B------:R-:W-:Y:S01]  /*5420*/  FADD.FTZ R29, -R109, R29 ;  /* 0x0000001d6d1d7221 */ /* 0x000fe20000010100 */
[----:B------:R-:W-:Y:S01]  /*5430*/  F2FP.F16.F32.PACK_AB R8, R8, R26 ;  /* 0x0000001a0808723e */ /* 0x000fe200000000ff */
[----:B------:R-:W-:Y:S01]  /*5440*/  STS [R207+0xa400], R9 ;  /* 0x00a40009cf007388 */ /* 0x000fe20000000800 */
[C---:B------:R-:W-:Y:S01]  /*5450*/  FADD.FTZ R30, -R108.reuse, R30 ;  /* 0x0000001e6c1e7221 */ /* 0x040fe20000010100 */
[----:B------:R-:W-:Y:S01]  /*5460*/  FADD.FTZ R31, -R108, R31 ;  /* 0x0000001f6c1f7221 */ /* 0x000fe20000010100 */
[----:B------:R-:W-:Y:S01]  /*5470*/  FMUL.FTZ R17, R187, R29 ;  /* 0x0000001dbb117220 */ /* 0x000fe20000410000 */
[----:B------:R-:W-:Y:S01]  /*5480*/  STS [R209+0x8000], R100 ;  /* 0x00800064d1007388 */ /* 0x000fe20000000800 */
[----:B------:R-:W-:Y:S01]  /*5490*/  FMUL.FTZ R30, R195, R30 ;  /* 0x0000001ec31e7220 */ /* 0x000fe20000410000 */
[----:B------:R-:W-:Y:S01]  /*54a0*/  FMUL.FTZ R6, R194, R31 ;  /* 0x0000001fc2067220 */ /* 0x000fe20000410000 */
[----:B------:R-:W-:Y:S01]  /*54b0*/  FADD.FTZ R40, -R109, R40 ;  /* 0x000000286d287221 */ /* 0x000fe20000010100 */
[----:B------:R-:W-:Y:S01]  /*54c0*/  STS [R209+0x8400], R23 ;  /* 0x00840017d1007388 */ /* 0x000fe20000000800 */
[C---:B------:R-:W-:Y:S01]  /*54d0*/  FADD.FTZ R38, -R110.reuse, R38 ;  /* 0x000000266e267221 */ /* 0x040fe20000010100 */
[----:B------:R-:W-:Y:S01]  /*54e0*/  FADD.FTZ R39, -R110, R39 ;  /* 0x000000276e277221 */ /* 0x000fe20000010100 */
[----:B------:R-:W-:Y:S01]  /*54f0*/  F2FP.F16.F32.PACK_AB R17, R17, R28 ;  /* 0x0000001c1111723e */ /* 0x000fe200000000ff */
[----:B------:R-:W-:Y:S01]  /*5500*/  STS [R206+0x8000], R48 ;  /* 0x00800030ce007388 */ /* 0x000fe20000000800 */
[----:B------:R-:W-:Y:S01]  /*5510*/  F2FP.F16.F32.PACK_AB R6, R6, R30 ;  /* 0x0000001e0606723e */ /* 0x000fe200000000ff */
[----:B------:R-:W-:Y:S01]  /*5520*/  FMUL.FTZ R40, R179, R40 ;  /* 0x00000028b3287220 */ /* 0x000fe20000410000 */
[----:B------:R-:W-:Y:S01]  /*5530*/  FMUL.FTZ R38, R172, R38 ;  /* 0x00000026ac267220 */ /* 0x000fe20000410000 */
[----:B------:R-:W-:Y:S01]  /*5540*/  STS [R206+0x8400], R22 ;  /* 0x00840016ce007388 */ /* 0x000fe20000000800 */
[----:B------:R-:W-:Y:S01]  /*5550*/  FMUL.FTZ R39, R171, R39 ;  /* 0x00000027ab277220 */ /* 0x000fe20000410000 */
[C---:B------:R-:W-:Y:S01]  /*5560*/  FADD.FTZ R50, -R110.reuse, R50 ;  /* 0x000000326e327221 */ /* 0x040fe20000010100 */
[----:B------:R-:W-:Y:S01]  /*5570*/  FADD.FTZ R51, -R110, R51 ;  /* 0x000000336e337221 */ /* 0x000fe20000010100 */
[----:B------:R-:W-:Y:S01]  /*5580*/  STS [R209+0xa000], R18 ;  /* 0x00a00012d1007388 */ /* 0x000fe20000000800 */
[----:B------:R-:W-:Y:S01]  /*5590*/  FADD.FTZ R41, -R109, R41 ;  /* 0x000000296d297221 */ /* 0x000fe20000010100 */
[----:B------:R-:W-:Y:S01]  /*55a0*/  FMUL.FTZ R50, R165, R50 ;  /* 0x00000032a5327220 */ /* 0x000fe20000410000 */
[----:B------:R-:W-:Y:S01]  /*55b0*/  FMUL.FTZ R51, R164, R51 ;  /* 0x00000033a4337220 */ /* 0x000fe20000410000 */
[----:B------:R-:W-:Y:S01]  /*55c0*/  STS [R209+0xa400], R8 ;  /* 0x00a40008d1007388 */ /* 0x000fe20000000800 */
[C---:B------:R-:W-:Y:S01]  /*55d0*/  FADD.FTZ R42, -R108.reuse, R42 ;  /* 0x0000002a6c2a7221 */ /* 0x040fe20000010100 */
[----:B------:R-:W-:Y:S01]  /*55e0*/  FADD.FTZ R43, -R108, R43 ;  /* 0x0000002b6c2b7221 */ /* 0x000fe20000010100 */
[----:B------:R-:W-:Y:S01]  /*55f0*/  F2FP.F16.F32.PACK_AB R38, R39, R38 ;  /* 0x000000262726723e */ /* 0x000fe200000000ff */
[----:B------:R-:W-:Y:S01]  /*5600*/  STS [R206+0xa000], R17 ;  /* 0x00a00011ce007388 */ /* 0x000fe20000000800 */
[----:B------:R-:W-:Y:S01]  /*5610*/  FMUL.FTZ R16, R178, R41 ;  /* 0x00000029b2107220 */ /* 0x000fe20000410000 */
[----:B------:R-:W-:Y:S01]  /*5620*/  FMUL.FTZ R42, R189, R42 ;  /* 0x0000002abd2a7220 */ /* 0x000fe20000410000 */
[----:B------:R-:W-:Y:S01]  /*5630*/  FMUL.FTZ R5, R186, R43 ;  /* 0x0000002bba057220 */ /* 0x000fe20000410000 */
[----:B------:R-:W-:Y:S01]  /*5640*/  STS [R206+0xa400], R6 ;  /* 0x00a40006ce007388 */ /* 0x000fe20000000800 */
[C---:B------:R-:W-:Y:S01]  /*5650*/  FADD.FTZ R44, -R109.reuse, R44 ;  /* 0x0000002c6d2c7221 */ /* 0x040fe20000010100 */
[----:B------:R-:W-:Y:S01]  /*5660*/  FADD.FTZ R45, -R109, R45 ;  /* 0x0000002d6d2d7221 */ /* 0x000fe20000010100 */
        /* <DEDUP_REMOVED lines=8> */
[----:B------:R-:W-:Y:S01]  /*56f0*/  FMUL.FTZ R4, R183, R47 ;  /* 0x0000002fb7047220 */ /* 0x000fe20000410000 */
[----:B------:R-:W-:Y:S01]  /*5700*/  F2FP.F16.F32.PACK_AB R16, R16, R40 ;  /* 0x000000281010723e */ /* 0x000fe200000000ff */
[C---:B------:R-:W-:Y:S01]  /*5710*/  FADD.FTZ R58, -R108.reuse, R58 ;  /* 0x0000003a6c3a7221 */ /* 0x040fe20000010100 */
[----:B------:R-:W-:Y:S01]  /*5720*/  F2FP.F16.F32.PACK_AB R5, R5, R42 ;  /* 0x0000002a0505723e */ /* 0x000fe200000000ff */
[----:B------:R-:W-:Y:S01]  /*5730*/  STS [R202+0x8000], R36 ;  /* 0x00800024ca007388 */ /* 0x000fe20000000800 */
[----:B------:R-:W-:Y:S01]  /*5740*/  F2FP.F16.F32.PACK_AB R13, R13, R44 ;  /* 0x0000002c0d0d723e */ /* 0x000fe200000000ff */
[----:B------:R-:W-:Y:S01]  /*5750*/  FADD.FTZ R59, -R108, R59 ;  /* 0x0000003b6c3b7221 */ /* 0x000fe20000010100 */
[----:B------:R-:W-:Y:S01]  /*5760*/  F2FP.F16.F32.PACK_AB R4, R4, R46 ;  /* 0x0000002e0404723e */ /* 0x000fe200000000ff */
[----:B------:R-:W-:Y:S01]  /*5770*/  STS [R202+0x8400], R50 ;  /* 0x00840032ca007388 */ /* 0x000fe20000000800 */
[----:B------:R-:W-:Y:S01]  /*5780*/  FMUL.FTZ R58, R174, R58 ;  /* 0x0000003aae3a7220 */ /* 0x000fe20000410000 */
[----:B-1----:R-:W-:Y:S01]  /*5790*/  FMUL.FTZ R0, R170, R59 ;  /* 0x0000003baa007220 */ /* 0x002fe20000410000 */
[C---:B------:R-:W-:Y:S01]  /*57a0*/  FADD.FTZ R60, -R109.reuse, R60 ;  /* 0x0000003c6d3c7221 */ /* 0x040fe20000010100 */
[----:B------:R-:W-:Y:S01]  /*57b0*/  STS [R203+0xa000], R16 ;  /* 0x00a00010cb007388 */ /* 0x000fe20000000800 */
[----:B------:R-:W-:Y:S01]  /*57c0*/  FADD.FTZ R61, -R109, R61 ;  /* 0x0000003d6d3d7221 */ /* 0x000fe20000010100 */
[C---:B------:R-:W-:Y:S01]  /*57d0*/  FADD.FTZ R62, -R108.reuse, R62 ;  /* 0x0000003e6c3e7221 */ /* 0x040fe20000010100 */
[----:B------:R-:W-:Y:S01]  /*57e0*/  FADD.FTZ R63, -R108, R63 ;  /* 0x0000003f6c3f7221 */ /* 0x000fe20000010100 */
[----:B------:R-:W-:Y:S01]  /*57f0*/  STS [R203+0xa400], R5 ;  /* 0x00a40005cb007388 */ /* 0x000fe20000000800 */
[----:B------:R-:W-:Y:S01]  /*5800*/  FMUL.FTZ R60, R115, R60 ;  /* 0x0000003c733c7220 */ /* 0x000fe20000410000 */
[----:B------:R-:W-:Y:S01]  /*5810*/  FMUL.FTZ R61, R114, R61 ;  /* 0x0000003d723d7220 */ /* 0x000fe20000410000 */
[----:B------:R-:W-:Y:S01]  /*5820*/  FMUL.FTZ R62, R169, R62 ;  /* 0x0000003ea93e7220 */ /* 0x000fe20000410000 */
[----:B------:R-:W-:Y:S01]  /*5830*/  STS [R202+0xa000], R13 ;  /* 0x00a0000dca007388 */ /* 0x000fe20000000800 */
[----:B------:R-:W-:Y:S01]  /*5840*/  FMUL.FTZ R7, R166, R63 ;  /* 0x0000003fa6077220 */ /* 0x000fe20000410000 */
[----:B------:R-:W-:Y:S02]  /*5850*/  F2FP.F16.F32.PACK_AB R0, R0, R58 ;  /* 0x0000003a0000723e */ /* 0x000fe400000000ff */
[----:B------:R-:W-:Y:S01]  /*5860*/  STS [R202+0xa400], R4 ;  /* 0x00a40004ca007388 */ /* 0x000fe20000000800 */
[----:B------:R-:W-:Y:S02]  /*5870*/  F2FP.F16.F32.PACK_AB R11, R61, R60 ;  /* 0x0000003c3d0b723e */ /* 0x000fe400000000ff */
[----:B------:R-:W-:Y:S01]  /*5880*/  F2FP.F16.F32.PACK_AB R7, R7, R62 ;  /* 0x0000003e0707723e */ /* 0x000fe200000000ff */
[----:B------:R-:W-:Y:S01]  /*5890*/  STS [R205+0x8000], R33 ;  /* 0x00800021cd007388 */ /* 0x000fe20000000800 */
[----:B------:R-:W-:Y:S02]  /*58a0*/  LEA R59, R245, UR4, 0x1 ;  /* 0x00000004f53b7c11 */ /* 0x000fe4000f8e08ff */
[----:B------:R-:W-:Y:S01]  /*58b0*/  MOV R52, R221 ;  /* 0x000000dd00347202 */ /* 0x000fe20000000f00 */
[----:B------:R-:W-:Y:S01]  /*58c0*/  STS [R205+0x8400], R21 ;  /* 0x00840015cd007388 */ /* 0x000fe20000000800 */
[----:B------:R-:W-:Y:S03]  /*58d0*/  MOV R53, R220 ;  /* 0x000000dc00357202 */ /* 0x000fe60000000f00 */
[----:B------:R-:W-:Y:S04]  /*58e0*/  STS [R204+0x8000], R32 ;  /* 0x00800020cc007388 */ /* 0x000fe80000000800 */
[----:B------:R-:W-:Y:S04]  /*58f0*/  STS [R204+0x8400], R20 ;  /* 0x00840014cc007388 */ /* 0x000fe80000000800 */
[----:B------:R-:W-:Y:S04]  /*5900*/  STS [R205+0xa000], R12 ;  /* 0x00a0000ccd007388 */ /* 0x000fe80000000800 */
[----:B------:R1:W-:Y:S04]  /*5910*/  STS [R205+0xa400], R0 ;  /* 0x00a40000cd007388 */ /* 0x0003e80000000800 */
[----:B------:R-:W-:Y:S04]  /*5920*/  STS [R204+0xa000], R11 ;  /* 0x00a0000bcc007388 */ /* 0x000fe80000000800 */
[----:B------:R-:W-:Y:S01]  /*5930*/  STS [R204+0xa400], R7 ;  /* 0x00a40007cc007388 */ /* 0x000fe20000000800 */
[----:B------:R-:W-:Y:S01]  /*5940*/  BAR.SYNC.DEFER_BLOCKING 0x0 ;  /* 0x0000000000007b1d */ /* 0x000fe20000010000 */
[----:B-1----:R-:W-:Y:S05]  /*5950*/  LEA R0, R156, UR4, 0x1 ;  /* 0x000000049c007c11 */ /* 0x002fea000f8e08ff */
[----:B------:R-:W-:Y:S04]  /*5960*/  LDSM.16.MT88.4 R4, [R2+0x10000] ;  /* 0x010000000204783b */ /* 0x000fe80000004200 */
[----:B------:R-:W1:Y:S04]  /*5970*/  LDSM.16.MT88.4 R8, [R0+0x4000] ;  /* 0x004000000008783b */ /* 0x000e680000004200 */
[----:B------:R-:W2:Y:S04]  /*5980*/  LDSM.16.MT88.4 R12, [R2+0x14000] ;  /* 0x01400000020c783b */ /* 0x000ea80000004200 */
[----:B------:R-:W-:Y:S04]  /*5990*/  LDSM.16.MT88.4 R16, [R2+0x10800] ;  /* 0x010800000210783b */ /* 0x000fe80000004200 */
[----:B------:R-:W3:Y:S04]  /*59a0*/  LDSM.16.MT88.4 R20, [R0+0x4400] ;  /* 0x004400000014783b */ /* 0x000ee80000004200 */
[----:B------:R-:W4:Y:S01]  /*59b0*/  LDSM.16.MT88.4 R24, [R2+0x14800] ;  /* 0x014800000218783b */ /* 0x000f220000004200 */
[-C--:B-1----:R-:W-:Y:S06]  /*59c0*/  HMMA.16816.F32 R68, R4, R8.reuse, R68 ;  /* 0x000000080444723c */ /* 0x082fec0000001844 */
[C---:B--2---:R-:W-:Y:S06]  /*59d0*/  HMMA.16816.F32 R72, R12.reuse, R8, R72 ;  /* 0x000000080c48723c */ /* 0x044fec0000001848 */
[-C--:B------:R-:W-:Y:S01]  /*59e0*/  HMMA.16816.F32 R76, R12, R10.reuse, R76 ;  /* 0x0000000a0c4c723c */ /* 0x080fe2000000184c */
[----:B------:R-:W-:Y:S05]  /*59f0*/  LDSM.16.MT88.4 R12, [R2+0x15000] ;  /* 0x01500000020c783b */ /* 0x000fea0000004200 */
[----:B------:R-:W-:Y:S01]  /*5a00*/  HMMA.16816.F32 R80, R4, R10, R80 ;  /* 0x0000000a0450723c */ /* 0x000fe20000001850 */
[----:B------:R-:W-:Y:S04]  /*5a10*/  LDSM.16.MT88.4 R4, [R2+0x11000] ;  /* 0x011000000204783b */ /* 0x000fe80000004200 */
[----:B------:R-:W1:Y:S01]  /*5a20*/  LDSM.16.MT88.4 R8, [R0+0x4800] ;  /* 0x004800000008783b */ /* 0x000e620000004200 */
[-C--:B---3--:R-:W-:Y:S06]  /*5a30*/  HMMA.16816.F32 R68, R16, R20.reuse, R68 ;  /* 0x000000141044723c */ /* 0x088fec0000001844 */
[C---:B----4-:R-:W-:Y:S06]  /*5a40*/  HMMA.16816.F32 R72, R24.reuse, R20, R72 ;  /* 0x000000141848723c */ /* 0x050fec0000001848 */
[-C--:B------:R-:W-:Y:S01]  /*5a50*/  HMMA.16816.F32 R76, R24, R22.reuse, R76 ;  /* 0x00000016184c723c */ /* 0x080fe2000000184c */
[----:B------:R-:W-:Y:S05]  /*5a60*/  LDSM.16.MT88.4 R24, [R2+0x15800] ;  /* 0x015800000218783b */ /* 0x000fea0000004200 */
[----:B------:R-:W-:Y:S01]  /*5a70*/  HMMA.16816.F32 R80, R16, R22, R80 ;  /* 0x000000161050723c */ /* 0x000fe20000001850 */
[----:B------:R-:W-:Y:S04]  /*5a80*/  LDSM.16.MT88.4 R16, [R2+0x11800] ;  /* 0x011800000210783b */ /* 0x000fe80000004200 */
[----:B------:R-:W2:Y:S01]  /*5a90*/  LDSM.16.MT88.4 R20, [R0+0x4c00] ;  /* 0x004c00000014783b */ /* 0x000ea20000004200 */
[-C--:B-1----:R-:W-:Y:S06]  /*5aa0*/  HMMA.16816.F32 R68, R4, R8.reuse, R68 ;  /* 0x000000080444723c */ /* 0x082fec0000001844 */
[C---:B------:R-:W-:Y:S06]  /*5ab0*/  HMMA.16816.F32 R72, R12.reuse, R8, R72 ;  /* 0x000000080c48723c */ /* 0x040fec0000001848 */
[-C--:B------:R-:W-:Y:S01]  /*5ac0*/  HMMA.16816.F32 R76, R12, R10.reuse, R76 ;  /* 0x0000000a0c4c723c */ /* 0x080fe2000000184c */
[----:B------:R-:W-:Y:S05]  /*5ad0*/  LDSM.16.MT88.4 R12, [R2+0x16000] ;  /* 0x01600000020c783b */ /* 0x000fea0000004200 */
[----:B------:R-:W-:Y:S01]  /*5ae0*/  HMMA.16816.F32 R80, R4, R10, R80 ;  /* 0x0000000a0450723c */ /* 0x000fe20000001850 */
[----:B------:R-:W-:Y:S04]  /*5af0*/  LDSM.16.MT88.4 R4, [R2+0x12000] ;  /* 0x012000000204783b */ /* 0x000fe80000004200 */
[----:B------:R-:W1:Y:S01]  /*5b00*/  LDSM.16.MT88.4 R8, [R0+0x5000] ;  /* 0x005000000008783b */ /* 0x000e620000004200 */
[-C--:B--2---:R-:W-:Y:S06]  /*5b10*/  HMMA.16816.F32 R68, R16, R20.reuse, R68 ;  /* 0x000000141044723c */ /* 0x084fec0000001844 */
[C---:B------:R-:W-:Y:S06]  /*5b20*/  HMMA.16816.F32 R72, R24.reuse, R20, R72 ;  /* 0x000000141848723c */ /* 0x040fec0000001848 */
        /* <DEDUP_REMOVED lines=19> */
[----:B------:R-:W-:Y:S01]  /*5c60*/  BAR.SYNC.DEFER_BLOCKING 0x0 ;  /* 0x0000000000007b1d */ /* 0x000fe20000010000 */
[-C--:B-1----:R-:W-:Y:S06]  /*5c70*/  HMMA.16816.F32 R68, R4, R8.reuse, R68 ;  /* 0x000000080444723c */ /* 0x082fec0000001844 */
[C---:B------:R-:W-:Y:S06]  /*5c80*/  HMMA.16816.F32 R72, R12.reuse, R8, R72 ;  /* 0x000000080c48723c */ /* 0x040fec0000001848 */
[-C--:B------:R-:W-:Y:S06]  /*5c90*/  HMMA.16816.F32 R76, R12, R10.reuse, R76 ;  /* 0x0000000a0c4c723c */ /* 0x080fec000000184c */
[----:B------:R-:W-:Y:S06]  /*5ca0*/  HMMA.16816.F32 R80, R4, R10, R80 ;  /* 0x0000000a0450723c */ /* 0x000fec0000001850 */
[-C--:B--2---:R-:W-:Y:S06]  /*5cb0*/  HMMA.16816.F32 R68, R16, R20.reuse, R68 ;  /* 0x000000141044723c */ /* 0x084fec0000001844 */
[C---:B------:R-:W-:Y:S06]  /*5cc0*/  HMMA.16816.F32 R72, R24.reuse, R20, R72 ;  /* 0x000000141848723c */ /* 0x040fec0000001848 */
[-C--:B------:R-:W-:Y:S06]  /*5cd0*/  HMMA.16816.F32 R76, R24, R22.reuse, R76 ;  /* 0x00000016184c723c */ /* 0x080fec000000184c */
[----:B------:R-:W-:Y:S01]  /*5ce0*/  HMMA.16816.F32 R80, R16, R22, R80 ;  /* 0x000000161050723c */ /* 0x000fe20000001850 */
[----:B------:R-:W-:Y:S11]  /*5cf0*/  @!UPT UIADD3 URZ, URZ, URZ, URZ ;  /* 0x0000003f3f3ff290 */ /* 0x000ff6000fffe03f */
[----:B------:R-:W-:Y:S01]  /*5d00*/  @!UPT UIADD3 URZ, URZ, URZ, URZ ;  /* 0x0000003f3f3ff290 */ /* 0x000fe2000fffe03f */
[----:B------:R-:W-:Y:S11]  /*5d10*/  @!P1 BRA `(.L_x_8) ;  /* 0x00000000003c9947 */ /* 0x000ff60003800000 */
[----:B------:R-:W1:Y:S08]  /*5d20*/  LDC R6, c[0x0][0x420] ;  /* 0x00010800ff067b82 */ /* 0x000e700000000800 */
[----:B------:R-:W2:Y:S01]  /*5d30*/  LDC R7, c[0x0][0x424] ;  /* 0x00010900ff077b82 */ /* 0x000ea20000000800 */
[----:B-1----:R-:W-:Y:S05]  /*5d40*/  IMAD.U32 R4, R6, -0x80, RZ ;  /* 0xffffff8006047824 */ /* 0x002fea00078e00ff */
[C---:B------:R-:W-:Y:S04]  /*5d50*/  LEA R5, P0, R4.reuse, R216, 0x1 ;  /* 0x000000d804057211 */ /* 0x040fe800078008ff */
[----:B------:R-:W-:Y:S01]  /*5d60*/  LEA.HI.X.SX32 R4, R4, R217, 0x1, P0 ;  /* 0x000000d904047211 */ /* 0x000fe200000f0eff */
[----:B------:R-:W-:Y:S04]  /*5d70*/  IMAD.MOV.U32 R216, RZ, RZ, R5 ;  /* 0x000000ffffd87224 */ /* 0x000fe800078e0005 */
[----:B------:R-:W-:Y:S01]  /*5d80*/  IMAD.MOV.U32 R217, RZ, RZ, R4 ;  /* 0x000000ffffd97224 */ /* 0x000fe200078e0004 */
[C---:B------:R-:W-:Y:S04]  /*5d90*/  LEA R4, P0, R6.reuse, R216, 0x7 ;  /* 0x000000d806047211 */ /* 0x040fe800078038ff */
[----:B------:R-:W-:Y:S01]  /*5da0*/  @!PT LDS RZ, [RZ] ;  /* 0x00000000fffff984 */ /* 0x000fe20000000800 */
[----:B------:R-:W-:Y:S01]  /*5db0*/  @!PT LDS RZ, [RZ] ;  /* 0x00000000fffff984 */ /* 0x000fe20000000800 */
[----:B------:R-:W-:Y:S01]  /*5dc0*/  @!PT LDS RZ, [RZ] ;  /* 0x00000000fffff984 */ /* 0x000fe20000000800 */
[----:B------:R1:W-:Y:S01]  /*5dd0*/  LDGSTS.E.BYPASS.LTC128B.128 [R59+0x4000], desc[UR8][R216.64] ;  /* 0x04000000d83b7fae */ /* 0x0003e2000b901d48 */
[----:B--2---:R-:W-:Y:S05]  /*5de0*/  LEA.HI.X R5, R6, R217, R7, 0x7, P0 ;  /* 0x000000d906057211 */ /* 0x004fea00000f3c07 */
[----:B------:R1:W-:Y:S04]  /*5df0*/  LDGSTS.E.BYPASS.LTC128B.128 [R59+0x5000], desc[UR8][R4.64] ;  /* 0x05000000043b7fae */ /* 0x0003e8000b901d48 */
[----:B------:R-:W0:Y:S02]  /*5e00*/  LDGDEPBAR ;  /* 0x00000000000079af */ /* 0x000e240000000000 */
.L_x_8:
[----:B------:R-:W-:Y:S01]  /*5e10*/  LDSM.16.M88.4 R16, [R151] ;  /* 0x000000009710783b */ /* 0x000fe20000000200 */
[----:B------:R-:W-:Y:S01]  /*5e20*/  IMAD.U32 R58, RZ, RZ, UR22 ;  /* 0x00000016ff3a7e24 */ /* 0x000fe2000f8e00ff */
[----:B------:R-:W-:Y:S01]  /*5e30*/  MOV R55, UR19 ;  /* 0x0000001300377c02 */ /* 0x000fe20008000f00 */
[----:B------:R-:W-:Y:S01]  /*5e40*/  IMAD.U32 R57, RZ, RZ, UR21 ;  /* 0x00000015ff397e24 */ /* 0x000fe2000f8e00ff */
[----:B------:R-:W1:Y:S01]  /*5e50*/  LDSM.16.MT88.4 R20, [R0+0x6000] ;  /* 0x006000000014783b */ /* 0x000e620000004200 */
[----:B------:R-:W-:Y:S01]  /*5e60*/  IMAD.U32 R56, RZ, RZ, UR20 ;  /* 0x00000014ff387e24 */ /* 0x000fe2000f8e00ff */
[----:B------:R-:W-:Y:S01]  /*5e70*/  ULOP3.LUT UR14, UR7, 0x1, URZ, 0xc0, !UPT ;  /* 0x00000001070e7892 */ /* 0x000fe2000f8ec03f */
[----:B------:R-:W-:Y:S01]  /*5e80*/  IMAD.U32 R54, RZ, RZ, UR18 ;  /* 0x00000012ff367e24 */ /* 0x000fe2000f8e00ff */
[----:B------:R-:W2:Y:S02]  /*5e90*/  LDSM.16.M88.4 R12, [R151+0x2000] ;  /* 0x00200000970c783b */ /* 0x000ea40000000200 */
[----:B------:R-:W-:Y:S02]  /*5ea0*/  UISETP.NE.U32.AND UP1, UPT, UR14, 0x1, UPT ;  /* 0x000000010e00788c */ /* 0x000fe4000bf25070 */
[----:B------:R-:W-:Y:S01]  /*5eb0*/  LDSM.16.M88.4 R24, [R157] ;  /* 0x000000009d18783b */ /* 0x000fe20000000200 */
[----:B------:R-:W-:Y:S03]  /*5ec0*/  UIADD3 UR14, UR7, -0x1, URZ ;  /* 0xffffffff070e7890 */ /* 0x000fe6000fffe03f */
[----:B------:R-:W3:Y:S04]  /*5ed0*/  LDSM.16.MT88.4 R28, [R0+0x6400] ;  /* 0x00640000001c783b */ /* 0x000ee80000004200 */
[----:B------:R-:W4:Y:S04]  /*5ee0*/  LDSM.16.M88.4 R32, [R160] ;  /* 0x00000000a020783b */ /* 0x000f280000000200 */
[----:B------:R-:W-:Y:S04]  /*5ef0*/  LDSM.16.M88.4 R36, [R153] ;  /* 0x000000009924783b */ /* 0x000fe80000000200 */
[----:B------:R-:W4:Y:S04]  /*5f00*/  LDSM.16.MT88.4 R40, [R0+0x6800] ;  /* 0x006800000028783b */ /* 0x000f280000004200 */
[----:B------:R-:W4:Y:S04]  /*5f10*/  LDSM.16.M88.4 R44, [R153+0x2000] ;  /* 0x00200000992c783b */ /* 0x000f280000000200 */
[----:B------:R-:W-:Y:S01]  /*5f20*/  LDSM.16.MT88.4 R48, [R0+0x6c00] ;  /* 0x006c00000030783b */ /* 0x000fe20000004200 */
[-C--:B-1----:R-:W-:Y:S06]  /*5f30*/  HMMA.16816.F32 R4, R16, R20.reuse, RZ ;  /* 0x000000141004723c */ /* 0x082fec00000018ff */
[C---:B--2---:R-:W-:Y:S06]  /*5f40*/  HMMA.16816.F32 R8, R12.reuse, R20, RZ ;  /* 0x000000140c08723c */ /* 0x044fec00000018ff */
[-C--:B------:R-:W-:Y:S06]  /*5f50*/  HMMA.16816.F32 R12, R12, R22.reuse, RZ ;  /* 0x000000160c0c723c */ /* 0x080fec00000018ff */
[----:B------:R-:W-:Y:S01]  /*5f60*/  HMMA.16816.F32 R16, R16, R22, RZ ;  /* 0x000000161010723c */ /* 0x000fe200000018ff */
[----:B------:R-:W1:Y:S05]  /*5f70*/  LDSM.16.M88.4 R20, [R152] ;  /* 0x000000009814783b */ /* 0x000e6a0000000200 */
[-C--:B---3--:R-:W-:Y:S06]  /*5f80*/  HMMA.16816.F32 R4, R24, R28.reuse, R4 ;  /* 0x0000001c1804723c */ /* 0x088fec0000001804 */
[C---:B----4-:R-:W-:Y:S06]  /*5f90*/  HMMA.16816.F32 R8, R32.reuse, R28, R8 ;  /* 0x0000001c2008723c */ /* 0x050fec0000001808 */
[-C--:B------:R-:W-:Y:S01]  /*5fa0*/  HMMA.16816.F32 R12, R32, R30.reuse, R12 ;  /* 0x0000001e200c723c */ /* 0x080fe2000000180c */
[----:B------:R-:W2:Y:S05]  /*5fb0*/  LDSM.16.M88.4 R32, [R152+0x2000] ;  /* 0x002000009820783b */ /* 0x000eaa0000000200 */
[----:B------:R-:W-:Y:S01]  /*5fc0*/  HMMA.16816.F32 R16, R24, R30, R16 ;  /* 0x0000001e1810723c */ /* 0x000fe20000001810 */
[----:B------:R-:W-:Y:S04]  /*5fd0*/  LDSM.16.M88.4 R24, [R151+0x4000] ;  /* 0x004000009718783b */ /* 0x000fe80000000200 */
[----:B------:R-:W3:Y:S01]  /*5fe0*/  LDSM.16.MT88.4 R28, [R0+0x7000] ;  /* 0x00700000001c783b */ /* 0x000ee20000004200 */
[-C--:B------:R-:W-:Y:S06]  /*5ff0*/  HMMA.16816.F32 R4, R36, R40.reuse, R4 ;  /* 0x000000282404723c */ /* 0x080fec0000001804 */
[C---:B------:R-:W-:Y:S06]  /*6000*/  HMMA.16816.F32 R8, R44.reuse, R40, R8 ;  /* 0x000000282c08723c */ /* 0x040fec0000001808 */
[-C--:B------:R-:W-:Y:S01]  /*6010*/  HMMA.16816.F32 R12, R44, R42.reuse, R12 ;  /* 0x0000002a2c0c723c */ /* 0x080fe2000000180c */
[----:B------:R-:W4:Y:S05]  /*6020*/  LDSM.16.M88.4 R44, [R151+0x6000] ;  /* 0x00600000972c783b */ /* 0x000f2a0000000200 */
[----:B------:R-:W-:Y:S01]  /*6030*/  HMMA.16816.F32 R16, R36, R42, R16 ;  /* 0x0000002a2410723c */ /* 0x000fe20000001810 */
[----:B------:R-:W-:Y:S04]  /*6040*/  LDSM.16.M88.4 R36, [R159] ;  /* 0x000000009f24783b */ /* 0x000fe80000000200 */
[----:B------:R-:W4:Y:S01]  /*6050*/  LDSM.16.MT88.4 R40, [R0+0x7400] ;  /* 0x007400000028783b */ /* 0x000f220000004200 */
[-C--:B-1----:R-:W-:Y:S06]  /*6060*/  HMMA.16816.F32 R4, R20, R48.reuse, R4 ;  /* 0x000000301404723c */ /* 0x082fec0000001804 */
[C---:B--2---:R-:W-:Y:S06]  /*6070*/  HMMA.16816.F32 R8, R32.reuse, R48, R8 ;  /* 0x000000302008723c */ /* 0x044fec0000001808 */
[-C--:B------:R-:W-:Y:S01]  /*6080*/  HMMA.16816.F32 R12, R32, R50.reuse, R12 ;  /* 0x00000032200c723c */ /* 0x080fe2000000180c */
[----:B------:R-:W1:Y:S05]  /*6090*/  LDSM.16.M88.4 R32, [R158] ;  /* 0x000000009e20783b */ /* 0x000e6a0000000200 */
[----:B------:R-:W-:Y:S01]  /*60a0*/  HMMA.16816.F32 R16, R20, R50, R16 ;  /* 0x000000321410723c */ /* 0x000fe20000001810 */
[----:B------:R-:W-:Y:S04]  /*60b0*/  LDSM.16.M88.4 R20, [R153+0x4000] ;  /* 0x004000009914783b */ /* 0x000fe80000000200 */
[----:B------:R-:W2:Y:S01]  /*60c0*/  LDSM.16.MT88.4 R48, [R0+0x7800] ;  /* 0x007800000030783b */ /* 0x000ea20000004200 */
[-C--:B---3--:R-:W-:Y:S06]  /*60d0*/  HMMA.16816.F32 R4, R24, R28.reuse, R4 ;  /* 0x0000001c1804723c */ /* 0x088fec0000001804 */
[C---:B----4-:R-:W-:Y:S06]  /*60e0*/  HMMA.16816.F32 R8, R44.reuse, R28, R8 ;  /* 0x0000001c2c08723c */ /* 0x050fec0000001808 */
[-C--:B------:R-:W-:Y:S01]  /*60f0*/  HMMA.16816.F32 R12, R44, R30.reuse, R12 ;  /* 0x0000001e2c0c723c */ /* 0x080fe2000000180c */
[----:B------:R-:W3:Y:S05]  /*6100*/  LDSM.16.M88.4 R44, [R153+0x6000] ;  /* 0x00600000992c783b */ /* 0x000eea0000000200 */
[----:B------:R-:W-:Y:S01]  /*6110*/  HMMA.16816.F32 R16, R24, R30, R16 ;  /* 0x0000001e1810723c */ /* 0x000fe20000001810 */
[----:B------:R4:W-:Y:S04]  /*6120*/  LDSM.16.MT88.4 R28, [R0+0x7c00] ;  /* 0x007c0000001c783b */ /* 0x0009e80000004200 */
[----:B------:R-:W3:Y:S01]  /*6130*/  LDSM.16.M88.4 R24, [R152+0x4000] ;  /* 0x004000009818783b */ /* 0x000ee20000000200 */
[-C--:B------:R-:W-:Y:S06]  /*6140*/  HMMA.16816.F32 R4, R36, R40.reuse, R4 ;  /* 0x000000282404723c */ /* 0x080fec0000001804 */
[C---:B-1----:R-:W-:Y:S06]  /*6150*/  HMMA.16816.F32 R8, R32.reuse, R40, R8 ;  /* 0x000000282008723c */ /* 0x042fec0000001808 */
[-C--:B------:R-:W-:Y:S01]  /*6160*/  HMMA.16816.F32 R12, R32, R42.reuse, R12 ;  /* 0x0000002a200c723c */ /* 0x080fe2000000180c */
[----:B------:R-:W1:Y:S01]  /*6170*/  LDSM.16.M88.4 R32, [R152+0x6000] ;  /* 0x006000009820783b */ /* 0x000e620000000200 */
[----:B------:R-:W-:Y:S04]  /*6180*/  IMAD.U32 R40, RZ, RZ, UR25 ;  /* 0x00000019ff287e24 */ /* 0x000fe8000f8e00ff */
[----:B------:R-:W-:Y:S01]  /*6190*/  HMMA.16816.F32 R16, R36, R42, R16 ;  /* 0x0000002a2410723c */ /* 0x000fe20000001810 */
[----:B----4-:R-:W-:Y:S05]  /*61a0*/  IMAD.U32 R0, RZ, RZ, UR15 ;  /* 0x0000000fff007e24 */ /* 0x010fea000f8e00ff */
[-C--:B--2---:R-:W-:Y:S01]  /*61b0*/  HMMA.16816.F32 R4, R20, R48.reuse, R4 ;  /* 0x000000301404723c */ /* 0x084fe20000001804 */
[----:B------:R-:W-:Y:S04]  /*61c0*/  IMAD.U32 R42, RZ, RZ, UR26 ;  /* 0x0000001aff2a7e24 */ /* 0x000fe8000f8e00ff */
[----:B------:R-:W-:Y:S01]  /*61d0*/  IMAD.U32 R38, RZ, RZ, UR24 ;  /* 0x00000018ff267e24 */ /* 0x000fe2000f8e00ff */
[C---:B---3--:R-:W-:Y:S01]  /*61e0*/  HMMA.16816.F32 R8, R44.reuse, R48, R8 ;  /* 0x000000302c08723c */ /* 0x048fe20000001808 */
[----:B------:R-:W-:Y:S05]  /*61f0*/  IMAD.U32 R36, RZ, RZ, UR23 ;  /* 0x00000017ff247e24 */ /* 0x000fea000f8e00ff */
[-C--:B------:R-:W-:Y:S01]  /*6200*/  HMMA.16816.F32 R12, R44, R50.reuse, R12 ;  /* 0x000000322c0c723c */ /* 0x080fe2000000180c */
[----:B------:R-:W-:Y:S05]  /*6210*/  IMAD.U32 R48, RZ, RZ, UR29 ;  /* 0x0000001dff307e24 */ /* 0x000fea000f8e00ff */
[----:B------:R-:W-:Y:S01]  /*6220*/  HMMA.16816.F32 R16, R20, R50, R16 ;  /* 0x000000321410723c */ /* 0x000fe20000001810 */
[----:B------:R-:W-:Y:S04]  /*6230*/  IMAD.U32 R46, RZ, RZ, UR28 ;  /* 0x0000001cff2e7e24 */ /* 0x000fe8000f8e00ff */
[----:B------:R-:W-:Y:S01]  /*6240*/  IMAD.U32 R44, RZ, RZ, UR27 ;  /* 0x0000001bff2c7e24 */ /* 0x000fe2000f8e00ff */
[-C--:B------:R-:W-:Y:S01]  /*6250*/  HMMA.16816.F32 R4, R24, R28.reuse, R4 ;  /* 0x0000001c1804723c */ /* 0x080fe20000001804 */
[----:B------:R-:W-:Y:S04]  /*6260*/  IMAD.U32 R21, RZ, RZ, UR15 ;  /* 0x0000000fff157e24 */ /* 0x000fe8000f8e00ff */
[----:B------:R-:W-:Y:S01]  /*6270*/  @P1 IADD3 R20, P2, R241, UR11, RZ ;  /* 0x0000000bf1141c10 */ /* 0x000fe2000ff5e0ff */
[C---:B-1----:R-:W-:Y:S01]  /*6280*/  HMMA.16816.F32 R8, R32.reuse, R28, R8 ;  /* 0x0000001c2008723c */ /* 0x042fe20000001808 */
[----:B------:R-:W-:Y:S01]  /*6290*/  IMAD.U32 R50, RZ, RZ, UR30 ;  /* 0x0000001eff327e24 */ /* 0x000fe2000f8e00ff */
[----:B------:R-:W-:Y:S03]  /*62a0*/  @UP3 UIADD3 UR11, UP2, UR11, -0x200, URZ ;  /* 0xfffffe000b0b3890 */ /* 0x000fe6000ff5e03f */
[----:B------:R-:W-:Y:S01]  /*62b0*/  LEA R221, P0, R21, R52, 0x2 ;  /* 0x0000003415dd7211 */ /* 0x000fe200078010ff */
[-C--:B------:R-:W-:Y:S01]  /*62c0*/  HMMA.16816.F32 R12, R32, R30.reuse, R12 ;  /* 0x0000001e200c723c */ /* 0x080fe2000000180c */
[----:B------:R-:W-:Y:S01]  /*62d0*/  IMAD.U32 R22, RZ, RZ, UR29 ;  /* 0x0000001dff167e24 */ /* 0x000fe2000f8e00ff */
[----:B------:R-:W-:Y:S03]  /*62e0*/  MOV R28, UR19 ;  /* 0x00000013001c7c02 */ /* 0x000fe60008000f00 */
[----:B------:R-:W-:Y:S01]  /*62f0*/  @P1 IADD3.X R21, R242, UR10, RZ, P2, !PT ;  /* 0x0000000af2151c10 */ /* 0x000fe200097fe4ff */
[----:B------:R-:W-:Y:S01]  /*6300*/  HMMA.16816.F32 R16, R24, R30, R16 ;  /* 0x0000001e1810723c */ /* 0x000fe20000001810 */
[----:B------:R-:W-:Y:S01]  /*6310*/  IMAD.U32 R23, RZ, RZ, UR28 ;  /* 0x0000001cff177e24 */ /* 0x000fe2000f8e00ff */
[----:B------:R-:W-:Y:S02]  /*6320*/  @UP3 UIADD3.X UR10, UR10, -0x1, URZ, UP2, !UPT ;  /* 0xffffffff0a0a3890 */ /* 0x000fe400097fe43f */
[----:B------:R-:W5:Y:S01]  /*6330*/  @P1 LDG.E R239, desc[UR8][R20.64] ;  /* 0x0000000814ef1981 */ /* 0x000f62000c1e1900 */
[----:B------:R-:W-:Y:S01]  /*6340*/  LEA.HI.X.SX32 R220, R0, R53, 0x2, P0 ;  /* 0x0000003500dc7211 */ /* 0x000fe200000f16ff */
[----:B------:R-:W-:Y:S02]  /*6350*/  IMAD.U32 R0, RZ, RZ, UR30 ;  /* 0x0000001eff007e24 */ /* 0x000fe4000f8e00ff */
[----:B------:R-:W5:Y:S03]  /*6360*/  @P1 LDG.E R240, desc[UR8][R20.64+0x20] ;  /* 0x0000200814f01981 */ /* 0x000f66000c1e1900 */
[----:B------:R-:W-:Y:S01]  /*6370*/  IMAD.U32 R24, RZ, RZ, UR27 ;  /* 0x0000001bff187e24 */ /* 0x000fe2000f8e00ff */
[----:B------:R-:W5:Y:S01]  /*6380*/  @P1 LDG.E R237, desc[UR8][R20.64+0x100] ;  /* 0x0001000814ed1981 */ /* 0x000f62000c1e1900 */
[----:B------:R-:W-:Y:S02]  /*6390*/  IMAD.U32 R25, RZ, RZ, UR26 ;  /* 0x0000001aff197e24 */ /* 0x000fe4000f8e00ff */
[----:B------:R-:W-:Y:S01]  /*63a0*/  IMAD.U32 R27, RZ, RZ, UR25 ;  /* 0x00000019ff1b7e24 */ /* 0x000fe2000f8e00ff */
[----:B------:R1:W5:Y:S01]  /*63b0*/  @P1 LDG.E R238, desc[UR8][R20.64+0x120] ;  /* 0x0001200814ee1981 */ /* 0x000362000c1e1900 */
[----:B------:R-:W-:Y:S02]  /*63c0*/  IMAD.U32 R31, RZ, RZ, UR24 ;  /* 0x00000018ff1f7e24 */ /* 0x000fe4000f8e00ff */
        /* <DEDUP_REMOVED lines=9> */
[----:B-1----:R-:W-:Y:S02]  /*6460*/  IMAD.MOV.U32 R20, RZ, RZ, R221 ;  /* 0x000000ffff147224 */ /* 0x002fe400078e00dd */
[----:B------:R-:W-:Y:S03]  /*6470*/  IMAD.MOV.U32 R21, RZ, RZ, R220 ;  /* 0x000000ffff157224 */ /* 0x000fe600078e00dc */
[-C--:B------:R-:W-:Y:S02]  /*6480*/  LEA R50, P0, R50, R20.reuse, 0x2 ;  /* 0x0000001432327211 */ /* 0x080fe400078010ff */
[-C--:B------:R-:W-:Y:S01]  /*6490*/  LEA R48, P6, R48, R20.reuse, 0x2 ;  /* 0x0000001430307211 */ /* 0x080fe200078c10ff */
[----:B------:R-:W-:Y:S01]  /*64a0*/  REDG.E.ADD.F32.FTZ.RN.STRONG.GPU desc[UR8][R20.64], R4 ;  /* 0x00000004140079a6 */ /* 0x000fe2000c10f388 */
[-C--:B------:R-:W-:Y:S01]  /*64b0*/  LEA.HI.X.SX32 R51, R0, R21.reuse, 0x2, P0 ;  /* 0x0000001500337211 */ /* 0x080fe200000f16ff */
[----:B------:R-:W-:Y:S01]  /*64c0*/  VIADD R0, R3, 0xffffe000 ;  /* 0xffffe00003007836 */ /* 0x000fe20000000000 */
[-C--:B------:R-:W-:Y:S02]  /*64d0*/  LEA R46, P5, R46, R20.reuse, 0x2 ;  /* 0x000000142e2e7211 */ /* 0x080fe400078a10ff */
[-C--:B------:R-:W-:Y:S01]  /*64e0*/  LEA.HI.X.SX32 R49, R22, R21.reuse, 0x2, P6 ;  /* 0x0000001516317211 */ /* 0x080fe200030f16ff */
[----:B------:R-:W-:Y:S01]  /*64f0*/  REDG.E.ADD.F32.FTZ.RN.STRONG.GPU desc[UR8][R50.64], R5 ;  /* 0x00000005320079a6 */ /* 0x000fe2000c10f388 */
        /* <DEDUP_REMOVED lines=22> */
[-C--:B------:R-:W-:Y:S01]  /*6660*/  LEA R30, P4, R30, R20.reuse, 0x2 ;  /* 0x000000141e1e7211 */ /* 0x080fe200078810ff */
[----:B------:R-:W-:Y:S01]  /*6670*/  REDG.E.ADD.F32.FTZ.RN.STRONG.GPU desc[UR8][R34.64], R17 ;  /* 0x00000011220079a6 */ /* 0x000fe2000c10f388 */
[-C--:B------:R-:W-:Y:S02]  /*6680*/  LEA.HI.X.SX32 R33, R57, R21.reuse, 0x2, P5 ;  /* 0x0000001539217211 */ /* 0x080fe400028f16ff */
[-C--:B------:R-:W-:Y:S01]  /*6690*/  LEA R28, P3, R28, R20.reuse, 0x2 ;  /* 0x000000141c1c7211 */ /* 0x080fe200078610ff */
[----:B------:R-:W-:Y:S01]  /*66a0*/  LDSM.16.MT88.4 R4, [R2+0x8000] ;  /* 0x008000000204783b */ /* 0x000fe20000004200 */
[-C--:B------:R-:W-:Y:S02]  /*66b0*/  LEA.HI.X.SX32 R31, R56, R21.reuse, 0x2, P4 ;  /* 0x00000015381f7211 */ /* 0x080fe400020f16ff */
[-C--:B------:R-:W-:Y:S01]  /*66c0*/  LEA R24, P1, R29, R20.reuse, 0x2 ;  /* 0x000000141d187211 */ /* 0x080fe200078210ff */
[----:B------:R-:W-:Y:S01]  /*66d0*/  REDG.E.ADD.F32.FTZ.RN.STRONG.GPU desc[UR8][R32.64], R18 ;  /* 0x00000012200079a6 */ /* 0x000fe2000c10f388 */
[----:B------:R-:W-:Y:S02]  /*66e0*/  LEA R26, P2, R26, R20, 0x2 ;  /* 0x000000141a1a7211 */ /* 0x000fe400078410ff */
[-C--:B------:R-:W-:Y:S01]  /*66f0*/  LEA.HI.X.SX32 R29, R55, R21.reuse, 0x2, P3 ;  /* 0x00000015371d7211 */ /* 0x080fe200018f16ff */
[----:B------:R-:W-:Y:S01]  /*6700*/  REDG.E.ADD.F32.FTZ.RN.STRONG.GPU desc[UR8][R30.64], R19 ;  /* 0x000000131e0079a6 */ /* 0x000fe2000c10f388 */
[-C--:B------:R-:W-:Y:S02]  /*6710*/  LEA.HI.X.SX32 R27, R54, R21.reuse, 0x2, P2 ;  /* 0x00000015361b7211 */ /* 0x080fe400010f16ff */
[-C--:B------:R-:W-:Y:S01]  /*6720*/  LEA.HI.X.SX32 R25, R53, R21.reuse, 0x2, P1 ;  /* 0x0000001535197211 */ /* 0x080fe200008f16ff */
[----:B------:R-:W-:Y:S01]  /*6730*/  REDG.E.ADD.F32.FTZ.RN.STRONG.GPU desc[UR8][R28.64], R12 ;  /* 0x0000000c1c0079a6 */ /* 0x000fe2000c10f388 */
[----:B------:R-:W-:Y:S02]  /*6740*/  LEA.HI.X.SX32 R23, R52, R21, 0x2, P0 ;  /* 0x0000001534177211 */ /* 0x000fe400000f16ff */
[----:B------:R-:W-:Y:S01]  /*6750*/  PLOP3.LUT P0, PT, PT, PT, UP1, 0x80, 0x0 ;  /* 0x000000000000781c */ /* 0x000fe20003f0f018 */
[----:B------:R-:W-:Y:S01]  /*6760*/  REDG.E.ADD.F32.FTZ.RN.STRONG.GPU desc[UR8][R26.64], R13 ;  /* 0x0000000d1a0079a6 */ /* 0x000fe2000c10f388 */
[----:B------:R-:W-:Y:S01]  /*6770*/  ISETP.LT.AND P1, PT, RZ, UR7, PT ;  /* 0x00000007ff007c0c */ /* 0x000fe2000bf21270 */
[----:B------:R-:W-:Y:S02]  /*6780*/  @UP3 UIADD3 UR13, UP1, UR13, -0x200, URZ ;  /* 0xfffffe000d0d3890 */ /* 0x000fe4000ff3e03f */
[----:B------:R-:W-:Y:S01]  /*6790*/  REDG.E.ADD.F32.FTZ.RN.STRONG.GPU desc[UR8][R24.64], R14 ;  /* 0x0000000e180079a6 */ /* 0x000fe2000c10f388 */
[----:B------:R-:W-:Y:S01]  /*67a0*/  UMOV UR7, UR14 ;  /* 0x0000000e00077c82 */ /* 0x000fe20008000000 */
[----:B------:R-:W-:Y:S02]  /*67b0*/  @UP3 UIADD3.X UR12, UR12, -0x1, URZ, UP1, !UPT ;  /* 0xffffffff0c0c3890 */ /* 0x000fe40008ffe43f */
[----:B------:R-:W-:Y:S04]  /*67c0*/  REDG.E.ADD.F32.FTZ.RN.STRONG.GPU desc[UR8][R22.64], R15 ;  /* 0x0000000f160079a6 */ /* 0x000fe8000c10f388 */
[----:B------:R-:W1:Y:S01]  /*67d0*/  LDSM.16.MT88.4 R8, [R3] ;  /* 0x000000000308783b */ /* 0x000e620000004200 */
[----:B------:R-:W-:Y:S03]  /*67e0*/  @P0 VIADD R0, R3, 0x2000 ;  /* 0x0000200003000836 */ /* 0x000fe60000000000 */
[----:B------:R-:W2:Y:S04]  /*67f0*/  LDSM.16.MT88.4 R12, [R2+0xc000] ;  /* 0x00c00000020c783b */ /* 0x000ea80000004200 */
[----:B------:R-:W-:Y:S04]  /*6800*/  LDSM.16.MT88.4 R16, [R2+0x8800] ;  /* 0x008800000210783b */ /* 0x000fe80000004200 */
[----:B------:R-:W3:Y:S04]  /*6810*/  LDSM.16.MT88.4 R20, [R3+0x400] ;  /* 0x000400000314783b */ /* 0x000ee80000004200 */
[----:B------:R-:W4:Y:S04]  /*6820*/  LDSM.16.MT88.4 R24, [R2+0xc800] ;  /* 0x00c800000218783b */ /* 0x000f280000004200 */
[----:B------:R-:W-:Y:S01]  /*6830*/  LDSM.16.MT88.4 R28, [R3+0x800] ;  /* 0x00080000031c783b */ /* 0x000fe20000004200 */
[-C--:B-1----:R-:W-:Y:S06]  /*6840*/  HMMA.16816.F32 R84, R4, R8.reuse, R84 ;  /* 0x000000080454723c */ /* 0x082fec0000001854 */
[C---:B--2---:R-:W-:Y:S06]  /*6850*/  HMMA.16816.F32 R88, R12.reuse, R8, R88 ;  /* 0x000000080c58723c */ /* 0x044fec0000001858 */
[-C--:B------:R-:W-:Y:S01]  /*6860*/  HMMA.16816.F32 R92, R12, R10.reuse, R92 ;  /* 0x0000000a0c5c723c */ /* 0x080fe2000000185c */
[----:B------:R-:W1:Y:S05]  /*6870*/  LDSM.16.MT88.4 R12, [R2+0x9000] ;  /* 0x00900000020c783b */ /* 0x000e6a0000004200 */
[----:B------:R-:W-:Y:S01]  /*6880*/  HMMA.16816.F32 R96, R4, R10, R96 ;  /* 0x0000000a0460723c */ /* 0x000fe20000001860 */
[----:B------:R-:W2:Y:S04]  /*6890*/  LDSM.16.MT88.4 R4, [R2+0xd000] ;  /* 0x00d000000204783b */ /* 0x000ea80000004200 */
[----:B------:R-:W-:Y:S01]  /*68a0*/  LDSM.16.MT88.4 R8, [R2+0x9800] ;  /* 0x009800000208783b */ /* 0x000fe20000004200 */
[-C--:B---3--:R-:W-:Y:S06]  /*68b0*/  HMMA.16816.F32 R84, R16, R20.reuse, R84 ;  /* 0x000000141054723c */ /* 0x088fec0000001854 */
[C---:B----4-:R-:W-:Y:S06]  /*68c0*/  HMMA.16816.F32 R88, R24.reuse, R20, R88 ;  /* 0x000000141858723c */ /* 0x050fec0000001858 */
[-C--:B------:R-:W-:Y:S01]  /*68d0*/  HMMA.16816.F32 R92, R24, R22.reuse, R92 ;  /* 0x00000016185c723c */ /* 0x080fe2000000185c */
[----:B------:R-:W3:Y:S05]  /*68e0*/  LDSM.16.MT88.4 R24, [R3+0xc00] ;  /* 0x000c00000318783b */ /* 0x000eea0000004200 */
[----:B------:R-:W-:Y:S01]  /*68f0*/  HMMA.16816.F32 R96, R16, R22, R96 ;  /* 0x000000161060723c */ /* 0x000fe20000001860 */
        /* <DEDUP_REMOVED lines=22> */
[----:B------:R1:W-:Y:S01]  /*6a60*/  LDSM.16.MT88.4 R20, [R3+0x1c00] ;  /* 0x001c00000314783b */ /* 0x0003e20000004200 */
[-C--:B---3--:R-:W-:Y:S06]  /*6a70*/  HMMA.16816.F32 R84, R16, R28.reuse, R84 ;  /* 0x0000001c1054723c */ /* 0x088fec0000001854 */
[C---:B----4-:R-:W-:Y:S06]  /*6a80*/  HMMA.16816.F32 R88, R8.reuse, R28, R88 ;  /* 0x0000001c0858723c */ /* 0x050fec0000001858 */
[-C--:B------:R-:W-:Y:S01]  /*6a90*/  HMMA.16816.F32 R92, R8, R30.reuse, R92 ;  /* 0x0000001e085c723c */ /* 0x080fe2000000185c */
[----:B------:R-:W3:Y:S05]  /*6aa0*/  LDSM.16.MT88.4 R8, [R2+0xb800] ;  /* 0x00b800000208783b */ /* 0x000eea0000004200 */
[----:B------:R-:W-:Y:S01]  /*6ab0*/  HMMA.16816.F32 R96, R16, R30, R96 ;  /* 0x0000001e1060723c */ /* 0x000fe20000001860 */
[----:B------:R-:W4:Y:S04]  /*6ac0*/  LDSM.16.MT88.4 R16, [R2+0xf800] ;  /* 0x00f800000210783b */ /* 0x000f280000004200 */
[----:B-1----:R-:W-:Y:S01]  /*6ad0*/  IMAD.MOV.U32 R3, RZ, RZ, R0 ;  /* 0x000000ffff037224 */ /* 0x002fe200078e0000 */
[-C--:B------:R-:W-:Y:S06]  /*6ae0*/  HMMA.16816.F32 R84, R12, R24.reuse, R84 ;  /* 0x000000180c54723c */ /* 0x080fec0000001854 */
[C---:B--2---:R-:W-:Y:S06]  /*6af0*/  HMMA.16816.F32 R88, R4.reuse, R24, R88 ;  /* 0x000000180458723c */ /* 0x044fec0000001858 */
[-C--:B------:R-:W-:Y:S06]  /*6b00*/  HMMA.16816.F32 R92, R4, R26.reuse, R92 ;  /* 0x0000001a045c723c */ /* 0x080fec000000185c */
[----:B------:R-:W-:Y:S06]  /*6b10*/  HMMA.16816.F32 R96, R12, R26, R96 ;  /* 0x0000001a0c60723c */ /* 0x000fec0000001860 */
[-C--:B---3--:R-:W-:Y:S06]  /*6b20*/  HMMA.16816.F32 R84, R8, R20.reuse, R84 ;  /* 0x000000140854723c */ /* 0x088fec0000001854 */
[C---:B----4-:R-:W-:Y:S06]  /*6b30*/  HMMA.16816.F32 R88, R16.reuse, R20, R88 ;  /* 0x000000141058723c */ /* 0x050fec0000001858 */
[-C--:B------:R-:W-:Y:S06]  /*6b40*/  HMMA.16816.F32 R92, R16, R22.reuse, R92 ;  /* 0x00000016105c723c */ /* 0x080fec000000185c */
[----:B------:R-:W-:Y:S01]  /*6b50*/  HMMA.16816.F32 R96, R8, R22, R96 ;  /* 0x000000160860723c */ /* 0x000fe20000001860 */
[----:B------:R-:W-:Y:S11]  /*6b60*/  @!UPT UIADD3 URZ, URZ, URZ, URZ ;  /* 0x0000003f3f3ff290 */ /* 0x000ff6000fffe03f */
[----:B------:R-:W-:Y:S01]  /*6b70*/  @!UPT UIADD3 URZ, URZ, URZ, URZ ;  /* 0x0000003f3f3ff290 */ /* 0x000fe2000fffe03f */
[----:B------:R-:W-:Y:S11]  /*6b80*/  @P1 BRA `(.L_x_9) ;  /* 0xffffffc000581947 */ /* 0x000ff6000383ffff */
[----:B------:R-:W-:Y:S01]  /*6b90*/  @!UPT UIADD3 URZ, URZ, URZ, URZ ;  /* 0x0000003f3f3ff290 */ /* 0x000fe2000fffe03f */
[----:B------:R-:W-:Y:S01]  /*6ba0*/  BAR.SYNC.DEFER_BLOCKING 0x0 ;  /* 0x0000000000007b1d */ /* 0x000fe20000010000 */
[----:B------:R-:W-:Y:S01]  /*6bb0*/  F2FP.F16.F32.PACK_AB R68, R69, R68 ;  /* 0x000000444544723e */ /* 0x000fe200000000ff */
[----:B------:R-:W-:Y:S01]  /*6bc0*/  UISETP.NE.AND UP0, UPT, UR33, -0x1, UPT ;  /* 0xffffffff2100788c */ /* 0x000fe2000bf05270 */
[----:B------:R-:W-:Y:S01]  /*6bd0*/  F2FP.F16.F32.PACK_AB R70, R71, R70 ;  /* 0x000000464746723e */ /* 0x000fe200000000ff */
[----:B------:R-:W-:Y:S01]  /*6be0*/  USHF.L.U32 UR18, UR32, 0x7, URZ ;  /* 0x0000000720127899 */ /* 0x000fe2000800063f */
[----:B------:R-:W-:Y:S01]  /*6bf0*/  F2FP.F16.F32.PACK_AB R80, R81, R80 ;  /* 0x000000505150723e */ /* 0x000fe200000000ff */
[----:B------:R-:W-:Y:S01]  /*6c00*/  ULDC UR6, c[0x0][0x390] ;  /* 0x0000e40000067ab9 */ /* 0x000fe20000000800 */
[----:B------:R-:W-:Y:S01]  /*6c10*/  F2FP.F16.F32.PACK_AB R82, R83, R82 ;  /* 0x000000525352723e */ /* 0x000fe200000000ff */
[----:B------:R-:W-:Y:S01]  /*6c20*/  FMUL.FTZ R84, R84, UR6 ;  /* 0x0000000654547c20 */ /* 0x000fe20008410000 */
[----:B------:R-:W-:Y:S01]  /*6c30*/  FMUL.FTZ R9, R85, UR6 ;  /* 0x0000000655097c20 */ /* 0x000fe20008410000 */
[----:B------:R-:W-:Y:S01]  /*6c40*/  FMUL.FTZ R86, R86, UR6 ;  /* 0x0000000656567c20 */ /* 0x000fe20008410000 */
[----:B------:R-:W-:Y:S01]  /*6c50*/  FMUL.FTZ R8, R87, UR6 ;  /* 0x0000000657087c20 */ /* 0x000fe20008410000 */
[----:B------:R-:W-:Y:S01]  /*6c60*/  FMUL.FTZ R96, R96, UR6 ;  /* 0x0000000660607c20 */ /* 0x000fe20008410000 */
[----:B------:R-:W-:Y:S01]  /*6c70*/  FMUL.FTZ R5, R97, UR6 ;  /* 0x0000000661057c20 */ /* 0x000fe20008410000 */
[----:B------:R-:W-:Y:S01]  /*6c80*/  F2FP.F16.F32.PACK_AB R9, R9, R84 ;  /* 0x000000540909723e */ /* 0x000fe200000000ff */
[----:B------:R-:W-:Y:S01]  /*6c90*/  FMUL.FTZ R98, R98, UR6 ;  /* 0x0000000662627c20 */ /* 0x000fe20008410000 */
        /* <DEDUP_REMOVED lines=9> */
[----:B------:R1:W-:Y:S01]  /*6d30*/  STS [R248], R9 ;  /* 0x00000009f8007388 */ /* 0x0003e20000000800 */
[----:B------:R-:W-:Y:S01]  /*6d40*/  F2FP.F16.F32.PACK_AB R8, R8, R86 ;  /* 0x000000560808723e */ /* 0x000fe200000000ff */
[----:B------:R-:W-:Y:S01]  /*6d50*/  @UP0 UIADD3 UR12, UR31, UR33, URZ ;  /* 0x000000211f0c0290 */ /* 0x000fe2000fffe03f */
[----:B------:R-:W-:Y:S01]  /*6d60*/  F2FP.F16.F32.PACK_AB R5, R5, R96 ;  /* 0x000000600505723e */ /* 0x000fe200000000ff */
[----:B------:R-:W-:Y:S01]  /*6d70*/  @UP0 ULDC.64 UR6, c[0x0][0x450] ;  /* 0x0001140000060ab9 */ /* 0x000fe20000000a00 */
[----:B------:R-:W-:Y:S01]  /*6d80*/  F2FP.F16.F32.PACK_AB R4, R4, R98 ;  /* 0x000000620404723e */ /* 0x000fe200000000ff */
[----:B------:R-:W-:Y:S01]  /*6d90*/  STS [R248+0x200], R8 ;  /* 0x00020008f8007388 */ /* 0x000fe20000000800 */
[----:B------:R-:W-:Y:S01]  /*6da0*/  F2FP.F16.F32.PACK_AB R7, R7, R88 ;  /* 0x000000580707723e */ /* 0x000fe200000000ff */
[----:B------:R-:W-:Y:S01]  /*6db0*/  @UP0 UIMAD.WIDE.U32 UR10, UR12, UR6, URZ ;  /* 0x000000060c0a02a5 */ /* 0x000fe2000f8e003f */
[----:B------:R-:W-:Y:S01]  /*6dc0*/  F2FP.F16.F32.PACK_AB R6, R6, R90 ;  /* 0x0000005a0606723e */ /* 0x000fe200000000ff */
[----:B------:R-:W-:Y:S01]  /*6dd0*/  STS [R249], R5 ;  /* 0x00000005f9007388 */ /* 0x000fe20000000800 */
[----:B------:R-:W-:Y:S01]  /*6de0*/  F2FP.F16.F32.PACK_AB R3, R3, R92 ;  /* 0x0000005c0303723e */ /* 0x000fe200000000ff */
[----:B------:R-:W-:Y:S01]  /*6df0*/  @UP0 UIMAD UR12, UR12, UR7, URZ ;  /* 0x000000070c0c02a4 */ /* 0x000fe2000f8e023f */
[----:B------:R-:W-:Y:S01]  /*6e00*/  F2FP.F16.F32.PACK_AB R0, R0, R94 ;  /* 0x0000005e0000723e */ /* 0x000fe200000000ff */
[----:B------:R-:W-:Y:S01]  /*6e10*/  STS [R249+0x200], R4 ;  /* 0x00020004f9007388 */ /* 0x000fe20000000800 */
[----:B------:R-:W-:Y:S01]  /*6e20*/  F2FP.F16.F32.PACK_AB R72, R73, R72 ;  /* 0x000000484948723e */ /* 0x000fe200000000ff */
[----:B------:R-:W-:Y:S01]  /*6e30*/  @UP0 UIADD3 UR20, UR11, UR12, URZ ;  /* 0x0000000c0b140290 */ /* 0x000fe2000fffe03f */
[----:B------:R-:W-:Y:S01]  /*6e40*/  F2FP.F16.F32.PACK_AB R74, R75, R74 ;  /* 0x0000004a4b4a723e */ /* 0x000fe200000000ff */
[----:B------:R-:W-:Y:S01]  /*6e50*/  STS [R248+0x1000], R7 ;  /* 0x00100007f8007388 */ /* 0x000fe20000000800 */
[----:B------:R-:W-:Y:S01]  /*6e60*/  F2FP.F16.F32.PACK_AB R76, R77, R76 ;  /* 0x0000004c4d4c723e */ /* 0x000fe200000000ff */
[----:B------:R-:W-:Y:S01]  /*6e70*/  @UP0 UMOV UR19, UR10 ;  /* 0x0000000a00130c82 */ /* 0x000fe20008000000 */
[----:B------:R-:W-:Y:S01]  /*6e80*/  F2FP.F16.F32.PACK_AB R78, R79, R78 ;  /* 0x0000004e4f4e723e */ /* 0x000fe200000000ff */
[----:B------:R-:W-:Y:S01]  /*6e90*/  STS [R248+0x1200], R6 ;  /* 0x00120006f8007388 */ /* 0x000fe20000000800 */
[----:B------:R-:W-:Y:S01]  /*6ea0*/  PLOP3.LUT P0, PT, PT, PT, UP0, 0x80, 0x0 ;  /* 0x000000000000781c */ /* 0x000fe20003f0f008 */
[----:B-1----:R-:W1:Y:S02]  /*6eb0*/  S2R R9, SR_TID.X ;  /* 0x0000000000097919 */ /* 0x002e640000002100 */
[----:B------:R1:W-:Y:S04]  /*6ec0*/  STS [R249+0x1000], R3 ;  /* 0x00100003f9007388 */ /* 0x0003e80000000800 */
[----:B------:R2:W-:Y:S04]  /*6ed0*/  STS [R249+0x1200], R0 ;  /* 0x00120000f9007388 */ /* 0x0005e80000000800 */
[----:B------:R2:W-:Y:S04]  /*6ee0*/  STS [R248+0x2000], R68 ;  /* 0x00200044f8007388 */ /* 0x0005e80000000800 */
[----:B------:R2:W-:Y:S04]  /*6ef0*/  STS [R248+0x2200], R70 ;  /* 0x00220046f8007388 */ /* 0x0005e80000000800 */
[----:B------:R2:W-:Y:S04]  /*6f00*/  STS [R249+0x2000], R80 ;  /* 0x00200050f9007388 */ /* 0x0005e80000000800 */
[----:B------:R2:W-:Y:S04]  /*6f10*/  STS [R249+0x2200], R82 ;  /* 0x00220052f9007388 */ /* 0x0005e80000000800 */
[----:B------:R2:W-:Y:S04]  /*6f20*/  STS [R248+0x3000], R72 ;  /* 0x00300048f8007388 */ /* 0x0005e80000000800 */
[----:B------:R2:W-:Y:S01]  /*6f30*/  STS [R248+0x3200], R74 ;  /* 0x0032004af8007388 */ /* 0x0005e20000000800 */
[----:B-1----:R-:W-:-:S03]  /*6f40*/  SHF.R.S32.HI R3, RZ, 0x1f, R9 ;  /* 0x0000001fff037819 */ /* 0x002fc60000011409 */
[----:B------:R2:W-:Y:S04]  /*6f50*/  STS [R249+0x3000], R76 ;  /* 0x0030004cf9007388 */ /* 0x0005e80000000800 */
[----:B------:R2:W-:Y:S01]  /*6f60*/  STS [R249+0x3200], R78 ;  /* 0x0032004ef9007388 */ /* 0x0005e20000000800 */
[----:B------:R-:W-:Y:S05]  /*6f70*/  @P0 BRA `(.L_x_10) ;  /* 0x0000000000340947 */ /* 0x000fea0003800000 */
[----:B------:R-:W-:Y:S01]  /*6f80*/  USHF.R.S32.HI UR10, URZ, 0x1f, UR31 ;  /* 0x0000001f3f0a7899 */ /* 0x000fe2000801141f */
[----:B------:R-:W-:Y:S01]  /*6f90*/  ULDC.64 UR6, c[0x0][0x450] ;  /* 0x0001140000067ab9 */ /* 0x000fe20000000a00 */
[----:B------:R-:W-:Y:S02]  /*6fa0*/  USHF.R.S32.HI UR15, URZ, 0x1f, UR48 ;  /* 0x0000001f3f0f7899 */ /* 0x000fe40008011430 */
        /* <DEDUP_REMOVED lines=10> */
.L_x_10:
[----:B------:R-:W-:Y:S01]  /*7050*/  @UP0 UIADD3 UR14, UR31, UR33, URZ ;  /* 0x000000211f0e0290 */ /* 0x000fe2000fffe03f */
[----:B------:R-:W-:Y:S01]  /*7060*/  LEA.HI R3, R3, R9, RZ, 0x2 ;  /* 0x0000000903037211 */ /* 0x000fe200078f10ff */
[----:B------:R-:W-:Y:S02]  /*7070*/  @UP0 ULDC.64 UR10, c[0x0][0x458] ;  /* 0x00011600000a0ab9 */ /* 0x000fe40000000a00 */
[----:B------:R-:W-:Y:S01]  /*7080*/  @UP0 UIMAD.WIDE.U32 UR12, UR14, UR10, URZ ;  /* 0x0000000a0e0c02a5 */ /* 0x000fe2000f8e003f */
[----:B--2---:R-:W-:Y:S01]  /*7090*/  LOP3.LUT R0, R3, 0xfffffffc, RZ, 0xc0, !PT ;  /* 0xfffffffc03007812 */ /* 0x004fe200078ec0ff */
[----:B------:R-:W-:-:S04]  /*70a0*/  @UP0 UIMAD UR14, UR14, UR11, URZ ;  /* 0x0000000b0e0e02a4 */ /* 0x000fc8000f8e023f */
[----:B------:R-:W-:Y:S01]  /*70b0*/  @UP0 UIADD3 UR17, UR13, UR14, URZ ;  /* 0x0000000e0d110290 */ /* 0x000fe2000fffe03f */
[----:B------:R-:W-:Y:S01]  /*70c0*/  IMAD.IADD R0, R9, 0x1, -R0 ;  /* 0x0000000109007824 */ /* 0x000fe200078e0a00 */
[----:B------:R-:W-:Y:S01]  /*70d0*/  @UP0 UMOV UR16, UR12 ;  /* 0x0000000c00100c82 */ /* 0x000fe20008000000 */
[----:B------:R-:W-:Y:S09]  /*70e0*/  @P0 BRA `(.L_x_11) ;  /* 0x0000000000340947 */ /* 0x000ff20003800000 */
        /* <DEDUP_REMOVED lines=13> */
.L_x_11:
[----:B------:R-:W-:Y:S01]  /*71c0*/  BAR.SYNC.DEFER_BLOCKING 0x0 ;  /* 0x0000000000007b1d */ /* 0x000fe20000010000 */
[----:B------:R-:W-:Y:S01]  /*71d0*/  IMAD.SHL.U32 R4, R0, 0x8, RZ ;  /* 0x0000000800047824 */ /* 0x000fe200078e00ff */
[----:B------:R-:W-:Y:S01]  /*71e0*/  USHF.R.S32.HI UR12, URZ, 0x1f, UR18 ;  /* 0x0000001f3f0c7899 */ /* 0x000fe20008011412 */
[----:B------:R-:W-:Y:S01]  /*71f0*/  IMAD.U32 R0, RZ, RZ, UR6 ;  /* 0x00000006ff007e24 */ /* 0x000fe2000f8e00ff */
[----:B------:R-:W-:Y:S02]  /*7200*/  UIMAD UR5, UR32, -0x80, UR5 ;  /* 0xffffff80200578a4 */ /* 0x000fe4000f8e0205 */
[----:B------:R-:W-:Y:S01]  /*7210*/  UIMAD UR13, UR12, UR6, URZ ;  /* 0x000000060c0d72a4 */ /* 0x000fe2000f8e023f */
[--C-:B------:R-:W-:Y:S01]  /*7220*/  SHF.R.S32.HI R5, RZ, 0x1f, R4.reuse ;  /* 0x0000001fff057819 */ /* 0x100fe20000011404 */
[----:B------:R-:W-:Y:S01]  /*7230*/  USHF.R.S32.HI UR21, URZ, 0x1f, UR59 ;  /* 0x0000001f3f157899 */ /* 0x000fe2000801143b */
[----:B------:R-:W-:Y:S01]  /*7240*/  BSSY B0, `(.L_x_12) ;  /* 0x000001f000007945 */ /* 0x000fe20003800000 */
[----:B------:R-:W-:Y:S01]  /*7250*/  UIMAD UR13, UR18, UR7, UR13 ;  /* 0x00000007120d72a4 */ /* 0x000fe2000f8e020d */
[----:B------:R-:W-:Y:S01]  /*7260*/  IMAD.WIDE.U32 R6, R0, UR18, R4 ;  /* 0x0000001200067c25 */ /* 0x000fe2000f8e0004 */
[----:B------:R-:W-:Y:S01]  /*7270*/  SHF.R.S32.HI R0, RZ, 0x2, R3 ;  /* 0x00000002ff007819 */ /* 0x000fe20000011403 */
[----:B------:R-:W-:-:S03]  /*7280*/  ULDC.64 UR14, c[0x0][0x468] ;  /* 0x00011a00000e7ab9 */ /* 0x000fc60000000a00 */
[----:B------:R-:W-:Y:S01]  /*7290*/  IMAD.U32 R3, RZ, RZ, UR13 ;  /* 0x0000000dff037e24 */ /* 0x000fe2000f8e00ff */
[----:B------:R-:W-:Y:S01]  /*72a0*/  IADD3 R6, P0, R6, UR19, RZ ;  /* 0x0000001306067c10 */ /* 0x000fe2000ff1e0ff */
[----:B------:R-:W-:Y:S01]  /*72b0*/  UIMAD UR13, UR21, UR14, URZ ;  /* 0x0000000e150d72a4 */ /* 0x000fe2000f8e023f */
[C---:B------:R-:W-:Y:S02]  /*72c0*/  ISETP.GE.AND P2, PT, R0.reuse, UR5, PT ;  /* 0x0000000500007c0c */ /* 0x040fe4000bf46270 */
[----:B------:R-:W-:Y:S01]  /*72d0*/  IADD3.X R7, R7, UR20, R3, P0, !PT ;  /* 0x0000001407077c10 */ /* 0x000fe200087fe403 */
[----:B------:R-:W-:Y:S01]  /*72e0*/  IMAD.U32 R3, RZ, RZ, UR14 ;  /* 0x0000000eff037e24 */ /* 0x000fe2000f8e00ff */
[----:B------:R-:W-:Y:S01]  /*72f0*/  UIMAD UR15, UR59, UR15, UR13 ;  /* 0x0000000f3b0f72a4 */ /* 0x000fe2000f8e020d */
[----:B------:R1:W2:Y:S01]  /*7300*/  LDS.128 R20, [R59+0x7000] ;  /* 0x007000003b147984 */ /* 0x0002a20000000c00 */
[----:B------:R-:W-:Y:S01]  /*7310*/  IADD3 R8, R0, 0x40, RZ ;  /* 0x0000004000087810 */ /* 0x000fe20007ffe0ff */
[----:B------:R-:W-:Y:S01]  /*7320*/  IMAD.WIDE.U32 R6, R3, UR59, R6 ;  /* 0x0000003b03067c25 */ /* 0x000fe2000f8e0006 */
[----:B------:R-:W-:Y:S01]  /*7330*/  SHF.R.S32.HI R28, RZ, 0x1f, R0 ;  /* 0x0000001fff1c7819 */ /* 0x000fe20000011400 */
[----:B------:R1:W3:Y:S01]  /*7340*/  LDS.128 R24, [R59+0x9000] ;  /* 0x009000003b187984 */ /* 0x0002e20000000c00 */
[----:B------:R-:W-:-:S02]  /*7350*/  ISETP.GE.AND P1, PT, R8, UR5, PT ;  /* 0x0000000508007c0c */ /* 0x000fc4000bf26270 */
[----:B------:R-:W-:Y:S01]  /*7360*/  IADD3 R12, R7, UR15, RZ ;  /* 0x0000000f070c7c10 */ /* 0x000fe2000fffe0ff */
[----:B------:R-:W-:Y:S10]  /*7370*/  @P2 BRA `(.L_x_13) ;  /* 0x00000000002c2947 */ /* 0x000ff40003800000 */
[----:B------:R-:W4:Y:S01]  /*7380*/  LDS.128 R16, [R59+0x6000] ;  /* 0x006000003b107984 */ /* 0x000f220000000c00 */
[----:B------:R-:W-:Y:S01]  /*7390*/  MOV R8, R6 ;  /* 0x0000000600087202 */ /* 0x000fe20000000f00 */
[----:B------:R-:W-:Y:S01]  /*73a0*/  IMAD R3, R28, UR6, RZ ;  /* 0x000000061c037c24 */ /* 0x000fe2000f8e02ff */
[----:B------:R-:W-:Y:S01]  /*73b0*/  MOV R9, R12 ;  /* 0x0000000c00097202 */ /* 0x000fe20000000f00 */
[----:B------:R-:W-:Y:S02]  /*73c0*/  ULDC.64 UR14, c[0x0][0x3f0] ;  /* 0x0000fc00000e7ab9 */ /* 0x000fe40000000a00 */
[C---:B------:R-:W-:Y:S02]  /*73d0*/  IMAD R3, R0.reuse, UR7, R3 ;  /* 0x0000000700037c24 */ /* 0x040fe4000f8e0203 */
[----:B------:R-:W-:-:S05]  /*73e0*/  IMAD.WIDE.U32 R8, R0, UR6, R8 ;  /* 0x0000000600087c25 */ /* 0x000fca000f8e0008 */
[----:B------:R-:W-:Y:S02]  /*73f0*/  IADD3 R3, R9, R3, RZ ;  /* 0x0000000309037210 */ /* 0x000fe40007ffe0ff */
[----:B------:R-:W-:-:S04]  /*7400*/  LEA R10, P0, R8, UR14, 0x1 ;  /* 0x0000000e080a7c11 */ /* 0x000fc8000f8008ff */
[----:B------:R-:W-:-:S05]  /*7410*/  LEA.HI.X R11, R8, UR15, R3, 0x1, P0 ;  /* 0x0000000f080b7c11 */ /* 0x000fca00080f0c03 */
[----:B----4-:R4:W-:Y:S04]  /*7420*/  STG.E.128 desc[UR8][R10.64], R16 ;  /* 0x000000100a007986 */ /* 0x0109e8000c101d08 */
.L_x_13:
[----:B------:R-:W-:Y:S05]  /*7430*/  BSYNC B0 ;  /* 0x0000000000007941 */ /* 0x000fea0003800000 */
.L_x_12:
[----:B------:R-:W-:Y:S04]  /*7440*/  BSSY B0, `(.L_x_14) ;  /* 0x000000d000007945 */ /* 0x000fe80003800000 */
[----:B------:R-:W-:Y:S05]  /*7450*/  @P1 BRA `(.L_x_15) ;  /* 0x00000000002c1947 */ /* 0x000fea0003800000 */
[----:B------:R-:W-:Y:S01]  /*7460*/  IADD3 R3, P0, R0, 0x40, RZ ;  /* 0x0000004000037810 */ /* 0x000fe20007f1e0ff */
[----:B------:R-:W-:-:S03]  /*7470*/  ULDC.64 UR14, c[0x0][0x3f0] ;  /* 0x0000fc00000e7ab9 */ /* 0x000fc60000000a00 */
[----:B------:R-:W-:-:S05]  /*7480*/  IADD3.X R7, RZ, R28, RZ, P0, !PT ;  /* 0x0000001cff077210 */ /* 0x000fca00007fe4ff */
[----:B----4-:R-:W-:Y:S01]  /*7490*/  IMAD R10, R7, UR6, RZ ;  /* 0x00000006070a7c24 */ /* 0x010fe2000f8e02ff */
[----:B------:R-:W-:-:S03]  /*74a0*/  MOV R7, R12 ;  /* 0x0000000c00077202 */ /* 0x000fc60000000f00 */
[----:B------:R-:W-:-:S04]  /*74b0*/  IMAD.WIDE.U32 R8, R3, UR6, R6 ;  /* 0x0000000603087c25 */ /* 0x000fc8000f8e0006 */
[----:B------:R-:W-:Y:S01]  /*74c0*/  IMAD R3, R3, UR7, R10 ;  /* 0x0000000703037c24 */ /* 0x000fe2000f8e020a */
[----:B------:R-:W-:-:S04]  /*74d0*/  LEA R6, P0, R8, UR14, 0x1 ;  /* 0x0000000e08067c11 */ /* 0x000fc8000f8008ff */
[----:B------:R-:W-:-:S04]  /*74e0*/  IADD3 R3, R9, R3, RZ ;  /* 0x0000000309037210 */ /* 0x000fc80007ffe0ff */
[----:B------:R-:W-:-:S05]  /*74f0*/  LEA.HI.X R7, R8, UR15, R3, 0x1, P0 ;  /* 0x0000000f08077c11 */ /* 0x000fca00080f0c03 */
[----:B--2---:R2:W-:Y:S02]  /*7500*/  STG.E.128 desc[UR8][R6.64], R20 ;  /* 0x0000001406007986 */ /* 0x0045e4000c101d08 */
.L_x_15:
[----:B------:R-:W-:Y:S05]  /*7510*/  BSYNC B0 ;  /* 0x0000000000007941 */ /* 0x000fea0003800000 */
.L_x_14:
[----:B------:R1:W1:Y:S01]  /*7520*/  LDS.128 R12, [R59+0x8000] ;  /* 0x008000003b0c7984 */ /* 0x0002620000000c00 */
[----:B------:R-:W-:Y:S01]  /*7530*/  UIMAD UR5, UR12, UR10, URZ ;  /* 0x0000000a0c0572a4 */ /* 0x000fe2000f8e023f */
[----:B------:R-:W-:Y:S01]  /*7540*/  IMAD.U32 R3, RZ, RZ, UR10 ;  /* 0x0000000aff037e24 */ /* 0x000fe2000f8e00ff */
[----:B------:R-:W-:Y:S01]  /*7550*/  USHF.R.S32.HI UR13, URZ, 0x1f, UR59 ;  /* 0x0000001f3f0d7899 */ /* 0x000fe2000801143b */
[----:B------:R-:W-:Y:S01]  /*7560*/  BSSY B0, `(.L_x_16) ;  /* 0x0000017000007945 */ /* 0x000fe20003800000 */
[----:B------:R-:W-:Y:S01]  /*7570*/  UIMAD UR5, UR18, UR11, UR5 ;  /* 0x0000000b120572a4 */ /* 0x000fe2000f8e0205 */
[----:B------:R-:W-:Y:S01]  /*7580*/  IMAD.WIDE.U32 R4, R3, UR18, R4 ;  /* 0x0000001203047c25 */ /* 0x000fe2000f8e0004 */
[----:B------:R-:W-:-:S04]  /*7590*/  ULDC.64 UR6, c[0x0][0x470] ;  /* 0x00011c0000067ab9 */ /* 0x000fc80000000a00 */
[----:B------:R-:W-:Y:S01]  /*75a0*/  IMAD.U32 R3, RZ, RZ, UR5 ;  /* 0x00000005ff037e24 */ /* 0x000fe2000f8e00ff */
[----:B------:R-:W-:Y:S01]  /*75b0*/  IADD3 R4, P0, R4, UR16, RZ ;  /* 0x0000001004047c10 */ /* 0x000fe2000ff1e0ff */
[----:B------:R-:W-:-:S03]  /*75c0*/  UIMAD UR5, UR13, UR6, URZ ;  /* 0x000000060d0572a4 */ /* 0x000fc6000f8e023f */
[----:B------:R-:W-:Y:S01]  /*75d0*/  IADD3.X R5, R5, UR17, R3, P0, !PT ;  /* 0x0000001105057c10 */ /* 0x000fe200087fe403 */
[----:B------:R-:W-:Y:S01]  /*75e0*/  UIMAD UR7, UR59, UR7, UR5 ;  /* 0x000000073b0772a4 */ /* 0x000fe2000f8e0205 */
[----:B------:R-:W-:-:S05]  /*75f0*/  MOV R3, UR6 ;  /* 0x0000000600037c02 */ /* 0x000fca0008000f00 */
[----:B------:R-:W-:-:S05]  /*7600*/  IMAD.WIDE.U32 R4, R3, UR59, R4 ;  /* 0x0000003b03047c25 */ /* 0x000fca000f8e0004 */
[----:B------:R-:W-:Y:S01]  /*7610*/  IADD3 R3, R5, UR7, RZ ;  /* 0x0000000705037c10 */ /* 0x000fe2000fffe0ff */
[----:B------:R-:W-:Y:S06]  /*7620*/  @P2 BRA `(.L_x_17) ;  /* 0x0000000000282947 */ /* 0x000fec0003800000 */
[----:B--2---:R-:W-:Y:S01]  /*7630*/  MOV R6, R4 ;  /* 0x0000000400067202 */ /* 0x004fe20000000f00 */
        /* <DEDUP_REMOVED lines=8> */
[----:B-1----:R1:W-:Y:S04]  /*76c0*/  STG.E.128 desc[UR8][R8.64], R12 ;  /* 0x0000000c08007986 */ /* 0x0023e8000c101d08 */
.L_x_17:
[----:B------:R-:W-:Y:S05]  /*76d0*/  BSYNC B0 ;  /* 0x0000000000007941 */ /* 0x000fea0003800000 */
.L_x_16:
[----:B------:R-:W-:Y:S05]  /*76e0*/  @P1 BRA `(.L_x_18) ;  /* 0x0000000800501947 */ /* 0x000fea0003800000 */
[----:B------:R-:W-:Y:S01]  /*76f0*/  IADD3 R0, P0, R0, 0x40, RZ ;  /* 0x0000004000007810 */ /* 0x000fe20007f1e0ff */
[----:B--2---:R-:W-:Y:S01]  /*7700*/  IMAD.MOV.U32 R6, RZ, RZ, R4 ;  /* 0x000000ffff067224 */ /* 0x004fe200078e0004 */
[----:B------:R-:W-:Y:S01]  /*7710*/  MOV R7, R3 ;  /* 0x0000000300077202 */ /* 0x000fe20000000f00 */
[----:B------:R-:W-:Y:S02]  /*7720*/  ULDC.64 UR6, c[0x0][0x3f8] ;  /* 0x0000fe0000067ab9 */ /* 0x000fe40000000a00 */
[----:B------:R-:W-:Y:S02]  /*7730*/  IMAD.X R5, RZ, RZ, R28, P0 ;  /* 0x000000ffff057224 */ /* 0x000fe400000e061c */
[----:B------:R-:W-:-:S04]  /*7740*/  IMAD.WIDE.U32 R6, R0, UR10, R6 ;  /* 0x0000000a00067c25 */ /* 0x000fc8000f8e0006 */
[----:B------:R-:W-:Y:S01]  /*7750*/  IMAD R5, R5, UR10, RZ ;  /* 0x0000000a05057c24 */ /* 0x000fe2000f8e02ff */
[----:B------:R-:W-:-:S03]  /*7760*/  LEA R4, P0, R6, UR6, 0x1 ;  /* 0x0000000606047c11 */ /* 0x000fc6000f8008ff */
[----:B------:R-:W-:-:S05]  /*7770*/  IMAD R0, R0, UR11, R5 ;  /* 0x0000000b00007c24 */ /* 0x000fca000f8e0205 */
[----:B------:R-:W-:-:S04]  /*7780*/  IADD3 R0, R7, R0, RZ ;  /* 0x0000000007007210 */ /* 0x000fc80007ffe0ff */
[----:B------:R-:W-:-:S05]  /*7790*/  LEA.HI.X R5, R6, UR7, R0, 0x1, P0 ;  /* 0x0000000706057c11 */ /* 0x000fca00080f0c00 */
[----:B---3--:R2:W-:Y:S01]  /*77a0*/  STG.E.128 desc[UR8][R4.64], R24 ;  /* 0x0000001804007986 */ /* 0x0085e2000c101d08 */
[----:B------:R-:W-:Y:S05]  /*77b0*/  BRA `(.L_x_18) ;  /* 0x00000008001c7947 */ /* 0x000fea0003800000 */
.L_x_6:
[----:B------:R-:W-:Y:S01]  /*77c0*/  UISETP.NE.AND UP0, UPT, UR33, -0x1, UPT ;  /* 0xffffffff2100788c */ /* 0x000fe2000bf05270 */
[----:B------:R-:W1:Y:S01]  /*77d0*/  S2R R3, SR_TID.X ;  /* 0x0000000000037919 */ /* 0x000e620000002100 */
[----:B------:R-:W-:-:S04]  /*77e0*/  USHF.L.U32 UR17, UR32, 0x7, URZ ;  /* 0x0000000720117899 */ /* 0x000fc8000800063f */
[----:B------:R-:W-:-:S05]  /*77f0*/  PLOP3.LUT P0, PT, PT, PT, UP0, 0x80, 0x0 ;  /* 0x000000000000781c */ /* 0x000fca0003f0f008 */
[----:B------:R-:W-:Y:S01]  /*7800*/  @UP0 UIADD3 UR12, UR31, UR33, URZ ;  /* 0x000000211f0c0290 */ /* 0x000fe2000fffe03f */
[----:B------:R-:W-:-:S03]  /*7810*/  @UP0 ULDC.64 UR6, c[0x0][0x450] ;  /* 0x0001140000060ab9 */ /* 0x000fc60000000a00 */
[----:B------:R-:W-:Y:S02]  /*7820*/  @UP0 UIMAD.WIDE.U32 UR10, UR12, UR6, URZ ;  /* 0x000000060c0a02a5 */ /* 0x000fe4000f8e003f */
[----:B------:R-:W-:-:S04]  /*7830*/  @UP0 UIMAD UR12, UR12, UR7, URZ ;  /* 0x000000070c0c02a4 */ /* 0x000fc8000f8e023f */
[----:B------:R-:W-:Y:S01]  /*7840*/  @UP0 UIADD3 UR20, UR11, UR12, URZ ;  /* 0x0000000c0b140290 */ /* 0x000fe2000fffe03f */
[----:B------:R-:W-:Y:S01]  /*7850*/  @UP0 UMOV UR19, UR10 ;  /* 0x0000000a00130c82 */ /* 0x000fe20008000000 */
[----:B------:R-:W-:Y:S10]  /*7860*/  @P0 BRA `(.L_x_19) ;  /* 0x0000000000340947 */ /* 0x000ff40003800000 */
        /* <DEDUP_REMOVED lines=13> */
.L_x_19:
[----:B------:R-:W-:Y:S01]  /*7940*/  @UP0 UIADD3 UR14, UR31, UR33, URZ ;  /* 0x000000211f0e0290 */ /* 0x000fe2000fffe03f */
[----:B-1----:R-:W-:Y:S01]  /*7950*/  SHF.R.S32.HI R0, RZ, 0x1f, R3 ;  /* 0x0000001fff007819 */ /* 0x002fe20000011403 */
[----:B------:R-:W-:Y:S01]  /*7960*/  @UP0 ULDC.64 UR10, c[0x0][0x458] ;  /* 0x00011600000a0ab9 */ /* 0x000fe20000000a00 */
[----:B------:R-:W-:Y:S02]  /*7970*/  USHF.R.S32.HI UR18, URZ, 0x1f, UR17 ;  /* 0x0000001f3f127899 */ /* 0x000fe40008011411 */
        /* <DEDUP_REMOVED lines=16> */
[----:B------:R-:W-:-:S03]  /*7a80*/  UIADD3 UR16, UR13, UR15, URZ ;  /* 0x0000000f0d107290 */ /* 0x000fc6000fffe03f */
[----:B------:R-:W-:-:S09]  /*7a90*/  UMOV UR15, UR12 ;  /* 0x0000000c000f7c82 */ /* 0x000fd20008000000 */
.L_x_20:
[----:B------:R-:W-:Y:S01]  /*7aa0*/  UIMAD UR12, UR18, UR6, URZ ;  /* 0x00000006120c72a4 */ /* 0x000fe2000f8e023f */
[----:B------:R-:W-:Y:S01]  /*7ab0*/  IMAD.U32 R6, RZ, RZ, UR6 ;  /* 0x00000006ff067e24 */ /* 0x000fe2000f8e00ff */
[----:B------:R-:W-:Y:S01]  /*7ac0*/  LEA.HI R0, R0, R3, RZ, 0x2 ;  /* 0x0000000300007211 */ /* 0x000fe200078f10ff */
[----:B------:R-:W-:Y:S01]  /*7ad0*/  UIMAD UR5, UR32, -0x80, UR5 ;  /* 0xffffff80200578a4 */ /* 0x000fe2000f8e0205 */
[----:B------:R-:W-:Y:S01]  /*7ae0*/  BSSY B0, `(.L_x_21) ;  /* 0x000001d000007945 */ /* 0x000fe20003800000 */
[----:B------:R-:W-:Y:S01]  /*7af0*/  UIMAD UR12, UR17, UR7, UR12 ;  /* 0x00000007110c72a4 */ /* 0x000fe2000f8e020c */
[----:B------:R-:W-:Y:S01]  /*7b00*/  IMAD.WIDE.U32 R6, R6, UR17, R4 ;  /* 0x0000001106067c25 */ /* 0x000fe2000f8e0004 */
[----:B------:R-:W-:Y:S01]  /*7b10*/  SHF.R.S32.HI R0, RZ, 0x2, R0 ;  /* 0x00000002ff007819 */ /* 0x000fe20000011400 */
[----:B------:R-:W-:-:S03]  /*7b20*/  USHF.R.S32.HI UR14, URZ, 0x1f, UR59 ;  /* 0x0000001f3f0e7899 */ /* 0x000fc6000801143b */
[----:B------:R-:W-:Y:S01]  /*7b30*/  IMAD.U32 R3, RZ, RZ, UR12 ;  /* 0x0000000cff037e24 */ /* 0x000fe2000f8e00ff */
[----:B------:R-:W-:Y:S01]  /*7b40*/  IADD3 R6, P0, R6, UR19, RZ ;  /* 0x0000001306067c10 */ /* 0x000fe2000ff1e0ff */
[----:B------:R-:W-:Y:S01]  /*7b50*/  ULDC.64 UR12, c[0x0][0x468] ;  /* 0x00011a00000c7ab9 */ /* 0x000fe20000000a00 */
[C---:B------:R-:W-:Y:S01]  /*7b60*/  ISETP.GE.AND P2, PT, R0.reuse, UR5, PT ;  /* 0x0000000500007c0c */ /* 0x040fe2000bf46270 */
[----:B------:R-:W-:Y:S01]  /*7b70*/  UIMAD UR14, UR14, UR12, URZ ;  /* 0x0000000c0e0e72a4 */ /* 0x000fe2000f8e023f */
[----:B------:R-:W-:Y:S01]  /*7b80*/  IADD3.X R7, R7, UR20, R3, P0, !PT ;  /* 0x0000001407077c10 */ /* 0x000fe200087fe403 */
[----:B------:R-:W-:Y:S01]  /*7b90*/  IMAD.U32 R3, RZ, RZ, UR12 ;  /* 0x0000000cff037e24 */ /* 0x000fe2000f8e00ff */
[----:B------:R-:W-:Y:S01]  /*7ba0*/  SHF.R.S32.HI R13, RZ, 0x1f, R0 ;  /* 0x0000001fff0d7819 */ /* 0x000fe20000011400 */
[----:B------:R-:W-:Y:S01]  /*7bb0*/  UIMAD UR13, UR59, UR13, UR14 ;  /* 0x0000000d3b0d72a4 */ /* 0x000fe2000f8e020e */
[----:B------:R-:W-:Y:S02]  /*7bc0*/  VIADD R8, R0, 0x40 ;  /* 0x0000004000087836 */ /* 0x000fe40000000000 */
[----:B------:R-:W-:-:S03]  /*7bd0*/  IMAD.WIDE.U32 R6, R3, UR59, R6 ;  /* 0x0000003b03067c25 */ /* 0x000fc6000f8e0006 */
[----:B------:R-:W-:Y:S01]  /*7be0*/  ISETP.GE.AND P1, PT, R8, UR5, PT ;  /* 0x0000000508007c0c */ /* 0x000fe2000bf26270 */
[----:B------:R-:W-:Y:S01]  /*7bf0*/  VIADD R12, R7, UR13 ;  /* 0x0000000d070c7c36 */ /* 0x000fe20008000000 */
[----:B------:R-:W-:Y:S11]  /*7c00*/  @P2 BRA `(.L_x_22) ;  /* 0x0000000000282947 */ /* 0x000ff60003800000 */
        /* <DEDUP_REMOVED lines=9> */
[----:B------:R1:W-:Y:S04]  /*7ca0*/  STG.E.128 desc[UR8][R10.64], RZ ;  /* 0x000000ff0a007986 */ /* 0x0003e8000c101d08 */
.L_x_22:
[----:B------:R-:W-:Y:S05]  /*7cb0*/  BSYNC B0 ;  /* 0x0000000000007941 */ /* 0x000fea0003800000 */
.L_x_21:
[----:B------:R-:W-:Y:S04]  /*7cc0*/  BSSY B0, `(.L_x_23) ;  /* 0x000000e000007945 */ /* 0x000fe80003800000 */
[----:B------:R-:W-:Y:S05]  /*7cd0*/  @P1 BRA `(.L_x_24) ;  /* 0x0000000000301947 */ /* 0x000fea0003800000 */
[----:B------:R-:W-:Y:S01]  /*7ce0*/  IADD3 R3, P0, R0, 0x40, RZ ;  /* 0x0000004000037810 */ /* 0x000fe20007f1e0ff */
[----:B------:R-:W-:Y:S01]  /*7cf0*/  IMAD.MOV.U32 R8, RZ, RZ, R6 ;  /* 0x000000ffff087224 */ /* 0x000fe200078e0006 */
        /* <DEDUP_REMOVED lines=9> */
[----:B------:R2:W-:Y:S02]  /*7d90*/  STG.E.128 desc[UR8][R6.64], RZ ;  /* 0x000000ff06007986 */ /* 0x0005e4000c101d08 */
.L_x_24:
[----:B------:R-:W-:Y:S05]  /*7da0*/  BSYNC B0 ;  /* 0x0000000000007941 */ /* 0x000fea0003800000 */
.L_x_23:
        /* <DEDUP_REMOVED lines=26> */
.L_x_26:
[----:B------:R-:W-:Y:S05]  /*7f50*/  BSYNC B0 ;  /* 0x0000000000007941 */ /* 0x000fea0003800000 */
.L_x_25:
        /* <DEDUP_REMOVED lines=13> */
.L_x_18:
[----:B------:R-:W-:Y:S05]  /*8030*/  BSYNC B1 ;  /* 0x0000000000017941 */ /* 0x000fea0003800000 */
.L_x_1:
[----:B------:R-:W-:Y:S02]  /*8040*/  ULDC UR6, c[0x0][0x2c8] ;  /* 0x0000b20000067ab9 */ /* 0x000fe40000000800 */
[----:B------:R-:W-:-:S04]  /*8050*/  UIADD3 UR6, UR6, 0x7f, URZ ;  /* 0x0000007f06067890 */ /* 0x000fc8000fffe03f */
[----:B------:R-:W-:-:S04]  /*8060*/  USHF.R.S32.HI UR5, URZ, 0x1f, UR6 ;  /* 0x0000001f3f057899 */ /* 0x000fc80008011406 */
[----:B------:R-:W-:-:S03]  /*8070*/  ULEA.HI UR5, UR5, UR6, URZ, 0x7 ;  /* 0x0000000605057291 */ /* 0x000fc6000f8f383f */
[----:B------:R-:W-:Y:S01]  /*8080*/  ULDC UR6, c[0x0][0xc] ;  /* 0x0000030000067ab9 */ /* 0x000fe20000000800 */
[----:B------:R-:W-:Y:S02]  /*8090*/  USHF.R.S32.HI UR5, URZ, 0x7, UR5 ;  /* 0x000000073f057899 */ /* 0x000fe40008011405 */
[----:B------:R-:W-:-:S04]  /*80a0*/  UIADD3 UR32, UR6, UR32, URZ ;  /* 0x0000002006207290 */ /* 0x000fc8000fffe03f */
[----:B------:R-:W-:-:S06]  /*80b0*/  UISETP.GE.AND UP0, UPT, UR32, UR5, UPT ;  /* 0x000000052000728c */ /* 0x000fcc000bf06270 */
[----:B------:R-:W-:-:S13]  /*80c0*/  PLOP3.LUT P0, PT, PT, PT, UP0, 0x80, 0x0 ;  /* 0x000000000000781c */ /* 0x000fda0003f0f008 */
[----:B------:R-:W-:Y:S05]  /*80d0*/  @P0 BRA `(.L_x_27) ;  /* 0x0000000000040947 */ /* 0x000fea0003800000 */
[----:B------:R-:W-:Y:S05]  /*80e0*/  BRA `(.L_x_28) ;  /* 0xffffff8800b47947 */ /* 0x000fea000383ffff */
.L_x_27:
[----:B------:R-:W-:Y:S05]  /*80f0*/  EXIT ;  /* 0x000000000000794d */ /* 0x000fea0003800000 */
.L_x_29:
[----:B------:R-:W-:-:S00]  /*8100*/  BRA `(.L_x_29) ;  /* 0xfffffffc00fc7947 */ /* 0x000fc0000383ffff */
[----:B------:R-:W-:-:S00]  /*8110*/  NOP ;  /* 0x0000000000007918 */ /* 0x000fc00000000000 */
        /* <DEDUP_REMOVED lines=14> */
.L_x_1328:


//--------------------- .text._ZN5flash44flash_bwd_dq_dk_dv_loop_seqk_parallel_kernelI23Flash_bwd_kernel_traitsILi32ELi128ELi128ELi8ELi4ELi4ELi4ELb1ELb0EN7cutlass6half_tE19Flash_kernel_traitsILi32ELi128ELi128ELi8ES3_EELb0ELb0ELb0ELb0ELb0ELb0ELb0EEEvNS_16Flash_bwd_paramsE --------------------------
	.section	.text._ZN5flash44flash_bwd_dq_dk_dv_loop_seqk_parallel_kernelI23Flash_bwd_kernel_traitsILi32ELi128ELi128ELi8ELi4ELi4ELi4ELb1ELb0EN7cutlass6half_tE19Flash_kernel_traitsILi32ELi128ELi128ELi8ES3_EELb0ELb0ELb0ELb0ELb0ELb0ELb0EEEvNS_16Flash_bwd_paramsE,"ax",@progbits
	.align	128
        .global         _ZN5flash44flash_bwd_dq_dk_dv_loop_seqk_parallel_kernelI23Flash_bwd_kernel_traitsILi32ELi128ELi128ELi8ELi4ELi4ELi4ELb1ELb0EN7cutlass6half_tE19Flash_kernel_traitsILi32ELi128ELi128ELi8ES3_EELb0ELb0ELb0ELb0ELb0ELb0ELb0EEEvNS_16Flash_bwd_paramsE
        .type           _ZN5flash44flash_bwd_dq_dk_dv_loop_seqk_parallel_kernelI23Flash_bwd_kernel_traitsILi32ELi128ELi128ELi8ELi4ELi4ELi4ELb1ELb0EN7cutlass6half_tE19Flash_kernel_traitsILi32ELi128ELi128ELi8ES3_EELb0ELb0ELb0ELb0ELb0ELb0ELb0EEEvNS_16Flash_bwd_paramsE,@function
        .size           _ZN5flash44flash_bwd_dq_dk_dv_loop_seqk_parallel_kernelI23Flash_bwd_kernel_traitsILi32ELi128ELi128ELi8ELi4ELi4ELi4ELb1ELb0EN7cutlass6half_tE19Flash_kernel_traitsILi32ELi128ELi128ELi8ES3_EELb0ELb0ELb0ELb0ELb0ELb0ELb0EEEvNS_16Flash_bwd_paramsE,(.L_x_1329 - _ZN5flash44flash_bwd_dq_dk_dv_loop_seqk_parallel_kernelI23Flash_bwd_kernel_traitsILi32ELi128ELi128ELi8ELi4ELi4ELi4ELb1ELb0EN7cutlass6half_tE19Flash_kernel_traitsILi32ELi128ELi128ELi8ES3_EELb0ELb0ELb0ELb0ELb0ELb0ELb0EEEvNS_16Flash_bwd_paramsE)
        .other          _ZN5flash44flash_bwd_dq_dk_dv_loop_seqk_parallel_kernelI23Flash_bwd_kernel_traitsILi32ELi128ELi128ELi8ELi4ELi4ELi4ELb1ELb0EN7cutlass6half_tE19Flash_kernel_traitsILi32ELi128ELi128ELi8ES3_EELb0ELb0ELb0ELb0ELb0ELb0ELb0EEEvNS_16Flash_bwd_paramsE,@"STO_CUDA_ENTRY STV_DEFAULT"
_ZN5flash44flash_bwd_dq_dk_dv_loop_seqk_parallel_kernelI23Flash_bwd_kernel_traitsILi32ELi128ELi128ELi8ELi4ELi4ELi4ELb1ELb0EN7cutlass6half_tE19Flash_kernel_traitsILi32ELi128ELi128ELi8ES3_EELb0ELb0ELb0ELb0ELb0ELb0ELb0EEEvNS_16Flash_bwd_paramsE:
.text._ZN5flash44flash_bwd_dq_dk_dv_loop_seqk_parallel_kernelI23Flash_bwd_kernel_traitsILi32ELi128ELi128ELi8ELi4ELi4ELi4ELb1ELb0EN7cutlass6half_tE19Flash_kernel_traitsILi32ELi128ELi128ELi8ES3_EELb0ELb0ELb0ELb0ELb0ELb0ELb0EEEvNS_16Flash_bwd_paramsE:
[----:B------:R-:W1:Y:S08]  /*0000*/  LDC R1, c[0x0][0x28] ;  /* 0x00000a00ff017b82 */ /* 0x000e700000000800 */
[----:B------:R-:W2:Y:S01]  /*0010*/  S2UR UR33, SR_CTAID.X ;  /* 0x00000000002179c3 */ /* 0x000ea20000002500 */
[----:B------:R-:W-:Y:S01]  /*0020*/  ULDC UR4, c[0x0][0x2c8] ;  /* 0x0000b20000047ab9 */ /* 0x000fe20000000800 */
[----:B-1----:R-:W-:Y:S01]  /*0030*/  IADD3 R1, R1, -0x8, RZ ;  /* 0xfffffff801017810 */ /* 0x002fe20007ffe0ff */
[----:B------:R-:W-:-:S04]  /*0040*/  UIADD3 UR5, UR4, 0x7f, URZ ;  /* 0x0000007f04057890 */ /* 0x000fc8000fffe03f */
[----:B------:R-:W-:-:S04]  /*0050*/  USHF.R.S32.HI UR4, URZ, 0x1f, UR5 ;  /* 0x0000001f3f047899 */ /* 0x000fc80008011405 */
[----:B------:R-:W-:-:S04]  /*0060*/  ULEA.HI UR4, UR4, UR5, URZ, 0x7 ;  /* 0x0000000504047291 */ /* 0x000fc8000f8f383f */
[----:B------:R-:W-:-:S04]  /*0070*/  USHF.R.S32.HI UR4, URZ, 0x7, UR4 ;  /* 0x000000073f047899 */ /* 0x000fc80008011404 */
[----:B--2---:R-:W-:-:S06]  /*0080*/  UISETP.GE.AND UP0, UPT, UR33, UR4, UPT ;  /* 0x000000042100728c */ /* 0x004fcc000bf06270 */
[----:B------:R-:W-:-:S13]  /*0090*/  PLOP3.LUT P0, PT, PT, PT, UP0, 0x80, 0x0 ;  /* 0x000000000000781c */ /* 0x000fda0003f0f008 */
[----:B------:R-:W-:Y:S05]  /*00a0*/  @P0 EXIT ;  /* 0x000000000000094d */ /* 0x000fea0003800000 */
[----:B------:R-:W1:Y:S01]  /*00b0*/  S2R R18, SR_TID.X ;  /* 0x0000000000127919 */ /* 0x000e620000002100 */
[----:B------:R-:W2:Y:S01]  /*00c0*/  S2UR UR4, SR_CgaCtaId ;  /* 0x00000000000479c3 */ /* 0x000ea20000008800 */
[----:B------:R-:W-:Y:S01]  /*00d0*/  UMOV UR5, 0x400 ;  /* 0x0000040000057882 */ /* 0x000fe20000000000 */
[----:B------:R-:W-:Y:S01]  /*00e0*/  IMAD.MOV.U32 R203, RZ, RZ, -0x10 ;  /* 0xfffffff0ffcb7424 */ /* 0x000fe200078e00ff */
[----:B------:R-:W-:Y:S01]  /*00f0*/  ULDC.64 UR8, c[0x0][0x208] ;  /* 0x0000820000087ab9 */ /* 0x000fe20000000a00 */
[----:B------:R-:W-:Y:S01]  /*0100*/  IMAD.MOV.U32 R155, RZ, RZ, 0x20 ;  /* 0x00000020ff9b7424 */ /* 0x000fe200078e00ff */
[----:B------:R-:W-:Y:S01]  /*0110*/  UMOV UR60, 0xffffe000 ;  /* 0xffffe000003c7882 */ /* 0x000fe20000000000 */
[----:B------:R-:W-:Y:S02]  /*0120*/  IMAD.MOV.U32 R152, RZ, RZ, 0x40 ;  /* 0x00000040ff987424 */ /* 0x000fe400078e00ff */
[----:B------:R-:W3:Y:S08]  /*0130*/  S2UR UR57, SR_CTAID.Z ;  /* 0x00000000003979c3 */ /* 0x000ef00000002700 */
[----:B------:R-:W4:Y:S01]  /*0140*/  S2UR UR47, SR_CTAID.Y ;  /* 0x00000000002f79c3 */ /* 0x000f220000002600 */
[----:B--2---:R-:W-:Y:S01]  /*0150*/  ULEA UR4, UR4, UR5, 0x18 ;  /* 0x0000000504047291 */ /* 0x004fe2000f8ec03f */
[----:B-1----:R-:W-:Y:S01]  /*0160*/  SHF.R.S32.HI R7, RZ, 0x1f, R18 ;  /* 0x0000001fff077819 */ /* 0x002fe20000011412 */
[----:B------:R-:W-:Y:S01]  /*0170*/  IMAD.SHL.U32 R250, R18, 0x2, RZ ;  /* 0x0000000212fa7824 */ /* 0x000fe200078e00ff */
[----:B---3--:R-:W-:-:S02]  /*0180*/  USHF.R.S32.HI UR5, URZ, 0x1f, UR57 ;  /* 0x0000001f3f057899 */ /* 0x008fc40008011439 */
[CC--:B------:R-:W-:Y:S02]  /*0190*/  LEA.HI R16, R7.reuse, R18.reuse, RZ, 0x5 ;  /* 0x0000001207107211 */ /* 0x0c0fe400078f28ff */
[CC--:B------:R-:W-:Y:S02]  /*01a0*/  LEA.HI R3, R7.reuse, R18.reuse, RZ, 0x4 ;  /* 0x0000001207037211 */ /* 0x0c0fe400078f20ff */
[----:B------:R-:W-:Y:S01]  /*01b0*/  LOP3.LUT R0, R16, 0xffffffe0, RZ, 0xc0, !PT ;  /* 0xffffffe010007812 */ /* 0x000fe200078ec0ff */
[----:B----4-:R-:W-:Y:S01]  /*01c0*/  USHF.L.U32 UR6, UR47, 0x7, URZ ;  /* 0x000000072f067899 */ /* 0x010fe2000800063f */
[----:B------:R-:W-:Y:S02]  /*01d0*/  SHF.R.S32.HI R4, RZ, 0x4, R3 ;  /* 0x00000004ff047819 */ /* 0x000fe40000011403 */
[----:B------:R-:W-:Y:S01]  /*01e0*/  LEA.HI R19, R7, R18, RZ, 0x3 ;  /* 0x0000001207137211 */ /* 0x000fe200078f18ff */
[----:B------:R-:W-:Y:S01]  /*01f0*/  IMAD.IADD R0, R18, 0x1, -R0 ;  /* 0x0000000112007824 */ /* 0x000fe200078e0a00 */
[----:B------:R-:W-:-:S02]  /*0200*/  LEA.HI R2, R3, R4, RZ, 0x1 ;  /* 0x0000000403027211 */ /* 0x000fc400078f08ff */
[----:B------:R-:W-:Y:S02]  /*0210*/  LOP3.LUT R5, R19, 0xfffffff8, RZ, 0xc0, !PT ;  /* 0xfffffff813057812 */ /* 0x000fe400078ec0ff */
[----:B------:R-:W-:Y:S02]  /*0220*/  SHF.R.S32.HI R6, RZ, 0x1f, R0 ;  /* 0x0000001fff067819 */ /* 0x000fe40000011400 */
[----:B------:R-:W-:Y:S01]  /*0230*/  LOP3.LUT R2, R2, 0xfffffffe, RZ, 0xc0, !PT ;  /* 0xfffffffe02027812 */ /* 0x000fe200078ec0ff */
[----:B------:R-:W-:Y:S01]  /*0240*/  IMAD.IADD R8, R18, 0x1, -R5 ;  /* 0x0000000112087824 */ /* 0x000fe200078e0a05 */
[----:B------:R-:W-:Y:S02]  /*0250*/  LEA.HI R251, R6, R0, RZ, 0x2 ;  /* 0x0000000006fb7211 */ /* 0x000fe400078f10ff */
[----:B------:R-:W-:Y:S01]  /*0260*/  LEA.HI R0, R7, R18, RZ, 0x7 ;  /* 0x0000001207007211 */ /* 0x000fe200078f38ff */
[----:B------:R-:W-:Y:S01]  /*0270*/  IMAD.IADD R12, R4, 0x1, -R2 ;  /* 0x00000001040c7824 */ /* 0x000fe200078e0a02 */
[----:B------:R-:W-:-:S02]  /*0280*/  LEA.HI R11, R8, R8, RZ, 0x1 ;  /* 0x00000008080b7211 */ /* 0x000fc400078f08ff */
[----:B------:R-:W-:Y:S02]  /*0290*/  LOP3.LUT R2, R3, 0xfffffff0, RZ, 0xc0, !PT ;  /* 0xfffffff003027812 */ /* 0x000fe400078ec0ff */
[----:B------:R-:W-:Y:S02]  /*02a0*/  LEA.HI R13, R7, R18, RZ, 0x2 ;  /* 0x00000012070d7211 */ /* 0x000fe400078f10ff */
[----:B------:R-:W-:Y:S01]  /*02b0*/  SHF.R.S32.HI R9, RZ, 0x7, R0 ;  /* 0x00000007ff097819 */ /* 0x000fe20000011400 */
[----:B------:R-:W-:Y:S01]  /*02c0*/  IMAD.IADD R2, R18, 0x1, -R2 ;  /* 0x0000000112027824 */ /* 0x000fe200078e0a02 */
[----:B------:R-:W-:Y:S02]  /*02d0*/  LOP3.LUT R0, R11, 0x3fffffe, RZ, 0xc0, !PT ;  /* 0x03fffffe0b007812 */ /* 0x000fe400078ec0ff */
[--C-:B------:R-:W-:Y:S01]  /*02e0*/  SHF.R.S32.HI R238, RZ, 0x2, R13.reuse ;  /* 0x00000002ffee7819 */ /* 0x100fe2000001140d */
[----:B------:R-:W-:Y:S01]  /*02f0*/  IMAD R3, R9, 0x8, R12 ;  /* 0x0000000809037824 */ /* 0x000fe200078e020c */
[----:B------:R-:W-:Y:S01]  /*0300*/  SHF.R.S32.HI R4, RZ, 0x1f, R13 ;  /* 0x0000001fff047819 */ /* 0x000fe2000001140d */
[----:B------:R-:W-:Y:S01]  /*0310*/  IMAD.IADD R5, R8, 0x1, -R0 ;  /* 0x0000000108057824 */ /* 0x000fe200078e0a00 */
[----:B------:R-:W-:-:S02]  /*0320*/  SHF.R.S32.HI R10, RZ, 0x1f, R2 ;  /* 0x0000001fff0a7819 */ /* 0x000fc40000011402 */
[----:B------:R-:W-:Y:S01]  /*0330*/  LEA.HI R4, R4, R238, RZ, 0x3 ;  /* 0x000000ee04047211 */ /* 0x000fe200078f18ff */
[----:B------:R-:W-:Y:S01]  /*0340*/  IMAD R17, R3, 0x8, R5 ;  /* 0x0000000803117824 */ /* 0x000fe200078e0205 */
[-C--:B------:R-:W-:Y:S02]  /*0350*/  LEA.HI R0, R2, R2.reuse, RZ, 0x1 ;  /* 0x0000000202007211 */ /* 0x080fe400078f08ff */
[----:B------:R-:W-:Y:S02]  /*0360*/  LEA.HI R10, R10, R2, RZ, 0x3 ;  /* 0x000000020a0a7211 */ /* 0x000fe400078f18ff */
[----:B------:R-:W-:Y:S02]  /*0370*/  LOP3.LUT R3, R4, 0xfffffff8, RZ, 0xc0, !PT ;  /* 0xfffffff804037812 */ /* 0x000fe400078ec0ff */
[----:B------:R-:W-:Y:S02]  /*0380*/  SHF.R.S32.HI R7, RZ, 0x1, R0 ;  /* 0x00000001ff077819 */ /* 0x000fe40000011400 */
[----:B------:R-:W-:-:S02]  /*0390*/  LOP3.LUT R6, R0, 0x7fffffe, RZ, 0xc0, !PT ;  /* 0x07fffffe00067812 */ /* 0x000fc400078ec0ff */
[----:B------:R-:W-:Y:S02]  /*03a0*/  LOP3.LUT R5, R10, 0xfffffff8, RZ, 0xc0, !PT ;  /* 0xfffffff80a057812 */ /* 0x000fe400078ec0ff */
[----:B------:R-:W-:Y:S01]  /*03b0*/  SHF.R.S32.HI R4, RZ, 0x1f, R0 ;  /* 0x0000001fff047819 */ /* 0x000fe20000011400 */
[----:B------:R-:W-:Y:S01]  /*03c0*/  IMAD.IADD R0, R238, 0x1, -R3 ;  /* 0x00000001ee007824 */ /* 0x000fe200078e0a03 */
[----:B------:R-:W-:Y:S01]  /*03d0*/  SHF.R.S32.HI R249, RZ, 0x5, R16 ;  /* 0x00000005fff97819 */ /* 0x000fe20000011410 */
[----:B------:R-:W-:Y:S01]  /*03e0*/  IMAD.IADD R15, R2, 0x1, -R6 ;  /* 0x00000001020f7824 */ /* 0x000fe200078e0a06 */
[----:B------:R-:W-:Y:S01]  /*03f0*/  LEA.HI R3, R4, R7, RZ, 0x2 ;  /* 0x0000000704037211 */ /* 0x000fe200078f10ff */
[----:B------:R-:W-:Y:S01]  /*0400*/  IMAD.IADD R14, R2, 0x1, -R5 ;  /* 0x00000001020e7824 */ /* 0x000fe200078e0a05 */
[----:B------:R-:W-:Y:S02]  /*0410*/  LOP3.LUT R2, R0, 0x1, RZ, 0xc0, !PT ;  /* 0x0000000100027812 */ /* 0x000fe400078ec0ff */
[----:B------:R-:W-:-:S02]  /*0420*/  SHF.R.S32.HI R4, RZ, 0x1f, R16 ;  /* 0x0000001fff047819 */ /* 0x000fc40000011410 */
[----:B------:R-:W-:Y:S02]  /*0430*/  LOP3.LUT R3, R3, 0xfffffffc, RZ, 0xc0, !PT ;  /* 0xfffffffc03037812 */ /* 0x000fe400078ec0ff */
[----:B------:R-:W-:Y:S02]  /*0440*/  ISETP.NE.U32.AND P6, PT, R2, 0x1, PT ;  /* 0x000000010200780c */ /* 0x000fe40003fc5070 */
[----:B------:R-:W-:Y:S01]  /*0450*/  LEA.HI R2, R4, R249, RZ, 0x2 ;  /* 0x000000f904027211 */ /* 0x000fe200078f10ff */
[----:B------:R-:W-:Y:S01]  /*0460*/  IMAD.SHL.U32 R4, R8, 0x40, RZ ;  /* 0x0000004008047824 */ /* 0x000fe200078e00ff */
[----:B------:R-:W-:Y:S01]  /*0470*/  LOP3.LUT R5, R13, 0xfffffffc, RZ, 0xc0, !PT ;  /* 0xfffffffc0d057812 */ /* 0x000fe200078ec0ff */
[----:B------:R-:W-:Y:S01]  /*0480*/  IMAD.IADD R13, R7, 0x1, -R3 ;  /* 0x00000001070d7824 */ /* 0x000fe200078e0a03 */
[----:B------:R-:W-:Y:S02]  /*0490*/  LOP3.LUT R3, R2, 0xfffffffc, RZ, 0xc0, !PT ;  /* 0xfffffffc02037812 */ /* 0x000fe400078ec0ff */
[----:B------:R-:W-:Y:S01]  /*04a0*/  LEA.HI R8, R0, R0, RZ, 0x1 ;  /* 0x0000000000087211 */ /* 0x000fe200078f08ff */
[----:B------:R-:W-:Y:S01]  /*04b0*/  IMAD.IADD R224, R18, 0x1, -R5 ;  /* 0x0000000112e07824 */ /* 0x000fe200078e0a05 */
[----:B------:R-:W-:Y:S01]  /*04c0*/  LOP3.LUT R5, R4, 0x1c0, RZ, 0xc0, !PT ;  /* 0x000001c004057812 */ /* 0x000fe200078ec0ff */
[----:B------:R-:W-:Y:S01]  /*04d0*/  IMAD.IADD R161, R249, 0x1, -R3 ;  /* 0x00000001f9a17824 */ /* 0x000fe200078e0a03 */
[----:B------:R-:W-:Y:S01]  /*04e0*/  LOP3.LUT R3, R8, 0x3fffffe, RZ, 0xc0, !PT ;  /* 0x03fffffe08037812 */ /* 0x000fe200078ec0ff */
[----:B------:R-:W-:Y:S01]  /*04f0*/  IMAD.SHL.U32 R4, R0, 0x40, RZ ;  /* 0x0000004000047824 */ /* 0x000fe200078e00ff */
[----:B------:R-:W-:Y:S01]  /*0500*/  SHF.R.S32.HI R2, RZ, 0x1, R11 ;  /* 0x00000001ff027819 */ /* 0x000fe2000001140b */
[----:B------:R-:W-:Y:S01]  /*0510*/  IMAD.SHL.U32 R7, R224, 0x2, RZ ;  /* 0x00000002e0077824 */ /* 0x000fe200078e00ff */
[C---:B------:R-:W-:Y:S01]  /*0520*/  LOP3.LUT P5, RZ, R0.reuse, 0x2, RZ, 0xc0, !PT ;  /* 0x0000000200ff7812 */ /* 0x040fe200078ac0ff */
[C---:B------:R-:W-:Y:S01]  /*0530*/  IMAD.IADD R6, R0.reuse, 0x1, -R3 ;  /* 0x0000000100067824 */ /* 0x040fe200078e0a03 */
[----:B------:R-:W-:Y:S01]  /*0540*/  LOP3.LUT P4, RZ, R0, 0x4, RZ, 0xc0, !PT ;  /* 0x0000000400ff7812 */ /* 0x000fe2000788c0ff */
[----:B------:R-:W-:Y:S01]  /*0550*/  IMAD.SHL.U32 R0, R161, 0x10, RZ ;  /* 0x00000010a1007824 */ /* 0x000fe200078e00ff */
[----:B------:R-:W-:Y:S01]  /*0560*/  LOP3.LUT R4, R4, 0x1c0, RZ, 0xc0, !PT ;  /* 0x000001c004047812 */ /* 0x000fe200078ec0ff */
[C---:B------:R-:W-:Y:S01]  /*0570*/  IMAD.SHL.U32 R149, R2.reuse, 0x40, RZ ;  /* 0x0000004002957824 */ /* 0x040fe200078e00ff */
[----:B------:R-:W-:Y:S01]  /*0580*/  LOP3.LUT P0, RZ, R2, 0x2, RZ, 0xc0, !PT ;  /* 0x0000000202ff7812 */ /* 0x000fe2000780c0ff */
[----:B------:R-:W-:Y:S01]  /*0590*/  IMAD R16, R9, 0x2000, R7 ;  /* 0x0000200009107824 */ /* 0x000fe200078e0207 */
[----:B------:R-:W-:Y:S01]  /*05a0*/  LEA.HI.SX32 R251, R251, R0, 0x1e ;  /* 0x00000000fbfb7211 */ /* 0x000fe200078ff2ff */
[----:B------:R-:W-:Y:S01]  /*05b0*/  IMAD.SHL.U32 R2, R161, 0x400, RZ ;  /* 0x00000400a1027824 */ /* 0x000fe200078e00ff */
[----:B------:R-:W-:Y:S01]  /*05c0*/  LEA.HI R4, R4, R4, RZ, 0x1d ;  /* 0x0000000404047211 */ /* 0x000fe200078fe8ff */
[----:B------:R-:W-:Y:S01]  /*05d0*/  IMAD.SHL.U32 R224, R224, 0x8, RZ ;  /* 0x00000008e0e07824 */ /* 0x000fe200078e00ff */
[----:B------:R-:W-:-:S02]  /*05e0*/  LOP3.LUT R0, R5, 0x30, R0, 0xf8, !PT ;  /* 0x0000003005007812 */ /* 0x000fc400078ef800 */
[----:B------:R-:W-:Y:S02]  /*05f0*/  IADD3 R16, R4, R16, R2 ;  /* 0x0000001004107210 */ /* 0x000fe40007ffe002 */
[----:B------:R-:W-:Y:S01]  /*0600*/  LOP3.LUT R4, R0, 0x8, R19, 0xf8, !PT ;  /* 0x0000000800047812 */ /* 0x000fe200078ef813 */
[----:B------:R-:W-:Y:S01]  /*0610*/  IMAD R0, R161, 0x200, R7 ;  /* 0x00000200a1007824 */ /* 0x000fe200078e0207 */
[----:B------:R-:W-:Y:S02]  /*0620*/  SHF.R.S32.HI R3, RZ, 0x3, R10 ;  /* 0x00000003ff037819 */ /* 0x000fe4000001140a */
[----:B------:R-:W-:Y:S01]  /*0630*/  LOP3.LUT R149, R149, 0xc0, RZ, 0xc0, !PT ;  /* 0x000000c095957812 */ /* 0x000fe200078ec0ff */
[----:B------:R-:W-:Y:S01]  /*0640*/  IMAD R10, R6, 0x20, R0 ;  /* 0x00000020060a7824 */ /* 0x000fe200078e0200 */
[----:B------:R-:W-:Y:S01]  /*0650*/  LOP3.LUT R250, R250, 0x6, RZ, 0xc0, !PT ;  /* 0x00000006fafa7812 */ /* 0x000fe200078ec0ff */
[C---:B------:R-:W-:Y:S01]  /*0660*/  IMAD R15, R3.reuse, 0x8, R15 ;  /* 0x00000008030f7824 */ /* 0x040fe200078e020f */
[----:B------:R-:W-:Y:S01]  /*0670*/  R2P PR, R14, 0x6 ;  /* 0x000000060e007804 */ /* 0x000fe20000000000 */
[----:B------:R-:W-:Y:S01]  /*0680*/  IMAD R11, R3, 0x200, R2 ;  /* 0x00000200030b7824 */ /* 0x000fe200078e0202 */
[----:B------:R-:W-:Y:S01]  /*0690*/  LOP3.LUT R3, R149, 0x8, R19, 0xf8, !PT ;  /* 0x0000000895037812 */ /* 0x000fe200078ef813 */
[C---:B------:R-:W-:Y:S01]  /*06a0*/  IMAD.SHL.U32 R0, R9.reuse, 0x8, RZ ;  /* 0x0000000809007824 */ /* 0x040fe200078e00ff */
[----:B------:R-:W-:Y:S01]  /*06b0*/  SHF.R.U32.HI R149, RZ, 0x3, R149 ;  /* 0x00000003ff957819 */ /* 0x000fe20000011695 */
[----:B------:R-:W-:Y:S01]  /*06c0*/  IMAD.SHL.U32 R6, R12, 0x8, RZ ;  /* 0x000000080c067824 */ /* 0x000fe200078e00ff */
[----:B------:R-:W-:Y:S01]  /*06d0*/  SHF.R.U32.HI R2, RZ, 0x3, R5 ;  /* 0x00000003ff027819 */ /* 0x000fe20000011605 */
[----:B------:R-:W-:Y:S01]  /*06e0*/  IMAD R250, R9, 0x40, R250 ;  /* 0x0000004009fa7824 */ /* 0x000fe200078e02fa */
[----:B------:R-:W-:Y:S01]  /*06f0*/  LOP3.LUT R7, R0, 0x8, RZ, 0xc0, !PT ;  /* 0x0000000800077812 */ /* 0x000fe200078ec0ff */
[----:B------:R-:W-:Y:S01]  /*0700*/  IMAD.SHL.U32 R9, R12, 0x10, RZ ;  /* 0x000000100c097824 */ /* 0x000fe200078e00ff */
[----:B------:R-:W-:-:S02]  /*0710*/  LOP3.LUT R149, R3, R149, RZ, 0x3c, !PT ;  /* 0x0000009503957212 */ /* 0x000fc400078e3cff */
[----:B------:R-:W-:Y:S02]  /*0720*/  SHF.R.S32.HI R0, RZ, 0x1, R8 ;  /* 0x00000001ff007819 */ /* 0x000fe40000011408 */
[----:B------:R-:W-:Y:S01]  /*0730*/  LOP3.LUT R3, R4, R2, RZ, 0x3c, !PT ;  /* 0x0000000204037212 */ /* 0x000fe200078e3cff */
[----:B------:R-:W-:Y:S01]  /*0740*/  IMAD.SHL.U32 R4, R14, 0x40, RZ ;  /* 0x000000400e047824 */ /* 0x000fe200078e00ff */
[----:B------:R-:W-:Y:S01]  /*0750*/  LOP3.LUT P3, RZ, R0, 0x2, RZ, 0xc0, !PT ;  /* 0x0000000200ff7812 */ /* 0x000fe2000786c0ff */
[----:B------:R-:W-:Y:S01]  /*0760*/  IMAD.SHL.U32 R2, R13, 0x40, RZ ;  /* 0x000000400d027824 */ /* 0x000fe200078e00ff */
[----:B------:R-:W-:Y:S01]  /*0770*/  LOP3.LUT R6, R6, 0x8, RZ, 0xc0, !PT ;  /* 0x0000000806067812 */ /* 0x000fe200078ec0ff */
[----:B------:R-:W-:Y:S01]  /*0780*/  IMAD.SHL.U32 R0, R0, 0x40, RZ ;  /* 0x0000004000007824 */ /* 0x000fe200078e00ff */
[----:B------:R-:W-:Y:S01]  /*0790*/  LOP3.LUT R4, R4, 0x1c0, RZ, 0xc0, !PT ;  /* 0x000001c004047812 */ /* 0x000fe200078ec0ff */
[----:B------:R-:W-:Y:S01]  /*07a0*/  IMAD.U32 R149, R17, 0x20, R149 ;  /* 0x0000002011957824 */ /* 0x000fe200078e0095 */
[----:B------:R-:W-:Y:S01]  /*07b0*/  LOP3.LUT R2, R2, 0xc0, RZ, 0xc0, !PT ;  /* 0x000000c002027812 */ /* 0x000fe200078ec0ff */
[----:B------:R-:W-:Y:S01]  /*07c0*/  IMAD R3, R12, 0x200, R3 ;  /* 0x000002000c037824 */ /* 0x000fe200078e0203 */
[----:B------:R-:W-:-:S02]  /*07d0*/  LOP3.LUT R0, R0, 0xc0, RZ, 0xc0, !PT ;  /* 0x000000c000007812 */ /* 0x000fc400078ec0ff */
[----:B------:R-:W-:Y:S02]  /*07e0*/  SHF.R.U32.HI R151, RZ, 0x3, R4 ;  /* 0x00000003ff977819 */ /* 0x000fe40000011604 */
[----:B------:R-:W-:Y:S02]  /*07f0*/  SHF.R.U32.HI R5, RZ, 0x3, R2 ;  /* 0x00000003ff057819 */ /* 0x000fe40000011602 */
[----:B------:R-:W-:Y:S02]  /*0800*/  SHF.R.U32.HI R8, RZ, 0x3, R0 ;  /* 0x00000003ff087819 */ /* 0x000fe40000011600 */
[----:B------:R-:W-:Y:S02]  /*0810*/  LOP3.LUT R9, R7, 0x10, R9, 0xf8, !PT ;  /* 0x0000001007097812 */ /* 0x000fe400078ef809 */
[--C-:B------:R-:W-:Y:S01]  /*0820*/  LOP3.LUT R151, R151, R4, R6.reuse, 0x1e, !PT ;  /* 0x0000000497977212 */ /* 0x100fe200078e1e06 */
[----:B------:R-:W-:Y:S01]  /*0830*/  IMAD.U32 R4, RZ, RZ, UR5 ;  /* 0x00000005ff047e24 */ /* 0x000fe2000f8e00ff */
[C---:B------:R-:W-:Y:S01]  /*0840*/  LOP3.LUT R6, R5.reuse, R2, R6, 0x1e, !PT ;  /* 0x0000000205067212 */ /* 0x040fe200078e1e06 */
[----:B------:R-:W-:Y:S01]  /*0850*/  IMAD.U32 R4, RZ, RZ, UR6 ;  /* 0x00000006ff047e24 */ /* 0x000fe2000f8e00ff */
[----:B------:R-:W-:Y:S01]  /*0860*/  LOP3.LUT R8, R8, R0, R7, 0x1e, !PT ;  /* 0x0000000008087212 */ /* 0x000fe200078e1e07 */
[----:B------:R-:W-:Y:S01]  /*0870*/  USHF.R.S32.HI UR6, URZ, 0x1f, UR57 ;  /* 0x0000001f3f067899 */ /* 0x000fe20008011439 */
[----:B------:R-:W-:Y:S01]  /*0880*/  LOP3.LUT R2, R5, R9, R2, 0x1e, !PT ;  /* 0x0000000905027212 */ /* 0x000fe200078e1e02 */
[----:B------:R-:W-:Y:S01]  /*0890*/  IMAD.SHL.U32 R0, R15, 0x20, RZ ;  /* 0x000000200f007824 */ /* 0x000fe200078e00ff */
[----:B------:R-:W-:Y:S01]  /*08a0*/  USHF.R.S32.HI UR5, URZ, 0x1f, UR47 ;  /* 0x0000001f3f057899 */ /* 0x000fe2000801142f */
[----:B------:R-:W-:Y:S01]  /*08b0*/  IMAD.IADD R8, R8, 0x1, R10 ;  /* 0x0000000108087824 */ /* 0x000fe200078e020a */
[----:B------:R-:W-:Y:S01]  /*08c0*/  LEA R209, R16, UR4, 0x1 ;  /* 0x0000000410d17c11 */ /* 0x000fe2000f8e08ff */
[----:B------:R-:W-:Y:S01]  /*08d0*/  IMAD R161, R161, 0x200, R0 ;  /* 0x00000200a1a17824 */ /* 0x000fe200078e0200 */
[----:B------:R-:W-:Y:S01]  /*08e0*/  SEL R203, R203, 0x10, !P6 ;  /* 0x00000010cbcb7807 */ /* 0x000fe20007000000 */
[----:B------:R-:W-:Y:S01]  /*08f0*/  IMAD.IADD R156, R0, 0x1, R2 ;  /* 0x00000001009c7824 */ /* 0x000fe200078e0202 */
[----:B------:R-:W-:Y:S01]  /*0900*/  SEL R205, R155, 0xffffffe0, !P5 ;  /* 0xffffffe09bcd7807 */ /* 0x000fe20006800000 */
[----:B------:R-:W-:Y:S01]  /*0910*/  IMAD.U32 R0, RZ, RZ, UR6 ;  /* 0x00000006ff007e24 */ /* 0x000fe2000f8e00ff */
[----:B------:R-:W-:Y:S01]  /*0920*/  UIADD3 UR6, UR4, 0x6000, URZ ;  /* 0x0000600004067890 */ /* 0x000fe2000fffe03f */
[----:B------:R-:W-:Y:S01]  /*0930*/  IMAD.U32 R4, RZ, RZ, UR5 ;  /* 0x00000005ff047e24 */ /* 0x000fe2000f8e00ff */
[----:B------:R-:W-:Y:S01]  /*0940*/  SEL R152, R152, 0xffffffc0, !P2 ;  /* 0xffffffc098987807 */ /* 0x000fe20005000000 */
[----:B------:R-:W-:Y:S01]  /*0950*/  IMAD.U32 R2, RZ, RZ, UR5 ;  /* 0x00000005ff027e24 */ /* 0x000fe2000f8e00ff */
[----:B------:R-:W-:Y:S01]  /*0960*/  UIADD3 UR5, UR4, 0x8000, URZ ;  /* 0x0000800004057890 */ /* 0x000fe2000fffe03f */
[----:B------:R-:W-:Y:S01]  /*0970*/  IMAD.IADD R151, R11, 0x1, R151 ;  /* 0x000000010b977824 */ /* 0x000fe200078e0297 */
[----:B------:R-:W-:Y:S01]  /*0980*/  LEA R252, R8, UR6, 0x1 ;  /* 0x0000000608fc7c11 */ /* 0x000fe2000f8e08ff */
[----:B------:R-:W-:Y:S01]  /*0990*/  VIADD R204, R209, 0x40 ;  /* 0x00000040d1cc7836 */ /* 0x000fe20000000000 */
[----:B------:R-:W-:Y:S01]  /*09a0*/  SEL R150, R155, 0xffffffe0, !P0 ;  /* 0xffffffe09b967807 */ /* 0x000fe20004000000 */
[----:B------:R-:W-:Y:S01]  /*09b0*/  @P4 VIADD R204, R209, 0xffffffc0 ;  /* 0xffffffc0d1cc4836 */ /* 0x000fe20000000000 */
[----:B------:R-:W-:Y:S01]  /*09c0*/  LEA R151, R151, UR5, 0x1 ;  /* 0x0000000597977c11 */ /* 0x000fe2000f8e08ff */
[C---:B------:R-:W-:Y:S01]  /*09d0*/  VIADD R0, R252.reuse, 0x20 ;  /* 0x00000020fc007836 */ /* 0x040fe20000000000 */
[----:B------:R-:W-:Y:S01]  /*09e0*/  LEA R149, R149, UR4, 0x1 ;  /* 0x0000000495957c11 */ /* 0x000fe2000f8e08ff */
[----:B------:R-:W-:Y:S01]  /*09f0*/  @P3 VIADD R0, R252, 0xffffffe0 ;  /* 0xffffffe0fc003836 */ /* 0x000fe20000000000 */
[----:B------:R-:W-:Y:S01]  /*0a00*/  LOP3.LUT P0, RZ, R13, 0x2, RZ, 0xc0, !PT ;  /* 0x000000020dff7812 */ /* 0x000fe2000780c0ff */
[----:B------:R-:W-:Y:S01]  /*0a10*/  IMAD.IADD R208, R209, 0x1, R203 ;  /* 0x00000001d1d07824 */ /* 0x000fe200078e02cb */
[----:B------:R-:W-:Y:S01]  /*0a20*/  LEA R2, R3, UR4, 0x1 ;  /* 0x0000000403027c11 */ /* 0x000fe2000f8e08ff */
[----:B------:R-:W-:Y:S01]  /*0a30*/  VIADD R157, R151, 0x20 ;  /* 0x00000020979d7836 */ /* 0x000fe20000000000 */
[----:B------:R1:W-:Y:S01]  /*0a40*/  STL [R1], R0 ;  /* 0x0000000001007387 */ /* 0x0003e20000100800 */
[----:B------:R-:W-:Y:S01]  /*0a50*/  IMAD.IADD R203, R203, 0x1, R204 ;  /* 0x00000001cbcb7824 */ /* 0x000fe200078e02cc */
[----:B------:R-:W-:Y:S01]  /*0a60*/  SEL R155, R155, 0xffffffe0, !P0 ;  /* 0xffffffe09b9b7807 */ /* 0x000fe20004000000 */
[----:B------:R-:W-:-:S02]  /*0a70*/  @P1 VIADD R157, R151, 0xffffffe0 ;  /* 0xffffffe0979d1836 */ /* 0x000fc40000000000 */
[--C-:B------:R-:W-:Y:S02]  /*0a80*/  IMAD.IADD R210, R209, 0x1, R205.reuse ;  /* 0x00000001d1d27824 */ /* 0x100fe400078e02cd */
[----:B------:R-:W-:Y:S02]  /*0a90*/  IMAD.IADD R207, R208, 0x1, R205 ;  /* 0x00000001d0cf7824 */ /* 0x000fe400078e02cd */
[----:B------:R-:W-:Y:S02]  /*0aa0*/  IMAD.IADD R206, R205, 0x1, R204 ;  /* 0x00000001cdce7824 */ /* 0x000fe400078e02cc */
[----:B------:R-:W-:Y:S02]  /*0ab0*/  IMAD.IADD R153, R151, 0x1, R152 ;  /* 0x0000000197997824 */ /* 0x000fe400078e0298 */
[----:B------:R-:W-:Y:S02]  /*0ac0*/  IMAD.IADD R161, R161, 0x1, R6 ;  /* 0x00000001a1a17824 */ /* 0x000fe400078e0206 */
[----:B------:R-:W-:-:S02]  /*0ad0*/  IMAD.IADD R150, R150, 0x1, R149 ;  /* 0x0000000196967824 */ /* 0x000fc400078e0295 */
[----:B------:R-:W-:Y:S02]  /*0ae0*/  IMAD.IADD R205, R205, 0x1, R203 ;  /* 0x00000001cdcd7824 */ /* 0x000fe400078e02cb */
[----:B------:R-:W-:Y:S02]  /*0af0*/  IMAD.IADD R152, R152, 0x1, R157 ;  /* 0x0000000198987824 */ /* 0x000fe400078e029d */
[C---:B------:R-:W-:Y:S02]  /*0b00*/  VIADD R160, R157.reuse, 0x2000 ;  /* 0x000020009da07836 */ /* 0x040fe40000000000 */
[C---:B------:R-:W-:Y:S02]  /*0b10*/  VIADD R159, R157.reuse, 0x4000 ;  /* 0x000040009d9f7836 */ /* 0x040fe40000000000 */
[----:B-1----:R-:W-:-:S07]  /*0b20*/  VIADD R158, R157, 0x6000 ;  /* 0x000060009d9e7836 */ /* 0x002fce0000000000 */
.L_x_74:
        /* <DEDUP_REMOVED lines=16> */
[----:B--23--:R-:W-:Y:S01]  /*0c30*/  IMAD.U32 R4, RZ, RZ, UR6 ;  /* 0x00000006ff047e24 */ /* 0x00cfe2000f8e00ff */
        /* <DEDUP_REMOVED lines=13> */
[----:B-1----:R-:W2:Y:S01]  /*0d10*/  @P1 LDG.E R8, desc[UR8][R6.64] ;  /* 0x0000000806081981 */ /* 0x002ea2000c1e1900 */
[----:B------:R-:W-:-:S04]  /*0d20*/  UIADD3 UR6, UP0, UR16, UR12, URZ ;  /* 0x0000000c10067290 */ /* 0x000fc8000ff1e03f */
[----:B------:R-:W-:Y:S01]  /*0d30*/  PLOP3.LUT P2, PT, PT, PT, UP4, 0x80, 0x0 ;  /* 0x000000000000781c */ /* 0x000fe20003f4f048 */
[----:B------:R-:W-:Y:S01]  /*0d40*/  UIADD3.X UR5, UR5, UR13, URZ, UP0, !UPT ;  /* 0x0000000d05057290 */ /* 0x000fe200087fe43f */
[----:B------:R1:W3:Y:S02]  /*0d50*/  @P0 LDG.E R6, desc[UR8][R4.64] ;  /* 0x0000000804060981 */ /* 0x0002e4000c1e1900 */
[----:B-1----:R-:W-:Y:S02]  /*0d60*/  IMAD.U32 R4, RZ, RZ, UR15 ;  /* 0x0000000fff047e24 */ /* 0x002fe4000f8e00ff */
[----:B------:R-:W-:-:S05]  /*0d70*/  IMAD.U32 R5, RZ, RZ, UR14 ;  /* 0x0000000eff057e24 */ /* 0x000fca000f8e00ff */
[----:B----4-:R-:W4:Y:S04]  /*0d80*/  @P3 LDG.E R7, desc[UR8][R4.64] ;  /* 0x0000000804073981 */ /* 0x010f28000c1e1900 */
        /* <DEDUP_REMOVED lines=29> */
.L_x_30:
[----:B------:R-:W-:Y:S02]  /*0f60*/  @!UP3 UIADD3 UR5, UR7, UR6, -UR31 ;  /* 0x000000060705b290 */ /* 0x000fe4000fffe81f */
[----:B------:R-:W-:Y:S02]  /*0f70*/  @UP2 UIADD3 UR29, UR11, -UR16, URZ ;  /* 0x800000100b1d2290 */ /* 0x000fe4000fffe03f */
[----:B------:R-:W-:-:S05]  /*0f80*/  UISETP.GT.AND UP0, UPT, UR5, UR24, UPT ;  /* 0x000000180500728c */ /* 0x000fca000bf04270 */
[----:B------:R-:W-:Y:S01]  /*0f90*/  @!UP2 ULDC UR29, c[0x0][0x2c4] ;  /* 0x0000b100001daab9 */ /* 0x000fe20000000800 */
[----:B------:R-:W-:-:S13]  /*0fa0*/  PLOP3.LUT P0, PT, PT, PT, UP0, 0x80, 0x0 ;  /* 0x000000000000781c */ /* 0x000fda0003f0f008 */
[----:B------:R-:W-:Y:S05]  /*0fb0*/  @!P0 BRA `(.L_x_31) ;  /* 0x0000007400848947 */ /* 0x000fea0003800000 */
[----:B------:R-:W1:Y:S01]  /*0fc0*/  LDC R7, c[0x0][0x278] ;  /* 0x00009e00ff077b82 */ /* 0x000e620000000800 */
[----:B------:R-:W-:Y:S01]  /*0fd0*/  IABS R3, UR57 ;  /* 0x0000003900037c13 */ /* 0x000fe20008000000 */
[----:B------:R-:W-:Y:S01]  /*0fe0*/  ULDC.64 UR10, c[0x0][0x488] ;  /* 0x00012200000a7ab9 */ /* 0x000fe20000000a00 */
[----:B------:R-:W-:Y:S01]  /*0ff0*/  UISETP.NE.AND UP1, UPT, UR16, -0x1, UPT ;  /* 0xffffffff1000788c */ /* 0x000fe2000bf25270 */
[----:B------:R-:W-:Y:S01]  /*1000*/  ULDC.64 UR6, c[0x0][0x228] ;  /* 0x00008a0000067ab9 */ /* 0x000fe20000000a00 */
[----:B------:R-:W-:Y:S01]  /*1010*/  ULDC UR59, c[0x0][0x2d4] ;  /* 0x0000b500003b7ab9 */ /* 0x000fe20000000800 */
[----:B------:R-:W-:Y:S02]  /*1020*/  UIMAD.WIDE.U32 UR18, UR47, UR6, URZ ;  /* 0x000000062f1272a5 */ /* 0x000fe4000f8e003f */
[----:B------:R-:W2:Y:S01]  /*1030*/  S2UR UR12, SR_CTAID.X ;  /* 0x00000000000c79c3 */ /* 0x000ea20000002500 */
[----:B------:R-:W-:Y:S02]  /*1040*/  UIMAD UR6, UR58, UR6, URZ ;  /* 0x000000063a0672a4 */ /* 0x000fe4000f8e023f */
[----:B------:R-:W-:-:S02]  /*1050*/  USHF.R.S32.HI UR21, URZ, 0x1f, UR59 ;  /* 0x0000001f3f157899 */ /* 0x000fc4000801143b */
[----:B------:R-:W-:Y:S02]  /*1060*/  UIMAD UR20, UR47, UR7, UR6 ;  /* 0x000000072f1472a4 */ /* 0x000fe4000f8e0206 */
[----:B------:R-:W-:Y:S01]  /*1070*/  USHF.L.U32 UR14, UR47, 0x7, URZ ;  /* 0x000000072f0e7899 */ /* 0x000fe2000800063f */
[----:B------:R-:W-:Y:S01]  /*1080*/  @!UP1 ULDC.64 UR6, c[0x0][0x418] ;  /* 0x0001060000069ab9 */ /* 0x000fe20000000a00 */
[----:B------:R-:W-:Y:S01]  /*1090*/  ULDC.64 UR36, c[0x0][0x240] ;  /* 0x0000900000247ab9 */ /* 0x000fe20000000a00 */
[----:B------:R-:W-:Y:S01]  /*10a0*/  ULDC UR41, c[0x0][0x2dc] ;  /* 0x0000b70000297ab9 */ /* 0x000fe20000000800 */
[----:B------:R-:W-:Y:S01]  /*10b0*/  ULDC UR61, c[0x0][0x270] ;  /* 0x00009c00003d7ab9 */ /* 0x000fe20000000800 */
[----:B------:R-:W-:Y:S02]  /*10c0*/  USEL UR30, UR14, URZ, UP2 ;  /* 0x0000003f0e1e7287 */ /* 0x000fe40009000000 */
[----:B------:R-:W-:Y:S01]  /*10d0*/  @!UP1 UIMAD.WIDE.U32 UR42, UR47, UR6, URZ ;  /* 0x000000062f2a92a5 */ /* 0x000fe2000f8e003f */
[----:B-1----:R-:W-:Y:S01]  /*10e0*/  IABS R6, R7 ;  /* 0x0000000700067213 */ /* 0x002fe20000000000 */
[----:B------:R-:W-:Y:S01]  /*10f0*/  UIMAD.WIDE.U32 UR14, UR16, UR36, URZ ;  /* 0x00000024100e72a5 */ /* 0x000fe2000f8e003f */
[----:B------:R-:W-:Y:S01]  /*1100*/  ISETP.NE.AND P3, PT, R7, RZ, PT ;  /* 0x000000ff0700720c */ /* 0x000fe20003f65270 */
[----:B------:R-:W-:Y:S01]  /*1110*/  ULDC.U8 UR22, c[0x0][0x3d8] ;  /* 0x0000f60000167ab9 */ /* 0x000fe20000000000 */
[----:B------:R-:W1:Y:S01]  /*1120*/  I2F.RP R4, R6 ;  /* 0x0000000600047306 */ /* 0x000e620000209400 */
[----:B------:R-:W-:-:S02]  /*1130*/  USHF.L.U64.HI UR13, UR47, 0x7, UR58 ;  /* 0x000000072f0d7899 */ /* 0x000fc4000801023a */
[----:B------:R-:W-:Y:S02]  /*1140*/  UISETP.NE.AND UP3, UPT, UR22, URZ, UPT ;  /* 0x0000003f1600728c */ /* 0x000fe4000bf65270 */
[----:B--2---:R-:W-:Y:S02]  /*1150*/  UIMAD.WIDE.U32 UR38, UR12, UR10, URZ ;  /* 0x0000000a0c2672a5 */ /* 0x004fe4000f8e003f */
[----:B------:R-:W-:Y:S02]  /*1160*/  USEL UR55, UR18, UR14, !UP1 ;  /* 0x0000000e12377287 */ /* 0x000fe4000c800000 */
[----:B------:R-:W-:Y:S02]  /*1170*/  UIMAD UR50, UR12, UR11, UR39 ;  /* 0x0000000b0c3272a4 */ /* 0x000fe4000f8e0227 */
[----:B------:R-:W-:Y:S01]  /*1180*/  UIADD3 UR12, UR29, 0x7f, URZ ;  /* 0x0000007f1d0c7890 */ /* 0x000fe2000fffe03f */
[----:B------:R-:W-:Y:S01]  /*1190*/  @UP1 ULDC.64 UR10, c[0x0][0x420] ;  /* 0x00010800000a1ab9 */ /* 0x000fe20000000a00 */
[----:B------:R-:W-:Y:S01]  /*11a0*/  UIMAD UR26, UR16, UR37, URZ ;  /* 0x00000025101a72a4 */ /* 0x000fe2000f8e023f */
[----:B-1----:R-:W1:Y:S01]  /*11b0*/  MUFU.RCP R4, R4 ;  /* 0x0000000400047308 */ /* 0x002e620000001000 */
[----:B------:R-:W-:-:S02]  /*11c0*/  USHF.R.S32.HI UR17, URZ, 0x1f, UR12 ;  /* 0x0000001f3f117899 */ /* 0x000fc4000801140c */
[----:B------:R-:W-:Y:S02]  /*11d0*/  @UP1 UIMAD.WIDE.U32 UR44, UR16, UR10, URZ ;  /* 0x0000000a102c12a5 */ /* 0x000fe4000f8e003f */
[----:B------:R-:W-:Y:S02]  /*11e0*/  @!UP1 UIMAD UR10, UR58, UR6, URZ ;  /* 0x000000063a0a92a4 */ /* 0x000fe4000f8e023f */
[----:B------:R-:W-:Y:S02]  /*11f0*/  ULEA.HI UR39, UR17, UR12, URZ, 0x7 ;  /* 0x0000000c11277291 */ /* 0x000fe4000f8f383f */
[----:B------:R-:W-:Y:S02]  /*1200*/  UIMAD UR12, UR21, UR47, URZ ;  /* 0x0000002f150c72a4 */ /* 0x000fe4000f8e023f */
[----:B------:R-:W-:Y:S02]  /*1210*/  @UP1 UIMAD UR49, UR16, UR11, UR45 ;  /* 0x0000000b103112a4 */ /* 0x000fe4000f8e022d */
[----:B------:R-:W-:-:S02]  /*1220*/  @!UP1 UIMAD UR28, UR47, UR7, UR10 ;  /* 0x000000072f1c92a4 */ /* 0x000fc4000f8e020a */
[----:B------:R-:W-:Y:S01]  /*1230*/  UIMAD.WIDE UR6, UR41, UR61, URZ ;  /* 0x0000003d290672a5 */ /* 0x000fe2000f8e023f */
[----:B-1----:R-:W-:Y:S01]  /*1240*/  VIADD R4, R4, 0xffffffe ;  /* 0x0ffffffe04047836 */ /* 0x002fe20000000000 */
[----:B------:R-:W-:Y:S02]  /*1250*/  UIMAD.WIDE.U32 UR10, UR47, UR59, URZ ;  /* 0x0000003b2f0a72a5 */ /* 0x000fe4000f8e003f */
[----:B------:R-:W-:Y:S01]  /*1260*/  UIMAD UR12, UR58, UR59, UR12 ;  /* 0x0000003b3a0c72a4 */ /* 0x000fe2000f8e020c */
[----:B------:R-:W1:Y:S01]  /*1270*/  F2I.FTZ.U32.TRUNC.NTZ R5, R4 ;  /* 0x0000000400057305 */ /* 0x000e62000021f000 */
[----:B------:R-:W-:Y:S02]  /*1280*/  UIMAD UR17, UR7, UR10, URZ ;  /* 0x0000000a071172a4 */ /* 0x000fe4000f8e023f */
[----:B------:R-:W-:Y:S02]  /*1290*/  UIADD3 UR14, UR11, UR12, URZ ;  /* 0x0000000c0b0e7290 */ /* 0x000fe4000fffe03f */
[----:B------:R-:W-:-:S02]  /*12a0*/  USEL UR32, UR13, URZ, UP2 ;  /* 0x0000003f0d207287 */ /* 0x000fc40009000000 */
[----:B------:R-:W-:Y:S02]  /*12b0*/  UIADD3 UR19, UR19, UR20, URZ ;  /* 0x0000001413137290 */ /* 0x000fe4000fffe03f */
[----:B------:R-:W-:Y:S02]  /*12c0*/  UIMAD.WIDE.U32 UR12, UR6, UR10, URZ ;  /* 0x0000000a060c72a5 */ /* 0x000fe4000f8e003f */
[----:B------:R-:W-:Y:S02]  /*12d0*/  @UP1 UIADD3 UR19, UR15, UR26, URZ ;  /* 0x0000001a0f131290 */ /* 0x000fe4000fffe03f */
[----:B------:R-:W-:Y:S01]  /*12e0*/  UIMAD.WIDE.U32 UR10, UR6, UR16, URZ ;  /* 0x00000010060a72a5 */ /* 0x000fe2000f8e003f */
[----:B-1----:R-:W-:Y:S01]  /*12f0*/  IMAD.MOV R0, RZ, RZ, -R5 ;  /* 0x000000ffff007224 */ /* 0x002fe200078e0a05 */
[----:B------:R-:W-:Y:S01]  /*1300*/  UIMAD UR14, UR6, UR14, UR17 ;  /* 0x0000000e060e72a4 */ /* 0x000fe2000f8e0211 */
[----:B------:R-:W-:Y:S01]  /*1310*/  IMAD.MOV.U32 R4, RZ, RZ, RZ ;  /* 0x000000ffff047224 */ /* 0x000fe200078e00ff */
[----:B------:R-:W-:Y:S01]  /*1320*/  UIMAD UR15, UR7, UR16, URZ ;  /* 0x00000010070f72a4 */ /* 0x000fe2000f8e023f */
[----:B------:R-:W-:Y:S01]  /*1330*/  IMAD R0, R0, R6, RZ ;  /* 0x0000000600007224 */ /* 0x000fe200078e02ff */
[----:B------:R-:W-:Y:S01]  /*1340*/  ULDC UR40, c[0x0][0x2c4] ;  /* 0x0000b10000287ab9 */ /* 0x000fe20000000800 */
[----:B------:R-:W-:-:S02]  /*1350*/  USEL UR56, UR12, UR10, !UP1 ;  /* 0x0000000a0c387287 */ /* 0x000fc4000c800000 */
[----:B------:R-:W-:Y:S01]  /*1360*/  IMAD.HI.U32 R0, R5, R0, R4 ;  /* 0x0000000005007227 */ /* 0x000fe200078e0004 */
[----:B------:R-:W-:Y:S02]  /*1370*/  UIADD3 UR48, UR13, UR14, URZ ;  /* 0x0000000e0d307290 */ /* 0x000fe4000fffe03f */
[----:B------:R-:W-:Y:S02]  /*1380*/  @UP1 UIADD3 UR48, UR11, UR15, URZ ;  /* 0x0000000f0b301290 */ /* 0x000fe4000fffe03f */
[----:B------:R-:W-:Y:S01]  /*1390*/  @UP3 UIMAD UR10, UR47, UR40, URZ ;  /* 0x000000282f0a32a4 */ /* 0x000fe2000f8e023f */
[----:B------:R-:W-:Y:S01]  /*13a0*/  IMAD.HI.U32 R0, R0, R3, RZ ;  /* 0x0000000300007227 */ /* 0x000fe200078e00ff */
[----:B------:R-:W-:Y:S02]  /*13b0*/  ULOP3.LUT UR11, UR39, 0xffffff80, URZ, 0xc0, !UPT ;  /* 0xffffff80270b7892 */ /* 0x000fe4000f8ec03f */
[----:B------:R-:W-:Y:S02]  /*13c0*/  UISETP.NE.AND UP0, UPT, UR34, -0x1, UPT ;  /* 0xffffffff2200788c */ /* 0x000fe4000bf05270 */
[----:B------:R-:W-:Y:S01]  /*13d0*/  IADD3 R4, -R0, RZ, RZ ;  /* 0x000000ff00047210 */ /* 0x000fe20007ffe1ff */
[----:B------:R-:W-:-:S02]  /*13e0*/  @UP3 USEL UR10, UR10, UR16, !UP1 ;  /* 0x000000100a0a3287 */ /* 0x000fc4000c800000 */
[----:B------:R-:W-:Y:S02]  /*13f0*/  UIADD3 UR14, UR11, -0x80, URZ ;  /* 0xffffff800b0e7890 */ /* 0x000fe4000fffe03f */
[C---:B------:R-:W-:Y:S01]  /*1400*/  IMAD R3, R6.reuse, R4, R3 ;  /* 0x0000000406037224 */ /* 0x040fe200078e0203 */
[----:B------:R-:W-:Y:S01]  /*1410*/  @UP3 ULDC UR15, c[0x0][0x2e4] ;  /* 0x0000b900000f3ab9 */ /* 0x000fe20000000800 */
[----:B------:R-:W-:Y:S02]  /*1420*/  @!UP3 UIMAD UR11, UR47, UR61, UR57 ;  /* 0x0000003d2f0bb2a4 */ /* 0x000fe4000f8e0239 */
[----:B------:R-:W-:Y:S01]  /*1430*/  @UP3 UIMAD UR18, UR57, UR15, UR10 ;  /* 0x0000000f391232a4 */ /* 0x000fe2000f8e020a */
[----:B------:R-:W-:Y:S01]  /*1440*/  ISETP.GT.U32.AND P1, PT, R6, R3, PT ;  /* 0x000000030600720c */ /* 0x000fe20003f24070 */
[----:B------:R-:W-:Y:S02]  /*1450*/  USHF.R.S32.HI UR17, URZ, 0x1f, UR14 ;  /* 0x0000001f3f117899 */ /* 0x000fe4000801140e */
[----:B------:R-:W-:-:S02]  /*1460*/  UIADD3 UR10, UP2, UR14, UR30, URZ ;  /* 0x0000001e0e0a7290 */ /* 0x000fc4000ff5e03f */
[----:B------:R-:W-:Y:S01]  /*1470*/  @!UP3 UIMAD UR18, UR11, UR40, URZ ;  /* 0x000000280b12b2a4 */ /* 0x000fe2000f8e023f */
[----:B------:R-:W-:Y:S01]  /*1480*/  ULDC.U8 UR23, c[0x0][0x480] ;  /* 0x0001200000177ab9 */ /* 0x000fe20000000000 */
[----:B------:R-:W-:Y:S02]  /*1490*/  UIADD3.X UR11, UR17, UR32, URZ, UP2, !UPT ;  /* 0x00000020110b7290 */ /* 0x000fe400097fe43f */
[----:B------:R-:W-:Y:S02]  /*14a0*/  UIMAD UR7, UR7, UR10, URZ ;  /* 0x0000000a070772a4 */ /* 0x000fe4000f8e023f */
[----:B------:R-:W-:Y:S02]  /*14b0*/  @UP0 UIADD3 UR25, UR31, UR34, URZ ;  /* 0x000000221f190290 */ /* 0x000fe4000fffe03f */
[----:B------:R-:W-:Y:S01]  /*14c0*/  @!P1 IMAD.IADD R3, R3, 0x1, -R6 ;  /* 0x0000000103039824 */ /* 0x000fe200078e0a06 */
[----:B------:R-:W-:Y:S01]  /*14d0*/  @UP0 UIADD3 UR27, UR31, UR34, URZ ;  /* 0x000000221f1b0290 */ /* 0x000fe2000fffe03f */
[----:B------:R-:W-:Y:S01]  /*14e0*/  @!P1 VIADD R0, R0, 0x1 ;  /* 0x0000000100009836 */ /* 0x000fe20000000000 */
[----:B------:R-:W-:Y:S01]  /*14f0*/  PLOP3.LUT P1, PT, PT, PT, UP0, 0x80, 0x0 ;  /* 0x000000000000781c */ /* 0x000fe20003f2f008 */
[----:B------:R-:W-:Y:S01]  /*1500*/  UIMAD UR51, UR57, UR41, URZ ;  /* 0x00000029393372a4 */ /* 0x000fe2000f8e023f */
        /* <DEDUP_REMOVED lines=10> */
[----:B------:R-:W-:Y:S01]  /*15b0*/  @P0 IADD3 R0, R0, 0x1, RZ ;  /* 0x0000000100000810 */ /* 0x000fe20007ffe0ff */
[----:B------:R-:W-:Y:S01]  /*15c0*/  @UP0 UIMAD UR15, UR25, UR23, URZ ;  /* 0x00000017190f02a4 */ /* 0x000fe2000f8e023f */
[----:B------:R-:W-:Y:S01]  /*15d0*/  PLOP3.LUT P0, PT, PT, PT, UP3, 0x80, 0x0 ;  /* 0x000000000000781c */ /* 0x000fe20003f0f038 */
[----:B------:R-:W-:Y:S02]  /*15e0*/  @UP0 UIMAD UR11, UR27, UR21, URZ ;  /* 0x000000151b0b02a4 */ /* 0x000fe4000f8e023f */
[----:B------:R-:W-:Y:S01]  /*15f0*/  IMAD.MOV.U32 R10, RZ, RZ, R0 ;  /* 0x000000ffff0a7224 */ /* 0x000fe200078e0000 */
[----:B------:R-:W-:-:S02]  /*1600*/  @!UP1 UIADD3 UR49, UR43, UR28, URZ ;  /* 0x0000001c2b319290 */ /* 0x000fc4000fffe03f */
[----:B------:R-:W-:Y:S02]  /*1610*/  USEL UR52, UR50, URZ, UP4 ;  /* 0x0000003f32347287 */ /* 0x000fe4000a000000 */
[----:B------:R-:W-:Y:S01]  /*1620*/  USHF.R.S32.HI UR35, URZ, 0x1f, UR24 ;  /* 0x0000001f3f237899 */ /* 0x000fe20008011418 */
[----:B------:R-:W-:Y:S01]  /*1630*/  @!P2 IADD3 R10, -R10, RZ, RZ ;  /* 0x000000ff0a0aa210 */ /* 0x000fe20007ffe1ff */
[----:B------:R-:W-:Y:S01]  /*1640*/  USHF.R.S32.HI UR54, URZ, 0x1f, UR51 ;  /* 0x0000001f3f367899 */ /* 0x000fe20008011433 */
[----:B------:R-:W-:Y:S01]  /*1650*/  @!P3 LOP3.LUT R10, RZ, R7, RZ, 0x33, !PT ;  /* 0x00000007ff0ab212 */ /* 0x000fe200078e33ff */
[----:B------:R-:W-:Y:S02]  /*1660*/  USEL UR53, UR38, URZ, UP4 ;  /* 0x0000003f26357287 */ /* 0x000fe4000a000000 */
[----:B------:R-:W-:Y:S02]  /*1670*/  @UP0 UIADD3 UR46, UR7, UR11, URZ ;  /* 0x0000000b072e0290 */ /* 0x000fe4000fffe03f */
[----:B------:R-:W-:-:S02]  /*1680*/  UIADD3 UR50, UR41, UR10, URZ ;  /* 0x0000000a29327290 */ /* 0x000fc4000fffe03f */
        /* <DEDUP_REMOVED lines=16> */
.L_x_32:
        /* <DEDUP_REMOVED lines=13> */
.L_x_33:
        /* <DEDUP_REMOVED lines=11> */
.L_x_34:
[----:B------:R-:W-:-:S04]  /*1910*/  UIMAD UR6, UR47, UR61, UR57 ;  /* 0x0000003d2f0672a4 */ /* 0x000fc8000f8e0239 */
[----:B------:R-:W-:-:S12]  /*1920*/  UIMAD UR6, UR6, UR59, URZ ;  /* 0x0000003b060672a4 */ /* 0x000fd8000f8e023f */
.L_x_35:
[----:B------:R-:W1:Y:S01]  /*1930*/  LDC.64 R12, c[0x0][0x420] ;  /* 0x00010800ff0c7b82 */ /* 0x000e620000000a00 */
[----:B------:R-:W2:Y:S01]  /*1940*/  S2R R11, SR_TID.X ;  /* 0x00000000000b7919 */ /* 0x000ea20000002100 */
[----:B------:R-:W-:Y:S01]  /*1950*/  SHF.R.S32.HI R16, RZ, 0x1f, R238 ;  /* 0x0000001fff107819 */ /* 0x000fe200000114ee */
[----:B------:R-:W-:Y:S01]  /*1960*/  USHF.R.S32.HI UR58, URZ, 0x1f, UR57 ;  /* 0x0000001f3f3a7899 */ /* 0x000fe20008011439 */
[----:B------:R-:W-:Y:S01]  /*1970*/  IADD3 R6, P0, R238, UR14, RZ ;  /* 0x0000000eee067c10 */ /* 0x000fe2000ff1e0ff */
[----:B------:R-:W-:Y:S01]  /*1980*/  UIADD3 UR15, UR14, UR6, URZ ;  /* 0x000000060e0f7290 */ /* 0x000fe2000fffe03f */
[----:B------:R-:W-:Y:S01]  /*1990*/  SHF.R.S32.HI R225, RZ, 0x1f, R224 ;  /* 0x0000001fffe17819 */ /* 0x000fe200000114e0 */
[----:B------:R-:W-:Y:S01]  /*19a0*/  ULDC UR10, c[0x0][0x2dc] ;  /* 0x0000b700000a7ab9 */ /* 0x000fe20000000800 */
[----:B------:R-:W-:Y:S01]  /*19b0*/  IADD3.X R0, R16, UR17, RZ, P0, !PT ;  /* 0x0000001110007c10 */ /* 0x000fe200087fe4ff */
[----:B------:R-:W-:Y:S01]  /*19c0*/  UIMAD UR16, UR10, UR61, URZ ;  /* 0x0000003d0a1072a4 */ /* 0x000fe2000f8e023f */
[----:B------:R-:W-:Y:S01]  /*19d0*/  IADD3 R4, P0, R224, UR7, RZ ;  /* 0x00000007e0047c10 */ /* 0x000fe2000ff1e0ff */
[----:B------:R-:W-:Y:S01]  /*19e0*/  ULDC.64 UR6, c[0x0][0x428] ;  /* 0x00010a0000067ab9 */ /* 0x000fe20000000a00 */
[----:B------:R-:W-:Y:S01]  /*19f0*/  ULDC.64 UR12, c[0x0][0x210] ;  /* 0x00008400000c7ab9 */ /* 0x000fe20000000a00 */
[----:B------:R-:W-:Y:S01]  /*1a00*/  IMAD R0, R0, UR36, RZ ;  /* 0x0000002400007c24 */ /* 0x000fe2000f8e02ff */
[----:B------:R-:W-:Y:S01]  /*1a10*/  IADD3.X R5, R225, UR49, RZ, P0, !PT ;  /* 0x00000031e1057c10 */ /* 0x000fe200087fe4ff */
[----:B------:R-:W-:Y:S01]  /*1a20*/  UIMAD UR10, UR58, UR6, URZ ;  /* 0x000000063a0a72a4 */ /* 0x000fe2000f8e023f */
[----:B------:R-:W-:Y:S01]  /*1a30*/  BSSY B1, `(.L_x_31) ;  /* 0x00006b9000017945 */ /* 0x000fe20003800000 */
[C---:B------:R-:W-:Y:S01]  /*1a40*/  IMAD R8, R6.reuse, UR37, R0 ;  /* 0x0000002506087c24 */ /* 0x040fe2000f8e0200 */
[----:B------:R-:W-:Y:S01]  /*1a50*/  UISETP.GE.AND UP2, UPT, UR29, 0x1, UPT ;  /* 0x000000011d00788c */ /* 0x000fe2000bf46270 */
[----:B------:R-:W-:Y:S01]  /*1a60*/  IMAD.WIDE.U32 R6, R6, UR36, R224 ;  /* 0x0000002406067c25 */ /* 0x000fe2000f8e00e0 */
[----:B------:R-:W-:-:S02]  /*1a70*/  UIMAD UR11, UR57, UR7, UR10 ;  /* 0x00000007390b72a4 */ /* 0x000fc4000f8e020a */
[----:B------:R-:W-:Y:S01]  /*1a80*/  ULEA.HI.SX32 UR30, UR39, 0xffffffff, 0x19 ;  /* 0xffffffff271e7891 */ /* 0x000fe2000f8fca3f */
[----:B-1----:R-:W-:Y:S01]  /*1a90*/  IMAD R0, R12, UR17, RZ ;  /* 0x000000110c007c24 */ /* 0x002fe2000f8e02ff */
[----:B------:R-:W-:Y:S01]  /*1aa0*/  IADD3 R6, P0, R6, UR55, RZ ;  /* 0x0000003706067c10 */ /* 0x000fe2000ff1e0ff */
[----:B------:R-:W-:Y:S01]  /*1ab0*/  IMAD.WIDE.U32 R4, R12, UR14, R4 ;  /* 0x0000000e0c047c25 */ /* 0x000fe2000f8e0004 */
[----:B------:R-:W-:Y:S02]  /*1ac0*/  USHF.L.U32 UR17, UR16, 0x7, URZ ;  /* 0x0000000710117899 */ /* 0x000fe4000800063f */
[----:B------:R-:W-:Y:S01]  /*1ad0*/  IADD3.X R7, R7, UR19, R8, P0, !PT ;  /* 0x0000001307077c10 */ /* 0x000fe200087fe408 */
[----:B------:R-:W-:Y:S01]  /*1ae0*/  IMAD R3, R13, UR14, R0 ;  /* 0x0000000e0d037c24 */ /* 0x000fe2000f8e0200 */
[----:B------:R-:W-:Y:S01]  /*1af0*/  ULDC.64 UR38, c[0x0][0x3e0] ;  /* 0x0000f80000267ab9 */ /* 0x000fe20000000a00 */
[----:B------:R-:W-:Y:S01]  /*1b00*/  IMAD.U32 R0, RZ, RZ, UR6 ;  /* 0x00000006ff007e24 */ /* 0x000fe2000f8e00ff */
[----:B------:R-:W-:Y:S01]  /*1b10*/  ULDC.64 UR6, c[0x0][0x258] ;  /* 0x0000960000067ab9 */ /* 0x000fe20000000a00 */
[----:B------:R-:W-:Y:S01]  /*1b20*/  IMAD.IADD R5, R5, 0x1, R3 ;  /* 0x0000000105057824 */ /* 0x000fe200078e0203 */
[----:B--2---:R-:W-:Y:S01]  /*1b30*/  SHF.R.S32.HI R9, RZ, 0x1f, R11 ;  /* 0x0000001fff097819 */ /* 0x004fe2000001140b */
[----:B------:R-:W-:Y:S01]  /*1b40*/  UIMAD UR10, UR58, UR6, URZ ;  /* 0x000000063a0a72a4 */ /* 0x000fe2000f8e023f */
[----:B------:R-:W-:-:S02]  /*1b50*/  IMAD.WIDE.U32 R4, R0, UR57, R4 ;  /* 0x0000003900047c25 */ /* 0x000fc4000f8e0004 */
[----:B------:R-:W-:Y:S01]  /*1b60*/  LEA.HI R3, R9, R11, RZ, 0x5 ;  /* 0x0000000b09037211 */ /* 0x000fe200078f28ff */
[----:B------:R-:W-:Y:S01]  /*1b70*/  UIMAD UR10, UR57, UR7, UR10 ;  /* 0x00000007390a72a4 */ /* 0x000fe2000f8e020a */
[----:B------:R-:W-:Y:S02]  /*1b80*/  IMAD.U32 R0, RZ, RZ, UR6 ;  /* 0x00000006ff007e24 */ /* 0x000fe4000f8e00ff */
[----:B------:R-:W-:Y:S01]  /*1b90*/  LOP3.LUT R3, R3, 0xffffffe0, RZ, 0xc0, !PT ;  /* 0xffffffe003037812 */ /* 0x000fe200078ec0ff */
[----:B------:R-:W-:Y:S01]  /*1ba0*/  USHF.R.S32.HI UR6, URZ, 0x1f, UR17 ;  /* 0x0000001f3f067899 */ /* 0x000fe20008011411 */
[----:B------:R-:W-:Y:S01]  /*1bb0*/  VIADD R5, R5, UR11 ;  /* 0x0000000b05057c36 */ /* 0x000fe20008000000 */
[----:B------:R-:W-:Y:S01]  /*1bc0*/  UIADD3 UR7, UP1, UP0, UR40, UR17, UR51 ;  /* 0x0000001128077290 */ /* 0x000fe2000f83e033 */
[----:B------:R-:W-:Y:S01]  /*1bd0*/  IMAD.WIDE.U32 R6, R0, UR57, R6 ;  /* 0x0000003900067c25 */ /* 0x000fe2000f8e0006 */
[----:B------:R-:W-:Y:S01]  /*1be0*/  ULDC.64 UR26, c[0x0][0x400] ;  /* 0x00010000001a7ab9 */ /* 0x000fe20000000a00 */
[----:B------:R-:W-:-:S02]  /*1bf0*/  UIADD3 UR18, UR14, UR18, URZ ;  /* 0x000000120e127290 */ /* 0x000fc4000fffe03f */
[----:B------:R-:W-:Y:S01]  /*1c00*/  VIADD R8, R7, UR10 ;  /* 0x0000000a07087c36 */ /* 0x000fe20008000000 */
[----:B------:R-:W-:Y:S01]  /*1c10*/  LEA R218, P0, R6, UR12, 0x1 ;  /* 0x0000000c06da7c11 */ /* 0x000fe2000f8008ff */
[----:B------:R-:W-:Y:S01]  /*1c20*/  IMAD.IADD R3, R11, 0x1, -R3 ;  /* 0x000000010b037824 */ /* 0x000fe200078e0a03 */
[----:B------:R-:W-:Y:S01]  /*1c30*/  UIADD3.X UR6, UR50, UR6, UR54, UP1, UP0 ;  /* 0x0000000632067290 */ /* 0x000fe20008fe0436 */
[-C--:B------:R-:W-:Y:S01]  /*1c40*/  IMAD R0, R16, R12.reuse, RZ ;  /* 0x0000000c10007224 */ /* 0x080fe200078e02ff */
[----:B------:R-:W-:Y:S01]  /*1c50*/  UIADD3 UR7, UP1, UP0, UR53, UR7, UR56 ;  /* 0x0000000735077290 */ /* 0x000fe2000f83e038 */
[----:B------:R-:W-:Y:S01]  /*1c60*/  IMAD R3, R249, UR16, R3 ;  /* 0x00000010f9037c24 */ /* 0x000fe2000f8e0203 */
[----:B------:R-:W-:Y:S01]  /*1c70*/  LEA.HI.X R219, R6, UR13, R8, 0x1, P0 ;  /* 0x0000000d06db7c11 */ /* 0x000fe200080f0c08 */
[C---:B------:R-:W-:Y:S01]  /*1c80*/  IMAD R7, R238.reuse, R13, R0 ;  /* 0x0000000dee077224 */ /* 0x040fe200078e0200 */
[----:B------:R-:W-:Y:S01]  /*1c90*/  PLOP3.LUT P0, PT, PT, PT, UP2, 0x80, 0x0 ;  /* 0x000000000000781c */ /* 0x000fe20003f0f028 */
[----:B------:R-:W-:Y:S01]  /*1ca0*/  UIADD3.X UR6, UR52, UR6, UR48, UP1, UP0 ;  /* 0x0000000634067290 */ /* 0x000fe20008fe0430 */
[----:B------:R-:W-:Y:S01]  /*1cb0*/  IMAD.WIDE.U32 R4, R238, R12, R4 ;  /* 0x0000000cee047225 */ /* 0x000fe200078e0004 */
[----:B------:R-:W-:Y:S01]  /*1cc0*/  IADD3 R0, P2, R3, UR7, RZ ;  /* 0x0000000703007c10 */ /* 0x000fe2000ff5e0ff */
[----:B------:R-:W-:Y:S01]  /*1cd0*/  ULDC.64 UR42, c[0x0][0x2b0] ;  /* 0x0000ac00002a7ab9 */ /* 0x000fe20000000a00 */
[----:B------:R-:W-:Y:S01]  /*1ce0*/  ULDC.64 UR44, c[0x0][0x478] ;  /* 0x00011e00002c7ab9 */ /* 0x000fe20000000a00 */
[----:B------:R-:W-:Y:S01]  /*1cf0*/  IMAD.IADD R5, R5, 0x1, R7 ;  /* 0x0000000105057824 */ /* 0x000fe200078e0207 */
[----:B------:R-:W-:Y:S01]  /*1d00*/  LEA R216, P3, R4, UR38, 0x1 ;  /* 0x0000002604d87c11 */ /* 0x000fe2000f8608ff */
[----:B------:R-:W-:Y:S01]  /*1d10*/  UIMAD.WIDE UR18, UR18, 0x4, UR42 ;  /* 0x00000004121278a5 */ /* 0x000fe2000f8e022a */
[----:B------:R-:W-:Y:S01]  /*1d20*/  LEA R222, P1, R0, UR26, 0x2 ;  /* 0x0000001a00de7c11 */ /* 0x000fe2000f8210ff */
[----:B------:R-:W-:Y:S01]  /*1d30*/  UIMAD.WIDE UR14, UR15, 0x4, UR44 ;  /* 0x000000040f0e78a5 */ /* 0x000fe2000f8e022c */
[----:B------:R-:W-:-:S02]  /*1d40*/  LEA.HI.X.SX32 R3, R3, UR6, 0x1, P2 ;  /* 0x0000000603037c11 */ /* 0x000fc400090f0eff */
[----:B------:R-:W-:Y:S02]  /*1d50*/  LEA.HI.X R217, R4, UR39, R5, 0x1, P3 ;  /* 0x0000002704d97c11 */ /* 0x000fe400098f0c05 */
[----:B------:R-:W-:Y:S01]  /*1d60*/  LEA.HI.X R221, R0, UR27, R3, 0x2, P1 ;  /* 0x0000001b00dd7c11 */ /* 0x000fe200088f1403 */
[----:B------:R-:W-:Y:S06]  /*1d70*/  @!P0 BRA `(.L_x_36) ;  /* 0x0000005c00fc8947 */ /* 0x000fec0003800000 */
[CC--:B------:R-:W-:Y:S01]  /*1d80*/  LEA.HI R0, R9.reuse, R11.reuse, RZ, 0x3 ;  /* 0x0000000b09007211 */ /* 0x0c0fe200078f18ff */
[----:B------:R-:W-:Y:S01]  /*1d90*/  UMOV UR7, UR30 ;  /* 0x0000001e00077c82 */ /* 0x000fe20008000000 */
[----:B------:R-:W-:Y:S01]  /*1da0*/  UIMAD UR10, UR33, -0x80, UR5 ;  /* 0xffffff80210a78a4 */ /* 0x000fe2000f8e0205 */
[----:B------:R-:W-:Y:S01]  /*1db0*/  VIADD R3, R238, 0x40 ;  /* 0x00000040ee037836 */ /* 0x000fe20000000000 */
[----:B------:R-:W-:Y:S01]  /*1dc0*/  UIMAD UR6, UR7, -0x80, UR29 ;  /* 0xffffff80070678a4 */ /* 0x000fe2000f8e021d */
[----:B------:R-:W-:Y:S01]  /*1dd0*/  SHF.R.S32.HI R0, RZ, 0x3, R0 ;  /* 0x00000003ff007819 */ /* 0x000fe20000011400 */
[----:B------:R-:W-:Y:S01]  /*1de0*/  UIMAD UR11, UR35, UR20, URZ ;  /* 0x00000014230b72a4 */ /* 0x000fe2000f8e023f */
[----:B------:R-:W-:Y:S01]  /*1df0*/  LEA.HI R5, R9, R11, RZ, 0x2 ;  /* 0x0000000b09057211 */ /* 0x000fe200078f10ff */
[----:B------:R-:W-:Y:S01]  /*1e00*/  ULEA.HI UR12, UR7, UR7, URZ, 0x1 ;  /* 0x00000007070c7291 */ /* 0x000fe2000f8f083f */
[----:B------:R-:W-:Y:S01]  /*1e10*/  PLOP3.LUT P3, PT, PT, PT, UP4, 0x80, 0x0 ;  /* 0x000000000000781c */ /* 0x000fe20003f6f048 */
[----:B------:R-:W-:Y:S01]  /*1e20*/  IMAD.SHL.U32 R0, R0, 0x40, RZ ;  /* 0x0000004000007824 */ /* 0x000fe200078e00ff */
[----:B------:R-:W-:Y:S01]  /*1e30*/  ISETP.GE.AND P2, PT, R3, UR10, PT ;  /* 0x0000000a03007c0c */ /* 0x000fe2000bf46270 */
[----:B------:R-:W-:-:S10]  /*1e40*/  UIMAD UR11, UR24, UR21, UR11 ;  /* 0x00000015180b72a4 */ /* 0x000fd4000f8e020b */
[----:B------:R-:W-:Y:S01]  /*1e50*/  @P3 BAR.SYNC.DEFER_BLOCKING 0x0 ;  /* 0x0000000000003b1d */ /* 0x000fe20000010000 */
[----:B------:R-:W-:Y:S01]  /*1e60*/  ISETP.GE.AND P4, PT, R3, UR6, PT ;  /* 0x0000000603007c0c */ /* 0x000fe2000bf86270 */
[----:B------:R-:W-:Y:S01]  /*1e70*/  IMAD.U32 R8, RZ, RZ, UR11 ;  /* 0x0000000bff087e24 */ /* 0x000fe2000f8e00ff */
[----:B------:R-:W-:Y:S01]  /*1e80*/  LEA.HI R3, R5, R238, RZ, 0x1 ;  /* 0x000000ee05037211 */ /* 0x000fe200078f08ff */
[----:B------:R-:W-:Y:S01]  /*1e90*/  IMAD.U32 R4, RZ, RZ, UR20 ;  /* 0x00000014ff047e24 */ /* 0x000fe2000f8e00ff */
[----:B------:R-:W-:Y:S01]  /*1ea0*/  LOP3.LUT R0, R0, 0xc0, RZ, 0xc0, !PT ;  /* 0x000000c000007812 */ /* 0x000fe200078ec0ff */
[----:B------:R-:W-:Y:S01]  /*1eb0*/  ULOP3.LUT UR11, UR12, 0xfffffffe, URZ, 0xc0, !UPT ;  /* 0xfffffffe0c0b7892 */ /* 0x000fe2000f8ec03f */
[----:B------:R-:W-:Y:S01]  /*1ec0*/  LOP3.LUT R3, R3, 0x7fffffe, RZ, 0xc0, !PT ;  /* 0x07fffffe03037812 */ /* 0x000fe200078ec0ff */
[----:B------:R-:W-:Y:S01]  /*1ed0*/  IMAD.WIDE.U32 R4, R4, UR24, R224 ;  /* 0x0000001804047c25 */ /* 0x000fe2000f8e00e0 */
[----:B------:R-:W-:Y:S01]  /*1ee0*/  LOP3.LUT R7, R0, 0x18, R224, 0xf8, !PT ;  /* 0x0000001800077812 */ /* 0x000fe200078ef8e0 */
[----:B------:R-:W-:Y:S01]  /*1ef0*/  UIADD3 UR11, UR7, -UR11, URZ ;  /* 0x8000000b070b7290 */ /* 0x000fe2000fffe03f */
[----:B------:R-:W-:Y:S01]  /*1f00*/  SHF.R.U32.HI R0, RZ, 0x3, R0 ;  /* 0x00000003ff007819 */ /* 0x000fe20000011600 */
[----:B------:R-:W-:Y:S01]  /*1f10*/  IMAD.IADD R3, R238, 0x1, -R3 ;  /* 0x00000001ee037824 */ /* 0x000fe200078e0a03 */
[----:B------:R-:W-:Y:S01]  /*1f20*/  ULDC.64 UR12, c[0x0][0x268] ;  /* 0x00009a00000c7ab9 */ /* 0x000fe20000000a00 */
[----:B------:R-:W-:Y:S01]  /*1f30*/  UISETP.NE.AND UP0, UPT, UR11, 0x1, UPT ;  /* 0x000000010b00788c */ /* 0x000fe2000bf05270 */
[----:B------:R-:W-:Y:S01]  /*1f40*/  LOP3.LUT R0, R7, R0, RZ, 0x3c, !PT ;  /* 0x0000000007007212 */ /* 0x000fe200078e3cff */
[----:B------:R-:W-:Y:S01]  /*1f50*/  IMAD R3, R249, 0x8, R3 ;  /* 0x00000008f9037824 */ /* 0x000fe200078e0203 */
[----:B------:R-:W-:Y:S01]  /*1f60*/  IADD3 R6, P0, R4, UR32, RZ ;  /* 0x0000002004067c10 */ /* 0x000fe2000ff1e0ff */
[----:B------:R-:W-:Y:S01]  /*1f70*/  UMOV UR11, UR19 ;  /* 0x00000013000b7c82 */ /* 0x000fe20008000000 */
[C---:B------:R-:W-:Y:S01]  /*1f80*/  ISETP.GE.AND P1, PT, R238.reuse, UR10, PT ;  /* 0x0000000aee007c0c */ /* 0x040fe2000bf26270 */
[----:B------:R-:W-:Y:S01]  /*1f90*/  IMAD.U32 R0, R3, 0x20, R0 ;  /* 0x0000002003007824 */ /* 0x000fe200078e0000 */
[----:B------:R-:W-:Y:S01]  /*1fa0*/  IADD3.X R7, R5, UR46, R8, P0, !PT ;  /* 0x0000002e05077c10 */ /* 0x000fe200087fe408 */
[----:B------:R-:W-:Y:S01]  /*1fb0*/  IMAD R3, R15, UR12, RZ ;  /* 0x0000000c0f037c24 */ /* 0x000fe2000f8e02ff */
[----:B------:R-:W-:Y:S01]  /*1fc0*/  PLOP3.LUT P0, PT, PT, PT, UP0, 0x80, 0x0 ;  /* 0x000000000000781c */ /* 0x000fe20003f0f008 */
[----:B------:R-:W-:Y:S01]  /*1fd0*/  BSSY B0, `(.L_x_37) ;  /* 0x0000021000007945 */ /* 0x000fe20003800000 */
[----:B------:R-:W-:Y:S01]  /*1fe0*/  ISETP.GE.AND P5, PT, R238, UR6, PT ;  /* 0x00000006ee007c0c */ /* 0x000fe2000bfa6270 */
[----:B------:R-:W-:Y:S01]  /*1ff0*/  IMAD R11, R10, UR13, R3 ;  /* 0x0000000d0a0b7c24 */ /* 0x000fe2000f8e0203 */
[----:B------:R-:W-:Y:S01]  /*2000*/  UMOV UR13, UR15 ;  /* 0x0000000f000d7c82 */ /* 0x000fe20008000000 */
[----:B------:R-:W-:-:S02]  /*2010*/  VIADD R3, R0, 0x1000 ;  /* 0x0000100000037836 */ /* 0x000fc40000000000 */
[----:B------:R-:W-:Y:S01]  /*2020*/  IMAD.WIDE.U32 R6, R10, UR12, R6 ;  /* 0x0000000c0a067c25 */ /* 0x000fe2000f8e0006 */
[----:B------:R-:W-:Y:S02]  /*2030*/  UMOV UR12, UR18 ;  /* 0x00000012000c7c82 */ /* 0x000fe40008000000 */
[----:B------:R-:W-:Y:S01]  /*2040*/  SEL R162, R3, R0, !P0 ;  /* 0x0000000003a27207 */ /* 0x000fe20004000000 */
[----:B------:R-:W-:Y:S01]  /*2050*/  IMAD.IADD R11, R7, 0x1, R11 ;  /* 0x00000001070b7824 */ /* 0x000fe200078e020b */
[----:B------:R-:W-:-:S05]  /*2060*/  LEA R0, R0, UR4, 0x1 ;  /* 0x0000000400007c11 */ /* 0x000fca000f8e08ff */
[----:B------:R1:W-:Y:S04]  /*2070*/  @P1 STS [R0+0x8000], RZ ;  /* 0x008000ff00001388 */ /* 0x0003e80000000800 */
[----:B------:R1:W-:Y:S04]  /*2080*/  @P1 STS [R0+0x8004], RZ ;  /* 0x008004ff00001388 */ /* 0x0003e80000000800 */
[----:B------:R1:W-:Y:S01]  /*2090*/  @P1 STS.64 [R0+0x8008], RZ ;  /* 0x008008ff00001388 */ /* 0x0003e20000000a00 */
[----:B------:R-:W-:Y:S05]  /*20a0*/  @P1 BRA `(.L_x_38) ;  /* 0x00000000004c1947 */ /* 0x000fea0003800000 */
[----:B------:R-:W-:Y:S02]  /*20b0*/  ULDC UR15, c[0x0][0x2d0] ;  /* 0x0000b400000f7ab9 */ /* 0x000fe40000000800 */
[----:B------:R-:W-:-:S13]  /*20c0*/  ISETP.GE.AND P3, PT, R224, UR15, PT ;  /* 0x0000000fe0007c0c */ /* 0x000fda000bf66270 */
[----:B------:R2:W-:Y:S04]  /*20d0*/  @P3 STS [R0+0x8000], RZ ;  /* 0x008000ff00003388 */ /* 0x0005e80000000800 */
[----:B------:R2:W-:Y:S04]  /*20e0*/  @P3 STS [R0+0x8004], RZ ;  /* 0x008004ff00003388 */ /* 0x0005e80000000800 */
[----:B------:R2:W-:Y:S01]  /*20f0*/  @P3 STS.64 [R0+0x8008], RZ ;  /* 0x008008ff00003388 */ /* 0x0005e20000000a00 */
[----:B------:R-:W-:Y:S05]  /*2100*/  @P3 BRA `(.L_x_38) ;  /* 0x0000000000343947 */ /* 0x000fea0003800000 */
        /* <DEDUP_REMOVED lines=9> */
[----:B------:R-:W-:Y:S01]  /*21a0*/  @!PT LDS RZ, [RZ] ;  /* 0x00000000fffff984 */ /* 0x000fe20000000800 */
[----:B------:R-:W-:Y:S01]  /*21b0*/  @!PT LDS RZ, [RZ] ;  /* 0x00000000fffff984 */ /* 0x000fe20000000800 */
[----:B------:R-:W-:Y:S01]  /*21c0*/  @!PT LDS RZ, [RZ] ;  /* 0x00000000fffff984 */ /* 0x000fe20000000800 */
[----:B------:R3:W-:Y:S04]  /*21d0*/  LDGSTS.E.BYPASS.LTC128B.128 [R0+0x8000], desc[UR8][R8.64] ;  /* 0x0800000008007fae */ /* 0x0007e8000b901d48 */
.L_x_38:
[----:B------:R-:W-:Y:S05]  /*21e0*/  BSYNC B0 ;  /* 0x0000000000007941 */ /* 0x000fea0003800000 */
.L_x_37:
[----:B------:R4:W-:Y:S01]  /*21f0*/  @P2 STS.128 [R0+0x9000], RZ ;  /* 0x009000ff00002388 */ /* 0x0009e20000000c00 */
[----:B------:R-:W-:Y:S04]  /*2200*/  BSSY B0, `(.L_x_39) ;  /* 0x0000014000007945 */ /* 0x000fe80003800000 */
[----:B------:R-:W-:Y:S05]  /*2210*/  @P2 BRA `(.L_x_40) ;  /* 0x0000000000482947 */ /* 0x000fea0003800000 */
[----:B------:R-:W-:Y:S02]  /*2220*/  ULDC UR10, c[0x0][0x2d0] ;  /* 0x0000b400000a7ab9 */ /* 0x000fe40000000800 */
[----:B------:R-:W-:-:S13]  /*2230*/  ISETP.GE.AND P3, PT, R224, UR10, PT ;  /* 0x0000000ae0007c0c */ /* 0x000fda000bf66270 */
[----:B------:R1:W-:Y:S01]  /*2240*/  @P3 STS.128 [R0+0x9000], RZ ;  /* 0x009000ff00003388 */ /* 0x0003e20000000c00 */
[----:B------:R-:W-:Y:S05]  /*2250*/  @P3 BRA `(.L_x_40) ;  /* 0x0000000000383947 */ /* 0x000fea0003800000 */
[----:B------:R-:W-:Y:S01]  /*2260*/  IADD3 R3, P3, R238, 0x40, RZ ;  /* 0x00000040ee037810 */ /* 0x000fe20007f7e0ff */
[----:B------:R-:W-:Y:S01]  /*2270*/  ULDC.64 UR18, c[0x0][0x220] ;  /* 0x0000880000127ab9 */ /* 0x000fe20000000a00 */
[----:B------:R-:W-:Y:S02]  /*2280*/  MOV R7, R11 ;  /* 0x0000000b00077202 */ /* 0x000fe40000000f00 */
[----:B------:R-:W-:Y:S01]  /*2290*/  IADD3.X R4, RZ, R16, RZ, P3, !PT ;  /* 0x00000010ff047210 */ /* 0x000fe20001ffe4ff */
[----:B------:R-:W-:-:S04]  /*22a0*/  IMAD.WIDE.U32 R6, R3, UR20, R6 ;  /* 0x0000001403067c25 */ /* 0x000fc8000f8e0006 */
[----:B------:R-:W-:-:S04]  /*22b0*/  IMAD R4, R4, UR20, RZ ;  /* 0x0000001404047c24 */ /* 0x000fc8000f8e02ff */
[----:B------:R-:W-:Y:S01]  /*22c0*/  IMAD R3, R3, UR21, R4 ;  /* 0x0000001503037c24 */ /* 0x000fe2000f8e0204 */
[----:B------:R-:W-:-:S04]  /*22d0*/  LEA R4, P3, R6, UR18, 0x1 ;  /* 0x0000001206047c11 */ /* 0x000fc8000f8608ff */
[----:B------:R-:W-:-:S04]  /*22e0*/  IADD3 R3, R7, R3, RZ ;  /* 0x0000000307037210 */ /* 0x000fc80007ffe0ff */
[----:B------:R-:W-:-:S05]  /*22f0*/  LEA.HI.X R5, R6, UR19, R3, 0x1, P3 ;  /* 0x0000001306057c11 */ /* 0x000fca00098f0c03 */
[----:B------:R-:W-:Y:S01]  /*2300*/  @!PT LDS RZ, [RZ] ;  /* 0x00000000fffff984 */ /* 0x000fe20000000800 */
[----:B------:R-:W-:Y:S01]  /*2310*/  @!PT LDS RZ, [RZ] ;  /* 0x00000000fffff984 */ /* 0x000fe20000000800 */
[----:B------:R-:W-:Y:S01]  /*2320*/  @!PT LDS RZ, [RZ] ;  /* 0x00000000fffff984 */ /* 0x000fe20000000800 */
[----:B------:R1:W-:Y:S02]  /*2330*/  LDGSTS.E.BYPASS.LTC128B.128 [R0+0x9000], desc[UR8][R4.64] ;  /* 0x0900000004007fae */ /* 0x0003e4000b901d48 */
.L_x_40:
[----:B------:R-:W-:Y:S05]  /*2340*/  BSYNC B0 ;  /* 0x0000000000007941 */ /* 0x000fea0003800000 */
.L_x_39:
[----:B------:R-:W0:Y:S01]  /*2350*/  LDGDEPBAR ;  /* 0x00000000000079af */ /* 0x000e220000000000 */
[----:B------:R-:W-:Y:S01]  /*2360*/  BSSY B0, `(.L_x_41) ;  /* 0x0000010000007945 */ /* 0x000fe20003800000 */
[----:B------:R-:W-:Y:S02]  /*2370*/  LEA R162, R162, UR4, 0x1 ;  /* 0x00000004a2a27c11 */ /* 0x000fe4000f8e08ff */
        /* <DEDUP_REMOVED lines=10> */
[----:B------:R-:W-:Y:S01]  /*2420*/  @!PT LDS RZ, [RZ] ;  /* 0x00000000fffff984 */ /* 0x000fe20000000800 */
[----:B------:R-:W-:Y:S01]  /*2430*/  @!PT LDS RZ, [RZ] ;  /* 0x00000000fffff984 */ /* 0x000fe20000000800 */
[----:B------:R-:W-:Y:S01]  /*2440*/  @!PT LDS RZ, [RZ] ;  /* 0x00000000fffff984 */ /* 0x000fe20000000800 */
[----:B------:R1:W-:Y:S02]  /*2450*/  LDGSTS.E.BYPASS.LTC128B.128 [R0+0x4000], desc[UR8][R216.64] ;  /* 0x04000000d8007fae */ /* 0x0003e4000b901d48 */
.L_x_42:
[----:B------:R-:W-:Y:S05]  /*2460*/  BSYNC B0 ;  /* 0x0000000000007941 */ /* 0x000fea0003800000 */
.L_x_41:
[----:B------:R1:W-:Y:S01]  /*2470*/  @P4 STS.128 [R0+0x5000], RZ ;  /* 0x005000ff00004388 */ /* 0x0003e20000000c00 */
[----:B------:R-:W-:Y:S04]  /*2480*/  BSSY B0, `(.L_x_43) ;  /* 0x000000c000007945 */ /* 0x000fe80003800000 */
[----:B------:R-:W-:Y:S05]  /*2490*/  @P4 BRA `(.L_x_44) ;  /* 0x0000000000284947 */ /* 0x000fea0003800000 */
[----:B------:R-:W-:Y:S02]  /*24a0*/  ULDC UR10, c[0x0][0x2d0] ;  /* 0x0000b400000a7ab9 */ /* 0x000fe40000000800 */
[----:B------:R-:W-:-:S13]  /*24b0*/  ISETP.GE.AND P3, PT, R224, UR10, PT ;  /* 0x0000000ae0007c0c */ /* 0x000fda000bf66270 */
[----:B------:R1:W-:Y:S01]  /*24c0*/  @P3 STS.128 [R0+0x5000], RZ ;  /* 0x005000ff00003388 */ /* 0x0003e20000000c00 */
[----:B------:R-:W-:Y:S05]  /*24d0*/  @P3 BRA `(.L_x_44) ;  /* 0x0000000000183947 */ /* 0x000fea0003800000 */
[----:B-1----:R-:W-:-:S04]  /*24e0*/  LEA R4, P3, R12, R216, 0x7 ;  /* 0x000000d80c047211 */ /* 0x002fc800078638ff */
[----:B------:R-:W-:-:S05]  /*24f0*/  LEA.HI.X R5, R12, R217, R13, 0x7, P3 ;  /* 0x000000d90c057211 */ /* 0x000fca00018f3c0d */
[----:B------:R-:W-:Y:S01]  /*2500*/  @!PT LDS RZ, [RZ] ;  /* 0x00000000fffff984 */ /* 0x000fe20000000800 */
[----:B------:R-:W-:Y:S01]  /*2510*/  @!PT LDS RZ, [RZ] ;  /* 0x00000000fffff984 */ /* 0x000fe20000000800 */
[----:B------:R-:W-:Y:S01]  /*2520*/  @!PT LDS RZ, [RZ] ;  /* 0x00000000fffff984 */ /* 0x000fe20000000800 */
[----:B------:R1:W-:Y:S04]  /*2530*/  LDGSTS.E.BYPASS.LTC128B.128 [R0+0x5000], desc[UR8][R4.64] ;  /* 0x0500000004007fae */ /* 0x0003e8000b901d48 */
.L_x_44:
[----:B------:R-:W-:Y:S05]  /*2540*/  BSYNC B0 ;  /* 0x0000000000007941 */ /* 0x000fea0003800000 */
.L_x_43:
[----:B------:R1:W-:Y:S01]  /*2550*/  @P5 STS [R162], RZ ;  /* 0x000000ffa2005388 */ /* 0x0003e20000000800 */
[----:B------:R-:W-:Y:S01]  /*2560*/  BSSY B0, `(.L_x_45) ;  /* 0x0000012000007945 */ /* 0x000fe20003800000 */
[----:B------:R-:W-:Y:S02]  /*2570*/  MOV R6, UR22 ;  /* 0x0000001600067c02 */ /* 0x000fe40008000f00 */
[----:B------:R1:W-:Y:S01]  /*2580*/  @P5 STS [R162+0x4], RZ ;  /* 0x000004ffa2005388 */ /* 0x0003e20000000800 */
[----:B------:R-:W-:-:S03]  /*2590*/  IADD3 R3, R251, 0x48, RZ ;  /* 0x00000048fb037810 */ /* 0x000fc60007ffe0ff */
[----:B------:R1:W-:Y:S04]  /*25a0*/  @P5 STS [R162+0x8], RZ ;  /* 0x000008ffa2005388 */ /* 0x0003e80000000800 */
[----:B------:R1:W-:Y:S01]  /*25b0*/  @P5 STS [R162+0xc], RZ ;  /* 0x00000cffa2005388 */ /* 0x0003e20000000800 */
[----:B------:R-:W-:Y:S05]  /*25c0*/  @P5 BRA `(.L_x_46) ;  /* 0x00000000002c5947 */ /* 0x000fea0003800000 */
[----:B------:R-:W-:Y:S02]  /*25d0*/  ULDC UR10, c[0x0][0x2d0] ;  /* 0x0000b400000a7ab9 */ /* 0x000fe40000000800 */
[----:B------:R-:W-:-:S13]  /*25e0*/  ISETP.GE.AND P3, PT, R224, UR10, PT ;  /* 0x0000000ae0007c0c */ /* 0x000fda000bf66270 */
[----:B------:R1:W-:Y:S04]  /*25f0*/  @P3 STS [R162], RZ ;  /* 0x000000ffa2003388 */ /* 0x0003e80000000800 */
[----:B------:R1:W-:Y:S04]  /*2600*/  @P3 STS [R162+0x4], RZ ;  /* 0x000004ffa2003388 */ /* 0x0003e80000000800 */
[----:B------:R1:W-:Y:S04]  /*2610*/  @P3 STS [R162+0x8], RZ ;  /* 0x000008ffa2003388 */ /* 0x0003e80000000800 */
[----:B------:R1:W-:Y:S01]  /*2620*/  @P3 STS [R162+0xc], RZ ;  /* 0x00000cffa2003388 */ /* 0x0003e20000000800 */
[----:B------:R-:W-:Y:S05]  /*2630*/  @P3 BRA `(.L_x_46) ;  /* 0x0000000000103947 */ /* 0x000fea0003800000 */
[----:B------:R-:W-:Y:S01]  /*2640*/  @!PT LDS RZ, [RZ] ;  /* 0x00000000fffff984 */ /* 0x000fe20000000800 */
[----:B------:R-:W-:Y:S01]  /*2650*/  @!PT LDS RZ, [RZ] ;  /* 0x00000000fffff984 */ /* 0x000fe20000000800 */
[----:B------:R-:W-:Y:S01]  /*2660*/  @!PT LDS RZ, [RZ] ;  /* 0x00000000fffff984 */ /* 0x000fe20000000800 */
[----:B------:R1:W-:Y:S02]  /*2670*/  LDGSTS.E.BYPASS.LTC128B.128 [R162], desc[UR8][R218.64] ;  /* 0x00000000daa27fae */ /* 0x0003e4000b901d48 */
.L_x_46:
[----:B------:R-:W-:Y:S05]  /*2680*/  BSYNC B0 ;  /* 0x0000000000007941 */ /* 0x000fea0003800000 */
.L_x_45:
[----:B------:R1:W-:Y:S01]  /*2690*/  @P4 STS [R162+0x1000], RZ ;  /* 0x001000ffa2004388 */ /* 0x0003e20000000800 */
[----:B------:R-:W-:Y:S03]  /*26a0*/  BSSY B0, `(.L_x_47) ;  /* 0x0000014000007945 */ /* 0x000fe60003800000 */
[----:B------:R1:W-:Y:S04]  /*26b0*/  @P4 STS [R162+0x1004], RZ ;  /* 0x001004ffa2004388 */ /* 0x0003e80000000800 */
[----:B------:R1:W-:Y:S04]  /*26c0*/  @P4 STS [R162+0x1008], RZ ;  /* 0x001008ffa2004388 */ /* 0x0003e80000000800 */
[----:B------:R1:W-:Y:S01]  /*26d0*/  @P4 STS [R162+0x100c], RZ ;  /* 0x00100cffa2004388 */ /* 0x0003e20000000800 */
[----:B------:R-:W-:Y:S05]  /*26e0*/  @P4 BRA `(.L_x_48) ;  /* 0x00000000003c4947 */ /* 0x000fea0003800000 */
[----:B------:R-:W-:Y:S02]  /*26f0*/  ULDC UR10, c[0x0][0x2d0] ;  /* 0x0000b400000a7ab9 */ /* 0x000fe40000000800 */
[----:B------:R-:W-:-:S13]  /*2700*/  ISETP.GE.AND P3, PT, R224, UR10, PT ;  /* 0x0000000ae0007c0c */ /* 0x000fda000bf66270 */
[----:B------:R1:W-:Y:S04]  /*2710*/  @P3 STS [R162+0x1000], RZ ;  /* 0x001000ffa2003388 */ /* 0x0003e80000000800 */
[----:B------:R1:W-:Y:S04]  /*2720*/  @P3 STS [R162+0x1004], RZ ;  /* 0x001004ffa2003388 */ /* 0x0003e80000000800 */
[----:B------:R1:W-:Y:S04]  /*2730*/  @P3 STS [R162+0x1008], RZ ;  /* 0x001008ffa2003388 */ /* 0x0003e80000000800 */
[----:B------:R1:W-:Y:S01]  /*2740*/  @P3 STS [R162+0x100c], RZ ;  /* 0x00100cffa2003388 */ /* 0x0003e20000000800 */
[----:B------:R-:W-:Y:S05]  /*2750*/  @P3 BRA `(.L_x_48) ;  /* 0x0000000000203947 */ /* 0x000fea0003800000 */
[----:B-1----:R-:W-:Y:S02]  /*2760*/  IMAD.U32 R5, RZ, RZ, UR36 ;  /* 0x00000024ff057e24 */ /* 0x002fe4000f8e00ff */
[----:B------:R-:W-:-:S03]  /*2770*/  IMAD.U32 R7, RZ, RZ, UR37 ;  /* 0x00000025ff077e24 */ /* 0x000fc6000f8e00ff */
[----:B------:R-:W-:-:S04]  /*2780*/  LEA R4, P3, R5, R218, 0x7 ;  /* 0x000000da05047211 */ /* 0x000fc800078638ff */
[----:B------:R-:W-:-:S05]  /*2790*/  LEA.HI.X R5, R5, R219, R7, 0x7, P3 ;  /* 0x000000db05057211 */ /* 0x000fca00018f3c07 */
[----:B------:R-:W-:Y:S01]  /*27a0*/  @!PT LDS RZ, [RZ] ;  /* 0x00000000fffff984 */ /* 0x000fe20000000800 */
[----:B------:R-:W-:Y:S01]  /*27b0*/  @!PT LDS RZ, [RZ] ;  /* 0x00000000fffff984 */ /* 0x000fe20000000800 */
[----:B------:R-:W-:Y:S01]  /*27c0*/  @!PT LDS RZ, [RZ] ;  /* 0x00000000fffff984 */ /* 0x000fe20000000800 */
[----:B------:R1:W-:Y:S04]  /*27d0*/  LDGSTS.E.BYPASS.LTC128B.128 [R162+0x1000], desc[UR8][R4.64] ;  /* 0x0100000004a27fae */ /* 0x0003e8000b901d48 */
.L_x_48:
[----:B------:R-:W-:Y:S05]  /*27e0*/  BSYNC B0 ;  /* 0x0000000000007941 */ /* 0x000fea0003800000 */
.L_x_47:
[----:B------:R-:W-:Y:S01]  /*27f0*/  UIMAD UR10, UR35, UR22, URZ ;  /* 0x00000016230a72a4 */ /* 0x000fe2000f8e023f */
[----:B------:R-:W-:Y:S01]  /*2800*/  ISETP.GE.AND P3, PT, R3, UR6, PT ;  /* 0x0000000603007c0c */ /* 0x000fe2000bf66270 */
[----:B-1----:R-:W-:Y:S01]  /*2810*/  IMAD.WIDE.U32 R4, R6, UR24, R224 ;  /* 0x0000001806047c25 */ /* 0x002fe2000f8e00e0 */
[----:B------:R1:W-:Y:S01]  /*2820*/  @P1 STS [R0+0x6000], RZ ;  /* 0x006000ff00001388 */ /* 0x0003e20000000800 */
[----:B------:R-:W-:Y:S01]  /*2830*/  UIMAD UR10, UR24, UR23, UR10 ;  /* 0x00000017180a72a4 */ /* 0x000fe2000f8e020a */
[----:B------:R-:W-:Y:S01]  /*2840*/  SHF.R.S32.HI R13, RZ, 0x1f, R251 ;  /* 0x0000001fff0d7819 */ /* 0x000fe200000114fb */
[----:B------:R-:W-:Y:S01]  /*2850*/  VIADD R7, R251, 0x40 ;  /* 0x00000040fb077836 */ /* 0x000fe20000000000 */
[----:B------:R1:W-:Y:S01]  /*2860*/  @P1 STS [R0+0x6004], RZ ;  /* 0x006004ff00001388 */ /* 0x0003e20000000800 */
[----:B------:R-:W-:Y:S01]  /*2870*/  IADD3 R6, P6, R4, UR25, RZ ;  /* 0x0000001904067c10 */ /* 0x000fe2000ffde0ff */
[----:B------:R-:W-:Y:S01]  /*2880*/  ULDC.64 UR18, c[0x0][0x260] ;  /* 0x0000980000127ab9 */ /* 0x000fe20000000a00 */
[----:B------:R-:W-:Y:S01]  /*2890*/  IMAD.U32 R4, RZ, RZ, UR10 ;  /* 0x0000000aff047e24 */ /* 0x000fe2000f8e00ff */
[----:B------:R1:W-:Y:S01]  /*28a0*/  @P1 STS.64 [R0+0x6008], RZ ;  /* 0x006008ff00001388 */ /* 0x0003e20000000a00 */
[----:B------:R-:W-:Y:S01]  /*28b0*/  ISETP.GE.AND P4, PT, R7, UR6, PT ;  /* 0x0000000607007c0c */ /* 0x000fe2000bf86270 */
[----:B------:R-:W-:Y:S01]  /*28c0*/  IMAD R12, R15, UR18, RZ ;  /* 0x000000120f0c7c24 */ /* 0x000fe2000f8e02ff */
[----:B------:R-:W-:Y:S01]  /*28d0*/  BSSY B0, `(.L_x_49) ;  /* 0x0000023000007945 */ /* 0x000fe20003800000 */
[----:B------:R-:W-:Y:S01]  /*28e0*/  IADD3.X R7, R5, UR28, R4, P6, !PT ;  /* 0x0000001c05077c10 */ /* 0x000fe2000b7fe404 */
[C---:B------:R-:W-:Y:S01]  /*28f0*/  IMAD.SHL.U32 R5, R251.reuse, 0x4, RZ ;  /* 0x00000004fb057824 */ /* 0x040fe200078e00ff */
[----:B------:R-:W-:Y:S01]  /*2900*/  SHF.R.S32.HI R4, RZ, 0x1f, R3 ;  /* 0x0000001fff047819 */ /* 0x000fe20000011403 */
[----:B---3--:R-:W-:Y:S01]  /*2910*/  VIADD R8, R251, 0x8 ;  /* 0x00000008fb087836 */ /* 0x008fe20000000000 */
[----:B------:R-:W-:Y:S01]  /*2920*/  @!P3 LEA R14, P6, R3, UR12, 0x2 ;  /* 0x0000000c030ebc11 */ /* 0x000fe2000f8c10ff */
[----:B------:R-:W-:-:S02]  /*2930*/  IMAD R12, R10, UR19, R12 ;  /* 0x000000130a0c7c24 */ /* 0x000fc4000f8e020c */
[----:B------:R-:W-:Y:S01]  /*2940*/  IMAD.WIDE.U32 R6, R10, UR18, R6 ;  /* 0x000000120a067c25 */ /* 0x000fe2000f8e0006 */
[----:B------:R-:W-:Y:S02]  /*2950*/  @!P3 LEA.HI.X R15, R3, UR11, R4, 0x2, P6 ;  /* 0x0000000b030fbc11 */ /* 0x000fe4000b0f1404 */
[----:B------:R-:W-:Y:S01]  /*2960*/  IADD3 R4, P6, R5, UR12, RZ ;  /* 0x0000000c05047c10 */ /* 0x000fe2000ffde0ff */
[----:B------:R-:W-:Y:S01]  /*2970*/  IMAD.IADD R12, R7, 0x1, R12 ;  /* 0x00000001070c7824 */ /* 0x000fe200078e020c */
[----:B------:R-:W-:Y:S02]  /*2980*/  SHF.L.U64.HI R3, R251, 0x2, R13 ;  /* 0x00000002fb037819 */ /* 0x000fe4000001020d */
[----:B------:R-:W-:Y:S02]  /*2990*/  ISETP.GE.AND P5, PT, R8, UR6, PT ;  /* 0x0000000608007c0c */ /* 0x000fe4000bfa6270 */
[----:B------:R-:W-:Y:S02]  /*29a0*/  IADD3.X R5, R3, UR11, RZ, P6, !PT ;  /* 0x0000000b03057c10 */ /* 0x000fe4000b7fe4ff */
[----:B------:R-:W-:Y:S01]  /*29b0*/  ISETP.GE.AND P6, PT, R251, UR6, PT ;  /* 0x00000006fb007c0c */ /* 0x000fe2000bfc6270 */
[----:B-1----:R-:W-:-:S12]  /*29c0*/  @P1 BRA `(.L_x_50) ;  /* 0x00000000004c1947 */ /* 0x002fd80003800000 */
        /* <DEDUP_REMOVED lines=19> */
.L_x_50:
[----:B------:R-:W-:Y:S05]  /*2b00*/  BSYNC B0 ;  /* 0x0000000000007941 */ /* 0x000fea0003800000 */
.L_x_49:
        /* <DEDUP_REMOVED lines=18> */
[----:B------:R-:W-:Y:S01]  /*2c30*/  @!PT LDS RZ, [RZ] ;  /* 0x00000000fffff984 */ /* 0x000fe20000000800 */
[----:B------:R-:W-:Y:S01]  /*2c40*/  @!PT LDS RZ, [RZ] ;  /* 0x00000000fffff984 */ /* 0x000fe20000000800 */
[----:B------:R-:W-:Y:S01]  /*2c50*/  @!PT LDS RZ, [RZ] ;  /* 0x00000000fffff984 */ /* 0x000fe20000000800 */
[----:B------:R1:W-:Y:S02]  /*2c60*/  LDGSTS.E.BYPASS.LTC128B.128 [R0+0x7000], desc[UR8][R6.64] ;  /* 0x0700000006007fae */ /* 0x0003e4000b901d48 */
.L_x_52:
[----:B------:R-:W-:Y:S05]  /*2c70*/  BSYNC B0 ;  /* 0x0000000000007941 */ /* 0x000fea0003800000 */
.L_x_51:
[----:B------:R-:W0:Y:S01]  /*2c80*/  LDGDEPBAR ;  /* 0x00000000000079af */ /* 0x000e220000000000 */
[----:B------:R-:W-:Y:S02]  /*2c90*/  IMAD.MOV.U32 R242, RZ, RZ, 0x7f800000 ;  /* 0x7f800000fff27424 */ /* 0x000fe400078e00ff */
[----:B------:R-:W-:Y:S02]  /*2ca0*/  IMAD.MOV.U32 R243, RZ, RZ, 0x7f800000 ;  /* 0x7f800000fff37424 */ /* 0x000fe400078e00ff */
[----:B------:R-:W-:Y:S02]  /*2cb0*/  IMAD.MOV.U32 R244, RZ, RZ, 0x7f800000 ;  /* 0x7f800000fff47424 */ /* 0x000fe400078e00ff */
[----:B------:R-:W-:Y:S01]  /*2cc0*/  IMAD.MOV.U32 R241, RZ, RZ, 0x7f800000 ;  /* 0x7f800000fff17424 */ /* 0x000fe200078e00ff */
[----:B------:R-:W5:Y:S01]  /*2cd0*/  @!P3 LDG.E R242, desc[UR8][R14.64] ;  /* 0x000000080ef2b981 */ /* 0x000f62000c1e1900 */
[----:B-1234-:R-:W-:Y:S02]  /*2ce0*/  VIADD R0, R251, 0xffffff80 ;  /* 0xffffff80fb007836 */ /* 0x01efe40000000000 */
[----:B------:R-:W-:Y:S01]  /*2cf0*/  VIADD R148, R161, 0x1000 ;  /* 0x00001000a1947836 */ /* 0x000fe20000000000 */
[----:B------:R-:W5:Y:S01]  /*2d00*/  @!P6 LDG.E R243, desc[UR8][R4.64] ;  /* 0x0000000804f3e981 */ /* 0x000f62000c1e1900 */
[----:B------:R-:W-:Y:S01]  /*2d10*/  UIADD3 UR6, UR24, 0x80, URZ ;  /* 0x0000008018067890 */ /* 0x000fe2000fffe03f */
[----:B------:R-:W-:Y:S01]  /*2d20*/  IMAD.SHL.U32 R248, R251, 0x4, RZ ;  /* 0x00000004fbf87824 */ /* 0x000fe200078e00ff */
[----:B------:R-:W-:Y:S01]  /*2d30*/  CS2R R94, SRZ ;  /* 0x00000000005e7805 */ /* 0x000fe2000001ff00 */
[----:B------:R-:W5:Y:S01]  /*2d40*/  @!P5 LDG.E R244, desc[UR8][R4.64+0x20] ;  /* 0x0000200804f4d981 */ /* 0x000f62000c1e1900 */
[----:B------:R-:W-:Y:S01]  /*2d50*/  IMAD.SHL.U32 R154, R161, 0x2, RZ ;  /* 0x00000002a19a7824 */ /* 0x000fe200078e00ff */
[----:B------:R-:W-:-:S02]  /*2d60*/  CS2R R92, SRZ ;  /* 0x00000000005c7805 */ /* 0x000fc4000001ff00 */
[----:B------:R-:W-:Y:S01]  /*2d70*/  CS2R R98, SRZ ;  /* 0x0000000000627805 */ /* 0x000fe2000001ff00 */
[----:B------:R1:W5:Y:S01]  /*2d80*/  @!P4 LDG.E R241, desc[UR8][R4.64+0x100] ;  /* 0x0001000804f1c981 */ /* 0x000362000c1e1900 */
[----:B------:R-:W-:Y:S02]  /*2d90*/  CS2R R96, SRZ ;  /* 0x0000000000607805 */ /* 0x000fe4000001ff00 */
[----:B------:R-:W-:Y:S02]  /*2da0*/  CS2R R90, SRZ ;  /* 0x00000000005a7805 */ /* 0x000fe4000001ff00 */
[----:B------:R-:W-:Y:S01]  /*2db0*/  CS2R R88, SRZ ;  /* 0x0000000000587805 */ /* 0x000fe2000001ff00 */
[----:B------:R-:W-:-:S04]  /*2dc0*/  DEPBAR.LE SB0, 0x1 ;  /* 0x000080400000791a */ /* 0x000fc80000000000 */
[----:B------:R-:W-:Y:S01]  /*2dd0*/  BAR.SYNC.DEFER_BLOCKING 0x0 ;  /* 0x0000000000007b1d */ /* 0x000fe20000010000 */
        /* <DEDUP_REMOVED lines=10> */
[----:B------:R-:W-:Y:S01]  /*2e80*/  SHF.L.U64.HI R247, R251, 0x2, R13 ;  /* 0x00000002fbf77819 */ /* 0x000fe2000001020d */
[----:B------:R-:W-:Y:S01]  /*2e90*/  IMAD.MOV.U32 R229, RZ, RZ, R162 ;  /* 0x000000ffffe57224 */ /* 0x000fe200078e00a2 */
[----:B------:R-:W-:-:S02]  /*2ea0*/  UIADD3 UR15, -UR17, URZ, URZ ;  /* 0x0000003f110f7290 */ /* 0x000fc4000fffe13f */
[----:B------:R-:W-:Y:S02]  /*2eb0*/  USHF.L.U32 UR30, UR16, 0x3, URZ ;  /* 0x00000003101e7899 */ /* 0x000fe4000800063f */
[----:B------:R-:W-:Y:S02]  /*2ec0*/  USHF.L.U32 UR29, UR16, 0x4, URZ ;  /* 0x00000004101d7899 */ /* 0x000fe4000800063f */
[----:B------:R-:W-:Y:S02]  /*2ed0*/  UIMAD UR28, UR16, 0x18, URZ ;  /* 0x00000018101c78a4 */ /* 0x000fe4000f8e023f */
[----:B------:R-:W-:Y:S02]  /*2ee0*/  USHF.L.U32 UR27, UR16, 0x5, URZ ;  /* 0x00000005101b7899 */ /* 0x000fe4000800063f */
[----:B------:R-:W-:Y:S01]  /*2ef0*/  UIMAD UR26, UR16, 0x28, URZ ;  /* 0x00000028101a78a4 */ /* 0x000fe2000f8e023f */
[----:B------:R2:W3:Y:S01]  /*2f00*/  LDSM.16.M88.4 R116, [R149+0x8000] ;  /* 0x008000009574783b */ /* 0x0004e20000000200 */
[----:B------:R-:W-:-:S02]  /*2f10*/  UIMAD UR25, UR16, 0x30, URZ ;  /* 0x00000030101978a4 */ /* 0x000fc4000f8e023f */
[----:B------:R-:W-:Y:S01]  /*2f20*/  USHF.L.U32 UR23, UR16, 0x6, URZ ;  /* 0x0000000610177899 */ /* 0x000fe2000800063f */
[----:B------:R2:W4:Y:S01]  /*2f30*/  LDSM.16.M88.4 R120, [R149+0x8400] ;  /* 0x008400009578783b */ /* 0x0005220000000200 */
[----:B------:R-:W-:Y:S02]  /*2f40*/  UIMAD UR22, UR16, 0x48, URZ ;  /* 0x00000048101678a4 */ /* 0x000fe4000f8e023f */
[----:B------:R-:W-:Y:S01]  /*2f50*/  UIMAD UR21, UR16, 0x50, URZ ;  /* 0x00000050101578a4 */ /* 0x000fe2000f8e023f */
[----:B------:R2:W2:Y:S01]  /*2f60*/  LDSM.16.M88.4 R124, [R149+0x8800] ;  /* 0x00880000957c783b */ /* 0x0004a20000000200 */
[----:B------:R-:W-:Y:S02]  /*2f70*/  UIMAD UR20, UR16, 0x58, URZ ;  /* 0x00000058101478a4 */ /* 0x000fe4000f8e023f */
[----:B------:R-:W-:Y:S01]  /*2f80*/  UIMAD UR19, UR16, 0x60, URZ ;  /* 0x00000060101378a4 */ /* 0x000fe2000f8e023f */
[----:B------:R2:W2:Y:S01]  /*2f90*/  LDSM.16.M88.4 R128, [R149+0x8c00] ;  /* 0x008c00009580783b */ /* 0x0004a20000000200 */
[----:B------:R-:W-:Y:S01]  /*2fa0*/  UIMAD UR18, UR16, 0x68, URZ ;  /* 0x00000068101278a4 */ /* 0x000fe2000f8e023f */
[----:B------:R-:W-:-:S02]  /*2fb0*/  ULDC UR32, c[0x0][0x2d0] ;  /* 0x0000b40000207ab9 */ /* 0x000fc40000000800 */
[----:B------:R2:W2:Y:S04]  /*2fc0*/  LDSM.16.M88.4 R132, [R150+0x8000] ;  /* 0x008000009684783b */ /* 0x0004a80000000200 */
[----:B------:R2:W2:Y:S04]  /*2fd0*/  LDSM.16.M88.4 R136, [R150+0x8400] ;  /* 0x008400009688783b */ /* 0x0004a80000000200 */
[----:B------:R2:W2:Y:S04]  /*2fe0*/  LDSM.16.M88.4 R140, [R150+0x8800] ;  /* 0x00880000968c783b */ /* 0x0004a80000000200 */
[----:B------:R2:W2:Y:S01]  /*2ff0*/  LDSM.16.M88.4 R144, [R150+0x8c00] ;  /* 0x008c00009690783b */ /* 0x0004a20000000200 */
[----:B-1----:R-:W-:Y:S01]  /*3000*/  VIADD R4, R156, 0x1000 ;  /* 0x000010009c047836 */ /* 0x002fe20000000000 */
[----:B------:R-:W-:-:S02]  /*3010*/  SHF.R.S32.HI R3, RZ, 0x1f, R0 ;  /* 0x0000001fff037819 */ /* 0x000fc40000011400 */
[----:B------:R-:W-:Y:S02]  /*3020*/  SEL R148, R148, R161, !P0 ;  /* 0x000000a194947207 */ /* 0x000fe40004000000 */
[----:B------:R-:W-:Y:S02]  /*3030*/  SHF.L.U64.HI R246, R0, 0x2, R3 ;  /* 0x0000000200f67819 */ /* 0x000fe40000010203 */
[----:B------:R-:W-:Y:S01]  /*3040*/  SEL R3, R4, R156, !P0 ;  /* 0x0000009c04037207 */ /* 0x000fe20004000000 */
[----:B------:R-:W-:Y:S01]  /*3050*/  IMAD.SHL.U32 R245, R0, 0x4, RZ ;  /* 0x0000000400f57824 */ /* 0x000fe200078e00ff */
[----:B------:R-:W-:Y:S02]  /*3060*/  LEA R148, R148, UR4, 0x1 ;  /* 0x0000000494947c11 */ /* 0x000fe4000f8e08ff */
[----:B------:R-:W-:Y:S01]  /*3070*/  LEA R3, R3, UR4, 0x1 ;  /* 0x0000000403037c11 */ /* 0x000fe2000f8e08ff */
[----:B------:R-:W-:Y:S02]  /*3080*/  UIMAD UR24, UR16, 0x38, URZ ;  /* 0x00000038101878a4 */ /* 0x000fe4000f8e023f */
[----:B------:R-:W-:-:S02]  /*3090*/  UIMAD UR17, UR16, 0x70, URZ ;  /* 0x00000070101178a4 */ /* 0x000fc4000f8e023f */
[----:B------:R-:W-:Y:S02]  /*30a0*/  UISETP.GE.AND UP0, UPT, UR6, UR5, UPT ;  /* 0x000000050600728c */ /* 0x000fe4000bf06270 */
[----:B------:R-:W-:Y:S01]  /*30b0*/  UIMAD UR16, UR16, 0x78, URZ ;  /* 0x00000078101078a4 */ /* 0x000fe2000f8e023f */
[----:B---34-:R-:W-:-:S11]  /*30c0*/  ULDC UR6, c[0x0][0x2ec] ;  /* 0x0000bb0000067ab9 */ /* 0x018fd60000000800 */
.L_x_55:
        /* <DEDUP_REMOVED lines=14> */
[----:B------:R-:W3:Y:S08]  /*31b0*/  LDSM.16.M88.4 R60, [R148+0x1000] ;  /* 0x00100000943c783b */ /* 0x000ef00000000200 */
[----:B------:R-:W4:Y:S08]  /*31c0*/  LDSM.16.M88.4 R32, [R149+0x6400] ;  /* 0x006400009520783b */ /* 0x000f300000000200 */
[----:B------:R-:W2:Y:S08]  /*31d0*/  LDSM.16.M88.4 R48, [R149+0x6800] ;  /* 0x006800009530783b */ /* 0x000eb00000000200 */
[----:B------:R-:W2:Y:S01]  /*31e0*/  LDSM.16.M88.4 R100, [R149+0x6c00] ;  /* 0x006c00009564783b */ /* 0x000ea20000000200 */
[-C--:B-1----:R-:W-:Y:S07]  /*31f0*/  HMMA.16816.F32 R4, R64, R16.reuse, RZ ;  /* 0x000000104004723c */ /* 0x082fee00000018ff */
[----:B------:R-:W-:Y:S01]  /*3200*/  LDSM.16.M88.4 R104, [R112] ;  /* 0x000000007068783b */ /* 0x000fe20000000200 */
[C---:B---3--:R-:W-:Y:S07]  /*3210*/  HMMA.16816.F32 R8, R60.reuse, R16, RZ ;  /* 0x000000103c08723c */ /* 0x048fee00000018ff */
[----:B------:R-:W1:Y:S01]  /*3220*/  LDSM.16.M88.4 R108, [R150+0x6000] ;  /* 0x00600000966c783b */ /* 0x000e620000000200 */
[-C--:B------:R-:W-:Y:S07]  /*3230*/  HMMA.16816.F32 R12, R60, R18.reuse, RZ ;  /* 0x000000123c0c723c */ /* 0x080fee00000018ff */
[----:B------:R-:W3:Y:S01]  /*3240*/  LDSM.16.M88.4 R112, [R112+0x1000] ;  /* 0x001000007070783b */ /* 0x000ee20000000200 */
[C---:B------:R-:W-:Y:S06]  /*3250*/  HMMA.16816.F32 R16, R64.reuse, R18, RZ ;  /* 0x000000124010723c */ /* 0x040fec00000018ff */
[-C--:B----4-:R-:W-:Y:S06]  /*3260*/  HMMA.16816.F32 R20, R64, R32.reuse, RZ ;  /* 0x000000204014723c */ /* 0x090fec00000018ff */
[C---:B------:R-:W-:Y:S06]  /*3270*/  HMMA.16816.F32 R24, R60.reuse, R32, RZ ;  /* 0x000000203c18723c */ /* 0x040fec00000018ff */
[-C--:B------:R-:W-:Y:S06]  /*3280*/  HMMA.16816.F32 R28, R60, R34.reuse, RZ ;  /* 0x000000223c1c723c */ /* 0x080fec00000018ff */
[C---:B------:R-:W-:Y:S06]  /*3290*/  HMMA.16816.F32 R32, R64.reuse, R34, RZ ;  /* 0x000000224020723c */ /* 0x040fec00000018ff */
[-C--:B--2---:R-:W-:Y:S06]  /*32a0*/  HMMA.16816.F32 R36, R64, R48.reuse, RZ ;  /* 0x000000304024723c */ /* 0x084fec00000018ff */
        /* <DEDUP_REMOVED lines=14> */
[C---:B---3--:R-:W-:Y:S04]  /*3390*/  HMMA.16816.F32 R8, R112.reuse, R108, R8 ;  /* 0x0000006c7008723c */ /* 0x048fe80000001808 */
        /* <DEDUP_REMOVED lines=250> */
[C---:B------:R-:W-:Y:S01]  /*4340*/  @P3 VIADD R4, R102.reuse, 0x38 ;  /* 0x0000003866043836 */ /* 0x040fe20000000000 */
        /* <DEDUP_REMOVED lines=195> */
[----:B------:R-:W-:Y:S01]  /*4f80*/  FADD.FTZ R21, -R111, R21 ;  /* 0x000000156f157221 */ /* 0x000fe20000010100 */
[-C--:B------:R-:W-:Y:S05]  /*4f90*/  HMMA.16816.F32 R44, R104, R142.reuse, R44 ;  /* 0x0000008e682c723c */ /* 0x080fea000000182c */
[----:B------:R-:W-:Y:S01]  /*4fa0*/  FMUL.FTZ R5, R235, R5 ;  /* 0x00000005eb057220 */ /* 0x000fe20000410000 */
[C---:B------:R-:W-:Y:S05]  /*4fb0*/  HMMA.16816.F32 R48, R100.reuse, R142, R48 ;  /* 0x0000008e6430723c */ /* 0x040fea0000001830 */
[C---:B------:R-:W-:Y:S01]  /*4fc0*/  FADD.FTZ R32, -R111.reuse, R32 ;  /* 0x000000206f207221 */ /* 0x040fe20000010100 */
[-C--:B------:R-:W-:Y:S05]  /*4fd0*/  HMMA.16816.F32 R52, R100, R144.reuse, R52 ;  /* 0x000000906434723c */ /* 0x080fea0000001834 */
[C---:B------:R-:W-:Y:S01]  /*4fe0*/  FADD.FTZ R37, -R111.reuse, R37 ;  /* 0x000000256f257221 */ /* 0x040fe20000010100 */
        /* <DEDUP_REMOVED lines=13> */
[----:B------:R-:W-:Y:S01]  /*50c0*/  FADD.FTZ R21, -R111, R33 ;  /* 0x000000216f157221 */ /* 0x000fe20000010100 */
        /* <DEDUP_REMOVED lines=24> */
[----:B------:R-:W-:Y:S01]  /*5250*/  ISETP.GE.AND P2, PT, R224, UR32, PT ;  /* 0x00000020e0007c0c */ /* 0x000fe2000bf46270 */
[----:B------:R-:W-:Y:S04]  /*5260*/  ULOP3.LUT UR10, UR7, 0x1, URZ, 0xc0, !UPT ;  /* 0x00000001070a7892 */ /* 0x000fe8000f8ec03f */
[----:B------:R-:W-:Y:S04]  /*5270*/  UISETP.NE.U32.AND UP1, UPT, UR10, 0x1, UPT ;  /* 0x000000010a00788c */ /* 0x000fe8000bf25070 */
[----:B------:R-:W-:Y:S04]  /*5280*/  USEL UR10, UR60, 0x2000, !UP1 ;  /* 0x000020003c0a7887 */ /* 0x000fe8000c800000 */
[----:B------:R-:W2:Y:S02]  /*5290*/  @!P2 LDC R17, c[0x0][0x244] ;  /* 0x00009100ff11ab82 */ /* 0x000ea40000000800 */
[----:B------:R-:W-:Y:S01]  /*52a0*/  VIADD R162, R162, UR10 ;  /* 0x0000000aa2a27c36 */ /* 0x000fe20008000000 */
[----:B------:R-:W-:Y:S01]  /*52b0*/  IADD3 R148, R148, UR10, RZ ;  /* 0x0000000a94947c10 */ /* 0x000fe2000fffe0ff */
[----:B------:R-:W-:Y:S03]  /*52c0*/  VIADD R229, R229, UR10 ;  /* 0x0000000ae5e57c36 */ /* 0x000fe60008000000 */
[----:B------:R3:W-:Y:S04]  /*52d0*/  @P2 STS [R162], RZ ;  /* 0x000000ffa2002388 */ /* 0x0007e80000000800 */
[----:B------:R3:W-:Y:S04]  /*52e0*/  @P2 STS [R162+0x4], RZ ;  /* 0x000004ffa2002388 */ /* 0x0007e80000000800 */
[----:B------:R3:W-:Y:S04]  /*52f0*/  @P2 STS [R162+0x8], RZ ;  /* 0x000008ffa2002388 */ /* 0x0007e80000000800 */
[----:B------:R3:W-:Y:S01]  /*5300*/  @P2 STS [R162+0xc], RZ ;  /* 0x00000cffa2002388 */ /* 0x0007e20000000800 */
[----:B-1----:R-:W-:Y:S05]  /*5310*/  IMAD.U32 R4, R20, -0x80, RZ ;  /* 0xffffff8014047824 */ /* 0x002fea00078e00ff */
[C---:B------:R-:W-:Y:S04]  /*5320*/  LEA R5, P0, R4.reuse, R218, 0x1 ;  /* 0x000000da04057211 */ /* 0x040fe800078008ff */
[----:B------:R-:W-:Y:S02]  /*5330*/  LEA.HI.X.SX32 R4, R4, R219, 0x1, P0 ;  /* 0x000000db04047211 */ /* 0x000fe400000f0eff */
[----:B------:R-:W-:Y:S03]  /*5340*/  MOV R218, R5 ;  /* 0x0000000500da7202 */ /* 0x000fe60000000f00 */
[----:B------:R-:W-:Y:S01]  /*5350*/  IMAD.MOV.U32 R219, RZ, RZ, R4 ;  /* 0x000000ffffdb7224 */ /* 0x000fe200078e0004 */
[C---:B------:R-:W-:Y:S04]  /*5360*/  @!P2 LEA R4, P0, R20.reuse, R218, 0x7 ;  /* 0x000000da1404a211 */ /* 0x040fe800078038ff */
[----:B------:R-:W-:Y:S01]  /*5370*/  @!PT LDS RZ, [RZ] ;  /* 0x00000000fffff984 */ /* 0x000fe20000000800 */
[----:B------:R-:W-:Y:S01]  /*5380*/  @!PT LDS RZ, [RZ] ;  /* 0x00000000fffff984 */ /* 0x000fe20000000800 */
[----:B------:R-:W-:Y:S01]  /*5390*/  @!PT LDS RZ, [RZ] ;  /* 0x00000000fffff984 */ /* 0x000fe20000000800 */
[----:B------:R3:W-:Y:S01]  /*53a0*/  @!P2 LDGSTS.E.BYPASS.LTC128B.128 [R229], desc[UR8][R218.64] ;  /* 0x00000000dae5afae */ /* 0x0007e2000b901d48 */
[----:B--2---:R-:W-:Y:S03]  /*53b0*/  @!P2 LEA.HI.X R5, R20, R219, R17, 0x7, P0 ;  /* 0x000000db1405a211 */ /* 0x004fe600000f3c11 */
[----:B------:R3:W-:Y:S04]  /*53c0*/  @P2 STS [R162+0x1000], RZ ;  /* 0x001000ffa2002388 */ /* 0x0007e80000000800 */
[----:B------:R3:W-:Y:S04]  /*53d0*/  @P2 STS [R162+0x1004], RZ ;  /* 0x001004ffa2002388 */ /* 0x0007e80000000800 */
[----:B------:R3:W-:Y:S04]  /*53e0*/  @P2 STS [R162+0x1008], RZ ;  /* 0x001008ffa2002388 */ /* 0x0007e80000000800 */
[----:B------:R3:W-:Y:S04]  /*53f0*/  @P2 STS [R162+0x100c], RZ ;  /* 0x00100cffa2002388 */ /* 0x0007e80000000800 */
[----:B------:R-:W-:Y:S01]  /*5400*/  @!PT LDS RZ, [RZ] ;  /* 0x00000000fffff984 */ /* 0x000fe20000000800 */
[----:B------:R-:W-:Y:S01]  /*5410*/  @!PT LDS RZ, [RZ] ;  /* 0x00000000fffff984 */ /* 0x000fe20000000800 */
[----:B------:R-:W-:Y:S01]  /*5420*/  @!PT LDS RZ, [RZ] ;  /* 0x00000000fffff984 */ /* 0x000fe20000000800 */
[----:B------:R3:W-:Y:S04]  /*5430*/  @!P2 LDGSTS.E.BYPASS.LTC128B.128 [R229+0x1000], desc[UR8][R4.64] ;  /* 0x0100000004e5afae */ /* 0x0007e8000b901d48 */
[----:B------:R-:W0:Y:S02]  /*5440*/  LDGDEPBAR ;  /* 0x00000000000079af */ /* 0x000e240000000000 */
.L_x_53:
[----:B------:R1:W-:Y:S01]  /*5450*/  STS [R209+0x8000], R0 ;  /* 0x00800000d1007388 */ /* 0x0003e20000000800 */
[----:B------:R-:W-:Y:S01]  /*5460*/  FMUL.FTZ R6, R194, R6 ;  /* 0x00000006c2067220 */ /* 0x000fe20000410000 */
[----:B---3--:R-:W-:Y:S01]  /*5470*/  FMUL.FTZ R4, R193, R7 ;  /* 0x00000007c1047220 */ /* 0x008fe20000410000 */
[C---:B------:R-:W-:Y:S01]  /*5480*/  FADD.FTZ R19, -R110.reuse, R19 ;  /* 0x000000136e137221 */ /* 0x040fe20000010100 */
[----:B------:R-:W-:Y:S01]  /*5490*/  FADD.FTZ R18, -R110, R18 ;  /* 0x000000126e127221 */ /* 0x000fe20000010100 */
[C---:B-----5:R-:W-:Y:S01]  /*54a0*/  FADD.FTZ R12, -R109.reuse, R12 ;  /* 0x0000000c6d0c7221 */ /* 0x060fe20000010100 */
[C---:B------:R-:W-:Y:S01]  /*54b0*/  FADD.FTZ R13, -R109.reuse, R13 ;  /* 0x0000000d6d0d7221 */ /* 0x040fe20000010100 */
[----:B------:R-:W-:Y:S01]  /*54c0*/  F2FP.F16.F32.PACK_AB R4, R4, R6 ;  /* 0x000000060404723e */ /* 0x000fe200000000ff */
[----:B------:R-:W-:Y:S01]  /*54d0*/  FADD.FTZ R15, -R108, R15 ;  /* 0x0000000f6c0f7221 */ /* 0x000fe20000010100 */
[----:B------:R-:W-:Y:S01]  /*54e0*/  FADD.FTZ R35, -R110, R35 ;  /* 0x000000236e237221 */ /* 0x000fe20000010100 */
[C---:B------:R-:W-:Y:S01]  /*54f0*/  FADD.FTZ R25, -R109.reuse, R25 ;  /* 0x000000196d197221 */ /* 0x040fe20000010100 */
[----:B------:R-:W-:Y:S01]  /*5500*/  FADD.FTZ R27, -R108, R27 ;  /* 0x0000001b6c1b7221 */ /* 0x000fe20000010100 */
[----:B------:R2:W-:Y:S01]  /*5510*/  STS [R209+0x8400], R4 ;  /* 0x00840004d1007388 */ /* 0x0005e20000000800 */
        /* <DEDUP_REMOVED lines=8> */
[----:B------:R-:W-:Y:S01]  /*55a0*/  FMUL.FTZ R8, R202, R8 ;  /* 0x00000008ca087220 */ /* 0x000fe20000410000 */
[----:B------:R-:W-:Y:S01]  /*55b0*/  FMUL.FTZ R9, R201, R9 ;  /* 0x00000009c9097220 */ /* 0x000fe20000410000 */
[----:B------:R-:W-:Y:S01]  /*55c0*/  FMUL.FTZ R10, R214, R10 ;  /* 0x0000000ad60a7220 */ /* 0x000fe20000410000 */
[C---:B------:R-:W-:Y:S01]  /*55d0*/  FADD.FTZ R22, -R110.reuse, R22 ;  /* 0x000000166e167221 */ /* 0x040fe20000010100 */
[----:B-1----:R-:W-:Y:S01]  /*55e0*/  FMUL.FTZ R0, R183, R19 ;  /* 0x00000013b7007220 */ /* 0x002fe20000410000 */
[----:B------:R-:W-:Y:S01]  /*55f0*/  F2FP.F16.F32.PACK_AB R19, R13, R12 ;  /* 0x0000000c0d13723e */ /* 0x000fe200000000ff */
[C---:B------:R-:W-:Y:S01]  /*5600*/  FADD.FTZ R12, -R109.reuse, R57 ;  /* 0x000000396d0c7221 */ /* 0x040fe20000010100 */
[----:B------:R-:W-:Y:S01]  /*5610*/  FADD.FTZ R23, -R110, R23 ;  /* 0x000000176e177221 */ /* 0x000fe20000010100 */
[----:B------:R-:W-:Y:S01]  /*5620*/  FMUL.FTZ R14, R212, R14 ;  /* 0x0000000ed40e7220 */ /* 0x000fe20000410000 */
[----:B------:R-:W-:Y:S01]  /*5630*/  F2FP.F16.F32.PACK_AB R0, R0, R18 ;  /* 0x000000120000723e */ /* 0x000fe200000000ff */
[----:B------:R-:W-:Y:S01]  /*5640*/  FADD.FTZ R29, -R109, R29 ;  /* 0x0000001d6d1d7221 */ /* 0x000fe20000010100 */
[----:B------:R-:W-:Y:S01]  /*5650*/  FMUL.FTZ R18, R191, R25 ;  /* 0x00000019bf127220 */ /* 0x000fe20000410000 */
[----:B------:R-:W-:Y:S01]  /*5660*/  FADD.FTZ R31, -R108, R31 ;  /* 0x0000001f6c1f7221 */ /* 0x000fe20000010100 */
[----:B------:R-:W-:Y:S01]  /*5670*/  FMUL.FTZ R12, R168, R12 ;  /* 0x0000000ca80c7220 */ /* 0x000fe20000410000 */
[----:B------:R1:W-:Y:S01]  /*5680*/  STS [R208+0x8400], R0 ;  /* 0x00840000d0007388 */ /* 0x0003e20000000800 */
[----:B------:R-:W-:Y:S01]  /*5690*/  FMUL.FTZ R22, R182, R22 ;  /* 0x00000016b6167220 */ /* 0x000fe20000410000 */
[----:B--2---:R-:W-:Y:S01]  /*56a0*/  FADD.FTZ R4, -R109, R56 ;  /* 0x000000386d047221 */ /* 0x004fe20000010100 */
[----:B------:R-:W-:Y:S01]  /*56b0*/  FMUL.FTZ R23, R181, R23 ;  /* 0x00000017b5177220 */ /* 0x000fe20000410000 */
[C---:B------:R-:W-:Y:S01]  /*56c0*/  FADD.FTZ R34, -R110.reuse, R34 ;  /* 0x000000226e227221 */ /* 0x040fe20000010100 */
[C---:B------:R-:W-:Y:S01]  /*56d0*/  FADD.FTZ R17, -R110.reuse, R54 ;  /* 0x000000366e117221 */ /* 0x040fe20000010100 */
[----:B------:R-:W-:Y:S01]  /*56e0*/  FMUL.FTZ R4, R169, R4 ;  /* 0x00000004a9047220 */ /* 0x000fe20000410000 */
[C---:B------:R-:W-:Y:S01]  /*56f0*/  FADD.FTZ R7, -R110.reuse, R55 ;  /* 0x000000376e077221 */ /* 0x040fe20000010100 */
[C---:B------:R-:W-:Y:S01]  /*5700*/  FADD.FTZ R6, -R110.reuse, R66 ;  /* 0x000000426e067221 */ /* 0x040fe20000010100 */
[----:B------:R-:W-:Y:S01]  /*5710*/  FADD.FTZ R5, -R110, R67 ;  /* 0x000000436e057221 */ /* 0x000fe20000010100 */
[----:B------:R-:W-:Y:S01]  /*5720*/  F2FP.F16.F32.PACK_AB R23, R23, R22 ;  /* 0x000000161717723e */ /* 0x000fe200000000ff */
[----:B------:R-:W-:Y:S01]  /*5730*/  FMUL.FTZ R34, R176, R34 ;  /* 0x00000022b0227220 */ /* 0x000fe20000410000 */
[----:B------:R-:W-:Y:S01]  /*5740*/  F2FP.F16.F32.PACK_AB R12, R12, R4 ;  /* 0x000000040c0c723e */ /* 0x000fe200000000ff */
[----:B------:R-:W-:Y:S01]  /*5750*/  FADD.FTZ R4, -R108, R11 ;  /* 0x0000000b6c047221 */ /* 0x000fe20000010100 */
[----:B------:R-:W-:Y:S01]  /*5760*/  FMUL.FTZ R22, R174, R35 ;  /* 0x00000023ae167220 */ /* 0x000fe20000410000 */
[----:B------:R-:W-:Y:S01]  /*5770*/  FADD.FTZ R24, -R109, R24 ;  /* 0x000000186d187221 */ /* 0x000fe20000010100 */
        /* <DEDUP_REMOVED lines=8> */
[----:B------:R-:W-:Y:S01]  /*5800*/  FMUL.FTZ R26, R199, R26 ;  /* 0x0000001ac71a7220 */ /* 0x000fe20000410000 */
[----:B-1----:R-:W-:Y:S01]  /*5810*/  F2FP.F16.F32.PACK_AB R0, R9, R8 ;  /* 0x000000080900723e */ /* 0x002fe200000000ff */
[----:B------:R-:W-:Y:S01]  /*5820*/  FMUL.FTZ R9, R211, R15 ;  /* 0x0000000fd3097220 */ /* 0x000fe20000410000 */
[----:B------:R-:W-:Y:S01]  /*5830*/  STS [R209+0xa400], R10 ;  /* 0x00a4000ad1007388 */ /* 0x000fe20000000800 */
[----:B------:R-:W-:Y:S01]  /*5840*/  FMUL.FTZ R8, R197, R27 ;  /* 0x0000001bc5087220 */ /* 0x000fe20000410000 */
[----:B------:R-:W-:Y:S01]  /*5850*/  F2FP.F16.F32.PACK_AB R22, R22, R34 ;  /* 0x000000221616723e */ /* 0x000fe200000000ff */
[----:B------:R-:W-:Y:S01]  /*5860*/  FADD.FTZ R28, -R109, R28 ;  /* 0x0000001c6d1c7221 */ /* 0x000fe20000010100 */
[----:B------:R1:W-:Y:S01]  /*5870*/  STS [R209+0xa000], R0 ;  /* 0x00a00000d1007388 */ /* 0x0003e20000000800 */
[----:B------:R-:W-:Y:S01]  /*5880*/  F2FP.F16.F32.PACK_AB R9, R9, R14 ;  /* 0x0000000e0909723e */ /* 0x000fe200000000ff */
        /* <DEDUP_REMOVED lines=25> */
[----:B------:R-:W-:Y:S01]  /*5a20*/  FADD.FTZ R41, -R109, R41 ;  /* 0x000000296d297221 */ /* 0x000fe20000010100 */
[----:B------:R-:W-:Y:S01]  /*5a30*/  STS [R210+0xa000], R18 ;  /* 0x00a00012d2007388 */ /* 0x000fe20000000800 */
[----:B------:R-:W-:Y:S01]  /*5a40*/  FMUL.FTZ R50, R166, R50 ;  /* 0x00000032a6327220 */ /* 0x000fe20000410000 */
[----:B------:R-:W-:Y:S01]  /*5a50*/  FMUL.FTZ R51, R165, R51 ;  /* 0x00000033a5337220 */ /* 0x000fe20000410000 */
[C---:B------:R-:W-:Y:S01]  /*5a60*/  FADD.FTZ R42, -R108.reuse, R42 ;  /* 0x0000002a6c2a7221 */ /* 0x040fe20000010100 */
[----:B------:R-:W-:Y:S01]  /*5a70*/  STS [R210+0xa400], R8 ;  /* 0x00a40008d2007388 */ /* 0x000fe20000000800 */
[----:B------:R-:W-:Y:S01]  /*5a80*/  FADD.FTZ R43, -R108, R43 ;  /* 0x0000002b6c2b7221 */ /* 0x000fe20000010100 */
[----:B------:R-:W-:Y:S01]  /*5a90*/  F2FP.F16.F32.PACK_AB R38, R39, R38 ;  /* 0x000000262726723e */ /* 0x000fe200000000ff */
[----:B------:R-:W-:Y:S01]  /*5aa0*/  FMUL.FTZ R16, R179, R41 ;  /* 0x00000029b3107220 */ /* 0x000fe20000410000 */
[----:B------:R-:W-:Y:S01]  /*5ab0*/  STS [R207+0xa000], R17 ;  /* 0x00a00011cf007388 */ /* 0x000fe20000000800 */
[----:B------:R-:W-:Y:S01]  /*5ac0*/  FMUL.FTZ R42, R190, R42 ;  /* 0x0000002abe2a7220 */ /* 0x000fe20000410000 */
[----:B------:R-:W-:Y:S01]  /*5ad0*/  FMUL.FTZ R5, R187, R43 ;  /* 0x0000002bbb057220 */ /* 0x000fe20000410000 */
[C---:B------:R-:W-:Y:S01]  /*5ae0*/  FADD.FTZ R44, -R109.reuse, R44 ;  /* 0x0000002c6d2c7221 */ /* 0x040fe20000010100 */
[----:B------:R-:W-:Y:S01]  /*5af0*/  STS [R207+0xa400], R6 ;  /* 0x00a40006cf007388 */ /* 0x000fe20000000800 */
        /* <DEDUP_REMOVED lines=36> */
[----:B------:R-:W-:Y:S02]  /*5d40*/  MOV R54, R222 ;  /* 0x000000de00367202 */ /* 0x000fe40000000f00 */
[----:B------:R-:W-:Y:S01]  /*5d50*/  MOV R55, R221 ;  /* 0x000000dd00377202 */ /* 0x000fe20000000f00 */
[----:B------:R-:W-:Y:S04]  /*5d60*/  STS [R206+0x8400], R21 ;  /* 0x00840015ce007388 */ /* 0x000fe80000000800 */
        /* <DEDUP_REMOVED lines=13> */
[----:B------:R-:W4:Y:S04]  /*5e40*/  LDSM.16.MT88.4 R24, [R2+0x14800] ;  /* 0x014800000218783b */ /* 0x000f280000004200 */
[----:B------:R-:W-:Y:S04]  /*5e50*/  LDSM.16.MT88.4 R28, [R0+0x4800] ;  /* 0x00480000001c783b */ /* 0x000fe80000004200 */
[----:B------:R-:W-:Y:S01]  /*5e60*/  LDSM.16.MT88.4 R32, [R2+0x15000] ;  /* 0x015000000220783b */ /* 0x000fe20000004200 */
[-C--:B-1----:R-:W-:Y:S06]  /*5e70*/  HMMA.16816.F32 R68, R4, R8.reuse, R68 ;  /* 0x000000080444723c */ /* 0x082fec0000001844 */
[C---:B--2---:R-:W-:Y:S06]  /*5e80*/  HMMA.16816.F32 R72, R12.reuse, R8, R72 ;  /* 0x000000080c48723c */ /* 0x044fec0000001848 */
[-C--:B------:R-:W-:Y:S01]  /*5e90*/  HMMA.16816.F32 R76, R12, R10.reuse, R76 ;  /* 0x0000000a0c4c723c */ /* 0x080fe2000000184c */
[----:B------:R-:W1:Y:S05]  /*5ea0*/  LDSM.16.MT88.4 R12, [R2+0x11000] ;  /* 0x01100000020c783b */ /* 0x000e6a0000004200 */
[----:B------:R-:W-:Y:S01]  /*5eb0*/  HMMA.16816.F32 R80, R4, R10, R80 ;  /* 0x0000000a0450723c */ /* 0x000fe20000001850 */
[----:B------:R-:W-:Y:S04]  /*5ec0*/  LDSM.16.MT88.4 R4, [R2+0x11800] ;  /* 0x011800000204783b */ /* 0x000fe80000004200 */
[----:B------:R-:W2:Y:S01]  /*5ed0*/  LDSM.16.MT88.4 R8, [R0+0x4c00] ;  /* 0x004c00000008783b */ /* 0x000ea20000004200 */
[-C--:B---3--:R-:W-:Y:S06]  /*5ee0*/  HMMA.16816.F32 R68, R16, R20.reuse, R68 ;  /* 0x000000141044723c */ /* 0x088fec0000001844 */
[C---:B----4-:R-:W-:Y:S06]  /*5ef0*/  HMMA.16816.F32 R72, R24.reuse, R20, R72 ;  /* 0x000000141848723c */ /* 0x050fec0000001848 */
[-C--:B------:R-:W-:Y:S01]  /*5f00*/  HMMA.16816.F32 R76, R24, R22.reuse, R76 ;  /* 0x00000016184c723c */ /* 0x080fe2000000184c */
[----:B------:R-:W3:Y:S05]  /*5f10*/  LDSM.16.MT88.4 R24, [R2+0x15800] ;  /* 0x015800000218783b */ /* 0x000eea0000004200 */
[----:B------:R-:W-:Y:S01]  /*5f20*/  HMMA.16816.F32 R80, R16, R22, R80 ;  /* 0x000000161050723c */ /* 0x000fe20000001850 */
[----:B------:R-:W-:Y:S04]  /*5f30*/  LDSM.16.MT88.4 R16, [R2+0x12000] ;  /* 0x012000000210783b */ /* 0x000fe80000004200 */
[----:B------:R-:W4:Y:S01]  /*5f40*/  LDSM.16.MT88.4 R20, [R0+0x5000] ;  /* 0x005000000014783b */ /* 0x000f220000004200 */
[-C--:B-1----:R-:W-:Y:S06]  /*5f50*/  HMMA.16816.F32 R68, R12, R28.reuse, R68 ;  /* 0x0000001c0c44723c */ /* 0x082fec0000001844 */
[C---:B------:R-:W-:Y:S06]  /*5f60*/  HMMA.16816.F32 R72, R32.reuse, R28, R72 ;  /* 0x0000001c2048723c */ /* 0x040fec0000001848 */
[-C--:B------:R-:W-:Y:S01]  /*5f70*/  HMMA.16816.F32 R76, R32, R30.reuse, R76 ;  /* 0x0000001e204c723c */ /* 0x080fe2000000184c */
[----:B------:R-:W1:Y:S05]  /*5f80*/  LDSM.16.MT88.4 R32, [R2+0x16000] ;  /* 0x016000000220783b */ /* 0x000e6a0000004200 */
[----:B------:R-:W-:Y:S01]  /*5f90*/  HMMA.16816.F32 R80, R12, R30, R80 ;  /* 0x0000001e0c50723c */ /* 0x000fe20000001850 */
[----:B------:R-:W-:Y:S04]  /*5fa0*/  LDSM.16.MT88.4 R12, [R2+0x12800] ;  /* 0x01280000020c783b */ /* 0x000fe80000004200 */
[----:B------:R-:W-:Y:S01]  /*5fb0*/  LDSM.16.MT88.4 R28, [R2+0x16800] ;  /* 0x01680000021c783b */ /* 0x000fe20000004200 */
[-C--:B--2---:R-:W-:Y:S06]  /*5fc0*/  HMMA.16816.F32 R68, R4, R8.reuse, R68 ;  /* 0x000000080444723c */ /* 0x084fec0000001844 */
[C---:B---3--:R-:W-:Y:S06]  /*5fd0*/  HMMA.16816.F32 R72, R24.reuse, R8, R72 ;  /* 0x000000081848723c */ /* 0x048fec0000001848 */
[-C--:B------:R-:W-:Y:S01]  /*5fe0*/  HMMA.16816.F32 R76, R24, R10.reuse, R76 ;  /* 0x0000000a184c723c */ /* 0x080fe2000000184c */
[----:B------:R-:W2:Y:S05]  /*5ff0*/  LDSM.16.MT88.4 R24, [R0+0x5400] ;  /* 0x005400000018783b */ /* 0x000eaa0000004200 */
[----:B------:R-:W-:Y:S01]  /*6000*/  HMMA.16816.F32 R80, R4, R10, R80 ;  /* 0x0000000a0450723c */ /* 0x000fe20000001850 */
[----:B------:R-:W-:Y:S04]  /*6010*/  LDSM.16.MT88.4 R4, [R2+0x13000] ;  /* 0x013000000204783b */ /* 0x000fe80000004200 */
[----:B------:R-:W3:Y:S01]  /*6020*/  LDSM.16.MT88.4 R8, [R0+0x5800] ;  /* 0x005800000008783b */ /* 0x000ee20000004200 */
[-C--:B----4-:R-:W-:Y:S06]  /*6030*/  HMMA.16816.F32 R68, R16, R20.reuse, R68 ;  /* 0x000000141044723c */ /* 0x090fec0000001844 */
[C---:B-1----:R-:W-:Y:S06]  /*6040*/  HMMA.16816.F32 R72, R32.reuse, R20, R72 ;  /* 0x000000142048723c */ /* 0x042fec0000001848 */
[-C--:B------:R-:W-:Y:S01]  /*6050*/  HMMA.16816.F32 R76, R32, R22.reuse, R76 ;  /* 0x00000016204c723c */ /* 0x080fe2000000184c */
[----:B------:R-:W1:Y:S05]  /*6060*/  LDSM.16.MT88.4 R32, [R2+0x17000] ;  /* 0x017000000220783b */ /* 0x000e6a0000004200 */
[----:B------:R-:W-:Y:S01]  /*6070*/  HMMA.16816.F32 R80, R16, R22, R80 ;  /* 0x000000161050723c */ /* 0x000fe20000001850 */
[----:B------:R-:W-:Y:S04]  /*6080*/  LDSM.16.MT88.4 R16, [R2+0x13800] ;  /* 0x013800000210783b */ /* 0x000fe80000004200 */
[----:B------:R-:W4:Y:S01]  /*6090*/  LDSM.16.MT88.4 R20, [R0+0x5c00] ;  /* 0x005c00000014783b */ /* 0x000f220000004200 */
[-C--:B--2---:R-:W-:Y:S06]  /*60a0*/  HMMA.16816.F32 R68, R12, R24.reuse, R68 ;  /* 0x000000180c44723c */ /* 0x084fec0000001844 */
[C---:B------:R-:W-:Y:S01]  /*60b0*/  HMMA.16816.F32 R72, R28.reuse, R24, R72 ;  /* 0x000000181c48723c */ /* 0x040fe20000001848 */
[----:B------:R-:W2:Y:S05]  /*60c0*/  S2R R24, SR_TID.X ;  /* 0x0000000000187919 */ /* 0x000eaa0000002100 */
[-C--:B------:R-:W-:Y:S01]  /*60d0*/  HMMA.16816.F32 R76, R28, R26.reuse, R76 ;  /* 0x0000001a1c4c723c */ /* 0x080fe2000000184c */
[----:B------:R-:W2:Y:S01]  /*60e0*/  LDSM.16.MT88.4 R28, [R2+0x17800] ;  /* 0x01780000021c783b */ /* 0x000ea20000004200 */
[----:B------:R-:W-:Y:S04]  /*60f0*/  BAR.SYNC.DEFER_BLOCKING 0x0 ;  /* 0x0000000000007b1d */ /* 0x000fe80000010000 */
[----:B------:R-:W-:Y:S06]  /*6100*/  HMMA.16816.F32 R80, R12, R26, R80 ;  /* 0x0000001a0c50723c */ /* 0x000fec0000001850 */
[-C--:B---3--:R-:W-:Y:S06]  /*6110*/  HMMA.16816.F32 R68, R4, R8.reuse, R68 ;  /* 0x000000080444723c */ /* 0x088fec0000001844 */
[C---:B-1----:R-:W-:Y:S06]  /*6120*/  HMMA.16816.F32 R72, R32.reuse, R8, R72 ;  /* 0x000000082048723c */ /* 0x042fec0000001848 */
[-C--:B------:R-:W-:Y:S06]  /*6130*/  HMMA.16816.F32 R76, R32, R10.reuse, R76 ;  /* 0x0000000a204c723c */ /* 0x080fec000000184c */
[----:B------:R-:W-:Y:S06]  /*6140*/  HMMA.16816.F32 R80, R4, R10, R80 ;  /* 0x0000000a0450723c */ /* 0x000fec0000001850 */
[-C--:B----4-:R-:W-:Y:S05]  /*6150*/  HMMA.16816.F32 R68, R16, R20.reuse, R68 ;  /* 0x000000141044723c */ /* 0x090fea0000001844 */
[----:B--2---:R-:W-:Y:S01]  /*6160*/  SHF.R.S32.HI R5, RZ, 0x1f, R24 ;  /* 0x0000001fff057819 */ /* 0x004fe20000011418 */
[C---:B------:R-:W-:Y:S05]  /*6170*/  HMMA.16816.F32 R72, R28.reuse, R20, R72 ;  /* 0x000000141c48723c */ /* 0x040fea0000001848 */
[CC--:B------:R-:W-:Y:S01]  /*6180*/  LEA.HI R4, R5.reuse, R24.reuse, RZ, 0x3 ;  /* 0x0000001805047211 */ /* 0x0c0fe200078f18ff */
[-C--:B------:R-:W-:Y:S05]  /*6190*/  HMMA.16816.F32 R76, R28, R22.reuse, R76 ;  /* 0x000000161c4c723c */ /* 0x080fea000000184c */
[----:B------:R-:W-:Y:S01]  /*61a0*/  SHF.R.S32.HI R4, RZ, 0x3, R4 ;  /* 0x00000003ff047819 */ /* 0x000fe20000011404 */
[----:B------:R-:W-:Y:S05]  /*61b0*/  HMMA.16816.F32 R80, R16, R22, R80 ;  /* 0x000000161050723c */ /* 0x000fea0000001850 */
[----:B------:R-:W-:Y:S02]  /*61c0*/  LEA.HI R5, R5, R24, RZ, 0x2 ;  /* 0x0000001805057211 */ /* 0x000fe400078f10ff */
[----:B------:R-:W-:Y:S04]  /*61d0*/  SHF.L.U32 R4, R4, 0x6, RZ ;  /* 0x0000000604047819 */ /* 0x000fe800000006ff */
[----:B------:R-:W-:Y:S02]  /*61e0*/  LEA.HI R5, R5, R238, RZ, 0x1 ;  /* 0x000000ee05057211 */ /* 0x000fe400078f08ff */
[----:B------:R-:W-:Y:S02]  /*61f0*/  LOP3.LUT R4, R4, 0xc0, RZ, 0xc0, !PT ;  /* 0x000000c004047812 */ /* 0x000fe400078ec0ff */
[----:B------:R-:W-:Y:S02]  /*6200*/  LOP3.LUT R5, R5, 0x7fffffe, RZ, 0xc0, !PT ;  /* 0x07fffffe05057812 */ /* 0x000fe400078ec0ff */
[----:B------:R-:W-:Y:S02]  /*6210*/  LOP3.LUT R6, R4, 0x18, R224, 0xf8, !PT ;  /* 0x0000001804067812 */ /* 0x000fe400078ef8e0 */
[----:B------:R-:W-:Y:S02]  /*6220*/  SHF.R.U32.HI R4, RZ, 0x3, R4 ;  /* 0x00000003ff047819 */ /* 0x000fe40000011604 */
[----:B------:R-:W-:Y:S02]  /*6230*/  IADD3 R5, R238, -R5, RZ ;  /* 0x80000005ee057210 */ /* 0x000fe40007ffe0ff */
[----:B------:R-:W-:Y:S02]  /*6240*/  LOP3.LUT R4, R6, R4, RZ, 0x3c, !PT ;  /* 0x0000000406047212 */ /* 0x000fe400078e3cff */
[----:B------:R-:W-:Y:S04]  /*6250*/  LEA R5, R249, R5, 0x3 ;  /* 0x00000005f9057211 */ /* 0x000fe800078e18ff */
[----:B------:R-:W-:Y:S04]  /*6260*/  LEA R4, R5, R4, 0x5 ;  /* 0x0000000405047211 */ /* 0x000fe800078e28ff */
[----:B------:R-:W-:Y:S01]  /*6270*/  LEA R52, R4, UR4, 0x1 ;  /* 0x0000000404347c11 */ /* 0x000fe2000f8e08ff */
[----:B------:R-:W-:Y:S06]  /*6280*/  @!P1 BRA `(.L_x_54) ;  /* 0x0000000000609947 */ /* 0x000fec0003800000 */
[----:B------:R-:W1:Y:S01]  /*6290*/  LDC R7, c[0x0][0x420] ;  /* 0x00010800ff077b82 */ /* 0x000e620000000800 */
[----:B------:R-:W-:Y:S11]  /*62a0*/  ISETP.GE.AND P2, PT, R224, UR32, PT ;  /* 0x00000020e0007c0c */ /* 0x000ff6000bf46270 */
[----:B------:R-:W-:Y:S02]  /*62b0*/  @!UPT UIADD3 URZ, URZ, URZ, URZ ;  /* 0x0000003f3f3ff290 */ /* 0x000fe4000fffe03f */
[----:B------:R2:W-:Y:S01]  /*62c0*/  @P2 STS [R52+0x4000], RZ ;  /* 0x004000ff34002388 */ /* 0x0005e20000000800 */
[----:B------:R-:W3:Y:S03]  /*62d0*/  @!P2 LDC R6, c[0x0][0x424] ;  /* 0x00010900ff06ab82 */ /* 0x000ee60000000800 */
[----:B------:R2:W-:Y:S04]  /*62e0*/  @P2 STS [R52+0x4004], RZ ;  /* 0x004004ff34002388 */ /* 0x0005e80000000800 */
[----:B------:R2:W-:Y:S01]  /*62f0*/  @P2 STS.64 [R52+0x4008], RZ ;  /* 0x004008ff34002388 */ /* 0x0005e20000000a00 */
[C---:B-1----:R-:W-:Y:S05]  /*6300*/  IMAD.U32 R4, R7.reuse, -0x80, RZ ;  /* 0xffffff8007047824 */ /* 0x042fea00078e00ff */
[C---:B------:R-:W-:Y:S04]  /*6310*/  LEA R5, P0, R4.reuse, R216, 0x1 ;  /* 0x000000d804057211 */ /* 0x040fe800078008ff */
[----:B------:R-:W-:Y:S01]  /*6320*/  LEA.HI.X.SX32 R4, R4, R217, 0x1, P0 ;  /* 0x000000d904047211 */ /* 0x000fe200000f0eff */
[----:B------:R-:W-:Y:S04]  /*6330*/  IMAD.MOV.U32 R216, RZ, RZ, R5 ;  /* 0x000000ffffd87224 */ /* 0x000fe800078e0005 */
[----:B------:R-:W-:Y:S01]  /*6340*/  IMAD.MOV.U32 R217, RZ, RZ, R4 ;  /* 0x000000ffffd97224 */ /* 0x000fe200078e0004 */
[C---:B------:R-:W-:Y:S04]  /*6350*/  @!P2 LEA R4, P0, R7.reuse, R216, 0x7 ;  /* 0x000000d80704a211 */ /* 0x040fe800078038ff */
[----:B------:R-:W-:Y:S01]  /*6360*/  @!PT LDS RZ, [RZ] ;  /* 0x00000000fffff984 */ /* 0x000fe20000000800 */
[----:B------:R-:W-:Y:S01]  /*6370*/  @!PT LDS RZ, [RZ] ;  /* 0x00000000fffff984 */ /* 0x000fe20000000800 */
[----:B------:R-:W-:Y:S01]  /*6380*/  @!PT LDS RZ, [RZ] ;  /* 0x00000000fffff984 */ /* 0x000fe20000000800 */
[----:B------:R2:W-:Y:S01]  /*6390*/  @!P2 LDGSTS.E.BYPASS.LTC128B.128 [R52+0x4000], desc[UR8][R216.64] ;  /* 0x04000000d834afae */ /* 0x0005e2000b901d48 */
[----:B---3--:R-:W-:Y:S03]  /*63a0*/  @!P2 LEA.HI.X R5, R7, R217, R6, 0x7, P0 ;  /* 0x000000d90705a211 */ /* 0x008fe600000f3c06 */
[----:B------:R2:W-:Y:S04]  /*63b0*/  @P2 STS.128 [R52+0x5000], RZ ;  /* 0x005000ff34002388 */ /* 0x0005e80000000c00 */
[----:B------:R-:W-:Y:S01]  /*63c0*/  @!PT LDS RZ, [RZ] ;  /* 0x00000000fffff984 */ /* 0x000fe20000000800 */
[----:B------:R-:W-:Y:S01]  /*63d0*/  @!PT LDS RZ, [RZ] ;  /* 0x00000000fffff984 */ /* 0x000fe20000000800 */
[----:B------:R-:W-:Y:S01]  /*63e0*/  @!PT LDS RZ, [RZ] ;  /* 0x00000000fffff984 */ /* 0x000fe20000000800 */
[----:B------:R2:W-:Y:S04]  /*63f0*/  @!P2 LDGSTS.E.BYPASS.LTC128B.128 [R52+0x5000], desc[UR8][R4.64] ;  /* 0x050000000434afae */ /* 0x0005e8000b901d48 */
[----:B------:R-:W0:Y:S02]  /*6400*/  LDGDEPBAR ;  /* 0x00000000000079af */ /* 0x000e240000000000 */
.L_x_54:
[----:B------:R-:W-:Y:S01]  /*6410*/  LDSM.16.M88.4 R16, [R151] ;  /* 0x000000009710783b */ /* 0x000fe20000000200 */
[----:B------:R-:W-:Y:S01]  /*6420*/  IMAD.U32 R59, RZ, RZ, UR22 ;  /* 0x00000016ff3b7e24 */ /* 0x000fe2000f8e00ff */
[----:B------:R-:W-:Y:S01]  /*6430*/  MOV R56, UR19 ;  /* 0x0000001300387c02 */ /* 0x000fe20008000f00 */
[----:B------:R-:W-:Y:S01]  /*6440*/  IMAD.U32 R58, RZ, RZ, UR21 ;  /* 0x00000015ff3a7e24 */ /* 0x000fe2000f8e00ff */
[----:B------:R-:W2:Y:S01]  /*6450*/  LDSM.16.MT88.4 R20, [R0+0x6000] ;  /* 0x006000000014783b */ /* 0x000ea20000004200 */
[----:B------:R-:W-:Y:S01]  /*6460*/  IMAD.U32 R57, RZ, RZ, UR20 ;  /* 0x00000014ff397e24 */ /* 0x000fe2000f8e00ff */
[----:B------:R-:W-:Y:S01]  /*6470*/  ULOP3.LUT UR10, UR7, 0x1, URZ, 0xc0, !UPT ;  /* 0x00000001070a7892 */ /* 0x000fe2000f8ec03f */
[----:B------:R-:W-:Y:S01]  /*6480*/  IMAD.U32 R53, RZ, RZ, UR16 ;  /* 0x00000010ff357e24 */ /* 0x000fe2000f8e00ff */
[----:B------:R-:W1:Y:S02]  /*6490*/  LDSM.16.M88.4 R12, [R151+0x2000] ;  /* 0x00200000970c783b */ /* 0x000e640000000200 */
        /* <DEDUP_REMOVED lines=9> */
[-C--:B--2---:R-:W-:Y:S06]  /*6530*/  HMMA.16816.F32 R4, R16, R20.reuse, RZ ;  /* 0x000000141004723c */ /* 0x084fec00000018ff */
[C---:B-1----:R-:W-:Y:S06]  /*6540*/  HMMA.16816.F32 R8, R12.reuse, R20, RZ ;  /* 0x000000140c08723c */ /* 0x042fec00000018ff */
        /* <DEDUP_REMOVED lines=197> */
[----:B------:R-:W2:Y:S01]  /*71a0*/  LDL R60, [R1] ;  /* 0x00000000013c7983 */ /* 0x000ea20000100800 */
        /* <DEDUP_REMOVED lines=18> */
[----:B------:R-:W-:Y:S01]  /*72d0*/  F2FP.F16.F32.PACK_AB R9, R9, R84 ;  /* 0x000000540909723e */ /* 0x000fe200000000ff */
[----:B------:R-:W-:Y:S01]  /*72e0*/  BAR.SYNC.DEFER_BLOCKING 0x0 ;  /* 0x0000000000007b1d */ /* 0x000fe20000010000 */
[----:B------:R-:W-:Y:S01]  /*72f0*/  F2FP.F16.F32.PACK_AB R8, R8, R86 ;  /* 0x000000560808723e */ /* 0x000fe200000000ff */
[----:B------:R-:W-:Y:S01]  /*7300*/  UISETP.NE.AND UP0, UPT, UR34, -0x1, UPT ;  /* 0xffffffff2200788c */ /* 0x000fe2000bf05270 */
[----:B------:R-:W-:-:S02]  /*7310*/  F2FP.F16.F32.PACK_AB R5, R5, R96 ;  /* 0x000000600505723e */ /* 0x000fc400000000ff */
[----:B------:R-:W-:Y:S02]  /*7320*/  F2FP.F16.F32.PACK_AB R4, R4, R98 ;  /* 0x000000620404723e */ /* 0x000fe400000000ff */
[----:B------:R-:W-:Y:S02]  /*7330*/  F2FP.F16.F32.PACK_AB R7, R7, R88 ;  /* 0x000000580707723e */ /* 0x000fe400000000ff */
[----:B------:R-:W-:Y:S02]  /*7340*/  F2FP.F16.F32.PACK_AB R6, R6, R90 ;  /* 0x0000005a0606723e */ /* 0x000fe400000000ff */
[----:B------:R-:W-:Y:S02]  /*7350*/  F2FP.F16.F32.PACK_AB R3, R3, R92 ;  /* 0x0000005c0303723e */ /* 0x000fe400000000ff */
[----:B------:R-:W-:Y:S01]  /*7360*/  F2FP.F16.F32.PACK_AB R0, R0, R94 ;  /* 0x0000005e0000723e */ /* 0x000fe200000000ff */
[----:B------:R-:W-:Y:S01]  /*7370*/  @UP0 UIADD3 UR12, UR31, UR34, URZ ;  /* 0x000000221f0c0290 */ /* 0x000fe2000fffe03f */
[----:B------:R-:W-:Y:S01]  /*7380*/  F2FP.F16.F32.PACK_AB R70, R71, R70 ;  /* 0x000000464746723e */ /* 0x000fe200000000ff */
[----:B------:R-:W-:Y:S01]  /*7390*/  @UP0 ULDC.64 UR6, c[0x0][0x450] ;  /* 0x0001140000060ab9 */ /* 0x000fe20000000a00 */
[----:B------:R-:W-:Y:S01]  /*73a0*/  F2FP.F16.F32.PACK_AB R80, R81, R80 ;  /* 0x000000505150723e */ /* 0x000fe200000000ff */
[----:B------:R-:W-:Y:S01]  /*73b0*/  @UP0 UIMAD.WIDE.U32 UR10, UR12, UR6, URZ ;  /* 0x000000060c0a02a5 */ /* 0x000fe2000f8e003f */
[----:B------:R-:W-:Y:S01]  /*73c0*/  F2FP.F16.F32.PACK_AB R82, R83, R82 ;  /* 0x000000525352723e */ /* 0x000fe200000000ff */
[----:B------:R-:W-:Y:S01]  /*73d0*/  @UP0 UIMAD UR12, UR12, UR7, URZ ;  /* 0x000000070c0c02a4 */ /* 0x000fe2000f8e023f */
[----:B------:R-:W-:-:S02]  /*73e0*/  F2FP.F16.F32.PACK_AB R72, R73, R72 ;  /* 0x000000484948723e */ /* 0x000fc400000000ff */
[----:B------:R-:W-:Y:S01]  /*73f0*/  F2FP.F16.F32.PACK_AB R74, R75, R74 ;  /* 0x0000004a4b4a723e */ /* 0x000fe200000000ff */
[----:B------:R1:W-:Y:S01]  /*7400*/  STS [R252], R9 ;  /* 0x00000009fc007388 */ /* 0x0003e20000000800 */
[----:B------:R-:W-:Y:S01]  /*7410*/  F2FP.F16.F32.PACK_AB R76, R77, R76 ;  /* 0x0000004c4d4c723e */ /* 0x000fe200000000ff */
[----:B------:R-:W-:Y:S01]  /*7420*/  @UP0 UIADD3 UR20, UR11, UR12, URZ ;  /* 0x0000000c0b140290 */ /* 0x000fe2000fffe03f */
[----:B------:R-:W-:Y:S01]  /*7430*/  F2FP.F16.F32.PACK_AB R78, R79, R78 ;  /* 0x0000004e4f4e723e */ /* 0x000fe200000000ff */
[----:B------:R1:W-:Y:S01]  /*7440*/  STS [R252+0x200], R8 ;  /* 0x00020008fc007388 */ /* 0x0003e20000000800 */
[----:B------:R-:W-:Y:S01]  /*7450*/  PLOP3.LUT P0, PT, PT, PT, UP0, 0x80, 0x0 ;  /* 0x000000000000781c */ /* 0x000fe20003f0f008 */
[----:B------:R-:W-:Y:S02]  /*7460*/  @UP0 UMOV UR19, UR10 ;  /* 0x0000000a00130c82 */ /* 0x000fe40008000000 */
[----:B--2---:R1:W-:Y:S04]  /*7470*/  STS [R60], R5 ;  /* 0x000000053c007388 */ /* 0x0043e80000000800 */
[----:B------:R1:W-:Y:S04]  /*7480*/  STS [R60+0x200], R4 ;  /* 0x000200043c007388 */ /* 0x0003e80000000800 */
        /* <DEDUP_REMOVED lines=26> */
.L_x_56:
[----:B------:R-:W-:Y:S01]  /*7630*/  @UP0 UIADD3 UR13, UR31, UR34, URZ ;  /* 0x000000221f0d0290 */ /* 0x000fe2000fffe03f */
[----:B------:R-:W-:Y:S01]  /*7640*/  @UP0 ULDC.64 UR10, c[0x0][0x458] ;  /* 0x00011600000a0ab9 */ /* 0x000fe20000000a00 */
[----:B------:R-:W-:Y:S02]  /*7650*/  USHF.L.U32 UR12, UR33, 0x7, URZ ;  /* 0x00000007210c7899 */ /* 0x000fe4000800063f */
[----:B------:R-:W-:Y:S02]  /*7660*/  @UP0 UIMAD.WIDE.U32 UR14, UR13, UR10, URZ ;  /* 0x0000000a0d0e02a5 */ /* 0x000fe4000f8e003f */
[----:B------:R-:W-:-:S04]  /*7670*/  @UP0 UIMAD UR13, UR13, UR11, URZ ;  /* 0x0000000b0d0d02a4 */ /* 0x000fc8000f8e023f */
[----:B------:R-:W-:Y:S01]  /*7680*/  @UP0 UIADD3 UR18, UR15, UR13, URZ ;  /* 0x0000000d0f120290 */ /* 0x000fe2000fffe03f */
[----:B------:R-:W-:Y:S11]  /*7690*/  @P0 BRA `(.L_x_57) ;  /* 0x0000000000300947 */ /* 0x000ff60003800000 */
[----:B------:R-:W-:Y:S01]  /*76a0*/  USHF.R.S32.HI UR13, URZ, 0x1f, UR31 ;  /* 0x0000001f3f0d7899 */ /* 0x000fe2000801141f */
[----:B------:R-:W-:Y:S01]  /*76b0*/  ULDC.64 UR10, c[0x0][0x458] ;  /* 0x00011600000a7ab9 */ /* 0x000fe20000000a00 */
[----:B------:R-:W-:Y:S02]  /*76c0*/  USHF.R.S32.HI UR18, URZ, 0x1f, UR47 ;  /* 0x0000001f3f127899 */ /* 0x000fe4000801142f */
[----:B------:R-:W-:Y:S02]  /*76d0*/  UIMAD UR13, UR13, UR10, URZ ;  /* 0x0000000a0d0d72a4 */ /* 0x000fe4000f8e023f */
[----:B------:R-:W-:Y:S02]  /*76e0*/  UIMAD.WIDE.U32 UR14, UR31, UR10, URZ ;  /* 0x0000000a1f0e72a5 */ /* 0x000fe4000f8e003f */
[----:B------:R-:W-:Y:S01]  /*76f0*/  UIMAD UR13, UR31, UR11, UR13 ;  /* 0x0000000b1f0d72a4 */ /* 0x000fe2000f8e020d */
[----:B------:R-:W-:-:S03]  /*7700*/  ULDC.64 UR16, c[0x0][0x440] ;  /* 0x0001100000107ab9 */ /* 0x000fc60000000a00 */
[----:B------:R-:W-:Y:S02]  /*7710*/  UIADD3 UR15, UR15, UR13, URZ ;  /* 0x0000000d0f0f7290 */ /* 0x000fe4000fffe03f */
[----:B------:R-:W-:Y:S02]  /*7720*/  UIMAD UR13, UR18, UR16, URZ ;  /* 0x00000010120d72a4 */ /* 0x000fe4000f8e023f */
[----:B------:R-:W-:Y:S02]  /*7730*/  UIMAD.WIDE.U32 UR14, UR47, UR16, UR14 ;  /* 0x000000102f0e72a5 */ /* 0x000fe4000f8e000e */
[----:B------:R-:W-:-:S04]  /*7740*/  UIMAD UR13, UR47, UR17, UR13 ;  /* 0x000000112f0d72a4 */ /* 0x000fc8000f8e020d */
[----:B------:R-:W-:-:S12]  /*7750*/  UIADD3 UR18, UR15, UR13, URZ ;  /* 0x0000000d0f127290 */ /* 0x000fd8000fffe03f */
.L_x_57:
[----:B------:R-:W-:Y:S01]  /*7760*/  BAR.SYNC.DEFER_BLOCKING 0x0 ;  /* 0x0000000000007b1d */ /* 0x000fe20000010000 */
[----:B------:R-:W-:Y:S01]  /*7770*/  USHF.R.S32.HI UR13, URZ, 0x1f, UR12 ;  /* 0x0000001f3f0d7899 */ /* 0x000fe2000801140c */
[--C-:B-1----:R-:W-:Y:S01]  /*7780*/  SHF.R.S32.HI R5, RZ, 0x1f, R224.reuse ;  /* 0x0000001fff057819 */ /* 0x102fe200000114e0 */
[----:B------:R-:W-:Y:S01]  /*7790*/  IMAD.U32 R0, RZ, RZ, UR6 ;  /* 0x00000006ff007e24 */ /* 0x000fe2000f8e00ff */
[----:B------:R-:W-:Y:S01]  /*77a0*/  UIMAD UR5, UR33, -0x80, UR5 ;  /* 0xffffff80210578a4 */ /* 0x000fe2000f8e0205 */
[----:B------:R-:W-:Y:S01]  /*77b0*/  IMAD.MOV.U32 R4, RZ, RZ, R224 ;  /* 0x000000ffff047224 */ /* 0x000fe200078e00e0 */
[----:B------:R-:W-:Y:S01]  /*77c0*/  UIMAD UR15, UR13, UR6, URZ ;  /* 0x000000060d0f72a4 */ /* 0x000fe2000f8e023f */
[----:B------:R-:W-:Y:S01]  /*77d0*/  VIADD R3, R238, 0x40 ;  /* 0x00000040ee037836 */ /* 0x000fe20000000000 */
[----:B------:R-:W-:Y:S01]  /*77e0*/  USHF.R.S32.HI UR21, URZ, 0x1f, UR57 ;  /* 0x0000001f3f157899 */ /* 0x000fe20008011439 */
[----:B------:R-:W-:Y:S01]  /*77f0*/  IMAD.WIDE.U32 R6, R0, UR12, R4 ;  /* 0x0000000c00067c25 */ /* 0x000fe2000f8e0004 */
[----:B------:R-:W-:Y:S01]  /*7800*/  UIMAD UR15, UR12, UR7, UR15 ;  /* 0x000000070c0f72a4 */ /* 0x000fe2000f8e020f */
[----:B------:R-:W-:Y:S01]  /*7810*/  BSSY B0, `(.L_x_58) ;  /* 0x000001d000007945 */ /* 0x000fe20003800000 */
[----:B------:R-:W-:Y:S01]  /*7820*/  ULDC.64 UR16, c[0x0][0x468] ;  /* 0x00011a0000107ab9 */ /* 0x000fe20000000a00 */
[----:B------:R-:W-:-:S02]  /*7830*/  SHF.R.S32.HI R24, RZ, 0x1f, R238 ;  /* 0x0000001fff187819 */ /* 0x000fc400000114ee */
[----:B------:R-:W-:Y:S02]  /*7840*/  IADD3 R6, P0, R6, UR19, RZ ;  /* 0x0000001306067c10 */ /* 0x000fe4000ff1e0ff */
[----:B------:R-:W-:Y:S01]  /*7850*/  MOV R0, UR15 ;  /* 0x0000000f00007c02 */ /* 0x000fe20008000f00 */
[----:B------:R-:W-:Y:S02]  /*7860*/  ULDC UR15, c[0x0][0x2d0] ;  /* 0x0000b400000f7ab9 */ /* 0x000fe40000000800 */
[----:B------:R-:W-:Y:S01]  /*7870*/  ISETP.GE.AND P2, PT, R224, UR15, PT ;  /* 0x0000000fe0007c0c */ /* 0x000fe2000bf46270 */
[----:B------:R-:W-:Y:S01]  /*7880*/  UIMAD UR15, UR21, UR16, URZ ;  /* 0x00000010150f72a4 */ /* 0x000fe2000f8e023f */
[----:B------:R-:W-:Y:S01]  /*7890*/  IADD3.X R7, R7, UR20, R0, P0, !PT ;  /* 0x0000001407077c10 */ /* 0x000fe200087fe400 */
[----:B------:R-:W-:Y:S01]  /*78a0*/  IMAD.U32 R0, RZ, RZ, UR16 ;  /* 0x00000010ff007e24 */ /* 0x000fe2000f8e00ff */
[----:B------:R1:W2:Y:S01]  /*78b0*/  LDS.128 R16, [R52+0x7000] ;  /* 0x0070000034107984 */ /* 0x0002a20000000c00 */
[----:B------:R-:W-:Y:S01]  /*78c0*/  ISETP.GE.OR P1, PT, R3, UR5, P2 ;  /* 0x0000000503007c0c */ /* 0x000fe20009726670 */
[----:B------:R-:W-:Y:S01]  /*78d0*/  UIMAD UR17, UR57, UR17, UR15 ;  /* 0x00000011391172a4 */ /* 0x000fe2000f8e020f */
[----:B------:R-:W-:Y:S01]  /*78e0*/  ISETP.GE.OR P2, PT, R238, UR5, P2 ;  /* 0x00000005ee007c0c */ /* 0x000fe20009746670 */
[----:B------:R1:W3:Y:S01]  /*78f0*/  LDS.128 R20, [R52+0x9000] ;  /* 0x0090000034147984 */ /* 0x0002e20000000c00 */
[----:B------:R-:W-:-:S05]  /*7900*/  IMAD.WIDE.U32 R6, R0, UR57, R6 ;  /* 0x0000003900067c25 */ /* 0x000fca000f8e0006 */
[----:B------:R-:W-:-:S06]  /*7910*/  IADD3 R3, R7, UR17, RZ ;  /* 0x0000001107037c10 */ /* 0x000fcc000fffe0ff */
[----:B------:R-:W-:Y:S05]  /*7920*/  @P2 BRA `(.L_x_59) ;  /* 0x00000000002c2947 */ /* 0x000fea0003800000 */
        /* <DEDUP_REMOVED lines=11> */
.L_x_59:
[----:B------:R-:W-:Y:S05]  /*79e0*/  BSYNC B0 ;  /* 0x0000000000007941 */ /* 0x000fea0003800000 */
.L_x_58:
        /* <DEDUP_REMOVED lines=13> */
.L_x_61:
[----:B------:R-:W-:Y:S05]  /*7ac0*/  BSYNC B0 ;  /* 0x0000000000007941 */ /* 0x000fea0003800000 */
.L_x_60:
[----:B-1----:R-:W1:Y:S01]  /*7ad0*/  LDS.128 R52, [R52+0x8000] ;  /* 0x0080000034347984 */ /* 0x002e620000000c00 */
[----:B------:R-:W-:Y:S01]  /*7ae0*/  IMAD.U32 R0, RZ, RZ, UR10 ;  /* 0x0000000aff007e24 */ /* 0x000fe2000f8e00ff */
[----:B------:R-:W-:Y:S01]  /*7af0*/  UIMAD UR13, UR13, UR10, URZ ;  /* 0x0000000a0d0d72a4 */ /* 0x000fe2000f8e023f */
[----:B------:R-:W-:Y:S01]  /*7b00*/  BSSY B0, `(.L_x_62) ;  /* 0x0000018000007945 */ /* 0x000fe20003800000 */
[----:B------:R-:W-:Y:S01]  /*7b10*/  USHF.R.S32.HI UR5, URZ, 0x1f, UR57 ;  /* 0x0000001f3f057899 */ /* 0x000fe20008011439 */
[----:B------:R-:W-:Y:S01]  /*7b20*/  IMAD.WIDE.U32 R4, R0, UR12, R4 ;  /* 0x0000000c00047c25 */ /* 0x000fe2000f8e0004 */
[----:B------:R-:W-:Y:S01]  /*7b30*/  UIMAD UR12, UR12, UR11, UR13 ;  /* 0x0000000b0c0c72a4 */ /* 0x000fe2000f8e020d */
[----:B------:R-:W-:Y:S01]  /*7b40*/  ULDC.64 UR6, c[0x0][0x470] ;  /* 0x00011c0000067ab9 */ /* 0x000fe20000000a00 */
[----:B------:R-:W-:Y:S01]  /*7b50*/  IADD3 R4, P0, R4, UR14, RZ ;  /* 0x0000000e04047c10 */ /* 0x000fe2000ff1e0ff */
[----:B------:R-:W-:-:S03]  /*7b60*/  UIMAD UR5, UR5, UR6, URZ ;  /* 0x00000006050572a4 */ /* 0x000fc6000f8e023f */
[----:B------:R-:W-:Y:S01]  /*7b70*/  IMAD.U32 R0, RZ, RZ, UR12 ;  /* 0x0000000cff007e24 */ /* 0x000fe2000f8e00ff */
[----:B------:R-:W-:-:S04]  /*7b80*/  UIMAD UR7, UR57, UR7, UR5 ;  /* 0x00000007390772a4 */ /* 0x000fc8000f8e0205 */
[----:B------:R-:W-:Y:S02]  /*7b90*/  IADD3.X R5, R5, UR18, R0, P0, !PT ;  /* 0x0000001205057c10 */ /* 0x000fe400087fe400 */
        /* <DEDUP_REMOVED lines=14> */
.L_x_63:
[----:B------:R-:W-:Y:S05]  /*7c80*/  BSYNC B0 ;  /* 0x0000000000007941 */ /* 0x000fea0003800000 */
.L_x_62:
        /* <DEDUP_REMOVED lines=14> */
.L_x_36:
[----:B------:R-:W-:Y:S02]  /*7d70*/  UISETP.NE.AND UP0, UPT, UR34, -0x1, UPT ;  /* 0xffffffff2200788c */ /* 0x000fe4000bf05270 */
        /* <DEDUP_REMOVED lines=22> */
.L_x_65:
[----:B------:R-:W-:Y:S01]  /*7ee0*/  @UP0 UIADD3 UR14, UR31, UR34, URZ ;  /* 0x000000221f0e0290 */ /* 0x000fe2000fffe03f */
        /* <DEDUP_REMOVED lines=20> */
.L_x_66:
[----:B------:R-:W-:Y:S01]  /*8030*/  UIMAD UR12, UR18, UR6, URZ ;  /* 0x00000006120c72a4 */ /* 0x000fe2000f8e023f */
[----:B------:R-:W-:Y:S01]  /*8040*/  IMAD.U32 R4, RZ, RZ, UR6 ;  /* 0x00000006ff047e24 */ /* 0x000fe2000f8e00ff */
[----:B------:R-:W-:Y:S01]  /*8050*/  UIMAD UR5, UR33, -0x80, UR5 ;  /* 0xffffff80210578a4 */ /* 0x000fe2000f8e0205 */
[----:B------:R-:W-:Y:S01]  /*8060*/  VIADD R3, R238, 0x40 ;  /* 0x00000040ee037836 */ /* 0x000fe20000000000 */
[----:B------:R-:W-:Y:S01]  /*8070*/  UIMAD UR12, UR17, UR7, UR12 ;  /* 0x00000007110c72a4 */ /* 0x000fe2000f8e020c */
[----:B------:R-:W-:Y:S01]  /*8080*/  IMAD.WIDE.U32 R4, R4, UR17, R224 ;  /* 0x0000001104047c25 */ /* 0x000fe2000f8e00e0 */
[----:B------:R-:W-:Y:S01]  /*8090*/  ULDC UR14, c[0x0][0x2d0] ;  /* 0x0000b400000e7ab9 */ /* 0x000fe20000000800 */
[----:B------:R-:W-:Y:S01]  /*80a0*/  USHF.R.S32.HI UR21, URZ, 0x1f, UR57 ;  /* 0x0000001f3f157899 */ /* 0x000fe20008011439 */
[----:B------:R-:W-:Y:S01]  /*80b0*/  ISETP.GE.AND P2, PT, R224, UR14, PT ;  /* 0x0000000ee0007c0c */ /* 0x000fe2000bf46270 */
[----:B------:R-:W-:Y:S01]  /*80c0*/  BSSY B0, `(.L_x_67) ;  /* 0x0000018000007945 */ /* 0x000fe20003800000 */
[----:B------:R-:W-:Y:S01]  /*80d0*/  MOV R0, UR12 ;  /* 0x0000000c00007c02 */ /* 0x000fe20008000f00 */
[----:B------:R-:W-:Y:S01]  /*80e0*/  ULDC.64 UR12, c[0x0][0x468] ;  /* 0x00011a00000c7ab9 */ /* 0x000fe20000000a00 */
[----:B------:R-:W-:Y:S01]  /*80f0*/  IADD3 R4, P0, R4, UR19, RZ ;  /* 0x0000001304047c10 */ /* 0x000fe2000ff1e0ff */
[----:B------:R-:W-:Y:S01]  /*8100*/  UIMAD UR14, UR21, UR12, URZ ;  /* 0x0000000c150e72a4 */ /* 0x000fe2000f8e023f */
[----:B------:R-:W-:-:S02]  /*8110*/  ISETP.GE.OR P1, PT, R3, UR5, P2 ;  /* 0x0000000503007c0c */ /* 0x000fc40009726670 */
[----:B------:R-:W-:Y:S01]  /*8120*/  ISETP.GE.OR P2, PT, R238, UR5, P2 ;  /* 0x00000005ee007c0c */ /* 0x000fe20009746670 */
[----:B------:R-:W-:Y:S01]  /*8130*/  UIMAD UR13, UR57, UR13, UR14 ;  /* 0x0000000d390d72a4 */ /* 0x000fe2000f8e020e */
[----:B------:R-:W-:Y:S01]  /*8140*/  IADD3.X R5, R5, UR20, R0, P0, !PT ;  /* 0x0000001405057c10 */ /* 0x000fe200087fe400 */
[----:B------:R-:W-:Y:S01]  /*8150*/  IMAD.U32 R0, RZ, RZ, UR12 ;  /* 0x0000000cff007e24 */ /* 0x000fe2000f8e00ff */
[----:B------:R-:W-:-:S03]  /*8160*/  SHF.R.S32.HI R10, RZ, 0x1f, R238 ;  /* 0x0000001fff0a7819 */ /* 0x000fc600000114ee */
[----:B------:R-:W-:-:S05]  /*8170*/  IMAD.WIDE.U32 R4, R0, UR57, R4 ;  /* 0x0000003900047c25 */ /* 0x000fca000f8e0004 */
[----:B------:R-:W-:Y:S01]  /*8180*/  IADD3 R3, R5, UR13, RZ ;  /* 0x0000000d05037c10 */ /* 0x000fe2000fffe0ff */
[----:B------:R-:W-:Y:S06]  /*8190*/  @P2 BRA `(.L_x_68) ;  /* 0x0000000000282947 */ /* 0x000fec0003800000 */
        /* <DEDUP_REMOVED lines=10> */
.L_x_68:
[----:B------:R-:W-:Y:S05]  /*8240*/  BSYNC B0 ;  /* 0x0000000000007941 */ /* 0x000fea0003800000 */
.L_x_67:
        /* <DEDUP_REMOVED lines=14> */
.L_x_70:
[----:B------:R-:W-:Y:S05]  /*8330*/  BSYNC B0 ;  /* 0x0000000000007941 */ /* 0x000fea0003800000 */
.L_x_69:
[----:B------:R-:W-:Y:S01]  /*8340*/  UIMAD UR5, UR18, UR10, URZ ;  /* 0x0000000a120572a4 */ /* 0x000fe2000f8e023f */
[----:B--2---:R-:W-:Y:S01]  /*8350*/  IMAD.U32 R4, RZ, RZ, UR10 ;  /* 0x0000000aff047e24 */ /* 0x004fe2000f8e00ff */
        /* <DEDUP_REMOVED lines=21> */
[----:B-1----:R-:W-:-:S04]  /*84b0*/  LEA R8, P0, R6, UR6, 0x1 ;  /* 0x0000000606087c11 */ /* 0x002fc8000f8008ff */
[----:B------:R-:W-:-:S05]  /*84c0*/  LEA.HI.X R9, R6, UR7, R0, 0x1, P0 ;  /* 0x0000000706097c11 */ /* 0x000fca00080f0c00 */
[----:B------:R2:W-:Y:S04]  /*84d0*/  STG.E.128 desc[UR8][R8.64], RZ ;  /* 0x000000ff08007986 */ /* 0x0005e8000c101d08 */
.L_x_72:
[----:B------:R-:W-:Y:S05]  /*84e0*/  BSYNC B0 ;  /* 0x0000000000007941 */ /* 0x000fea0003800000 */
.L_x_71:
        /* <DEDUP_REMOVED lines=13> */
.L_x_64:
[----:B------:R-:W-:Y:S05]  /*85c0*/  BSYNC B1 ;  /* 0x0000000000017941 */ /* 0x000fea0003800000 */
.L_x_31:
        /* <DEDUP_REMOVED lines=11> */
.L_x_73:
[----:B------:R-:W-:Y:S05]  /*8680*/  EXIT ;  /* 0x000000000000794d */ /* 0x000fea0003800000 */
.L_x_75:
        /* <DEDUP_REMOVED lines=15> */
.L_x_1329:


//--------------------- .text._ZN5flash44flash_bwd_dq_dk_dv_loop_seqk_parallel_kernelI23Flash_bwd_kernel_traitsILi32ELi128ELi128ELi8ELi4ELi4ELi4ELb1ELb0EN7cutlass6half_tE19Flash_kernel_traitsILi32ELi128ELi128ELi8ES3_EELb0ELb0ELb1ELb0ELb0ELb0ELb0EEEvNS_16Flash_bwd_paramsE --------------------------
	.section	.text._ZN5flash44flash_bwd_dq_dk_dv_loop_seqk_parallel_kernelI23Flash_bwd_kernel_traitsILi32ELi128ELi128ELi8ELi4ELi4ELi4ELb1ELb0EN7cutlass6half_tE19Flash_kernel_traitsILi32ELi128ELi128ELi8ES3_EELb0ELb0ELb1ELb0ELb0ELb0ELb0EEEvNS_16Flash_bwd_paramsE,"ax",@progbits
	.align	128
        .global         _ZN5flash44flash_bwd_dq_dk_dv_loop_seqk_parallel_kernelI23Flash_bwd_kernel_traitsILi32ELi128ELi128ELi8ELi4ELi4ELi4ELb1ELb0EN7cutlass6half_tE19Flash_kernel_traitsILi32ELi128ELi128ELi8ES3_EELb0ELb0ELb1ELb0ELb0ELb0ELb0EEEvNS_16Flash_bwd_paramsE
        .type           _ZN5flash44flash_bwd_dq_dk_dv_loop_seqk_parallel_kernelI23Flash_bwd_kernel_traitsILi32ELi128ELi128ELi8ELi4ELi4ELi4ELb1ELb0EN7cutlass6half_tE19Flash_kernel_traitsILi32ELi128ELi128ELi8ES3_EELb0ELb0ELb1ELb0ELb0ELb0ELb0EEEvNS_16Flash_bwd_paramsE,@function
        .size           _ZN5flash44flash_bwd_dq_dk_dv_loop_seqk_parallel_kernelI23Flash_bwd_kernel_traitsILi32ELi128ELi128ELi8ELi4ELi4ELi4ELb1ELb0EN7cutlass6half_tE19Flash_kernel_traitsILi32ELi128ELi128ELi8ES3_EELb0ELb0ELb1ELb0ELb0ELb0ELb0EEEvNS_16Flash_bwd_paramsE,(.L_x_1330 - _ZN5flash44flash_bwd_dq_dk_dv_loop_seqk_parallel_kernelI23Flash_bwd_kernel_traitsILi32ELi128ELi128ELi8ELi4ELi4ELi4ELb1ELb0EN7cutlass6half_tE19Flash_kernel_traitsILi32ELi128ELi128ELi8ES3_EELb0ELb0ELb1ELb0ELb0ELb0ELb0EEEvNS_16Flash_bwd_paramsE)
        .other          _ZN5flash44flash_bwd_dq_dk_dv_loop_seqk_parallel_kernelI23Flash_bwd_kernel_traitsILi32ELi128ELi128ELi8ELi4ELi4ELi4ELb1ELb0EN7cutlass6half_tE19Flash_kernel_traitsILi32ELi128ELi128ELi8ES3_EELb0ELb0ELb1ELb0ELb0ELb0ELb0EEEvNS_16Flash_bwd_paramsE,@"STO_CUDA_ENTRY STV_DEFAULT"
_ZN5flash44flash_bwd_dq_dk_dv_loop_seqk_parallel_kernelI23Flash_bwd_kernel_traitsILi32ELi128ELi128ELi8ELi4ELi4ELi4ELb1ELb0EN7cutlass6half_tE19Flash_kernel_traitsILi32ELi128ELi128ELi8ES3_EELb0ELb0ELb1ELb0ELb0ELb0ELb0EEEvNS_16Flash_bwd_paramsE:
.text._ZN5flash44flash_bwd_dq_dk_dv_loop_seqk_parallel_kernelI23Flash_bwd_kernel_traitsILi32ELi128ELi128ELi8ELi4ELi4ELi4ELb1ELb0EN7cutlass6half_tE19Flash_kernel_traitsILi32ELi128ELi128ELi8ES3_EELb0ELb0ELb1ELb0ELb0ELb0ELb0EEEvNS_16Flash_bwd_paramsE:
        /* <DEDUP_REMOVED lines=16> */
[----:B------:R-:W-:Y:S01]  /*0100*/  ULDC UR60, c[0x0][0x394] ;  /* 0x0000e500003c7ab9 */ /* 0x000fe20000000800 */
[----:B------:R-:W-:Y:S01]  /*0110*/  IMAD.MOV.U32 R164, RZ, RZ, 0x40 ;  /* 0x00000040ffa47424 */ /* 0x000fe200078e00ff */
[----:B------:R-:W-:Y:S01]  /*0120*/  UMOV UR61, 0xffffe000 ;  /* 0xffffe000003d7882 */ /* 0x000fe20000000000 */
[----:B------:R-:W3:Y:S08]  /*0130*/  S2UR UR57, SR_CTAID.Z ;  /* 0x00000000003979c3 */ /* 0x000ef00000002700 */
[----:B------:R-:W4:Y:S01]  /*0140*/  S2UR UR48, SR_CTAID.Y ;  /* 0x00000000003079c3 */ /* 0x000f220000002600 */
[----:B--2---:R-:W-:Y:S01]  /*0150*/  ULEA UR4, UR4, UR5, 0x18 ;  /* 0x0000000504047291 */ /* 0x004fe2000f8ec03f */
[----:B-1----:R-:W-:Y:S01]  /*0160*/  SHF.R.S32.HI R10, RZ, 0x1f, R20 ;  /* 0x0000001fff0a7819 */ /* 0x002fe20000011414 */
[----:B------:R-:W-:Y:S01]  /*0170*/  IMAD.SHL.U32 R249, R20, 0x2, RZ ;  /* 0x0000000214f97824 */ /* 0x000fe200078e00ff */
[----:B---3--:R-:W-:-:S02]  /*0180*/  USHF.R.S32.HI UR5, URZ, 0x1f, UR57 ;  /* 0x0000001f3f057899 */ /* 0x008fc40008011439 */
[CC--:B------:R-:W-:Y:S02]  /*0190*/  LEA.HI R8, R10.reuse, R20.reuse, RZ, 0x5 ;  /* 0x000000140a087211 */ /* 0x0c0fe400078f28ff */
[-C--:B------:R-:W-:Y:S02]  /*01a0*/  LEA.HI R11, R10, R20.reuse, RZ, 0x4 ;  /* 0x000000140a0b7211 */ /* 0x080fe400078f20ff */
[----:B------:R-:W-:Y:S01]  /*01b0*/  LOP3.LUT R0, R8, 0xffffffe0, RZ, 0xc0, !PT ;  /* 0xffffffe008007812 */ /* 0x000fe200078ec0ff */
[----:B----4-:R-:W-:Y:S01]  /*01c0*/  USHF.L.U32 UR6, UR48, 0x7, URZ ;  /* 0x0000000730067899 */ /* 0x010fe2000800063f */
[----:B------:R-:W-:Y:S02]  /*01d0*/  SHF.R.S32.HI R7, RZ, 0x4, R11 ;  /* 0x00000004ff077819 */ /* 0x000fe4000001140b */
[----:B------:R-:W-:Y:S01]  /*01e0*/  LEA.HI R6, R10, R20, RZ, 0x2 ;  /* 0x000000140a067211 */ /* 0x000fe200078f10ff */
[----:B------:R-:W-:Y:S01]  /*01f0*/  IMAD.IADD R0, R20, 0x1, -R0 ;  /* 0x0000000114007824 */ /* 0x000fe200078e0a00 */
[----:B------:R-:W-:-:S02]  /*0200*/  LEA.HI R5, R11, R7, RZ, 0x1 ;  /* 0x000000070b057211 */ /* 0x000fc400078f08ff */
[----:B------:R-:W-:Y:S02]  /*0210*/  SHF.R.S32.HI R9, RZ, 0x2, R6 ;  /* 0x00000002ff097819 */ /* 0x000fe40000011406 */
[----:B------:R-:W-:Y:S02]  /*0220*/  SHF.R.S32.HI R2, RZ, 0x1f, R0 ;  /* 0x0000001fff027819 */ /* 0x000fe40000011400 */
[----:B------:R-:W-:Y:S02]  /*0230*/  SHF.R.S32.HI R4, RZ, 0x1f, R6 ;  /* 0x0000001fff047819 */ /* 0x000fe40000011406 */
[----:B------:R-:W-:Y:S02]  /*0240*/  LEA.HI R243, R2, R0, RZ, 0x2 ;  /* 0x0000000002f37211 */ /* 0x000fe400078f10ff */
[----:B------:R-:W-:Y:S02]  /*0250*/  LOP3.LUT R0, R5, 0xfffffffe, RZ, 0xc0, !PT ;  /* 0xfffffffe05007812 */ /* 0x000fe400078ec0ff */
[----:B------:R-:W-:-:S02]  /*0260*/  SHF.R.S32.HI R3, RZ, 0x5, R8 ;  /* 0x00000005ff037819 */ /* 0x000fc40000011408 */
[----:B------:R-:W-:Y:S01]  /*0270*/  SHF.R.S32.HI R2, RZ, 0x1f, R8 ;  /* 0x0000001fff027819 */ /* 0x000fe20000011408 */
[----:B------:R-:W-:Y:S01]  /*0280*/  IMAD.IADD R16, R7, 0x1, -R0 ;  /* 0x0000000107107824 */ /* 0x000fe200078e0a00 */
[-C--:B------:R-:W-:Y:S02]  /*0290*/  LEA.HI R5, R6, R9.reuse, RZ, 0x1 ;  /* 0x0000000906057211 */ /* 0x080fe400078f08ff */
[----:B------:R-:W-:Y:S02]  /*02a0*/  LEA.HI R4, R4, R9, RZ, 0x3 ;  /* 0x0000000904047211 */ /* 0x000fe400078f18ff */
[----:B------:R-:W-:Y:S02]  /*02b0*/  LEA.HI R0, R2, R3, RZ, 0x2 ;  /* 0x0000000302007211 */ /* 0x000fe400078f10ff */
[----:B------:R-:W-:Y:S02]  /*02c0*/  LOP3.LUT R2, R5, 0x7fffffe, RZ, 0xc0, !PT ;  /* 0x07fffffe05027812 */ /* 0x000fe400078ec0ff */
[----:B------:R-:W-:-:S02]  /*02d0*/  LOP3.LUT R4, R4, 0xfffffff8, RZ, 0xc0, !PT ;  /* 0xfffffff804047812 */ /* 0x000fc400078ec0ff */
[-C--:B------:R-:W-:Y:S01]  /*02e0*/  LEA.HI R21, R10, R20.reuse, RZ, 0x3 ;  /* 0x000000140a157211 */ /* 0x080fe200078f18ff */
[C---:B------:R-:W-:Y:S01]  /*02f0*/  IMAD.IADD R2, R9.reuse, 0x1, -R2 ;  /* 0x0000000109027824 */ /* 0x040fe200078e0a02 */
[----:B------:R-:W-:Y:S01]  /*0300*/  LOP3.LUT R5, R0, 0xfffffffc, RZ, 0xc0, !PT ;  /* 0xfffffffc00057812 */ /* 0x000fe200078ec0ff */
[----:B------:R-:W-:Y:S01]  /*0310*/  IMAD.IADD R0, R9, 0x1, -R4 ;  /* 0x0000000109007824 */ /* 0x000fe200078e0a04 */
[----:B------:R-:W-:Y:S01]  /*0320*/  LOP3.LUT R4, R6, 0xfffffffc, RZ, 0xc0, !PT ;  /* 0xfffffffc06047812 */ /* 0x000fe200078ec0ff */
[C---:B------:R-:W-:Y:S01]  /*0330*/  IMAD R248, R3.reuse, 0x8, R2 ;  /* 0x0000000803f87824 */ /* 0x040fe200078e0202 */
[----:B------:R-:W-:Y:S01]  /*0340*/  SHF.R.S32.HI R6, RZ, 0x3, R21 ;  /* 0x00000003ff067819 */ /* 0x000fe20000011415 */
[----:B------:R-:W-:Y:S01]  /*0350*/  IMAD.IADD R18, R3, 0x1, -R5 ;  /* 0x0000000103127824 */ /* 0x000fe200078e0a05 */
[----:B------:R-:W-:Y:S01]  /*0360*/  LOP3.LUT R3, R21, 0xfffffff8, RZ, 0xc0, !PT ;  /* 0xfffffff815037812 */ /* 0x000fe200078ec0ff */
[----:B------:R-:W-:Y:S01]  /*0370*/  IMAD.IADD R13, R20, 0x1, -R4 ;  /* 0x00000001140d7824 */ /* 0x000fe200078e0a04 */
[----:B------:R-:W-:Y:S01]  /*0380*/  LEA.HI R10, R10, R20, RZ, 0x7 ;  /* 0x000000140a0a7211 */ /* 0x000fe200078f38ff */
[----:B------:R-:W-:Y:S01]  /*0390*/  IMAD.SHL.U32 R2, R6, 0x40, RZ ;  /* 0x0000004006027824 */ /* 0x000fe200078e00ff */
[----:B------:R-:W-:Y:S01]  /*03a0*/  LOP3.LUT P5, RZ, R0, 0x2, RZ, 0xc0, !PT ;  /* 0x0000000200ff7812 */ /* 0x000fe200078ac0ff */
[----:B------:R-:W-:Y:S01]  /*03b0*/  IMAD.IADD R4, R20, 0x1, -R3 ;  /* 0x0000000114047824 */ /* 0x000fe200078e0a03 */
[----:B------:R-:W-:Y:S01]  /*03c0*/  LOP3.LUT R3, R11, 0xfffffff0, RZ, 0xc0, !PT ;  /* 0xfffffff00b037812 */ /* 0x000fe200078ec0ff */
[----:B------:R-:W-:Y:S01]  /*03d0*/  IMAD.SHL.U32 R238, R13, 0x8, RZ ;  /* 0x000000080dee7824 */ /* 0x000fe200078e00ff */
[----:B------:R-:W-:-:S02]  /*03e0*/  LOP3.LUT R2, R2, 0xc0, RZ, 0xc0, !PT ;  /* 0x000000c002027812 */ /* 0x000fc400078ec0ff */
[----:B------:R-:W-:Y:S02]  /*03f0*/  LEA.HI R12, R4, R4, RZ, 0x1 ;  /* 0x00000004040c7211 */ /* 0x000fe400078f08ff */
[----:B------:R-:W-:Y:S02]  /*0400*/  SHF.R.U32.HI R7, RZ, 0x3, R2 ;  /* 0x00000003ff077819 */ /* 0x000fe40000011602 */
[----:B------:R-:W-:Y:S01]  /*0410*/  LOP3.LUT R6, R2, 0x18, R238, 0xf8, !PT ;  /* 0x0000001802067812 */ /* 0x000fe200078ef8ee */
[----:B------:R-:W-:Y:S01]  /*0420*/  IMAD.IADD R2, R20, 0x1, -R3 ;  /* 0x0000000114027824 */ /* 0x000fe200078e0a03 */
[----:B------:R-:W-:Y:S02]  /*0430*/  LOP3.LUT R5, R12, 0x3fffffe, RZ, 0xc0, !PT ;  /* 0x03fffffe0c057812 */ /* 0x000fe400078ec0ff */
[----:B------:R-:W-:Y:S02]  /*0440*/  SHF.R.S32.HI R10, RZ, 0x7, R10 ;  /* 0x00000007ff0a7819 */ /* 0x000fe4000001140a */
[----:B------:R-:W-:-:S02]  /*0450*/  SHF.R.S32.HI R11, RZ, 0x1f, R2 ;  /* 0x0000001fff0b7819 */ /* 0x000fc40000011402 */
[----:B------:R-:W-:Y:S01]  /*0460*/  LOP3.LUT R9, R6, R7, RZ, 0x3c, !PT ;  /* 0x0000000706097212 */ /* 0x000fe200078e3cff */
[----:B------:R-:W-:Y:S01]  /*0470*/  IMAD.IADD R7, R4, 0x1, -R5 ;  /* 0x0000000104077824 */ /* 0x000fe200078e0a05 */
[-C--:B------:R-:W-:Y:S01]  /*0480*/  LEA.HI R3, R2, R2.reuse, RZ, 0x1 ;  /* 0x0000000202037211 */ /* 0x080fe200078f08ff */
[----:B------:R-:W-:Y:S01]  /*0490*/  IMAD R6, R10, 0x8, R16 ;  /* 0x000000080a067824 */ /* 0x000fe200078e0210 */
[----:B------:R-:W-:Y:S01]  /*04a0*/  LEA.HI R11, R11, R2, RZ, 0x3 ;  /* 0x000000020b0b7211 */ /* 0x000fe200078f18ff */
[----:B------:R-:W-:Y:S01]  /*04b0*/  IMAD.U32 R248, R248, 0x20, R9 ;  /* 0x00000020f8f87824 */ /* 0x000fe200078e0009 */
[----:B------:R-:W-:Y:S01]  /*04c0*/  SHF.R.S32.HI R5, RZ, 0x1, R3 ;  /* 0x00000001ff057819 */ /* 0x000fe20000011403 */
[----:B------:R-:W-:Y:S01]  /*04d0*/  IMAD R19, R6, 0x8, R7 ;  /* 0x0000000806137824 */ /* 0x000fe200078e0207 */
[----:B------:R-:W-:Y:S01]  /*04e0*/  SHF.R.S32.HI R8, RZ, 0x1f, R3 ;  /* 0x0000001fff087819 */ /* 0x000fe20000011403 */
[----:B------:R-:W-:Y:S01]  /*04f0*/  IMAD.SHL.U32 R4, R4, 0x40, RZ ;  /* 0x0000004004047824 */ /* 0x000fe200078e00ff */
[----:B------:R-:W-:-:S02]  /*0500*/  LOP3.LUT R7, R3, 0x7fffffe, RZ, 0xc0, !PT ;  /* 0x07fffffe03077812 */ /* 0x000fc400078ec0ff */
[----:B------:R-:W-:Y:S02]  /*0510*/  LOP3.LUT R3, R11, 0xfffffff8, RZ, 0xc0, !PT ;  /* 0xfffffff80b037812 */ /* 0x000fe400078ec0ff */
[----:B------:R-:W-:Y:S01]  /*0520*/  LEA.HI R9, R0, R0, RZ, 0x1 ;  /* 0x0000000000097211 */ /* 0x000fe200078f08ff */
[----:B------:R-:W-:Y:S01]  /*0530*/  IMAD.IADD R17, R2, 0x1, -R7 ;  /* 0x0000000102117824 */ /* 0x000fe200078e0a07 */
[----:B------:R-:W-:Y:S01]  /*0540*/  LEA.HI R8, R8, R5, RZ, 0x2 ;  /* 0x0000000508087211 */ /* 0x000fe200078f10ff */
[----:B------:R-:W-:Y:S01]  /*0550*/  IMAD.IADD R15, R2, 0x1, -R3 ;  /* 0x00000001020f7824 */ /* 0x000fe200078e0a03 */
[----:B------:R-:W-:Y:S02]  /*0560*/  LOP3.LUT R3, R9, 0x3fffffe, RZ, 0xc0, !PT ;  /* 0x03fffffe09037812 */ /* 0x000fe400078ec0ff */
[----:B------:R-:W-:Y:S02]  /*0570*/  SHF.R.S32.HI R2, RZ, 0x1, R12 ;  /* 0x00000001ff027819 */ /* 0x000fe4000001140c */
[C---:B------:R-:W-:Y:S01]  /*0580*/  LOP3.LUT R6, R0.reuse, 0x1, RZ, 0xc0, !PT ;  /* 0x0000000100067812 */ /* 0x040fe200078ec0ff */
[----:B------:R-:W-:Y:S01]  /*0590*/  IMAD.IADD R12, R0, 0x1, -R3 ;  /* 0x00000001000c7824 */ /* 0x000fe200078e0a03 */
[----:B------:R-:W-:Y:S01]  /*05a0*/  LOP3.LUT R8, R8, 0xfffffffc, RZ, 0xc0, !PT ;  /* 0xfffffffc08087812 */ /* 0x000fe200078ec0ff */
[----:B------:R-:W-:Y:S01]  /*05b0*/  IMAD.SHL.U32 R3, R0, 0x40, RZ ;  /* 0x0000004000037824 */ /* 0x000fe200078e00ff */
[----:B------:R-:W-:Y:S01]  /*05c0*/  ISETP.NE.U32.AND P6, PT, R6, 0x1, PT ;  /* 0x000000010600780c */ /* 0x000fe20003fc5070 */
[----:B------:R-:W-:Y:S01]  /*05d0*/  IMAD.SHL.U32 R6, R13, 0x2, RZ ;  /* 0x000000020d067824 */ /* 0x000fe200078e00ff */
[----:B------:R-:W-:Y:S01]  /*05e0*/  LOP3.LUT P4, RZ, R0, 0x4, RZ, 0xc0, !PT ;  /* 0x0000000400ff7812 */ /* 0x000fe2000788c0ff */
[----:B------:R-:W-:Y:S01]  /*05f0*/  IMAD.IADD R14, R5, 0x1, -R8 ;  /* 0x00000001050e7824 */ /* 0x000fe200078e0a08 */
[----:B------:R-:W-:Y:S01]  /*0600*/  LOP3.LUT R7, R4, 0x1c0, RZ, 0xc0, !PT ;  /* 0x000001c004077812 */ /* 0x000fe200078ec0ff */
[----:B------:R-:W-:Y:S01]  /*0610*/  IMAD.SHL.U32 R0, R18, 0x10, RZ ;  /* 0x0000001012007824 */ /* 0x000fe200078e00ff */
[----:B------:R-:W-:Y:S01]  /*0620*/  LOP3.LUT R3, R3, 0x1c0, RZ, 0xc0, !PT ;  /* 0x000001c003037812 */ /* 0x000fe200078ec0ff */
[C---:B------:R-:W-:Y:S01]  /*0630*/  IMAD.SHL.U32 R8, R2.reuse, 0x40, RZ ;  /* 0x0000004002087824 */ /* 0x040fe200078e00ff */
[----:B------:R-:W-:Y:S01]  /*0640*/  LOP3.LUT P0, RZ, R2, 0x2, RZ, 0xc0, !PT ;  /* 0x0000000202ff7812 */ /* 0x000fe2000780c0ff */
[----:B------:R-:W-:Y:S01]  /*0650*/  IMAD R13, R10, 0x2000, R6 ;  /* 0x000020000a0d7824 */ /* 0x000fe200078e0206 */
[----:B------:R-:W-:Y:S01]  /*0660*/  LEA.HI.SX32 R243, R243, R0, 0x1e ;  /* 0x00000000f3f37211 */ /* 0x000fe200078ff2ff */
[----:B------:R-:W-:Y:S01]  /*0670*/  IMAD.SHL.U32 R2, R18, 0x400, RZ ;  /* 0x0000040012027824 */ /* 0x000fe200078e00ff */
[----:B------:R-:W-:-:S02]  /*0680*/  LOP3.LUT R5, R7, 0x30, R0, 0xf8, !PT ;  /* 0x0000003007057812 */ /* 0x000fc400078ef800 */
[----:B------:R-:W-:Y:S02]  /*0690*/  LEA.HI R3, R3, R3, RZ, 0x1d ;  /* 0x0000000303037211 */ /* 0x000fe400078fe8ff */
[----:B------:R-:W-:Y:S02]  /*06a0*/  LOP3.LUT R0, R8, 0xc0, RZ, 0xc0, !PT ;  /* 0x000000c008007812 */ /* 0x000fe400078ec0ff */
[----:B------:R-:W-:Y:S02]  /*06b0*/  IADD3 R13, R3, R13, R2 ;  /* 0x0000000d030d7210 */ /* 0x000fe40007ffe002 */
[----:B------:R-:W-:Y:S02]  /*06c0*/  LOP3.LUT R3, R0, 0x8, R21, 0xf8, !PT ;  /* 0x0000000800037812 */ /* 0x000fe400078ef815 */
[----:B------:R-:W-:Y:S01]  /*06d0*/  SHF.R.U32.HI R161, RZ, 0x3, R0 ;  /* 0x00000003ffa17819 */ /* 0x000fe20000011600 */
[----:B------:R-:W-:Y:S01]  /*06e0*/  IMAD R0, R18, 0x200, R6 ;  /* 0x0000020012007824 */ /* 0x000fe200078e0206 */
[----:B------:R-:W-:-:S02]  /*06f0*/  SHF.R.S32.HI R4, RZ, 0x3, R11 ;  /* 0x00000003ff047819 */ /* 0x000fc4000001140b */
[----:B------:R-:W-:Y:S01]  /*0700*/  R2P PR, R15, 0x6 ;  /* 0x000000060f007804 */ /* 0x000fe20000000000 */
[----:B------:R-:W-:Y:S01]  /*0710*/  IMAD R12, R12, 0x20, R0 ;  /* 0x000000200c0c7824 */ /* 0x000fe200078e0200 */
[----:B------:R-:W-:Y:S01]  /*0720*/  LOP3.LUT R5, R5, 0x8, R21, 0xf8, !PT ;  /* 0x0000000805057812 */ /* 0x000fe200078ef815 */
[----:B------:R-:W-:Y:S01]  /*0730*/  IMAD.SHL.U32 R0, R10, 0x8, RZ ;  /* 0x000000080a007824 */ /* 0x000fe200078e00ff */
[----:B------:R-:W-:Y:S01]  /*0740*/  LOP3.LUT R161, R3, R161, RZ, 0x3c, !PT ;  /* 0x000000a103a17212 */ /* 0x000fe200078e3cff */
[----:B------:R-:W-:Y:S01]  /*0750*/  IMAD R163, R4, 0x200, R2 ;  /* 0x0000020004a37824 */ /* 0x000fe200078e0202 */
[----:B------:R-:W-:Y:S01]  /*0760*/  SHF.R.U32.HI R2, RZ, 0x3, R7 ;  /* 0x00000003ff027819 */ /* 0x000fe20000011607 */
[----:B------:R-:W-:Y:S01]  /*0770*/  IMAD.SHL.U32 R3, R15, 0x40, RZ ;  /* 0x000000400f037824 */ /* 0x000fe200078e00ff */
[----:B------:R-:W-:Y:S01]  /*0780*/  LOP3.LUT R7, R0, 0x8, RZ, 0xc0, !PT ;  /* 0x0000000800077812 */ /* 0x000fe200078ec0ff */
[----:B------:R-:W-:Y:S01]  /*0790*/  IMAD R17, R4, 0x8, R17 ;  /* 0x0000000804117824 */ /* 0x000fe200078e0211 */
[----:B------:R-:W-:Y:S01]  /*07a0*/  SHF.R.S32.HI R0, RZ, 0x1, R9 ;  /* 0x00000001ff007819 */ /* 0x000fe20000011409 */
[----:B------:R-:W-:Y:S01]  /*07b0*/  IMAD.SHL.U32 R4, R16, 0x8, RZ ;  /* 0x0000000810047824 */ /* 0x000fe200078e00ff */
[----:B------:R-:W-:Y:S01]  /*07c0*/  LOP3.LUT R5, R5, R2, RZ, 0x3c, !PT ;  /* 0x0000000205057212 */ /* 0x000fe200078e3cff */
[----:B------:R-:W-:Y:S01]  /*07d0*/  IMAD.SHL.U32 R2, R14, 0x40, RZ ;  /* 0x000000400e027824 */ /* 0x000fe200078e00ff */
[C---:B------:R-:W-:Y:S01]  /*07e0*/  LOP3.LUT P3, RZ, R0.reuse, 0x2, RZ, 0xc0, !PT ;  /* 0x0000000200ff7812 */ /* 0x040fe2000786c0ff */
[----:B------:R-:W-:Y:S01]  /*07f0*/  IMAD.SHL.U32 R0, R0, 0x40, RZ ;  /* 0x0000004000007824 */ /* 0x000fe200078e00ff */
[----:B------:R-:W-:Y:S01]  /*0800*/  LOP3.LUT R249, R249, 0x6, RZ, 0xc0, !PT ;  /* 0x00000006f9f97812 */ /* 0x000fe200078ec0ff */
[----:B------:R-:W-:Y:S01]  /*0810*/  IMAD.U32 R161, R19, 0x20, R161 ;  /* 0x0000002013a17824 */ /* 0x000fe200078e00a1 */
[----:B------:R-:W-:Y:S01]  /*0820*/  LOP3.LUT R3, R3, 0x1c0, RZ, 0xc0, !PT ;  /* 0x000001c003037812 */ /* 0x000fe200078ec0ff */
[----:B------:R-:W-:Y:S01]  /*0830*/  IMAD R5, R16, 0x200, R5 ;  /* 0x0000020010057824 */ /* 0x000fe200078e0205 */
[----:B------:R-:W-:Y:S01]  /*0840*/  LOP3.LUT R0, R0, 0xc0, RZ, 0xc0, !PT ;  /* 0x000000c000007812 */ /* 0x000fe200078ec0ff */
[----:B------:R-:W-:Y:S01]  /*0850*/  IMAD R249, R10, 0x40, R249 ;  /* 0x000000400af97824 */ /* 0x000fe200078e02f9 */
[----:B------:R-:W-:Y:S01]  /*0860*/  LOP3.LUT R2, R2, 0xc0, RZ, 0xc0, !PT ;  /* 0x000000c002027812 */ /* 0x000fe200078ec0ff */
[----:B------:R-:W-:Y:S01]  /*0870*/  IMAD.SHL.U32 R10, R16, 0x10, RZ ;  /* 0x00000010100a7824 */ /* 0x000fe200078e00ff */
[----:B------:R-:W-:-:S02]  /*0880*/  SHF.R.U32.HI R8, RZ, 0x3, R0 ;  /* 0x00000003ff087819 */ /* 0x000fc40000011600 */
[----:B------:R-:W-:Y:S02]  /*0890*/  LOP3.LUT R4, R4, 0x8, RZ, 0xc0, !PT ;  /* 0x0000000804047812 */ /* 0x000fe400078ec0ff */
[----:B------:R-:W-:Y:S02]  /*08a0*/  SHF.R.U32.HI R9, RZ, 0x3, R3 ;  /* 0x00000003ff097819 */ /* 0x000fe40000011603 */
[----:B------:R-:W-:Y:S02]  /*08b0*/  SHF.R.U32.HI R6, RZ, 0x3, R2 ;  /* 0x00000003ff067819 */ /* 0x000fe40000011602 */
[----:B------:R-:W-:Y:S01]  /*08c0*/  LOP3.LUT R8, R8, R0, R7, 0x1e, !PT ;  /* 0x0000000008087212 */ /* 0x000fe200078e1e07 */
[----:B------:R-:W-:Y:S01]  /*08d0*/  IMAD.SHL.U32 R0, R17, 0x20, RZ ;  /* 0x0000002011007824 */ /* 0x000fe200078e00ff */
[----:B------:R-:W-:Y:S02]  /*08e0*/  LOP3.LUT R9, R9, R3, R4, 0x1e, !PT ;  /* 0x0000000309097212 */ /* 0x000fe400078e1e04 */
[----:B------:R-:W-:Y:S01]  /*08f0*/  LOP3.LUT R10, R7, 0x10, R10, 0xf8, !PT ;  /* 0x00000010070a7812 */ /* 0x000fe200078ef80a */
[----:B------:R-:W-:Y:S01]  /*0900*/  IMAD.IADD R8, R8, 0x1, R12 ;  /* 0x0000000108087824 */ /* 0x000fe200078e020c */
[----:B------:R-:W-:Y:S01]  /*0910*/  LOP3.LUT R3, R6, R2, R4, 0x1e, !PT ;  /* 0x0000000206037212 */ /* 0x000fe200078e1e04 */
[----:B------:R-:W-:Y:S01]  /*0920*/  IMAD R4, R18, 0x200, R0 ;  /* 0x0000020012047824 */ /* 0x000fe200078e0200 */
[----:B------:R-:W-:Y:S01]  /*0930*/  LOP3.LUT R2, R6, R10, R2, 0x1e, !PT ;  /* 0x0000000a06027212 */ /* 0x000fe200078e1e02 */
[----:B------:R-:W-:Y:S01]  /*0940*/  IMAD.IADD R163, R163, 0x1, R9 ;  /* 0x00000001a3a37824 */ /* 0x000fe200078e0209 */
[----:B------:R-:W-:Y:S01]  /*0950*/  LEA R186, R13, UR4, 0x1 ;  /* 0x000000040dba7c11 */ /* 0x000fe2000f8e08ff */
[----:B------:R-:W-:Y:S01]  /*0960*/  IMAD.IADD R168, R4, 0x1, R3 ;  /* 0x0000000104a87824 */ /* 0x000fe200078e0203 */
[----:B------:R-:W-:Y:S01]  /*0970*/  SEL R180, R180, 0x10, !P6 ;  /* 0x00000010b4b47807 */ /* 0x000fe20007000000 */
[----:B------:R-:W-:Y:S01]  /*0980*/  IMAD.U32 R3, RZ, RZ, UR5 ;  /* 0x00000005ff037e24 */ /* 0x000fe2000f8e00ff */
[----:B------:R-:W-:Y:S01]  /*0990*/  USHF.R.S32.HI UR5, URZ, 0x1f, UR48 ;  /* 0x0000001f3f057899 */ /* 0x000fe20008011430 */
[----:B------:R-:W-:Y:S01]  /*09a0*/  IMAD.IADD R167, R0, 0x1, R2 ;  /* 0x0000000100a77824 */ /* 0x000fe200078e0202 */
[----:B------:R-:W-:Y:S01]  /*09b0*/  SEL R182, R166, 0xffffffe0, !P5 ;  /* 0xffffffe0a6b67807 */ /* 0x000fe20006800000 */
[----:B------:R-:W-:Y:S01]  /*09c0*/  IMAD.U32 R0, RZ, RZ, UR6 ;  /* 0x00000006ff007e24 */ /* 0x000fe2000f8e00ff */
[----:B------:R-:W-:Y:S01]  /*09d0*/  USHF.R.S32.HI UR6, URZ, 0x1f, UR57 ;  /* 0x0000001f3f067899 */ /* 0x000fe20008011439 */
[----:B------:R-:W-:Y:S01]  /*09e0*/  VIADD R181, R186, 0x40 ;  /* 0x00000040bab57836 */ /* 0x000fe20000000000 */
[----:B------:R-:W-:Y:S01]  /*09f0*/  SEL R164, R164, 0xffffffc0, !P2 ;  /* 0xffffffc0a4a47807 */ /* 0x000fe20005000000 */
[----:B------:R-:W-:Y:S01]  /*0a00*/  IMAD.U32 R0, RZ, RZ, UR5 ;  /* 0x00000005ff007e24 */ /* 0x000fe2000f8e00ff */
[----:B------:R-:W-:Y:S01]  /*0a10*/  UIADD3 UR5, UR4, 0x8000, URZ ;  /* 0x0000800004057890 */ /* 0x000fe2000fffe03f */
[----:B------:R-:W-:Y:S01]  /*0a20*/  @P4 VIADD R181, R186, 0xffffffc0 ;  /* 0xffffffc0bab54836 */ /* 0x000fe20000000000 */
[----:B------:R-:W-:Y:S01]  /*0a30*/  SEL R162, R166, 0xffffffe0, !P0 ;  /* 0xffffffe0a6a27807 */ /* 0x000fe20004000000 */
[----:B------:R-:W-:Y:S01]  /*0a40*/  IMAD.U32 R252, RZ, RZ, UR6 ;  /* 0x00000006fffc7e24 */ /* 0x000fe2000f8e00ff */
[----:B------:R-:W-:Y:S01]  /*0a50*/  UIADD3 UR6, UR4, 0x6000, URZ ;  /* 0x0000600004067890 */ /* 0x000fe2000fffe03f */
[----:B------:R-:W-:Y:S01]  /*0a60*/  LEA R161, R161, UR4, 0x1 ;  /* 0x00000004a1a17c11 */ /* 0x000fe2000f8e08ff */
[----:B------:R-:W-:Y:S01]  /*0a70*/  IMAD.IADD R185, R186, 0x1, R180 ;  /* 0x00000001bab97824 */ /* 0x000fe200078e02b4 */
[----:B------:R-:W-:Y:S01]  /*0a80*/  LEA R163, R163, UR5, 0x1 ;  /* 0x00000005a3a37c11 */ /* 0x000fe2000f8e08ff */
[----:B------:R-:W-:Y:S01]  /*0a90*/  IMAD.IADD R180, R180, 0x1, R181 ;  /* 0x00000001b4b47824 */ /* 0x000fe200078e02b5 */
[----:B------:R-:W-:Y:S01]  /*0aa0*/  LOP3.LUT P0, RZ, R14, 0x2, RZ, 0xc0, !PT ;  /* 0x000000020eff7812 */ /* 0x000fe2000780c0ff */
[--C-:B------:R-:W-:Y:S01]  /*0ab0*/  IMAD.IADD R187, R186, 0x1, R182.reuse ;  /* 0x00000001babb7824 */ /* 0x100fe200078e02b6 */
[----:B------:R-:W-:Y:S01]  /*0ac0*/  LEA R250, R8, UR6, 0x1 ;  /* 0x0000000608fa7c11 */ /* 0x000fe2000f8e08ff */
[C---:B------:R-:W-:Y:S01]  /*0ad0*/  VIADD R169, R163.reuse, 0x20 ;  /* 0x00000020a3a97836 */ /* 0x040fe20000000000 */
[----:B------:R-:W-:Y:S01]  /*0ae0*/  SEL R166, R166, 0xffffffe0, !P0 ;  /* 0xffffffe0a6a67807 */ /* 0x000fe20004000000 */
[----:B------:R-:W-:Y:S01]  /*0af0*/  @P1 VIADD R169, R163, 0xffffffe0 ;  /* 0xffffffe0a3a91836 */ /* 0x000fe20000000000 */
[----:B------:R-:W-:Y:S01]  /*0b00*/  LEA R2, R5, UR4, 0x1 ;  /* 0x0000000405027c11 */ /* 0x000fe2000f8e08ff */
[----:B------:R-:W-:-:S02]  /*0b10*/  IMAD.IADD R184, R185, 0x1, R182 ;  /* 0x00000001b9b87824 */ /* 0x000fc400078e02b6 */
[----:B------:R-:W-:Y:S02]  /*0b20*/  IMAD.IADD R183, R182, 0x1, R181 ;  /* 0x00000001b6b77824 */ /* 0x000fe400078e02b5 */
[----:B------:R-:W-:Y:S02]  /*0b30*/  VIADD R251, R250, 0x20 ;  /* 0x00000020fafb7836 */ /* 0x000fe40000000000 */
[----:B------:R-:W-:Y:S02]  /*0b40*/  IMAD.IADD R165, R163, 0x1, R164 ;  /* 0x00000001a3a57824 */ /* 0x000fe400078e02a4 */
[----:B------:R-:W-:Y:S02]  /*0b50*/  IMAD.IADD R162, R162, 0x1, R161 ;  /* 0x00000001a2a27824 */ /* 0x000fe400078e02a1 */
[----:B------:R-:W-:Y:S02]  /*0b60*/  IMAD.IADD R182, R182, 0x1, R180 ;  /* 0x00000001b6b67824 */ /* 0x000fe400078e02b4 */
[----:B------:R-:W-:-:S02]  /*0b70*/  @P3 VIADD R251, R250, 0xffffffe0 ;  /* 0xffffffe0fafb3836 */ /* 0x000fc40000000000 */
[----:B------:R-:W-:Y:S02]  /*0b80*/  IMAD.IADD R164, R164, 0x1, R169 ;  /* 0x00000001a4a47824 */ /* 0x000fe400078e02a9 */
[C---:B------:R-:W-:Y:S02]  /*0b90*/  VIADD R172, R169.reuse, 0x2000 ;  /* 0x00002000a9ac7836 */ /* 0x040fe40000000000 */
[C---:B------:R-:W-:Y:S02]  /*0ba0*/  VIADD R171, R169.reuse, 0x4000 ;  /* 0x00004000a9ab7836 */ /* 0x040fe40000000000 */
[----:B------:R-:W-:-:S07]  /*0bb0*/  VIADD R170, R169, 0x6000 ;  /* 0x00006000a9aa7836 */ /* 0x000fce0000000000 */
.L_x_122:
        /* <DEDUP_REMOVED lines=14> */
[----:B------:R-:W-:Y:S02]  /*0ca0*/  @UP3 UIADD3.X UR9, UR5, UR9, URZ, UP0, !UPT ;  /* 0x0000000905093290 */ /* 0x000fe400087fe43f */
[----:B------:R-:W-:Y:S01]  /*0cb0*/  UIADD3 UR16, UP2, UR17, UR14, URZ ;  /* 0x0000000e11107290 */ /* 0x000fe2000ff5e03f */
[----:B--23--:R-:W-:Y:S01]  /*0cc0*/  IMAD.U32 R4, RZ, RZ, UR8 ;  /* 0x00000008ff047e24 */ /* 0x00cfe2000f8e00ff */
[----:B------:R-:W-:Y:S01]  /*0cd0*/  UISETP.NE.U32.AND UP0, UPT, UR14, URZ, UPT ;  /* 0x0000003f0e00728c */ /* 0x000fe2000bf05070 */
[----:B------:R-:W-:Y:S01]  /*0ce0*/  IMAD.U32 R6, RZ, RZ, UR10 ;  /* 0x0000000aff067e24 */ /* 0x000fe2000f8e00ff */
[----:B------:R-:W-:Y:S01]  /*0cf0*/  @UP4 UIADD3.X UR11, UR5, UR7, URZ, UP1, !UPT ;  /* 0x00000007050b4290 */ /* 0x000fe20008ffe43f */
[----:B------:R-:W-:Y:S01]  /*0d00*/  IMAD.U32 R5, RZ, RZ, UR9 ;  /* 0x00000009ff057e24 */ /* 0x000fe2000f8e00ff */
[----:B------:R-:W-:-:S02]  /*0d10*/  UIADD3.X UR14, UR5, UR15, URZ, UP2, !UPT ;  /* 0x0000000f050e7290 */ /* 0x000fc400097fe43f */
[----:B------:R-:W-:Y:S01]  /*0d20*/  UISETP.NE.AND.EX UP0, UPT, UR15, URZ, UPT, UP0 ;  /* 0x0000003f0f00728c */ /* 0x000fe2000bf05300 */
[----:B------:R-:W-:Y:S02]  /*0d30*/  ULDC.64 UR6, c[0x0][0x2f8] ;  /* 0x0000be0000067ab9 */ /* 0x000fe40000000a00 */
[----:B------:R-:W-:Y:S01]  /*0d40*/  ULDC.U8 UR15, c[0x0][0x3c2] ;  /* 0x0000f080000f7ab9 */ /* 0x000fe20000000000 */
[----:B------:R-:W-:Y:S01]  /*0d50*/  IMAD.U32 R7, RZ, RZ, UR11 ;  /* 0x0000000bff077e24 */ /* 0x000fe2000f8e00ff */
[----:B------:R-:W-:Y:S01]  /*0d60*/  UISETP.NE.AND UP2, UPT, UR15, URZ, UPT ;  /* 0x0000003f0f00728c */ /* 0x000fe2000bf45270 */
[----:B------:R-:W-:Y:S01]  /*0d70*/  PLOP3.LUT P3, PT, PT, PT, UP0, 0x80, 0x0 ;  /* 0x000000000000781c */ /* 0x000fe20003f6f008 */
[----:B------:R-:W-:Y:S02]  /*0d80*/  UISETP.EQ.U32.AND UP4, UPT, UR6, URZ, UPT ;  /* 0x0000003f0600728c */ /* 0x000fe4000bf82070 */
[----:B-1----:R-:W2:Y:S02]  /*0d90*/  @P1 LDG.E R8, desc[UR12][R6.64] ;  /* 0x0000000c06081981 */ /* 0x002ea4000c1e1900 */
[----:B------:R-:W-:-:S02]  /*0da0*/  UISETP.EQ.OR.EX UP4, UPT, UR7, URZ, !UP2, UP4 ;  /* 0x0000003f0700728c */ /* 0x000fc4000d782740 */
        /* <DEDUP_REMOVED lines=11> */
[----:B------:R-:W-:-:S04]  /*0e60*/  @!UP3 ULDC.64 UR8, c[0x0][0x318] ;  /* 0x0000c6000008bab9 */ /* 0x000fc80000000a00 */
[----:B------:R-:W5:Y:S01]  /*0e70*/  @!P2 LDG.E R3, desc[UR12][R4.64] ;  /* 0x0000000c0403a981 */ /* 0x000f62000c1e1900 */
[----:B------:R-:W-:Y:S01]  /*0e80*/  @!UP3 UISETP.NE.U32.AND UP1, UPT, UR8, URZ, UPT ;  /* 0x0000003f0800b28c */ /* 0x000fe2000bf25070 */
[----:B------:R-:W-:Y:S01]  /*0e90*/  UMOV UR5, 0xffffffff ;  /* 0xffffffff00057882 */ /* 0x000fe20000000000 */
[----:B------:R-:W-:Y:S02]  /*0ea0*/  UMOV UR43, 0xffffffff ;  /* 0xffffffff002b7882 */ /* 0x000fe40000000000 */
[----:B------:R-:W-:Y:S02]  /*0eb0*/  @!UP3 UISETP.NE.AND.EX UP1, UPT, UR9, URZ, UPT, UP1 ;  /* 0x0000003f0900b28c */ /* 0x000fe4000bf25310 */
[----:B------:R-:W-:Y:S01]  /*0ec0*/  USHF.L.U32 UR25, UR21, 0x7, URZ ;  /* 0x0000000715197899 */ /* 0x000fe2000800063f */
[----:B--2---:R-:W-:Y:S02]  /*0ed0*/  @P1 R2UR UR40, R8 ;  /* 0x00000000082812ca */ /* 0x004fe400000e0000 */
[----:B---3--:R-:W-:-:S02]  /*0ee0*/  @P0 R2UR UR10, R6 ;  /* 0x00000000060a02ca */ /* 0x008fc400000e0000 */
[----:B------:R-:W-:Y:S01]  /*0ef0*/  ISETP.NE.U32.AND P0, PT, RZ, UR6, PT ;  /* 0x00000006ff007c0c */ /* 0x000fe2000bf05070 */
[----:B------:R-:W-:Y:S02]  /*0f00*/  @!UP3 ULDC UR6, c[0x0][0x2cc] ;  /* 0x0000b3000006bab9 */ /* 0x000fe40000000800 */
[----:B------:R-:W-:Y:S01]  /*0f10*/  @!UP3 USEL UR8, UR6, URZ, UP1 ;  /* 0x0000003f0608b287 */ /* 0x000fe20008800000 */
[----:B------:R-:W-:Y:S01]  /*0f20*/  ISETP.NE.AND.EX P0, PT, RZ, UR7, PT, P0 ;  /* 0x00000007ff007c0c */ /* 0x000fe2000bf05300 */
[----:B------:R-:W-:-:S06]  /*0f30*/  ULDC UR7, c[0x0][0x2c8] ;  /* 0x0000b20000077ab9 */ /* 0x000fcc0000000800 */
        /* <DEDUP_REMOVED lines=11> */
.L_x_76:
[----:B------:R-:W-:Y:S02]  /*0ff0*/  @!UP3 UIADD3 UR6, UR8, UR7, -UR40 ;  /* 0x000000070806b290 */ /* 0x000fe4000fffe828 */
[----:B------:R-:W-:Y:S02]  /*1000*/  @UP0 UIADD3 UR11, UR11, -UR5, URZ ;  /* 0x800000050b0b0290 */ /* 0x000fe4000fffe03f */
[----:B------:R-:W-:-:S05]  /*1010*/  UISETP.GT.AND UP1, UPT, UR6, UR25, UPT ;  /* 0x000000190600728c */ /* 0x000fca000bf24270 */
[----:B------:R-:W-:Y:S01]  /*1020*/  @!UP0 ULDC UR11, c[0x0][0x2c4] ;  /* 0x0000b100000b8ab9 */ /* 0x000fe20000000800 */
[----:B------:R-:W-:-:S13]  /*1030*/  PLOP3.LUT P0, PT, PT, PT, UP1, 0x80, 0x0 ;  /* 0x000000000000781c */ /* 0x000fda0003f0f018 */
[----:B------:R-:W-:Y:S05]  /*1040*/  @!P0 BRA `(.L_x_77) ;  /* 0x0000007800608947 */ /* 0x000fea0003800000 */
[----:B------:R-:W1:Y:S01]  /*1050*/  LDC R7, c[0x0][0x278] ;  /* 0x00009e00ff077b82 */ /* 0x000e620000000800 */
[----:B------:R-:W-:Y:S01]  /*1060*/  UISETP.NE.AND UP2, UPT, UR5, -0x1, UPT ;  /* 0xffffffff0500788c */ /* 0x000fe2000bf45270 */
[----:B------:R-:W-:Y:S01]  /*1070*/  IABS R3, UR57 ;  /* 0x0000003900037c13 */ /* 0x000fe20008000000 */
[----:B------:R-:W-:Y:S01]  /*1080*/  ULDC.64 UR8, c[0x0][0x228] ;  /* 0x00008a0000087ab9 */ /* 0x000fe20000000a00 */
[----:B------:R-:W-:Y:S01]  /*1090*/  ULDC.64 UR14, c[0x0][0x488] ;  /* 0x00012200000e7ab9 */ /* 0x000fe20000000a00 */
[----:B------:R-:W-:Y:S02]  /*10a0*/  UIMAD UR7, UR58, UR8, URZ ;  /* 0x000000083a0772a4 */ /* 0x000fe4000f8e023f */
[----:B------:R-:W-:Y:S01]  /*10b0*/  UIMAD.WIDE.U32 UR18, UR48, UR8, URZ ;  /* 0x00000008301272a5 */ /* 0x000fe2000f8e003f */
[----:B------:R-:W2:Y:S01]  /*10c0*/  S2UR UR10, SR_CTAID.X ;  /* 0x00000000000a79c3 */ /* 0x000ea20000002500 */
[----:B------:R-:W-:Y:S01]  /*10d0*/  UIMAD UR24, UR48, UR9, UR7 ;  /* 0x00000009301872a4 */ /* 0x000fe2000f8e0207 */
[----:B------:R-:W-:-:S02]  /*10e0*/  ULDC UR59, c[0x0][0x2d4] ;  /* 0x0000b500003b7ab9 */ /* 0x000fc40000000800 */
[----:B------:R-:W-:Y:S01]  /*10f0*/  @!UP2 ULDC.64 UR8, c[0x0][0x418] ;  /* 0x000106000008aab9 */ /* 0x000fe20000000a00 */
[----:B------:R-:W-:Y:S02]  /*1100*/  USHF.R.S32.HI UR26, URZ, 0x1f, UR59 ;  /* 0x0000001f3f1a7899 */ /* 0x000fe4000801143b */
[----:B------:R-:W-:Y:S02]  /*1110*/  @!UP2 UIMAD UR7, UR58, UR8, URZ ;  /* 0x000000083a07a2a4 */ /* 0x000fe4000f8e023f */
[----:B------:R-:W-:Y:S02]  /*1120*/  @!UP2 UIMAD.WIDE.U32 UR44, UR48, UR8, URZ ;  /* 0x00000008302ca2a5 */ /* 0x000fe4000f8e003f */
[----:B------:R-:W-:Y:S02]  /*1130*/  @!UP2 UIMAD UR34, UR48, UR9, UR7 ;  /* 0x000000093022a2a4 */ /* 0x000fe4000f8e0207 */
[----:B------:R-:W-:Y:S02]  /*1140*/  UIADD3 UR7, UR11, 0x80, UR25 ;  /* 0x000000800b077890 */ /* 0x000fe4000fffe019 */
[----:B------:R-:W-:Y:S01]  /*1150*/  USHF.L.U32 UR16, UR48, 0x7, URZ ;  /* 0x0000000730107899 */ /* 0x000fe2000800063f */
[----:B-1----:R-:W-:Y:S01]  /*1160*/  IABS R6, R7 ;  /* 0x0000000700067213 */ /* 0x002fe20000000000 */
[----:B------:R-:W-:Y:S01]  /*1170*/  ULDC UR8, c[0x0][0x394] ;  /* 0x0000e50000087ab9 */ /* 0x000fe20000000800 */
[----:B------:R-:W-:Y:S01]  /*1180*/  ULDC.64 UR32, c[0x0][0x240] ;  /* 0x0000900000207ab9 */ /* 0x000fe20000000a00 */
[----:B------:R-:W-:Y:S01]  /*1190*/  UIADD3 UR7, UR7, UR8, -UR6 ;  /* 0x0000000807077290 */ /* 0x000fe2000fffe806 */
[----:B------:R-:W1:Y:S01]  /*11a0*/  I2F.RP R4, R6 ;  /* 0x0000000600047306 */ /* 0x000e620000209400 */
[----:B------:R-:W-:Y:S01]  /*11b0*/  ULDC UR29, c[0x0][0x2dc] ;  /* 0x0000b700001d7ab9 */ /* 0x000fe20000000800 */
[----:B------:R-:W-:Y:S01]  /*11c0*/  ULDC UR41, c[0x0][0x270] ;  /* 0x00009c0000297ab9 */ /* 0x000fe20000000800 */
[----:B------:R-:W-:Y:S01]  /*11d0*/  USEL UR35, UR16, URZ, UP0 ;  /* 0x0000003f10237287 */ /* 0x000fe20008000000 */
[----:B------:R-:W-:Y:S01]  /*11e0*/  ISETP.NE.AND P3, PT, R7, RZ, PT ;  /* 0x000000ff0700720c */ /* 0x000fe20003f65270 */
[----:B--2---:R-:W-:-:S02]  /*11f0*/  UIMAD.WIDE.U32 UR36, UR10, UR14, URZ ;  /* 0x0000000e0a2472a5 */ /* 0x004fc4000f8e003f */
[----:B------:R-:W-:Y:S02]  /*1200*/  UIMAD.WIDE.U32 UR16, UR5, UR32, URZ ;  /* 0x00000020051072a5 */ /* 0x000fe4000f8e003f */
[----:B------:R-:W-:Y:S02]  /*1210*/  UIMAD UR51, UR10, UR15, UR37 ;  /* 0x0000000f0a3372a4 */ /* 0x000fe4000f8e0225 */
[----:B------:R-:W-:Y:S01]  /*1220*/  UIADD3 UR10, UR11, 0x7f, URZ ;  /* 0x0000007f0b0a7890 */ /* 0x000fe2000fffe03f */
[----:B------:R-:W-:Y:S01]  /*1230*/  @UP2 ULDC.64 UR14, c[0x0][0x420] ;  /* 0x00010800000e2ab9 */ /* 0x000fe20000000a00 */
[----:B------:R-:W-:Y:S01]  /*1240*/  UIMAD UR23, UR5, UR33, URZ ;  /* 0x00000021051772a4 */ /* 0x000fe2000f8e023f */
[----:B-1----:R-:W1:Y:S01]  /*1250*/  MUFU.RCP R4, R4 ;  /* 0x0000000400047308 */ /* 0x002e620000001000 */
[----:B------:R-:W-:Y:S02]  /*1260*/  USHF.R.S32.HI UR22, URZ, 0x1f, UR10 ;  /* 0x0000001f3f167899 */ /* 0x000fe4000801140a */
[----:B------:R-:W-:-:S02]  /*1270*/  @UP2 UIMAD.WIDE.U32 UR46, UR5, UR14, URZ ;  /* 0x0000000e052e22a5 */ /* 0x000fc4000f8e003f */
[----:B------:R-:W-:Y:S02]  /*1280*/  ULEA.HI UR22, UR22, UR10, URZ, 0x7 ;  /* 0x0000000a16167291 */ /* 0x000fe4000f8f383f */
[----:B------:R-:W-:Y:S02]  /*1290*/  UIMAD UR10, UR26, UR48, URZ ;  /* 0x000000301a0a72a4 */ /* 0x000fe4000f8e023f */
[----:B------:R-:W-:Y:S02]  /*12a0*/  @UP2 UIMAD UR53, UR5, UR15, UR47 ;  /* 0x0000000f053522a4 */ /* 0x000fe4000f8e022f */
[----:B------:R-:W-:Y:S02]  /*12b0*/  UIMAD.WIDE UR8, UR29, UR41, URZ ;  /* 0x000000291d0872a5 */ /* 0x000fe4000f8e023f */
[----:B------:R-:W-:Y:S02]  /*12c0*/  UIMAD.WIDE.U32 UR14, UR48, UR59, URZ ;  /* 0x0000003b300e72a5 */ /* 0x000fe4000f8e003f */
[----:B------:R-:W-:Y:S01]  /*12d0*/  UIMAD UR10, UR58, UR59, UR10 ;  /* 0x0000003b3a0a72a4 */ /* 0x000fe2000f8e020a */
[----:B-1----:R-:W-:Y:S01]  /*12e0*/  VIADD R4, R4, 0xffffffe ;  /* 0x0ffffffe04047836 */ /* 0x002fe20000000000 */
[----:B------:R-:W-:-:S02]  /*12f0*/  UIADD3 UR7, UR7, 0x7f, URZ ;  /* 0x0000007f07077890 */ /* 0x000fc4000fffe03f */
[----:B------:R-:W-:Y:S01]  /*1300*/  UIADD3 UR50, UR19, UR24, URZ ;  /* 0x0000001813327290 */ /* 0x000fe2000fffe03f */
[----:B------:R-:W1:Y:S01]  /*1310*/  F2I.FTZ.U32.TRUNC.NTZ R5, R4 ;  /* 0x0000000400057305 */ /* 0x000e62000021f000 */
[----:B------:R-:W-:Y:S02]  /*1320*/  @UP2 UIADD3 UR50, UR17, UR23, URZ ;  /* 0x0000001711322290 */ /* 0x000fe4000fffe03f */
[----:B------:R-:W-:Y:S02]  /*1330*/  USEL UR56, UR18, UR16, !UP2 ;  /* 0x0000001012387287 */ /* 0x000fe4000d000000 */
[----:B------:R-:W-:Y:S02]  /*1340*/  UIMAD UR17, UR9, UR14, URZ ;  /* 0x0000000e091172a4 */ /* 0x000fe4000f8e023f */
[----:B------:R-:W-:Y:S02]  /*1350*/  UIADD3 UR10, UR15, UR10, URZ ;  /* 0x0000000a0f0a7290 */ /* 0x000fe4000fffe03f */
[----:B------:R-:W-:Y:S01]  /*1360*/  USHF.R.S32.HI UR16, URZ, 0x1f, UR7 ;  /* 0x0000001f3f107899 */ /* 0x000fe20008011407 */
[----:B------:R-:W-:Y:S01]  /*1370*/  ULDC.U8 UR27, c[0x0][0x3d8] ;  /* 0x0000f600001b7ab9 */ /* 0x000fe20000000000 */
[----:B------:R-:W-:-:S02]  /*1380*/  UIMAD.WIDE.U32 UR18, UR8, UR14, URZ ;  /* 0x0000000e081272a5 */ /* 0x000fc4000f8e003f */
[----:B------:R-:W-:Y:S01]  /*1390*/  UIMAD UR10, UR8, UR10, UR17 ;  /* 0x0000000a080a72a4 */ /* 0x000fe2000f8e0211 */
[--C-:B-1----:R-:W-:Y:S01]  /*13a0*/  IMAD.MOV R0, RZ, RZ, -R5.reuse ;  /* 0x000000ffff007224 */ /* 0x102fe200078e0a05 */
[----:B------:R-:W-:Y:S01]  /*13b0*/  UISETP.NE.AND UP3, UPT, UR27, URZ, UPT ;  /* 0x0000003f1b00728c */ /* 0x000fe2000bf65270 */
[----:B------:R-:W-:Y:S01]  /*13c0*/  IMAD.MOV.U32 R4, RZ, RZ, RZ ;  /* 0x000000ffff047224 */ /* 0x000fe200078e00ff */
[----:B------:R-:W-:Y:S01]  /*13d0*/  ULEA.HI UR7, UR16, UR7, URZ, 0x7 ;  /* 0x0000000710077291 */ /* 0x000fe2000f8f383f */
[----:B------:R-:W-:Y:S01]  /*13e0*/  IMAD R0, R0, R6, RZ ;  /* 0x0000000600007224 */ /* 0x000fe200078e02ff */
[----:B------:R-:W-:Y:S02]  /*13f0*/  USHF.L.U64.HI UR20, UR48, 0x7, UR58 ;  /* 0x0000000730147899 */ /* 0x000fe4000801023a */
[----:B------:R-:W-:Y:S01]  /*1400*/  UIADD3 UR42, UR19, UR10, URZ ;  /* 0x0000000a132a7290 */ /* 0x000fe2000fffe03f */
[----:B------:R-:W-:Y:S01]  /*1410*/  IMAD.HI.U32 R0, R5, R0, R4 ;  /* 0x0000000005007227 */ /* 0x000fe200078e0004 */
[----:B------:R-:W-:-:S02]  /*1420*/  USHF.R.S32.HI UR10, URZ, 0x7, UR22 ;  /* 0x000000073f0a7899 */ /* 0x000fc40008011416 */
[----:B------:R-:W-:Y:S02]  /*1430*/  USHF.R.S32.HI UR7, URZ, 0x7, UR7 ;  /* 0x000000073f077899 */ /* 0x000fe40008011407 */
[----:B------:R-:W-:Y:S01]  /*1440*/  USEL UR20, UR20, URZ, UP0 ;  /* 0x0000003f14147287 */ /* 0x000fe20008000000 */
[----:B------:R-:W-:Y:S01]  /*1450*/  IMAD.HI.U32 R0, R0, R3, RZ ;  /* 0x0000000300007227 */ /* 0x000fe200078e00ff */
[----:B------:R-:W-:Y:S01]  /*1460*/  UISETP.LT.AND UP0, UPT, UR10, UR7, UPT ;  /* 0x000000070a00728c */ /* 0x000fe2000bf01270 */
[----:B------:R-:W-:Y:S01]  /*1470*/  ULDC UR39, c[0x0][0x2c4] ;  /* 0x0000b10000277ab9 */ /* 0x000fe20000000800 */
[----:B------:R-:W-:Y:S02]  /*1480*/  UISETP.NE.AND UP1, UPT, UR43, -0x1, UPT ;  /* 0xffffffff2b00788c */ /* 0x000fe4000bf25270 */
[----:B------:R-:W-:Y:S01]  /*1490*/  IADD3 R4, -R0, RZ, RZ ;  /* 0x000000ff00047210 */ /* 0x000fe20007ffe1ff */
[----:B------:R-:W-:Y:S02]  /*14a0*/  @UP3 UIMAD UR16, UR48, UR39, URZ ;  /* 0x00000027301032a4 */ /* 0x000fe4000f8e023f */
[----:B------:R-:W-:-:S02]  /*14b0*/  USEL UR38, UR10, UR7, UP0 ;  /* 0x000000070a267287 */ /* 0x000fc40008000000 */
[C---:B------:R-:W-:Y:S01]  /*14c0*/  IMAD R3, R6.reuse, R4, R3 ;  /* 0x0000000406037224 */ /* 0x040fe200078e0203 */
[----:B------:R-:W-:Y:S02]  /*14d0*/  @UP3 USEL UR10, UR16, UR5, !UP2 ;  /* 0x00000005100a3287 */ /* 0x000fe4000d000000 */
[----:B------:R-:W-:Y:S02]  /*14e0*/  ULEA UR16, UR38, 0xffffff80, 0x7 ;  /* 0xffffff8026107891 */ /* 0x000fe4000f8e383f */
[----:B------:R-:W-:Y:S01]  /*14f0*/  ISETP.GT.U32.AND P1, PT, R6, R3, PT ;  /* 0x000000030600720c */ /* 0x000fe20003f24070 */
[----:B------:R-:W-:Y:S01]  /*1500*/  @UP3 ULDC UR7, c[0x0][0x2e4] ;  /* 0x0000b90000073ab9 */ /* 0x000fe20000000800 */
[----:B------:R-:W-:Y:S02]  /*1510*/  UIMAD.WIDE.U32 UR14, UR8, UR5, URZ ;  /* 0x00000005080e72a5 */ /* 0x000fe4000f8e003f */
[----:B------:R-:W-:Y:S02]  /*1520*/  @!UP3 UIMAD UR17, UR48, UR41, UR57 ;  /* 0x000000293011b2a4 */ /* 0x000fe4000f8e0239 */
[----:B------:R-:W-:-:S02]  /*1530*/  @UP3 UIMAD UR41, UR57, UR7, UR10 ;  /* 0x00000007392932a4 */ /* 0x000fc4000f8e020a */
[----:B------:R-:W-:Y:S02]  /*1540*/  USHF.R.S32.HI UR22, URZ, 0x1f, UR16 ;  /* 0x0000001f3f167899 */ /* 0x000fe40008011410 */
[----:B------:R-:W-:Y:S02]  /*1550*/  UIADD3 UR7, UP0, UR16, UR35, URZ ;  /* 0x0000002310077290 */ /* 0x000fe4000ff1e03f */
[----:B------:R-:W-:Y:S01]  /*1560*/  USEL UR55, UR18, UR14, !UP2 ;  /* 0x0000000e12377287 */ /* 0x000fe2000d000000 */
[----:B------:R-:W-:Y:S01]  /*1570*/  @!P1 IMAD.IADD R3, R3, 0x1, -R6 ;  /* 0x0000000103039824 */ /* 0x000fe200078e0a06 */
[----:B------:R-:W-:Y:S01]  /*1580*/  UIMAD UR14, UR9, UR5, URZ ;  /* 0x00000005090e72a4 */ /* 0x000fe2000f8e023f */
[----:B------:R-:W-:Y:S01]  /*1590*/  @!P1 VIADD R0, R0, 0x1 ;  /* 0x0000000100009836 */ /* 0x000fe20000000000 */
[----:B------:R-:W-:Y:S01]  /*15a0*/  ULDC.U8 UR28, c[0x0][0x480] ;  /* 0x00012000001c7ab9 */ /* 0x000fe20000000000 */
[----:B------:R-:W-:Y:S01]  /*15b0*/  UIADD3.X UR10, UR22, UR20, URZ, UP0, !UPT ;  /* 0x00000014160a7290 */ /* 0x000fe200087fe43f */
[----:B------:R-:W-:Y:S01]  /*15c0*/  ISETP.GE.U32.AND P0, PT, R3, R6, PT ;  /* 0x000000060300720c */ /* 0x000fe20003f06070 */
[----:B------:R-:W-:Y:S01]  /*15d0*/  UIMAD UR9, UR9, UR7, URZ ;  /* 0x00000007090972a4 */ /* 0x000fe2000f8e023f */
[----:B------:R-:W-:Y:S01]  /*15e0*/  LOP3.LUT R3, R7, UR57, RZ, 0x3c, !PT ;  /* 0x0000003907037c12 */ /* 0x000fe2000f8e3cff */
[----:B------:R-:W-:Y:S01]  /*15f0*/  @UP1 UIADD3 UR30, UR40, UR43, URZ ;  /* 0x0000002b281e1290 */ /* 0x000fe2000fffe03f */
[----:B------:R-:W-:Y:S01]  /*1600*/  PLOP3.LUT P1, PT, PT, PT, UP1, 0x80, 0x0 ;  /* 0x000000000000781c */ /* 0x000fe20003f2f018 */
[----:B------:R-:W-:Y:S01]  /*1610*/  @UP1 UIADD3 UR31, UR40, UR43, URZ ;  /* 0x0000002b281f1290 */ /* 0x000fe2000fffe03f */
[----:B------:R-:W-:Y:S01]  /*1620*/  ISETP.GE.AND P2, PT, R3, RZ, PT ;  /* 0x000000ff0300720c */ /* 0x000fe20003f46270 */
[----:B------:R-:W-:-:S02]  /*1630*/  UIMAD UR49, UR57, UR29, URZ ;  /* 0x0000001d393172a4 */ /* 0x000fc4000f8e023f */
[----:B------:R-:W-:Y:S02]  /*1640*/  UISETP.NE.AND UP4, UPT, UR28, URZ, UPT ;  /* 0x0000003f1c00728c */ /* 0x000fe4000bf85270 */
[----:B------:R-:W-:Y:S01]  /*1650*/  @!UP2 UIADD3 UR53, UR45, UR34, URZ ;  /* 0x000000222d35a290 */ /* 0x000fe2000fffe03f */
[----:B------:R-:W-:Y:S01]  /*1660*/  @UP1 ULDC.64 UR28, c[0x0][0x248] ;  /* 0x00009200001c1ab9 */ /* 0x000fe20000000a00 */
[----:B------:R-:W-:Y:S01]  /*1670*/  @UP1 ULDC.64 UR26, c[0x0][0x250] ;  /* 0x00009400001a1ab9 */ /* 0x000fe20000000a00 */
[----:B------:R-:W-:Y:S01]  /*1680*/  UIMAD.WIDE.U32 UR34, UR8, UR7, URZ ;  /* 0x00000007082272a5 */ /* 0x000fe2000f8e003f */
[----:B------:R-:W-:Y:S01]  /*1690*/  @P0 IADD3 R0, R0, 0x1, RZ ;  /* 0x0000000100000810 */ /* 0x000fe20007ffe0ff */
[----:B------:R-:W-:Y:S01]  /*16a0*/  @UP2 UIADD3 UR42, UR15, UR14, URZ ;  /* 0x0000000e0f2a2290 */ /* 0x000fe2000fffe03f */
[----:B------:R-:W-:Y:S01]  /*16b0*/  PLOP3.LUT P0, PT, PT, PT, UP3, 0x80, 0x0 ;  /* 0x000000000000781c */ /* 0x000fe20003f0f038 */
[----:B------:R-:W-:Y:S02]  /*16c0*/  UIMAD UR7, UR8, UR10, UR9 ;  /* 0x0000000a080772a4 */ /* 0x000fe4000f8e0209 */
[----:B------:R-:W-:Y:S01]  /*16d0*/  @UP1 UIMAD.WIDE.U32 UR14, UR30, UR28, URZ ;  /* 0x0000001c1e0e12a5 */ /* 0x000fe2000f8e003f */
[----:B------:R-:W-:Y:S01]  /*16e0*/  IMAD.MOV.U32 R10, RZ, RZ, R0 ;  /* 0x000000ffff0a7224 */ /* 0x000fe200078e0000 */
[----:B------:R-:W-:-:S02]  /*16f0*/  @UP1 UIMAD.WIDE.U32 UR8, UR31, UR26, URZ ;  /* 0x0000001a1f0812a5 */ /* 0x000fc4000f8e003f */
[----:B------:R-:W-:Y:S02]  /*1700*/  @UP1 UIMAD UR10, UR31, UR27, URZ ;  /* 0x0000001b1f0a12a4 */ /* 0x000fe4000f8e023f */
[----:B------:R-:W-:Y:S01]  /*1710*/  @UP1 UIMAD UR18, UR30, UR29, URZ ;  /* 0x0000001d1e1212a4 */ /* 0x000fe2000f8e023f */
[----:B------:R-:W-:Y:S01]  /*1720*/  @!P2 IADD3 R10, -R10, RZ, RZ ;  /* 0x000000ff0a0aa210 */ /* 0x000fe20007ffe1ff */
[----:B------:R-:W-:Y:S01]  /*1730*/  @!UP3 UIMAD UR41, UR17, UR39, URZ ;  /* 0x000000271129b2a4 */ /* 0x000fe2000f8e023f */
[----:B------:R-:W-:Y:S01]  /*1740*/  @!P3 LOP3.LUT R10, RZ, R7, RZ, 0x33, !PT ;  /* 0x00000007ff0ab212 */ /* 0x000fe200078e33ff */
[----:B------:R-:W-:Y:S02]  /*1750*/  USEL UR52, UR36, URZ, UP4 ;  /* 0x0000003f24347287 */ /* 0x000fe4000a000000 */
[----:B------:R-:W-:Y:S02]  /*1760*/  @UP1 UIADD3 UR39, UR9, UR10, URZ ;  /* 0x0000000a09271290 */ /* 0x000fe4000fffe03f */
[----:B------:R-:W-:-:S02]  /*1770*/  USHF.R.S32.HI UR37, URZ, 0x1f, UR25 ;  /* 0x0000001f3f257899 */ /* 0x000fc40008011419 */
[----:B------:R-:W-:Y:S02]  /*1780*/  USHF.R.S32.HI UR54, URZ, 0x1f, UR49 ;  /* 0x0000001f3f367899 */ /* 0x000fe40008011431 */
[----:B------:R-:W-:Y:S02]  /*1790*/  USEL UR51, UR51, URZ, UP4 ;  /* 0x0000003f33337287 */ /* 0x000fe4000a000000 */
[----:B------:R-:W-:Y:S02]  /*17a0*/  UIADD3 UR17, UR35, UR7, URZ ;  /* 0x0000000723117290 */ /* 0x000fe4000fffe03f */
[----:B------:R-:W-:Y:S01]  /*17b0*/  @UP1 UIADD3 UR20, UR15, UR18, URZ ;  /* 0x000000120f141290 */ /* 0x000fe2000fffe03f */
[----:B------:R-:W-:Y:S01]  /*17c0*/  @UP1 UMOV UR10, UR14 ;  /* 0x0000000e000a1c82 */ /* 0x000fe20008000000 */
[----:B------:R-:W-:Y:S01]  /*17d0*/  @UP1 UMOV UR36, UR8 ;  /* 0x0000000800241c82 */ /* 0x000fe20008000000 */
[----:B------:R-:W-:Y:S09]  /*17e0*/  @P1 BRA `(.L_x_78) ;  /* 0x0000000000301947 */ /* 0x000ff20003800000 */
[----:B------:R-:W-:Y:S01]  /*17f0*/  USHF.R.S32.HI UR7, URZ, 0x1f, UR40 ;  /* 0x0000001f3f077899 */ /* 0x000fe20008011428 */
[----:B------:R-:W-:Y:S01]  /*1800*/  ULDC.64 UR28, c[0x0][0x248] ;  /* 0x00009200001c7ab9 */ /* 0x000fe20000000a00 */
[----:B------:R-:W-:Y:S02]  /*1810*/  ULDC.64 UR14, c[0x0][0x230] ;  /* 0x00008c00000e7ab9 */ /* 0x000fe40000000a00 */
[----:B------:R-:W-:Y:S02]  /*1820*/  UIMAD UR7, UR7, UR28, URZ ;  /* 0x0000001c070772a4 */ /* 0x000fe4000f8e023f */
[----:B------:R-:W-:Y:S02]  /*1830*/  UIMAD.WIDE.U32 UR8, UR40, UR28, URZ ;  /* 0x0000001c280872a5 */ /* 0x000fe4000f8e003f */
[----:B------:R-:W-:-:S04]  /*1840*/  UIMAD UR7, UR40, UR29, UR7 ;  /* 0x0000001d280772a4 */ /* 0x000fc8000f8e0207 */
[----:B------:R-:W-:Y:S02]  /*1850*/  UIADD3 UR9, UR9, UR7, URZ ;  /* 0x0000000709097290 */ /* 0x000fe4000fffe03f */
[----:B------:R-:W-:Y:S02]  /*1860*/  UIMAD UR7, UR58, UR14, URZ ;  /* 0x0000000e3a0772a4 */ /* 0x000fe4000f8e023f */
[----:B------:R-:W-:Y:S02]  /*1870*/  UIMAD.WIDE.U32 UR8, UR48, UR14, UR8 ;  /* 0x0000000e300872a5 */ /* 0x000fe4000f8e0008 */
[----:B------:R-:W-:-:S04]  /*1880*/  UIMAD UR7, UR48, UR15, UR7 ;  /* 0x0000000f300772a4 */ /* 0x000fc8000f8e0207 */
[----:B------:R-:W-:Y:S01]  /*1890*/  UIADD3 UR20, UR9, UR7, URZ ;  /* 0x0000000709147290 */ /* 0x000fe2000fffe03f */
[----:B------:R-:W-:-:S11]  /*18a0*/  UMOV UR10, UR8 ;  /* 0x00000008000a7c82 */ /* 0x000fd60008000000 */
.L_x_78:
[----:B------:R-:W-:Y:S05]  /*18b0*/  @P1 BRA `(.L_x_79) ;  /* 0x0000000000301947 */ /* 0x000fea0003800000 */
        /* <DEDUP_REMOVED lines=12> */
.L_x_79:
        /* <DEDUP_REMOVED lines=11> */
.L_x_80:
[----:B------:R-:W-:Y:S02]  /*1a30*/  ULDC UR5, c[0x0][0x270] ;  /* 0x00009c0000057ab9 */ /* 0x000fe40000000800 */
[----:B------:R-:W-:-:S04]  /*1a40*/  UIMAD UR5, UR48, UR5, UR57 ;  /* 0x00000005300572a4 */ /* 0x000fc8000f8e0239 */
[----:B------:R-:W-:-:S12]  /*1a50*/  UIMAD UR5, UR5, UR59, URZ ;  /* 0x0000003b050572a4 */ /* 0x000fd8000f8e023f */
.L_x_81:
[----:B------:R-:W1:Y:S01]  /*1a60*/  S2R R4, SR_TID.X ;  /* 0x0000000000047919 */ /* 0x000e620000002100 */
[----:B------:R-:W2:Y:S01]  /*1a70*/  LDC.64 R12, c[0x0][0x420] ;  /* 0x00010800ff0c7b82 */ /* 0x000ea20000000a00 */
[----:B------:R-:W-:Y:S01]  /*1a80*/  ULDC UR8, c[0x0][0x2dc] ;  /* 0x0000b70000087ab9 */ /* 0x000fe20000000800 */
[----:B------:R-:W-:Y:S01]  /*1a90*/  ULDC UR9, c[0x0][0x270] ;  /* 0x00009c0000097ab9 */ /* 0x000fe20000000800 */
[----:B------:R-:W-:Y:S01]  /*1aa0*/  UIADD3 UR35, UR16, UR5, URZ ;  /* 0x0000000510237290 */ /* 0x000fe2000fffe03f */
[----:B------:R-:W-:Y:S01]  /*1ab0*/  SHF.R.S32.HI R239, RZ, 0x1f, R238 ;  /* 0x0000001fffef7819 */ /* 0x000fe200000114ee */
[----:B------:R-:W-:Y:S01]  /*1ac0*/  UIMAD UR24, UR8, UR9, URZ ;  /* 0x00000009081872a4 */ /* 0x000fe2000f8e023f */
[----:B------:R-:W-:Y:S01]  /*1ad0*/  BSSY B1, `(.L_x_77) ;  /* 0x00006ef000017945 */ /* 0x000fe20003800000 */
[----:B------:R-:W-:Y:S02]  /*1ae0*/  UIADD3 UR5, -UR6, UR11, UR25 ;  /* 0x0000000b06057290 */ /* 0x000fe4000fffe119 */
[----:B------:R-:W-:Y:S01]  /*1af0*/  USHF.L.U32 UR23, UR24, 0x7, URZ ;  /* 0x0000000718177899 */ /* 0x000fe2000800063f */
[----:B------:R-:W-:Y:S01]  /*1b00*/  ULDC UR44, c[0x0][0x398] ;  /* 0x0000e600002c7ab9 */ /* 0x000fe20000000800 */
[----:B------:R-:W-:-:S02]  /*1b10*/  ULDC.64 UR30, c[0x0][0x400] ;  /* 0x00010000001e7ab9 */ /* 0x000fc40000000a00 */
[----:B------:R-:W-:Y:S02]  /*1b20*/  UIADD3 UR8, UP2, UP0, UR34, UR23, UR49 ;  /* 0x0000001722087290 */ /* 0x000fe4000f85e031 */
[----:B------:R-:W-:Y:S02]  /*1b30*/  UIADD3 UR5, UR5, -UR44, URZ ;  /* 0x8000002c05057290 */ /* 0x000fe4000fffe03f */
[----:B------:R-:W-:Y:S01]  /*1b40*/  USHF.R.S32.HI UR45, URZ, 0x1f, UR57 ;  /* 0x0000001f3f2d7899 */ /* 0x000fe20008011439 */
[----:B------:R-:W-:Y:S01]  /*1b50*/  ULDC.64 UR18, c[0x0][0x258] ;  /* 0x0000960000127ab9 */ /* 0x000fe20000000a00 */
[----:B------:R-:W-:Y:S01]  /*1b60*/  ULDC.64 UR14, c[0x0][0x428] ;  /* 0x00010a00000e7ab9 */ /* 0x000fe20000000a00 */
[----:B------:R-:W-:Y:S01]  /*1b70*/  ULDC.64 UR46, c[0x0][0x2b0] ;  /* 0x0000ac00002e7ab9 */ /* 0x000fe20000000a00 */
[----:B------:R-:W-:Y:S01]  /*1b80*/  UIMAD UR9, UR45, UR14, URZ ;  /* 0x0000000e2d0972a4 */ /* 0x000fe2000f8e023f */
[----:B--2---:R-:W-:-:S03]  /*1b90*/  IMAD R9, R12, UR22, RZ ;  /* 0x000000160c097c24 */ /* 0x004fc6000f8e02ff */
[----:B------:R-:W-:Y:S01]  /*1ba0*/  UIMAD UR15, UR57, UR15, UR9 ;  /* 0x0000000f390f72a4 */ /* 0x000fe2000f8e0209 */
[----:B------:R-:W-:Y:S01]  /*1bb0*/  IMAD R9, R13, UR16, R9 ;  /* 0x000000100d097c24 */ /* 0x000fe2000f8e0209 */
[----:B-1----:R-:W-:-:S04]  /*1bc0*/  SHF.R.S32.HI R3, RZ, 0x1f, R4 ;  /* 0x0000001fff037819 */ /* 0x002fc80000011404 */
[CC--:B------:R-:W-:Y:S02]  /*1bd0*/  LEA.HI R0, R3.reuse, R4.reuse, RZ, 0x5 ;  /* 0x0000000403007211 */ /* 0x0c0fe400078f28ff */
[----:B------:R-:W-:Y:S02]  /*1be0*/  LEA.HI R3, R3, R4, RZ, 0x2 ;  /* 0x0000000403037211 */ /* 0x000fe400078f10ff */
[----:B------:R-:W-:Y:S02]  /*1bf0*/  LOP3.LUT R5, R0, 0xffffffe0, RZ, 0xc0, !PT ;  /* 0xffffffe000057812 */ /* 0x000fe400078ec0ff */
[----:B------:R-:W-:Y:S02]  /*1c00*/  SHF.R.S32.HI R3, RZ, 0x2, R3 ;  /* 0x00000002ff037819 */ /* 0x000fe40000011403 */
[----:B------:R-:W-:Y:S01]  /*1c10*/  SHF.R.S32.HI R8, RZ, 0x5, R0 ;  /* 0x00000005ff087819 */ /* 0x000fe20000011400 */
[----:B------:R-:W-:Y:S01]  /*1c20*/  IMAD.IADD R5, R4, 0x1, -R5 ;  /* 0x0000000104057824 */ /* 0x000fe200078e0a05 */
[----:B------:R-:W-:-:S02]  /*1c30*/  SHF.R.S32.HI R16, RZ, 0x1f, R3 ;  /* 0x0000001fff107819 */ /* 0x000fc40000011403 */
[----:B------:R-:W-:Y:S01]  /*1c40*/  IADD3 R0, P2, R3, UR16, RZ ;  /* 0x0000001003007c10 */ /* 0x000fe2000ff5e0ff */
[----:B------:R-:W-:Y:S01]  /*1c50*/  IMAD R8, R8, UR24, R5 ;  /* 0x0000001808087c24 */ /* 0x000fe2000f8e0205 */
[----:B------:R-:W-:Y:S01]  /*1c60*/  IADD3 R4, P0, R238, UR7, RZ ;  /* 0x00000007ee047c10 */ /* 0x000fe2000ff1e0ff */
[----:B------:R-:W-:Y:S01]  /*1c70*/  USHF.R.S32.HI UR7, URZ, 0x1f, UR23 ;  /* 0x0000001f3f077899 */ /* 0x000fe20008011417 */
[----:B------:R-:W-:Y:S01]  /*1c80*/  IADD3.X R6, R16, UR22, RZ, P2, !PT ;  /* 0x0000001610067c10 */ /* 0x000fe200097fe4ff */
[----:B------:R-:W-:Y:S01]  /*1c90*/  USHF.R.S32.HI UR22, URZ, 0x1f, UR5 ;  /* 0x0000001f3f167899 */ /* 0x000fe20008011405 */
[----:B------:R-:W-:Y:S01]  /*1ca0*/  IADD3.X R5, R239, UR53, RZ, P0, !PT ;  /* 0x00000035ef057c10 */ /* 0x000fe200087fe4ff */
[----:B------:R-:W-:Y:S02]  /*1cb0*/  UIADD3.X UR7, UR17, UR7, UR54, UP2, UP0 ;  /* 0x0000000711077290 */ /* 0x000fe400097e0436 */
[----:B------:R-:W-:Y:S01]  /*1cc0*/  UIADD3 UR8, UP2, UP0, UR52, UR8, UR55 ;  /* 0x0000000834087290 */ /* 0x000fe2000f85e037 */
[----:B------:R-:W-:Y:S01]  /*1cd0*/  IMAD R6, R6, UR32, RZ ;  /* 0x0000002006067c24 */ /* 0x000fe2000f8e02ff */
[----:B------:R-:W-:Y:S01]  /*1ce0*/  ULEA.HI UR22, UR22, UR5, URZ, 0x7 ;  /* 0x0000000516167291 */ /* 0x000fe2000f8f383f */
[----:B------:R-:W-:Y:S01]  /*1cf0*/  IMAD.WIDE.U32 R4, R12, UR16, R4 ;  /* 0x000000100c047c25 */ /* 0x000fe2000f8e0004 */
[----:B------:R-:W-:-:S02]  /*1d00*/  UIADD3.X UR7, UR51, UR7, UR42, UP2, UP0 ;  /* 0x0000000733077290 */ /* 0x000fc400097e042a */
[----:B------:R-:W-:Y:S01]  /*1d10*/  USHF.R.S32.HI UR22, URZ, 0x7, UR22 ;  /* 0x000000073f167899 */ /* 0x000fe20008011416 */
[C---:B------:R-:W-:Y:S02]  /*1d20*/  IMAD R11, R0.reuse, UR33, R6 ;  /* 0x00000021000b7c24 */ /* 0x040fe4000f8e0206 */
[----:B------:R-:W-:Y:S01]  /*1d30*/  IMAD.WIDE.U32 R6, R0, UR32, R238 ;  /* 0x0000002000067c25 */ /* 0x000fe2000f8e00ee */
[C---:B------:R-:W-:Y:S01]  /*1d40*/  IADD3 R0, P0, R8.reuse, UR8, RZ ;  /* 0x0000000808007c10 */ /* 0x040fe2000ff1e0ff */
[----:B------:R-:W-:Y:S02]  /*1d50*/  UIMAD UR8, UR45, UR18, URZ ;  /* 0x000000122d0872a4 */ /* 0x000fe4000f8e023f */
[----:B------:R-:W-:Y:S01]  /*1d60*/  UISETP.LT.AND UP0, UPT, URZ, UR22, UPT ;  /* 0x000000163f00728c */ /* 0x000fe2000bf01270 */
[----:B------:R-:W-:Y:S01]  /*1d70*/  LEA.HI.X.SX32 R8, R8, UR7, 0x1, P0 ;  /* 0x0000000708087c11 */ /* 0x000fe200080f0eff */
[----:B------:R-:W-:Y:S01]  /*1d80*/  UIMAD UR7, UR57, UR19, UR8 ;  /* 0x00000013390772a4 */ /* 0x000fe2000f8e0208 */
[----:B------:R-:W-:Y:S01]  /*1d90*/  IADD3 R6, P2, R6, UR56, RZ ;  /* 0x0000003806067c10 */ /* 0x000fe2000ff5e0ff */
[----:B------:R-:W-:Y:S01]  /*1da0*/  IMAD.IADD R5, R5, 0x1, R9 ;  /* 0x0000000105057824 */ /* 0x000fe200078e0209 */
[C---:B------:R-:W-:Y:S01]  /*1db0*/  LEA R179, P0, R0.reuse, UR30, 0x2 ;  /* 0x0000001e00b37c11 */ /* 0x040fe2000f8010ff */
[----:B------:R-:W-:Y:S01]  /*1dc0*/  USEL UR22, URZ, UR22, !UP0 ;  /* 0x000000163f167287 */ /* 0x000fe2000c000000 */
[----:B------:R-:W-:Y:S01]  /*1dd0*/  IADD3.X R7, R7, UR50, R11, P2, !PT ;  /* 0x0000003207077c10 */ /* 0x000fe200097fe40b */
[----:B------:R-:W-:Y:S01]  /*1de0*/  UIADD3 UR8, UR16, UR41, URZ ;  /* 0x0000002910087290 */ /* 0x000fe2000fffe03f */
[----:B------:R-:W-:Y:S01]  /*1df0*/  LEA.HI.X R178, R0, UR31, R8, 0x2, P0 ;  /* 0x0000001f00b27c11 */ /* 0x000fe200080f1408 */
[----:B------:R-:W-:Y:S01]  /*1e00*/  IMAD.U32 R8, RZ, RZ, UR18 ;  /* 0x00000012ff087e24 */ /* 0x000fe2000f8e00ff */
[----:B------:R-:W-:Y:S01]  /*1e10*/  ULDC.64 UR16, c[0x0][0x210] ;  /* 0x0000840000107ab9 */ /* 0x000fe20000000a00 */
[----:B------:R-:W-:Y:S01]  /*1e20*/  IMAD.U32 R0, RZ, RZ, UR14 ;  /* 0x0000000eff007e24 */ /* 0x000fe2000f8e00ff */
[----:B------:R-:W-:Y:S01]  /*1e30*/  UISETP.GT.AND UP0, UPT, UR38, UR22, UPT ;  /* 0x000000162600728c */ /* 0x000fe2000bf04270 */
[----:B------:R-:W-:Y:S01]  /*1e40*/  IMAD.WIDE.U32 R6, R8, UR57, R6 ;  /* 0x0000003908067c25 */ /* 0x000fe2000f8e0006 */
[----:B------:R-:W-:Y:S01]  /*1e50*/  ULDC.64 UR30, c[0x0][0x478] ;  /* 0x00011e00001e7ab9 */ /* 0x000fe20000000a00 */
[----:B------:R-:W-:Y:S01]  /*1e60*/  ULDC.64 UR18, c[0x0][0x3e0] ;  /* 0x0000f80000127ab9 */ /* 0x000fe20000000a00 */
[----:B------:R-:W-:Y:S01]  /*1e70*/  UIMAD.WIDE UR8, UR8, 0x4, UR46 ;  /* 0x00000004080878a5 */ /* 0x000fe2000f8e022e */
[----:B------:R-:W-:Y:S01]  /*1e80*/  IMAD.WIDE.U32 R4, R0, UR57, R4 ;  /* 0x0000003900047c25 */ /* 0x000fe2000f8e0004 */
[----:B------:R-:W-:-:S03]  /*1e90*/  LEA R190, P0, R6, UR16, 0x1 ;  /* 0x0000001006be7c11 */ /* 0x000fc6000f8008ff */
[----:B------:R-:W-:Y:S01]  /*1ea0*/  VIADD R7, R7, UR7 ;  /* 0x0000000707077c36 */ /* 0x000fe20008000000 */
[----:B------:R-:W-:Y:S01]  /*1eb0*/  UIADD3 UR7, UR38, -0x1, URZ ;  /* 0xffffffff26077890 */ /* 0x000fe2000fffe03f */
[----:B------:R-:W-:Y:S01]  /*1ec0*/  VIADD R5, R5, UR15 ;  /* 0x0000000f05057c36 */ /* 0x000fe20008000000 */
[----:B------:R-:W-:Y:S01]  /*1ed0*/  UIMAD.WIDE UR14, UR35, 0x4, UR30 ;  /* 0x00000004230e78a5 */ /* 0x000fe2000f8e021e */
[-C--:B------:R-:W-:Y:S01]  /*1ee0*/  IMAD R0, R16, R12.reuse, RZ ;  /* 0x0000000c10007224 */ /* 0x080fe200078e02ff */
[----:B------:R-:W-:Y:S01]  /*1ef0*/  LEA.HI.X R191, R6, UR17, R7, 0x1, P0 ;  /* 0x0000001106bf7c11 */ /* 0x000fe200080f0c07 */
[C---:B------:R-:W-:Y:S01]  /*1f00*/  IMAD.WIDE.U32 R4, R3.reuse, R12, R4 ;  /* 0x0000000c03047225 */ /* 0x040fe200078e0004 */
[----:B------:R-:W-:Y:S01]  /*1f10*/  PLOP3.LUT P0, PT, PT, PT, UP0, 0x80, 0x0 ;  /* 0x000000000000781c */ /* 0x000fe20003f0f008 */
[----:B------:R-:W-:Y:S01]  /*1f20*/  UMOV UR17, UR8 ;  /* 0x0000000800117c82 */ /* 0x000fe20008000000 */
[----:B------:R-:W-:Y:S01]  /*1f30*/  UMOV UR16, UR9 ;  /* 0x0000000900107c82 */ /* 0x000fe20008000000 */
[----:B------:R-:W-:Y:S01]  /*1f40*/  IMAD R0, R3, R13, R0 ;  /* 0x0000000d03007224 */ /* 0x000fe200078e0200 */
[----:B------:R-:W-:Y:S01]  /*1f50*/  LEA R188, P2, R4, UR18, 0x1 ;  /* 0x0000001204bc7c11 */ /* 0x000fe2000f8408ff */
[----:B------:R-:W-:-:S02]  /*1f60*/  UMOV UR18, UR15 ;  /* 0x0000000f00127c82 */ /* 0x000fc40008000000 */
[----:B------:R-:W-:-:S05]  /*1f70*/  IMAD.IADD R0, R5, 0x1, R0 ;  /* 0x0000000105007824 */ /* 0x000fca00078e0200 */
[----:B------:R-:W-:Y:S01]  /*1f80*/  LEA.HI.X R189, R4, UR19, R0, 0x1, P2 ;  /* 0x0000001304bd7c11 */ /* 0x000fe200090f0c00 */
[----:B------:R-:W-:Y:S01]  /*1f90*/  UMOV UR19, UR14 ;  /* 0x0000000e00137c82 */ /* 0x000fe20008000000 */
[----:B------:R-:W-:Y:S05]  /*1fa0*/  @P0 BRA `(.L_x_82) ;  /* 0x0000000400fc0947 */ /* 0x000fea0003800000 */
        /* <DEDUP_REMOVED lines=19> */
.L_x_83:
        /* <DEDUP_REMOVED lines=19> */
.L_x_84:
[----:B------:R-:W-:Y:S01]  /*2210*/  UIMAD UR5, UR37, UR8, URZ ;  /* 0x00000008250572a4 */ /* 0x000fe2000f8e023f */
[----:B------:R-:W-:Y:S01]  /*2220*/  IMAD.U32 R4, RZ, RZ, UR8 ;  /* 0x00000008ff047e24 */ /* 0x000fe2000f8e00ff */
[----:B------:R-:W-:Y:S01]  /*2230*/  UIMAD UR6, UR21, -0x80, UR6 ;  /* 0xffffff80150678a4 */ /* 0x000fe2000f8e0206 */
[----:B------:R-:W-:Y:S01]  /*2240*/  VIADD R6, R3, 0x40 ;  /* 0x0000004003067836 */ /* 0x000fe20000000000 */
[----:B------:R-:W-:Y:S01]  /*2250*/  UIMAD UR5, UR25, UR9, UR5 ;  /* 0x00000009190572a4 */ /* 0x000fe2000f8e0205 */
[----:B------:R-:W-:Y:S01]  /*2260*/  IMAD.WIDE.U32 R4, R4, UR25, R238 ;  /* 0x0000001904047c25 */ /* 0x000fe2000f8e00ee */
[----:B------:R-:W-:Y:S01]  /*2270*/  USHF.R.S32.HI UR19, URZ, 0x1f, UR57 ;  /* 0x0000001f3f137899 */ /* 0x000fe20008011439 */
[----:B------:R-:W-:Y:S01]  /*2280*/  BSSY B0, `(.L_x_85) ;  /* 0x0000019000007945 */ /* 0x000fe20003800000 */
[----:B------:R-:W-:Y:S02]  /*2290*/  ULDC.64 UR14, c[0x0][0x468] ;  /* 0x00011a00000e7ab9 */ /* 0x000fe40000000a00 */
[----:B------:R-:W-:Y:S01]  /*22a0*/  MOV R0, UR5 ;  /* 0x0000000500007c02 */ /* 0x000fe20008000f00 */
[----:B------:R-:W-:Y:S01]  /*22b0*/  ULDC UR5, c[0x0][0x2d0] ;  /* 0x0000b40000057ab9 */ /* 0x000fe20000000800 */
[----:B------:R-:W-:-:S02]  /*22c0*/  IADD3 R4, P0, R4, UR7, RZ ;  /* 0x0000000704047c10 */ /* 0x000fc4000ff1e0ff */
[----:B------:R-:W-:Y:S01]  /*22d0*/  ISETP.GE.AND P1, PT, R238, UR5, PT ;  /* 0x00000005ee007c0c */ /* 0x000fe2000bf26270 */
[----:B------:R-:W-:Y:S01]  /*22e0*/  UIMAD UR5, UR19, UR14, URZ ;  /* 0x0000000e130572a4 */ /* 0x000fe2000f8e023f */
[----:B------:R-:W-:Y:S01]  /*22f0*/  IADD3.X R5, R5, UR18, R0, P0, !PT ;  /* 0x0000001205057c10 */ /* 0x000fe200087fe400 */
[----:B------:R-:W-:Y:S01]  /*2300*/  IMAD.U32 R0, RZ, RZ, UR14 ;  /* 0x0000000eff007e24 */ /* 0x000fe2000f8e00ff */
[----:B------:R-:W-:Y:S01]  /*2310*/  ISETP.GE.OR P0, PT, R6, UR6, P1 ;  /* 0x0000000606007c0c */ /* 0x000fe20008f06670 */
[----:B------:R-:W-:Y:S01]  /*2320*/  UIMAD UR15, UR57, UR15, UR5 ;  /* 0x0000000f390f72a4 */ /* 0x000fe2000f8e0205 */
[----:B------:R-:W-:Y:S01]  /*2330*/  ISETP.GE.OR P1, PT, R3, UR6, P1 ;  /* 0x0000000603007c0c */ /* 0x000fe20008f26670 */
[----:B------:R-:W-:-:S05]  /*2340*/  IMAD.WIDE.U32 R4, R0, UR57, R4 ;  /* 0x0000003900047c25 */ /* 0x000fca000f8e0004 */
[----:B------:R-:W-:-:S07]  /*2350*/  IADD3 R10, R5, UR15, RZ ;  /* 0x0000000f050a7c10 */ /* 0x000fce000fffe0ff */
        /* <DEDUP_REMOVED lines=11> */
.L_x_86:
[----:B------:R-:W-:Y:S05]  /*2410*/  BSYNC B0 ;  /* 0x0000000000007941 */ /* 0x000fea0003800000 */
.L_x_85:
        /* <DEDUP_REMOVED lines=14> */
.L_x_88:
[----:B------:R-:W-:Y:S05]  /*2500*/  BSYNC B0 ;  /* 0x0000000000007941 */ /* 0x000fea0003800000 */
.L_x_87:
        /* <DEDUP_REMOVED lines=17> */
[----:B-1----:R-:W-:Y:S01]  /*2620*/  IMAD R8, R16, UR10, RZ ;  /* 0x0000000a10087c24 */ /* 0x002fe2000f8e02ff */
        /* <DEDUP_REMOVED lines=8> */
.L_x_90:
[----:B------:R-:W-:Y:S05]  /*26b0*/  BSYNC B0 ;  /* 0x0000000000007941 */ /* 0x000fea0003800000 */
.L_x_89:
        /* <DEDUP_REMOVED lines=12> */
[----:B------:R3:W-:Y:S01]  /*2780*/  STG.E.128 desc[UR12][R4.64], RZ ;  /* 0x000000ff04007986 */ /* 0x0007e2000c101d0c */
[----:B------:R-:W-:Y:S05]  /*2790*/  BRA `(.L_x_91) ;  /* 0x0000006000887947 */ /* 0x000fea0003800000 */
.L_x_82:
[----:B------:R-:W-:Y:S01]  /*27a0*/  UIMAD UR5, UR37, UR26, URZ ;  /* 0x0000001a250572a4 */ /* 0x000fe2000f8e023f */
[----:B------:R-:W-:Y:S01]  /*27b0*/  IMAD.U32 R4, RZ, RZ, UR26 ;  /* 0x0000001aff047e24 */ /* 0x000fe2000f8e00ff */
[----:B------:R-:W-:Y:S01]  /*27c0*/  UIMAD UR8, UR21, -0x80, UR6 ;  /* 0xffffff80150878a4 */ /* 0x000fe2000f8e0206 */
[C---:B------:R-:W-:Y:S01]  /*27d0*/  VIADD R6, R3.reuse, 0x40 ;  /* 0x0000004003067836 */ /* 0x040fe20000000000 */
[----:B------:R-:W-:Y:S01]  /*27e0*/  UIMAD UR5, UR25, UR27, UR5 ;  /* 0x0000001b190572a4 */ /* 0x000fe2000f8e0205 */
[----:B------:R-:W-:Y:S01]  /*27f0*/  IMAD.WIDE.U32 R4, R4, UR25, R238 ;  /* 0x0000001904047c25 */ /* 0x000fe2000f8e00ee */
[----:B------:R-:W-:Y:S01]  /*2800*/  ULDC.64 UR14, c[0x0][0x268] ;  /* 0x00009a00000e7ab9 */ /* 0x000fe20000000a00 */
[----:B------:R-:W-:Y:S01]  /*2810*/  ULEA.HI UR9, UR7, UR7, URZ, 0x1 ;  /* 0x0000000707097291 */ /* 0x000fe2000f8f083f */
[----:B------:R-:W-:Y:S01]  /*2820*/  ISETP.GE.AND P1, PT, R3, UR8, PT ;  /* 0x0000000803007c0c */ /* 0x000fe2000bf26270 */
[----:B------:R-:W-:Y:S01]  /*2830*/  BSSY B0, `(.L_x_92) ;  /* 0x000002c000007945 */ /* 0x000fe20003800000 */
[----:B------:R-:W-:Y:S01]  /*2840*/  IMAD.U32 R0, RZ, RZ, UR5 ;  /* 0x00000005ff007e24 */ /* 0x000fe2000f8e00ff */
[----:B------:R-:W-:Y:S01]  /*2850*/  IADD3 R4, P0, R4, UR36, RZ ;  /* 0x0000002404047c10 */ /* 0x000fe2000ff1e0ff */
[----:B------:R-:W-:Y:S01]  /*2860*/  ULOP3.LUT UR9, UR9, 0xfffffffe, URZ, 0xc0, !UPT ;  /* 0xfffffffe09097892 */ /* 0x000fe2000f8ec03f */
[----:B------:R-:W-:Y:S01]  /*2870*/  ISETP.GE.AND P2, PT, R6, UR8, PT ;  /* 0x0000000806007c0c */ /* 0x000fe2000bf46270 */
[----:B------:R-:W-:Y:S01]  /*2880*/  UIMAD UR5, UR7, -0x80, UR11 ;  /* 0xffffff80070578a4 */ /* 0x000fe2000f8e020b */
[----:B------:R-:W-:Y:S01]  /*2890*/  IADD3.X R5, R5, UR39, R0, P0, !PT ;  /* 0x0000002705057c10 */ /* 0x000fe200087fe400 */
[----:B------:R-:W-:Y:S01]  /*28a0*/  IMAD R0, R15, UR14, RZ ;  /* 0x0000000e0f007c24 */ /* 0x000fe2000f8e02ff */
[----:B------:R-:W-:Y:S01]  /*28b0*/  PLOP3.LUT P0, PT, PT, PT, UP4, 0x80, 0x0 ;  /* 0x000000000000781c */ /* 0x000fe20003f0f048 */
[----:B------:R-:W-:-:S02]  /*28c0*/  UIADD3 UR9, UR7, -UR9, URZ ;  /* 0x8000000907097290 */ /* 0x000fc4000fffe03f */
[----:B------:R-:W-:Y:S01]  /*28d0*/  IMAD R11, R10, UR15, R0 ;  /* 0x0000000f0a0b7c24 */ /* 0x000fe2000f8e0200 */
[----:B------:R-:W-:Y:S01]  /*28e0*/  LEA R0, R248, UR4, 0x1 ;  /* 0x00000004f8007c11 */ /* 0x000fe2000f8e08ff */
[----:B------:R-:W-:-:S08]  /*28f0*/  UISETP.NE.AND UP0, UPT, UR9, 0x1, UPT ;  /* 0x000000010900788c */ /* 0x000fd0000bf05270 */
[----:B------:R-:W-:Y:S01]  /*2900*/  @P0 BAR.SYNC.DEFER_BLOCKING 0x0 ;  /* 0x0000000000000b1d */ /* 0x000fe20000010000 */
[----:B------:R-:W-:Y:S01]  /*2910*/  ISETP.GE.AND P4, PT, R6, UR5, PT ;  /* 0x0000000506007c0c */ /* 0x000fe2000bf86270 */
[----:B------:R-:W-:Y:S01]  /*2920*/  VIADD R6, R248, 0x1000 ;  /* 0x00001000f8067836 */ /* 0x000fe20000000000 */
[----:B------:R-:W-:Y:S01]  /*2930*/  PLOP3.LUT P0, PT, PT, PT, UP0, 0x80, 0x0 ;  /* 0x000000000000781c */ /* 0x000fe20003f0f008 */
[----:B------:R-:W-:Y:S01]  /*2940*/  IMAD.WIDE.U32 R4, R10, UR14, R4 ;  /* 0x0000000e0a047c25 */ /* 0x000fe2000f8e0004 */
[----:B------:R-:W-:Y:S02]  /*2950*/  ISETP.GE.AND P5, PT, R3, UR5, PT ;  /* 0x0000000503007c0c */ /* 0x000fe4000bfa6270 */
[----:B------:R-:W-:Y:S01]  /*2960*/  SEL R177, R6, R248, !P0 ;  /* 0x000000f806b17207 */ /* 0x000fe20004000000 */
[----:B------:R-:W-:Y:S01]  /*2970*/  IMAD.IADD R11, R5, 0x1, R11 ;  /* 0x00000001050b7824 */ /* 0x000fe200078e020b */
        /* <DEDUP_REMOVED lines=23> */
.L_x_93:
[----:B------:R-:W-:Y:S05]  /*2af0*/  BSYNC B0 ;  /* 0x0000000000007941 */ /* 0x000fea0003800000 */
.L_x_92:
        /* <DEDUP_REMOVED lines=9> */
[----:B------:R-:W-:-:S03]  /*2b90*/  MOV R7, R11 ;  /* 0x0000000b00077202 */ /* 0x000fc60000000f00 */
[----:B------:R-:W-:-:S04]  /*2ba0*/  IMAD.X R6, RZ, RZ, R16, P3 ;  /* 0x000000ffff067224 */ /* 0x000fc800018e0610 */
[----:B---3--:R-:W-:Y:S02]  /*2bb0*/  IMAD R8, R6, UR26, RZ ;  /* 0x0000001a06087c24 */ /* 0x008fe4000f8e02ff */
[----:B------:R-:W-:-:S04]  /*2bc0*/  IMAD.MOV.U32 R6, RZ, RZ, R4 ;  /* 0x000000ffff067224 */ /* 0x000fc800078e0004 */
[----:B------:R-:W-:-:S04]  /*2bd0*/  IMAD.WIDE.U32 R6, R5, UR26, R6 ;  /* 0x0000001a05067c25 */ /* 0x000fc8000f8e0006 */
        /* <DEDUP_REMOVED lines=8> */
.L_x_95:
[----:B------:R-:W-:Y:S05]  /*2c60*/  BSYNC B0 ;  /* 0x0000000000007941 */ /* 0x000fea0003800000 */
.L_x_94:
[----:B------:R-:W0:Y:S01]  /*2c70*/  LDGDEPBAR ;  /* 0x00000000000079af */ /* 0x000e220000000000 */
[----:B------:R-:W-:Y:S01]  /*2c80*/  BSSY B0, `(.L_x_96) ;  /* 0x0000011000007945 */ /* 0x000fe20003800000 */
[----:B---3--:R-:W-:Y:S02]  /*2c90*/  MOV R8, UR28 ;  /* 0x0000001c00087c02 */ /* 0x008fe40008000f00 */
[----:B------:R3:W-:Y:S01]  /*2ca0*/  @P5 STS [R0+0x4000], RZ ;  /* 0x004000ff00005388 */ /* 0x0007e20000000800 */
[----:B------:R-:W-:-:S03]  /*2cb0*/  LEA R177, R177, UR4, 0x1 ;  /* 0x00000004b1b17c11 */ /* 0x000fc6000f8e08ff */
        /* <DEDUP_REMOVED lines=13> */
.L_x_97:
[----:B------:R-:W-:Y:S05]  /*2d90*/  BSYNC B0 ;  /* 0x0000000000007941 */ /* 0x000fea0003800000 */
.L_x_96:
[----:B------:R1:W-:Y:S01]  /*2da0*/  @P4 STS.128 [R0+0x5000], RZ ;  /* 0x005000ff00004388 */ /* 0x0003e20000000c00 */
[----:B------:R-:W-:Y:S04]  /*2db0*/  BSSY B0, `(.L_x_98) ;  /* 0x000000c000007945 */ /* 0x000fe80003800000 */
[----:B------:R-:W-:Y:S05]  /*2dc0*/  @P4 BRA `(.L_x_99) ;  /* 0x0000000000284947 */ /* 0x000fea0003800000 */
[----:B------:R-:W-:Y:S02]  /*2dd0*/  ULDC UR8, c[0x0][0x2d0] ;  /* 0x0000b40000087ab9 */ /* 0x000fe40000000800 */
[----:B------:R-:W-:-:S13]  /*2de0*/  ISETP.GE.AND P3, PT, R238, UR8, PT ;  /* 0x00000008ee007c0c */ /* 0x000fda000bf66270 */
[----:B------:R1:W-:Y:S01]  /*2df0*/  @P3 STS.128 [R0+0x5000], RZ ;  /* 0x005000ff00003388 */ /* 0x0003e20000000c00 */
[----:B------:R-:W-:Y:S05]  /*2e00*/  @P3 BRA `(.L_x_99) ;  /* 0x0000000000183947 */ /* 0x000fea0003800000 */
[----:B------:R-:W-:-:S04]  /*2e10*/  LEA R4, P3, R12, R188, 0x7 ;  /* 0x000000bc0c047211 */ /* 0x000fc800078638ff */
[----:B------:R-:W-:-:S05]  /*2e20*/  LEA.HI.X R5, R12, R189, R13, 0x7, P3 ;  /* 0x000000bd0c057211 */ /* 0x000fca00018f3c0d */
[----:B------:R-:W-:Y:S01]  /*2e30*/  @!PT LDS RZ, [RZ] ;  /* 0x00000000fffff984 */ /* 0x000fe20000000800 */
[----:B------:R-:W-:Y:S01]  /*2e40*/  @!PT LDS RZ, [RZ] ;  /* 0x00000000fffff984 */ /* 0x000fe20000000800 */
[----:B------:R-:W-:Y:S01]  /*2e50*/  @!PT LDS RZ, [RZ] ;  /* 0x00000000fffff984 */ /* 0x000fe20000000800 */
[----:B------:R1:W-:Y:S04]  /*2e60*/  LDGSTS.E.BYPASS.LTC128B.128 [R0+0x5000], desc[UR12][R4.64] ;  /* 0x0500000004007fae */ /* 0x0003e8000b901d4c */
.L_x_99:
[----:B------:R-:W-:Y:S05]  /*2e70*/  BSYNC B0 ;  /* 0x0000000000007941 */ /* 0x000fea0003800000 */
.L_x_98:
[----:B------:R2:W-:Y:S01]  /*2e80*/  @P5 STS [R177], RZ ;  /* 0x000000ffb1005388 */ /* 0x0005e20000000800 */
[----:B------:R-:W-:Y:S01]  /*2e90*/  BSSY B0, `(.L_x_100) ;  /* 0x0000011000007945 */ /* 0x000fe20003800000 */
[----:B-1----:R-:W-:Y:S02]  /*2ea0*/  IADD3 R4, R243, 0x48, RZ ;  /* 0x00000048f3047810 */ /* 0x002fe40007ffe0ff */
[----:B------:R2:W-:Y:S04]  /*2eb0*/  @P5 STS [R177+0x4], RZ ;  /* 0x000004ffb1005388 */ /* 0x0005e80000000800 */
        /* <DEDUP_REMOVED lines=14> */
.L_x_101:
[----:B------:R-:W-:Y:S05]  /*2fa0*/  BSYNC B0 ;  /* 0x0000000000007941 */ /* 0x000fea0003800000 */
.L_x_100:
        /* <DEDUP_REMOVED lines=13> */
[----:B------:R-:W-:Y:S02]  /*3080*/  IMAD.U32 R5, RZ, RZ, UR32 ;  /* 0x00000020ff057e24 */ /* 0x000fe4000f8e00ff */
[----:B------:R-:W-:-:S03]  /*3090*/  IMAD.U32 R7, RZ, RZ, UR33 ;  /* 0x00000021ff077e24 */ /* 0x000fc6000f8e00ff */
[----:B------:R-:W-:-:S04]  /*30a0*/  LEA R6, P3, R5, R190, 0x7 ;  /* 0x000000be05067211 */ /* 0x000fc800078638ff */
[----:B------:R-:W-:-:S05]  /*30b0*/  LEA.HI.X R7, R5, R191, R7, 0x7, P3 ;  /* 0x000000bf05077211 */ /* 0x000fca00018f3c07 */
[----:B------:R-:W-:Y:S01]  /*30c0*/  @!PT LDS RZ, [RZ] ;  /* 0x00000000fffff984 */ /* 0x000fe20000000800 */
[----:B------:R-:W-:Y:S01]  /*30d0*/  @!PT LDS RZ, [RZ] ;  /* 0x00000000fffff984 */ /* 0x000fe20000000800 */
[----:B------:R-:W-:Y:S01]  /*30e0*/  @!PT LDS RZ, [RZ] ;  /* 0x00000000fffff984 */ /* 0x000fe20000000800 */
[----:B------:R1:W-:Y:S04]  /*30f0*/  LDGSTS.E.BYPASS.LTC128B.128 [R177+0x1000], desc[UR12][R6.64] ;  /* 0x0100000006b17fae */ /* 0x0003e8000b901d4c */
.L_x_103:
[----:B------:R-:W-:Y:S05]  /*3100*/  BSYNC B0 ;  /* 0x0000000000007941 */ /* 0x000fea0003800000 */
.L_x_102:
[----:B------:R-:W-:Y:S01]  /*3110*/  UIMAD UR8, UR37, UR28, URZ ;  /* 0x0000001c250872a4 */ /* 0x000fe2000f8e023f */
[----:B------:R-:W-:Y:S01]  /*3120*/  ISETP.GE.AND P3, PT, R4, UR5, PT ;  /* 0x0000000504007c0c */ /* 0x000fe2000bf66270 */
[----:B-1----:R-:W-:Y:S01]  /*3130*/  IMAD.WIDE.U32 R6, R8, UR25, R238 ;  /* 0x0000001908067c25 */ /* 0x002fe2000f8e00ee */
[----:B------:R1:W-:Y:S01]  /*3140*/  @P1 STS [R0+0x6000], RZ ;  /* 0x006000ff00001388 */ /* 0x0003e20000000800 */
[----:B------:R-:W-:Y:S01]  /*3150*/  UIMAD UR8, UR25, UR29, UR8 ;  /* 0x0000001d190872a4 */ /* 0x000fe2000f8e0208 */
[----:B------:R-:W-:Y:S01]  /*3160*/  SHF.R.S32.HI R13, RZ, 0x1f, R243 ;  /* 0x0000001fff0d7819 */ /* 0x000fe200000114f3 */
[C---:B------:R-:W-:Y:S01]  /*3170*/  VIADD R8, R243.reuse, 0x8 ;  /* 0x00000008f3087836 */ /* 0x040fe20000000000 */
[----:B------:R1:W-:Y:S01]  /*3180*/  @P1 STS [R0+0x6004], RZ ;  /* 0x006004ff00001388 */ /* 0x0003e20000000800 */
[C---:B------:R-:W-:Y:S01]  /*3190*/  VIADD R5, R243.reuse, 0x40 ;  /* 0x00000040f3057836 */ /* 0x040fe20000000000 */
[----:B------:R-:W-:Y:S01]  /*31a0*/  IADD3 R6, P6, R6, UR10, RZ ;  /* 0x0000000a06067c10 */ /* 0x000fe2000ffde0ff */
[----:B------:R-:W-:Y:S01]  /*31b0*/  IMAD.U32 R9, RZ, RZ, UR8 ;  /* 0x00000008ff097e24 */ /* 0x000fe2000f8e00ff */
[----:B------:R1:W-:Y:S01]  /*31c0*/  @P1 STS.64 [R0+0x6008], RZ ;  /* 0x006008ff00001388 */ /* 0x0003e20000000a00 */
[----:B------:R-:W-:Y:S01]  /*31d0*/  ISETP.GE.AND P5, PT, R8, UR5, PT ;  /* 0x0000000508007c0c */ /* 0x000fe2000bfa6270 */
[----:B------:R-:W-:Y:S01]  /*31e0*/  IMAD.SHL.U32 R8, R243, 0x4, RZ ;  /* 0x00000004f3087824 */ /* 0x000fe200078e00ff */
[----:B------:R-:W-:Y:S01]  /*31f0*/  ISETP.GE.AND P4, PT, R5, UR5, PT ;  /* 0x0000000505007c0c */ /* 0x000fe2000bf86270 */
[----:B------:R-:W-:Y:S01]  /*3200*/  ULDC.64 UR8, c[0x0][0x260] ;  /* 0x0000980000087ab9 */ /* 0x000fe20000000a00 */
[----:B------:R-:W-:Y:S01]  /*3210*/  IADD3.X R7, R7, UR20, R9, P6, !PT ;  /* 0x0000001407077c10 */ /* 0x000fe2000b7fe409 */
[----:B------:R-:W-:Y:S01]  /*3220*/  IMAD R12, R15, UR8, RZ ;  /* 0x000000080f0c7c24 */ /* 0x000fe2000f8e02ff */
[----:B------:R-:W-:Y:S01]  /*3230*/  SHF.R.S32.HI R5, RZ, 0x1f, R4 ;  /* 0x0000001fff057819 */ /* 0x000fe20000011404 */
[----:B------:R-:W-:Y:S01]  /*3240*/  BSSY B0, `(.L_x_104) ;  /* 0x000001e000007945 */ /* 0x000fe20003800000 */
[----:B------:R-:W-:Y:S01]  /*3250*/  @!P3 LEA R14, P6, R4, UR17, 0x2 ;  /* 0x00000011040ebc11 */ /* 0x000fe2000f8c10ff */
[----:B------:R-:W-:-:S02]  /*3260*/  IMAD R12, R10, UR9, R12 ;  /* 0x000000090a0c7c24 */ /* 0x000fc4000f8e020c */
[----:B------:R-:W-:Y:S01]  /*3270*/  IMAD.WIDE.U32 R6, R10, UR8, R6 ;  /* 0x000000080a067c25 */ /* 0x000fe2000f8e0006 */
[----:B------:R-:W-:Y:S02]  /*3280*/  @!P3 LEA.HI.X R15, R4, UR16, R5, 0x2, P6 ;  /* 0x00000010040fbc11 */ /* 0x000fe4000b0f1405 */
[----:B------:R-:W-:Y:S01]  /*3290*/  IADD3 R4, P6, R8, UR17, RZ ;  /* 0x0000001108047c10 */ /* 0x000fe2000ffde0ff */
[----:B------:R-:W-:Y:S01]  /*32a0*/  IMAD.IADD R12, R7, 0x1, R12 ;  /* 0x00000001070c7824 */ /* 0x000fe200078e020c */
[----:B------:R-:W-:-:S04]  /*32b0*/  SHF.L.U64.HI R5, R243, 0x2, R13 ;  /* 0x00000002f3057819 */ /* 0x000fc8000001020d */
        /* <DEDUP_REMOVED lines=22> */
.L_x_105:
[----:B------:R-:W-:Y:S05]  /*3420*/  BSYNC B0 ;  /* 0x0000000000007941 */ /* 0x000fea0003800000 */
.L_x_104:
        /* <DEDUP_REMOVED lines=22> */
.L_x_107:
[----:B------:R-:W-:Y:S05]  /*3590*/  BSYNC B0 ;  /* 0x0000000000007941 */ /* 0x000fea0003800000 */
.L_x_106:
[----:B------:R-:W0:Y:S01]  /*35a0*/  LDGDEPBAR ;  /* 0x00000000000079af */ /* 0x000e220000000000 */
[----:B------:R-:W-:Y:S01]  /*35b0*/  IMAD.MOV.U32 R240, RZ, RZ, 0x7f800000 ;  /* 0x7f800000fff07424 */ /* 0x000fe200078e00ff */
[----:B------:R-:W-:Y:S01]  /*35c0*/  ULDC UR41, c[0x0][0x2d0] ;  /* 0x0000b40000297ab9 */ /* 0x000fe20000000800 */
[----:B------:R-:W-:Y:S02]  /*35d0*/  IMAD.MOV.U32 R241, RZ, RZ, 0x7f800000 ;  /* 0x7f800000fff17424 */ /* 0x000fe400078e00ff */
[----:B------:R-:W-:Y:S02]  /*35e0*/  IMAD.MOV.U32 R242, RZ, RZ, 0x7f800000 ;  /* 0x7f800000fff27424 */ /* 0x000fe400078e00ff */
[----:B------:R-:W-:Y:S01]  /*35f0*/  IMAD.MOV.U32 R237, RZ, RZ, 0x7f800000 ;  /* 0x7f800000ffed7424 */ /* 0x000fe200078e00ff */
[----:B------:R-:W5:Y:S01]  /*3600*/  @!P3 LDG.E R240, desc[UR12][R14.64] ;  /* 0x0000000c0ef0b981 */ /* 0x000f62000c1e1900 */
[----:B-1234-:R-:W-:Y:S01]  /*3610*/  VIADD R0, R243, 0xffffff80 ;  /* 0xffffff80f3007836 */ /* 0x01efe20000000000 */
[----:B------:R-:W-:-:S02]  /*3620*/  UIADD3 UR5, UR25, UR11, URZ ;  /* 0x0000000b19057290 */ /* 0x000fc4000fffe03f */
[----:B------:R-:W5:Y:S01]  /*3630*/  @!P6 LDG.E R241, desc[UR12][R4.64] ;  /* 0x0000000c04f1e981 */ /* 0x000f62000c1e1900 */
[----:B------:R-:W-:Y:S01]  /*3640*/  VIADD R160, R168, 0x1000 ;  /* 0x00001000a8a07836 */ /* 0x000fe20000000000 */
[----:B------:R-:W-:Y:S01]  /*3650*/  CS2R R94, SRZ ;  /* 0x00000000005e7805 */ /* 0x000fe2000001ff00 */
[----:B------:R-:W-:Y:S01]  /*3660*/  IMAD.SHL.U32 R247, R243, 0x4, RZ ;  /* 0x00000004f3f77824 */ /* 0x000fe200078e00ff */
[----:B------:R-:W5:Y:S01]  /*3670*/  @!P5 LDG.E R242, desc[UR12][R4.64+0x20] ;  /* 0x0000200c04f2d981 */ /* 0x000f62000c1e1900 */
[----:B------:R-:W-:Y:S02]  /*3680*/  CS2R R92, SRZ ;  /* 0x00000000005c7805 */ /* 0x000fe4000001ff00 */
[----:B------:R-:W-:Y:S02]  /*3690*/  CS2R R98, SRZ ;  /* 0x0000000000627805 */ /* 0x000fe4000001ff00 */
[----:B------:R-:W-:Y:S01]  /*36a0*/  CS2R R96, SRZ ;  /* 0x0000000000607805 */ /* 0x000fe2000001ff00 */
[----:B------:R1:W5:Y:S01]  /*36b0*/  @!P4 LDG.E R237, desc[UR12][R4.64+0x100] ;  /* 0x0001000c04edc981 */ /* 0x000362000c1e1900 */
[----:B------:R-:W-:-:S02]  /*36c0*/  CS2R R90, SRZ ;  /* 0x00000000005a7805 */ /* 0x000fc4000001ff00 */
        /* <DEDUP_REMOVED lines=13> */
[----:B------:R-:W-:Y:S01]  /*37a0*/  SHF.L.U64.HI R246, R243, 0x2, R13 ;  /* 0x00000002f3f67819 */ /* 0x000fe2000001020d */
[----:B------:R-:W-:Y:S01]  /*37b0*/  IMAD.MOV.U32 R220, RZ, RZ, R177 ;  /* 0x000000ffffdc7224 */ /* 0x000fe200078e00b1 */
[----:B------:R-:W-:Y:S01]  /*37c0*/  ULDC UR8, c[0x0][0x394] ;  /* 0x0000e50000087ab9 */ /* 0x000fe20000000800 */
[----:B------:R-:W-:Y:S02]  /*37d0*/  USHF.L.U32 UR38, UR24, 0x3, URZ ;  /* 0x0000000318267899 */ /* 0x000fe4000800063f */
[----:B------:R-:W-:-:S02]  /*37e0*/  USHF.L.U32 UR37, UR24, 0x4, URZ ;  /* 0x0000000418257899 */ /* 0x000fc4000800063f */
[----:B------:R-:W-:Y:S02]  /*37f0*/  UIMAD UR36, UR24, 0x18, URZ ;  /* 0x00000018182478a4 */ /* 0x000fe4000f8e023f */
[----:B------:R-:W-:Y:S02]  /*3800*/  USHF.L.U32 UR35, UR24, 0x5, URZ ;  /* 0x0000000518237899 */ /* 0x000fe4000800063f */
[----:B------:R-:W-:Y:S02]  /*3810*/  UIMAD UR34, UR24, 0x28, URZ ;  /* 0x00000028182278a4 */ /* 0x000fe4000f8e023f */
[----:B------:R-:W-:Y:S01]  /*3820*/  UIMAD UR33, UR24, 0x30, URZ ;  /* 0x00000030182178a4 */ /* 0x000fe2000f8e023f */
[----:B------:R2:W3:Y:S01]  /*3830*/  LDSM.16.M88.4 R128, [R161+0x8000] ;  /* 0x00800000a180783b */ /* 0x0004e20000000200 */
[----:B------:R-:W-:Y:S02]  /*3840*/  UIMAD UR32, UR24, 0x38, URZ ;  /* 0x00000038182078a4 */ /* 0x000fe4000f8e023f */
[----:B------:R-:W-:Y:S01]  /*3850*/  USHF.L.U32 UR31, UR24, 0x6, URZ ;  /* 0x00000006181f7899 */ /* 0x000fe2000800063f */
[----:B------:R2:W4:Y:S01]  /*3860*/  LDSM.16.M88.4 R132, [R161+0x8400] ;  /* 0x00840000a184783b */ /* 0x0005220000000200 */
[----:B------:R-:W-:-:S02]  /*3870*/  UIMAD UR30, UR24, 0x48, URZ ;  /* 0x00000048181e78a4 */ /* 0x000fc4000f8e023f */
[----:B------:R-:W-:Y:S01]  /*3880*/  UIMAD UR29, UR24, 0x50, URZ ;  /* 0x00000050181d78a4 */ /* 0x000fe2000f8e023f */
[----:B------:R2:W2:Y:S01]  /*3890*/  LDSM.16.M88.4 R136, [R161+0x8800] ;  /* 0x00880000a188783b */ /* 0x0004a20000000200 */
[----:B------:R-:W-:Y:S02]  /*38a0*/  UIMAD UR28, UR24, 0x58, URZ ;  /* 0x00000058181c78a4 */ /* 0x000fe4000f8e023f */
[----:B------:R-:W-:Y:S01]  /*38b0*/  UIMAD UR27, UR24, 0x60, URZ ;  /* 0x00000060181b78a4 */ /* 0x000fe2000f8e023f */
[----:B------:R2:W2:Y:S01]  /*38c0*/  LDSM.16.M88.4 R140, [R161+0x8c00] ;  /* 0x008c0000a18c783b */ /* 0x0004a20000000200 */
[----:B------:R-:W-:Y:S02]  /*38d0*/  UIMAD UR26, UR24, 0x68, URZ ;  /* 0x00000068181a78a4 */ /* 0x000fe4000f8e023f */
[----:B------:R-:W-:Y:S01]  /*38e0*/  UIADD3 UR23, -UR23, URZ, URZ ;  /* 0x0000003f17177290 */ /* 0x000fe2000fffe13f */
[----:B------:R2:W2:Y:S01]  /*38f0*/  LDSM.16.M88.4 R144, [R162+0x8000] ;  /* 0x00800000a290783b */ /* 0x0004a20000000200 */
[----:B------:R-:W-:-:S03]  /*3900*/  ULDC UR42, c[0x0][0x398] ;  /* 0x0000e600002a7ab9 */ /* 0x000fc60000000800 */
[----:B------:R2:W2:Y:S04]  /*3910*/  LDSM.16.M88.4 R148, [R162+0x8400] ;  /* 0x00840000a294783b */ /* 0x0004a80000000200 */
[----:B------:R2:W2:Y:S04]  /*3920*/  LDSM.16.M88.4 R152, [R162+0x8800] ;  /* 0x00880000a298783b */ /* 0x0004a80000000200 */
[----:B------:R2:W2:Y:S01]  /*3930*/  LDSM.16.M88.4 R156, [R162+0x8c00] ;  /* 0x008c0000a29c783b */ /* 0x0004a20000000200 */
[----:B-1----:R-:W-:Y:S01]  /*3940*/  VIADD R4, R167, 0x1000 ;  /* 0x00001000a7047836 */ /* 0x002fe20000000000 */
[----:B------:R-:W-:Y:S01]  /*3950*/  SHF.R.S32.HI R3, RZ, 0x1f, R0 ;  /* 0x0000001fff037819 */ /* 0x000fe20000011400 */
[----:B------:R-:W-:Y:S01]  /*3960*/  UIADD3 UR5, -UR6, 0x80, UR5 ;  /* 0x0000008006057890 */ /* 0x000fe2000fffe105 */
[----:B------:R-:W-:-:S02]  /*3970*/  SEL R160, R160, R168, !P0 ;  /* 0x000000a8a0a07207 */ /* 0x000fc40004000000 */
[----:B------:R-:W-:Y:S02]  /*3980*/  SHF.L.U64.HI R245, R0, 0x2, R3 ;  /* 0x0000000200f57819 */ /* 0x000fe40000010203 */
[----:B------:R-:W-:Y:S01]  /*3990*/  SEL R3, R4, R167, !P0 ;  /* 0x000000a704037207 */ /* 0x000fe20004000000 */
[----:B------:R-:W-:Y:S01]  /*39a0*/  IMAD.SHL.U32 R244, R0, 0x4, RZ ;  /* 0x0000000400f47824 */ /* 0x000fe200078e00ff */
[----:B------:R-:W-:Y:S02]  /*39b0*/  LEA R160, R160, UR4, 0x1 ;  /* 0x00000004a0a07c11 */ /* 0x000fe4000f8e08ff */
[----:B------:R-:W-:Y:S01]  /*39c0*/  LEA R3, R3, UR4, 0x1 ;  /* 0x0000000403037c11 */ /* 0x000fe2000f8e08ff */
[----:B------:R-:W-:Y:S02]  /*39d0*/  UIMAD UR25, UR24, 0x70, URZ ;  /* 0x00000070181978a4 */ /* 0x000fe4000f8e023f */
[----:B------:R-:W-:Y:S02]  /*39e0*/  UIADD3 UR39, UR5, -UR44, URZ ;  /* 0x8000002c05277290 */ /* 0x000fe4000fffe03f */
[----:B------:R-:W-:Y:S01]  /*39f0*/  UIMAD UR24, UR24, 0x78, URZ ;  /* 0x00000078181878a4 */ /* 0x000fe2000f8e023f */
[----:B------:R-:W-:Y:S01]  /*3a00*/  UMOV UR15, UR8 ;  /* 0x00000008000f7c82 */ /* 0x000fe20008000000 */
[----:B---34-:R-:W-:-:S10]  /*3a10*/  ULDC UR5, c[0x0][0x2ec] ;  /* 0x0000bb0000057ab9 */ /* 0x018fd40000000800 */
.L_x_112:
[----:B------:R-:W0:Y:S01]  /*3a20*/  LDGDEPBAR ;  /* 0x00000000000079af */ /* 0x000e220000000000 */
[----:B------:R-:W-:Y:S01]  /*3a30*/  IADD3 R4, P0, R247, UR19, RZ ;  /* 0x00000013f7047c10 */ /* 0x000fe2000ff1e0ff */
[----:B------:R-:W-:Y:S01]  /*3a40*/  IMAD.IADD R112, R166, 0x1, R160 ;  /* 0x00000001a6707824 */ /* 0x000fe200078e02a0 */
[----:B------:R-:W-:Y:S01]  /*3a50*/  USHF.L.U32 UR8, UR7, 0x7, URZ ;  /* 0x0000000707087899 */ /* 0x000fe2000800063f */
[----:B------:R-:W-:Y:S01]  /*3a60*/  IMAD.MOV.U32 R216, RZ, RZ, R179 ;  /* 0x000000ffffd87224 */ /* 0x000fe200078e00b3 */
[----:B------:R-:W-:Y:S01]  /*3a70*/  IADD3.X R5, R246, UR18, RZ, P0, !PT ;  /* 0x00000012f6057c10 */ /* 0x000fe200087fe4ff */
[----:B------:R-:W-:Y:S01]  /*3a80*/  UMOV UR10, UR60 ;  /* 0x0000003c000a7c82 */ /* 0x000fe20008000000 */
[----:B------:R-:W-:Y:S01]  /*3a90*/  UISETP.GE.AND UP0, UPT, UR8, UR39, UPT ;  /* 0x000000270800728c */ /* 0x000fe2000bf06270 */
[----:B------:R-:W-:Y:S05]  /*3aa0*/  IMAD.MOV.U32 R217, RZ, RZ, R178 ;  /* 0x000000ffffd97224 */ /* 0x000fea00078e00b2 */
[----:B------:R-:W-:Y:S01]  /*3ab0*/  PLOP3.LUT P0, PT, PT, PT, UP0, 0x80, 0x0 ;  /* 0x000000000000781c */ /* 0x000fe20003f0f008 */
[----:B------:R-:W-:Y:S04]  /*3ac0*/  DEPBAR.LE SB0, 0x0 ;  /* 0x000080000000791a */ /* 0x000fe80000000000 */
[----:B------:R-:W-:Y:S06]  /*3ad0*/  BAR.SYNC.DEFER_BLOCKING 0x0 ;  /* 0x0000000000007b1d */ /* 0x000fec0000010000 */
[----:B-----5:R-:W5:Y:S04]  /*3ae0*/  LDG.E R176, desc[UR12][R4.64] ;  /* 0x0000000c04b07981 */ /* 0x020f68000c1e1900 */
[----:B------:R-:W5:Y:S04]  /*3af0*/  LDG.E R175, desc[UR12][R4.64+0x20] ;  /* 0x0000200c04af7981 */ /* 0x000f68000c1e1900 */
[----:B------:R-:W5:Y:S04]  /*3b00*/  LDG.E R174, desc[UR12][R4.64+0x100] ;  /* 0x0001000c04ae7981 */ /* 0x000f68000c1e1900 */
[----:B------:R1:W5:Y:S04]  /*3b10*/  LDG.E R173, desc[UR12][R4.64+0x120] ;  /* 0x0001200c04ad7981 */ /* 0x000368000c1e1900 */
[----:B------:R-:W-:Y:S04]  /*3b20*/  LDSM.16.M88.4 R64, [R160] ;  /* 0x00000000a040783b */ /* 0x000fe80000000200 */
[----:B------:R-:W1:Y:S04]  /*3b30*/  LDSM.16.M88.4 R16, [R161+0x6000] ;  /* 0x00600000a110783b */ /* 0x000e680000000200 */
[----:B------:R-:W3:Y:S04]  /*3b40*/  LDSM.16.M88.4 R60, [R160+0x1000] ;  /* 0x00100000a03c783b */ /* 0x000ee80000000200 */
[----:B------:R-:W4:Y:S04]  /*3b50*/  LDSM.16.M88.4 R32, [R161+0x6400] ;  /* 0x00640000a120783b */ /* 0x000f280000000200 */
[----:B------:R-:W2:Y:S04]  /*3b60*/  LDSM.16.M88.4 R48, [R161+0x6800] ;  /* 0x00680000a130783b */ /* 0x000ea80000000200 */
[----:B------:R-:W2:Y:S04]  /*3b70*/  LDSM.16.M88.4 R100, [R161+0x6c00] ;  /* 0x006c0000a164783b */ /* 0x000ea80000000200 */
[----:B------:R-:W-:Y:S04]  /*3b80*/  LDSM.16.M88.4 R104, [R112] ;  /* 0x000000007068783b */ /* 0x000fe80000000200 */
[----:B------:R-:W2:Y:S04]  /*3b90*/  LDSM.16.M88.4 R108, [R162+0x6000] ;  /* 0x00600000a26c783b */ /* 0x000ea80000000200 */
[----:B------:R-:W2:Y:S04]  /*3ba0*/  LDSM.16.M88.4 R112, [R112+0x1000] ;  /* 0x001000007070783b */ /* 0x000ea80000000200 */
[----:B------:R-:W2:Y:S04]  /*3bb0*/  LDSM.16.M88.4 R116, [R162+0x6400] ;  /* 0x00640000a274783b */ /* 0x000ea80000000200 */
[----:B------:R-:W2:Y:S01]  /*3bc0*/  LDSM.16.M88.4 R120, [R162+0x6800] ;  /* 0x00680000a278783b */ /* 0x000ea20000000200 */
[-C--:B-1----:R-:W-:Y:S03]  /*3bd0*/  HMMA.16816.F32 R4, R64, R16.reuse, RZ ;  /* 0x000000104004723c */ /* 0x082fe600000018ff */
[----:B------:R-:W1:Y:S03]  /*3be0*/  LDSM.16.M88.4 R124, [R162+0x6c00] ;  /* 0x006c0000a27c783b */ /* 0x000e660000000200 */
[C---:B---3--:R-:W-:Y:S06]  /*3bf0*/  HMMA.16816.F32 R8, R60.reuse, R16, RZ ;  /* 0x000000103c08723c */ /* 0x048fec00000018ff */
[-C--:B------:R-:W-:Y:S06]  /*3c00*/  HMMA.16816.F32 R12, R60, R18.reuse, RZ ;  /* 0x000000123c0c723c */ /* 0x080fec00000018ff */
        /* <DEDUP_REMOVED lines=11> */
[-C--:B------:R-:W-:Y:S06]  /*3cc0*/  HMMA.16816.F32 R60, R60, R102.reuse, RZ ;  /* 0x000000663c3c723c */ /* 0x080fec00000018ff */
[----:B------:R-:W-:Y:S06]  /*3cd0*/  HMMA.16816.F32 R64, R64, R102, RZ ;  /* 0x000000664040723c */ /* 0x000fec00000018ff */
[-C--:B------:R-:W-:Y:S06]  /*3ce0*/  HMMA.16816.F32 R4, R104, R108.reuse, R4 ;  /* 0x0000006c6804723c */ /* 0x080fec0000001804 */
[C---:B------:R-:W-:Y:S06]  /*3cf0*/  HMMA.16816.F32 R8, R112.reuse, R108, R8 ;  /* 0x0000006c7008723c */ /* 0x040fec0000001808 */
        /* <DEDUP_REMOVED lines=10> */
[-C--:B-1----:R-:W-:Y:S06]  /*3da0*/  HMMA.16816.F32 R52, R104, R124.reuse, R52 ;  /* 0x0000007c6834723c */ /* 0x082fec0000001834 */
[C---:B------:R-:W-:Y:S06]  /*3db0*/  HMMA.16816.F32 R56, R112.reuse, R124, R56 ;  /* 0x0000007c7038723c */ /* 0x040fec0000001838 */
[-C--:B------:R-:W-:Y:S06]  /*3dc0*/  HMMA.16816.F32 R60, R112, R126.reuse, R60 ;  /* 0x0000007e703c723c */ /* 0x080fec000000183c */
[----:B------:R-:W-:Y:S01]  /*3dd0*/  HMMA.16816.F32 R64, R104, R126, R64 ;  /* 0x0000007e6840723c */ /* 0x000fe20000001840 */
[----:B------:R-:W-:Y:S11]  /*3de0*/  @!UPT UIADD3 URZ, URZ, URZ, URZ ;  /* 0x0000003f3f3ff290 */ /* 0x000ff6000fffe03f */
[----:B------:R-:W-:Y:S01]  /*3df0*/  @!UPT UIADD3 URZ, URZ, URZ, URZ ;  /* 0x0000003f3f3ff290 */ /* 0x000fe2000fffe03f */
[----:B------:R-:W-:Y:S11]  /*3e00*/  @!P0 BRA `(.L_x_108) ;  /* 0x0000000000308947 */ /* 0x000ff60003800000 */
[----:B------:R-:W-:Y:S02]  /*3e10*/  USHF.L.U32 UR9, UR21, 0x7, URZ ;  /* 0x0000000715097899 */ /* 0x000fe4000800063f */
[----:B------:R-:W-:Y:S02]  /*3e20*/  UIADD3 UR20, UR8, 0x80, URZ ;  /* 0x0000008008147890 */ /* 0x000fe4000fffe03f */
[----:B------:R-:W-:Y:S02]  /*3e30*/  UIADD3 UR10, UR9, UR11, URZ ;  /* 0x0000000b090a7290 */ /* 0x000fe4000fffe03f */
[----:B------:R-:W-:Y:S02]  /*3e40*/  UIADD3 UR14, UR9, 0x80, URZ ;  /* 0x00000080090e7890 */ /* 0x000fe4000fffe03f */
[----:B------:R-:W-:Y:S03]  /*3e50*/  UIADD3 UR9, UR15, UR10, -UR6 ;  /* 0x0000000a0f097290 */ /* 0x000fe6000fffe806 */
[----:B------:R-:W-:Y:S01]  /*3e60*/  UMOV UR10, UR15 ;  /* 0x0000000f000a7c82 */ /* 0x000fe20008000000 */
[----:B------:R-:W-:Y:S01]  /*3e70*/  UISETP.GE.AND UP0, UPT, UR20, UR9, UPT ;  /* 0x000000091400728c */ /* 0x000fe2000bf06270 */
[----:B------:R-:W-:Y:S05]  /*3e80*/  IMAD.U32 R0, RZ, RZ, UR14 ;  /* 0x0000000eff007e24 */ /* 0x000fea000f8e00ff */
[----:B------:R-:W-:Y:S02]  /*3e90*/  ISETP.LT.AND P0, PT, R0, UR6, PT ;  /* 0x0000000600007c0c */ /* 0x000fe4000bf01270 */
[----:B------:R-:W-:Y:S11]  /*3ea0*/  PLOP3.LUT P1, PT, PT, PT, UP0, 0x80, 0x0 ;  /* 0x000000000000781c */ /* 0x000ff60003f2f008 */
[----:B------:R-:W-:Y:S02]  /*3eb0*/  @!UPT UIADD3 URZ, URZ, URZ, URZ ;  /* 0x0000003f3f3ff290 */ /* 0x000fe4000fffe03f */
[----:B------:R-:W-:Y:S05]  /*3ec0*/  @!P1 BRA P0, `(.L_x_109) ;  /* 0x0000000c00a09947 */ /* 0x000fea0000000000 */
.L_x_108:
[----:B------:R-:W-:Y:S01]  /*3ed0*/  UIADD3 UR14, UR6, 0x1, -UR11 ;  /* 0x00000001060e7890 */ /* 0x000fe2000fffe80b */
[----:B------:R-:W-:Y:S01]  /*3ee0*/  IMAD.U32 R0, RZ, RZ, UR21 ;  /* 0x00000015ff007e24 */ /* 0x000fe2000f8e00ff */
[----:B------:R-:W-:Y:S01]  /*3ef0*/  UIADD3 UR9, -UR10, UR6, -UR11 ;  /* 0x000000060a097290 */ /* 0x000fe2000fffe90b */
[----:B------:R-:W-:Y:S01]  /*3f00*/  VIADD R102, R243, UR8 ;  /* 0x00000008f3667c36 */ /* 0x000fe20008000000 */
[----:B------:R-:W-:Y:S01]  /*3f10*/  UIADD3 UR8, UR14, UR42, URZ ;  /* 0x0000002a0e087290 */ /* 0x000fe2000fffe03f */
[----:B------:R-:W-:Y:S01]  /*3f20*/  IMAD R0, R0, 0x80, R249 ;  /* 0x0000008000007824 */ /* 0x000fe200078e02f9 */
[----:B------:R-:W-:Y:S01]  /*3f30*/  UMOV UR15, UR10 ;  /* 0x0000000a000f7c82 */ /* 0x000fe20008000000 */
[C---:B------:R-:W-:Y:S01]  /*3f40*/  VIADD R103, R102.reuse, 0x40 ;  /* 0x0000004066677836 */ /* 0x040fe20000000000 */
[----:B------:R-:W-:Y:S01]  /*3f50*/  VIADDMNMX R101, R102, UR9, RZ, !PT ;  /* 0x0000000966657c46 */ /* 0x000fe2000f8001ff */
[C---:B------:R-:W-:Y:S02]  /*3f60*/  VIADD R118, R0.reuse, 0x1 ;  /* 0x0000000100767836 */ /* 0x040fe40000000000 */
[----:B------:R-:W-:Y:S01]  /*3f70*/  IMAD.U32 R100, RZ, RZ, UR8 ;  /* 0x00000008ff647e24 */ /* 0x000fe2000f8e00ff */
[CC--:B------:R-:W-:Y:S01]  /*3f80*/  ISETP.GE.AND P0, PT, R0.reuse, R101.reuse, PT ;  /* 0x000000650000720c */ /* 0x0c0fe20003f06270 */
[----:B------:R-:W-:Y:S01]  /*3f90*/  VIADD R117, R0, 0x8 ;  /* 0x0000000800757836 */ /* 0x000fe20000000000 */
[-C--:B------:R-:W-:Y:S01]  /*3fa0*/  ISETP.GE.AND P6, PT, R118, R101.reuse, PT ;  /* 0x000000657600720c */ /* 0x080fe20003fc6270 */
[----:B------:R-:W-:Y:S01]  /*3fb0*/  VIADD R116, R0, 0x9 ;  /* 0x0000000900747836 */ /* 0x000fe20000000000 */
[----:B------:R-:W-:Y:S01]  /*3fc0*/  VIADDMNMX R100, R102, R100, UR6, PT ;  /* 0x0000000666647e46 */ /* 0x000fe2000b800164 */
[C---:B------:R-:W-:Y:S01]  /*3fd0*/  VIADD R115, R0.reuse, 0x10 ;  /* 0x0000001000737836 */ /* 0x040fe20000000000 */
[-C--:B------:R-:W-:Y:S01]  /*3fe0*/  ISETP.GE.AND P5, PT, R117, R101.reuse, PT ;  /* 0x000000657500720c */ /* 0x080fe20003fa6270 */
[C---:B------:R-:W-:Y:S01]  /*3ff0*/  VIADD R114, R0.reuse, 0x11 ;  /* 0x0000001100727836 */ /* 0x040fe20000000000 */
[CC--:B------:R-:W-:Y:S01]  /*4000*/  ISETP.GE.OR P0, PT, R0.reuse, R100.reuse, !P0 ;  /* 0x000000640000720c */ /* 0x0c0fe20004706670 */
[----:B------:R-:W-:Y:S01]  /*4010*/  VIADD R113, R0, 0x18 ;  /* 0x0000001800717836 */ /* 0x000fe20000000000 */
[-C--:B------:R-:W-:Y:S01]  /*4020*/  ISETP.GE.OR P6, PT, R118, R100.reuse, !P6 ;  /* 0x000000647600720c */ /* 0x080fe200077c6670 */
[----:B------:R-:W-:Y:S01]  /*4030*/  VIADD R112, R0, 0x19 ;  /* 0x0000001900707836 */ /* 0x000fe20000000000 */
[----:B------:R-:W-:Y:S01]  /*4040*/  FSEL R4, R4, -INF , !P0 ;  /* 0xff80000004047808 */ /* 0x000fe20004000000 */
[C---:B------:R-:W-:Y:S01]  /*4050*/  VIADD R111, R0.reuse, 0x20 ;  /* 0x00000020006f7836 */ /* 0x040fe20000000000 */
[----:B------:R-:W-:Y:S01]  /*4060*/  FSEL R5, R5, -INF , !P6 ;  /* 0xff80000005057808 */ /* 0x000fe20007000000 */
[----:B------:R-:W-:Y:S01]  /*4070*/  VIADD R110, R0, 0x21 ;  /* 0x00000021006e7836 */ /* 0x000fe20000000000 */
[-C--:B------:R-:W-:Y:S01]  /*4080*/  ISETP.GE.AND P4, PT, R116, R101.reuse, PT ;  /* 0x000000657400720c */ /* 0x080fe20003f86270 */
[C---:B------:R-:W-:Y:S01]  /*4090*/  VIADD R109, R0.reuse, 0x28 ;  /* 0x00000028006d7836 */ /* 0x040fe20000000000 */
[-C--:B------:R-:W-:Y:S01]  /*40a0*/  ISETP.GE.AND P3, PT, R115, R101.reuse, PT ;  /* 0x000000657300720c */ /* 0x080fe20003f66270 */
        /* <DEDUP_REMOVED lines=9> */
[-C--:B------:R-:W-:Y:S01]  /*4140*/  ISETP.GE.OR P5, PT, R117, R100.reuse, !P5 ;  /* 0x000000647500720c */ /* 0x080fe20006fa6670 */
[----:B------:R-:W-:Y:S01]  /*4150*/  IMAD.U32 R120, RZ, RZ, UR8 ;  /* 0x00000008ff787e24 */ /* 0x000fe2000f8e00ff */
[-C--:B------:R-:W-:Y:S01]  /*4160*/  ISETP.GE.OR P4, PT, R116, R100.reuse, !P4 ;  /* 0x000000647400720c */ /* 0x080fe20006786670 */
[----:B------:R-:W-:Y:S01]  /*4170*/  IMAD.U32 R119, RZ, RZ, UR8 ;  /* 0x00000008ff777e24 */ /* 0x000fe2000f8e00ff */
[-C--:B------:R-:W-:Y:S02]  /*4180*/  ISETP.GE.OR P3, PT, R115, R100.reuse, !P3 ;  /* 0x000000647300720c */ /* 0x080fe40005f66670 */
[-C--:B------:R-:W-:Y:S02]  /*4190*/  ISETP.GE.OR P2, PT, R114, R100.reuse, !P2 ;  /* 0x000000647200720c */ /* 0x080fe40005746670 */
[-C--:B------:R-:W-:Y:S02]  /*41a0*/  ISETP.GE.OR P1, PT, R113, R100.reuse, !P1 ;  /* 0x000000647100720c */ /* 0x080fe40004f26670 */
[-C--:B------:R-:W-:Y:S02]  /*41b0*/  ISETP.GE.OR P0, PT, R112, R100.reuse, !P0 ;  /* 0x000000647000720c */ /* 0x080fe40004706670 */
[-C--:B------:R-:W-:Y:S02]  /*41c0*/  ISETP.GE.OR P6, PT, R111, R100.reuse, !P6 ;  /* 0x000000646f00720c */ /* 0x080fe400077c6670 */
[----:B------:R-:W-:Y:S02]  /*41d0*/  FSEL R16, R16, -INF , !P5 ;  /* 0xff80000010107808 */ /* 0x000fe40006800000 */
[----:B------:R-:W-:Y:S02]  /*41e0*/  FSEL R17, R17, -INF , !P4 ;  /* 0xff80000011117808 */ /* 0x000fe40006000000 */
[----:B------:R-:W-:Y:S02]  /*41f0*/  FSEL R20, R20, -INF , !P3 ;  /* 0xff80000014147808 */ /* 0x000fe40005800000 */
[----:B------:R-:W-:Y:S02]  /*4200*/  FSEL R21, R21, -INF , !P2 ;  /* 0xff80000015157808 */ /* 0x000fe40005000000 */
[----:B------:R-:W-:Y:S02]  /*4210*/  FSEL R32, R32, -INF , !P1 ;  /* 0xff80000020207808 */ /* 0x000fe40004800000 */
[----:B------:R-:W-:Y:S02]  /*4220*/  FSEL R33, R33, -INF , !P0 ;  /* 0xff80000021217808 */ /* 0x000fe40004000000 */
[----:B------:R-:W-:Y:S02]  /*4230*/  FSEL R36, R36, -INF , !P6 ;  /* 0xff80000024247808 */ /* 0x000fe40007000000 */
[-C--:B------:R-:W-:Y:S02]  /*4240*/  ISETP.GE.AND P5, PT, R110, R101.reuse, PT ;  /* 0x000000656e00720c */ /* 0x080fe40003fa6270 */
[-C--:B------:R-:W-:Y:S02]  /*4250*/  ISETP.GE.AND P4, PT, R109, R101.reuse, PT ;  /* 0x000000656d00720c */ /* 0x080fe40003f86270 */
[-C--:B------:R-:W-:Y:S02]  /*4260*/  ISETP.GE.AND P3, PT, R108, R101.reuse, PT ;  /* 0x000000656c00720c */ /* 0x080fe40003f66270 */
[-C--:B------:R-:W-:Y:S02]  /*4270*/  ISETP.GE.AND P2, PT, R107, R101.reuse, PT ;  /* 0x000000656b00720c */ /* 0x080fe40003f46270 */
[-C--:B------:R-:W-:Y:S02]  /*4280*/  ISETP.GE.AND P1, PT, R106, R101.reuse, PT ;  /* 0x000000656a00720c */ /* 0x080fe40003f26270 */
[-C--:B------:R-:W-:Y:S02]  /*4290*/  ISETP.GE.AND P0, PT, R105, R101.reuse, PT ;  /* 0x000000656900720c */ /* 0x080fe40003f06270 */
[----:B------:R-:W-:Y:S01]  /*42a0*/  ISETP.GE.AND P6, PT, R104, R101, PT ;  /* 0x000000656800720c */ /* 0x000fe20003fc6270 */
[----:B------:R-:W-:Y:S01]  /*42b0*/  VIADD R101, R102, 0x8 ;  /* 0x0000000866657836 */ /* 0x000fe20000000000 */
[-C--:B------:R-:W-:Y:S02]  /*42c0*/  ISETP.GE.OR P5, PT, R110, R100.reuse, !P5 ;  /* 0x000000646e00720c */ /* 0x080fe40006fa6670 */
[-C--:B------:R-:W-:Y:S02]  /*42d0*/  ISETP.GE.OR P4, PT, R109, R100.reuse, !P4 ;  /* 0x000000646d00720c */ /* 0x080fe40006786670 */
[-C--:B------:R-:W-:Y:S02]  /*42e0*/  ISETP.GE.OR P3, PT, R108, R100.reuse, !P3 ;  /* 0x000000646c00720c */ /* 0x080fe40005f66670 */
[-C--:B------:R-:W-:Y:S02]  /*42f0*/  ISETP.GE.OR P2, PT, R107, R100.reuse, !P2 ;  /* 0x000000646b00720c */ /* 0x080fe40005746670 */
[-C--:B------:R-:W-:Y:S02]  /*4300*/  ISETP.GE.OR P1, PT, R106, R100.reuse, !P1 ;  /* 0x000000646a00720c */ /* 0x080fe40004f26670 */
[-C--:B------:R-:W-:Y:S02]  /*4310*/  ISETP.GE.OR P0, PT, R105, R100.reuse, !P0 ;  /* 0x000000646900720c */ /* 0x080fe40004706670 */
[----:B------:R-:W-:Y:S01]  /*4320*/  ISETP.GE.OR P6, PT, R104, R100, !P6 ;  /* 0x000000646800720c */ /* 0x000fe200077c6670 */
[----:B------:R-:W-:Y:S01]  /*4330*/  IMAD.U32 R100, RZ, RZ, UR8 ;  /* 0x00000008ff647e24 */ /* 0x000fe2000f8e00ff */
[----:B------:R-:W-:Y:S02]  /*4340*/  VIADDMNMX R101, R101, UR9, RZ, !PT ;  /* 0x0000000965657c46 */ /* 0x000fe4000f8001ff */
[----:B------:R-:W-:Y:S02]  /*4350*/  FSEL R37, R37, -INF , !P5 ;  /* 0xff80000025257808 */ /* 0x000fe40006800000 */
[--C-:B------:R-:W-:Y:S02]  /*4360*/  IADD3 R100, R100, 0x8, R102.reuse ;  /* 0x0000000864647810 */ /* 0x100fe40007ffe066 */
[----:B------:R-:W-:Y:S02]  /*4370*/  FSEL R48, R48, -INF , !P4 ;  /* 0xff80000030307808 */ /* 0x000fe40006000000 */
[-C--:B------:R-:W-:Y:S02]  /*4380*/  ISETP.GE.AND P5, PT, R0, R101.reuse, PT ;  /* 0x000000650000720c */ /* 0x080fe40003fa6270 */
[-C--:B------:R-:W-:Y:S02]  /*4390*/  ISETP.GE.AND P4, PT, R118, R101.reuse, PT ;  /* 0x000000657600720c */ /* 0x080fe40003f86270 */
[----:B------:R-:W-:Y:S02]  /*43a0*/  VIMNMX R100, R100, UR6, PT ;  /* 0x0000000664647c48 */ /* 0x000fe4000bfe0100 */
        /* <DEDUP_REMOVED lines=8> */
[-C--:B------:R-:W-:Y:S02]  /*4430*/  ISETP.GE.OR P5, PT, R0, R100.reuse, !P5 ;  /* 0x000000640000720c */ /* 0x080fe40006fa6670 */
        /* <DEDUP_REMOVED lines=8> */
[-C--:B------:R-:W-:Y:S02]  /*44c0*/  ISETP.GE.AND P6, PT, R113, R101.reuse, PT ;  /* 0x000000657100720c */ /* 0x080fe40003fc6270 */
[-C--:B------:R-:W-:Y:S02]  /*44d0*/  ISETP.GE.AND P5, PT, R112, R101.reuse, PT ;  /* 0x000000657000720c */ /* 0x080fe40003fa6270 */
[-C--:B------:R-:W-:Y:S02]  /*44e0*/  ISETP.GE.AND P4, PT, R111, R101.reuse, PT ;  /* 0x000000656f00720c */ /* 0x080fe40003f86270 */
        /* <DEDUP_REMOVED lines=14> */
[-C--:B------:R-:W-:Y:S02]  /*45d0*/  ISETP.GE.OR P0, PT, R107, R100.reuse, !P0 ;  /* 0x000000646b00720c */ /* 0x080fe40004706670 */
[--C-:B------:R-:W-:Y:S02]  /*45e0*/  IADD3 R120, R120, 0x40, R102.reuse ;  /* 0x0000004078787810 */ /* 0x100fe40007ffe066 */
[----:B------:R-:W-:Y:S02]  /*45f0*/  VIADDMNMX R103, R103, UR9, RZ, !PT ;  /* 0x0000000967677c46 */ /* 0x000fe4000f8001ff */
[----:B------:R-:W-:Y:S02]  /*4600*/  FSEL R34, R34, -INF , !P6 ;  /* 0xff80000022227808 */ /* 0x000fe40007000000 */
[----:B------:R-:W-:Y:S02]  /*4610*/  FSEL R35, R35, -INF , !P5 ;  /* 0xff80000023237808 */ /* 0x000fe40006800000 */
[----:B------:R-:W-:Y:S02]  /*4620*/  FSEL R38, R38, -INF , !P4 ;  /* 0xff80000026267808 */ /* 0x000fe40006000000 */
[-C--:B------:R-:W-:Y:S02]  /*4630*/  ISETP.GE.AND P6, PT, R106, R101.reuse, PT ;  /* 0x000000656a00720c */ /* 0x080fe40003fc6270 */
[-C--:B------:R-:W-:Y:S02]  /*4640*/  ISETP.GE.AND P5, PT, R105, R101.reuse, PT ;  /* 0x000000656900720c */ /* 0x080fe40003fa6270 */
[----:B------:R-:W-:Y:S01]  /*4650*/  ISETP.GE.AND P4, PT, R104, R101, PT ;  /* 0x000000656800720c */ /* 0x000fe20003f86270 */
[----:B------:R-:W-:Y:S01]  /*4660*/  VIADD R101, R102, 0x48 ;  /* 0x0000004866657836 */ /* 0x000fe20000000000 */
[----:B------:R-:W-:Y:S02]  /*4670*/  IADD3 R119, R119, 0x48, R102 ;  /* 0x0000004877777810 */ /* 0x000fe40007ffe066 */
        /* <DEDUP_REMOVED lines=8> */
[----:B------:R-:W-:Y:S02]  /*4700*/  VIMNMX R102, R120, UR6, PT ;  /* 0x0000000678667c48 */ /* 0x000fe4000bfe0100 */
[-C--:B------:R-:W-:Y:S02]  /*4710*/  ISETP.GE.OR P6, PT, R106, R100.reuse, !P6 ;  /* 0x000000646a00720c */ /* 0x080fe400077c6670 */
[-C--:B------:R-:W-:Y:S02]  /*4720*/  ISETP.GE.OR P5, PT, R105, R100.reuse, !P5 ;  /* 0x000000646900720c */ /* 0x080fe40006fa6670 */
[----:B------:R-:W-:Y:S02]  /*4730*/  ISETP.GE.OR P4, PT, R104, R100, !P4 ;  /* 0x000000646800720c */ /* 0x000fe40006786670 */
        /* <DEDUP_REMOVED lines=25> */
[----:B------:R-:W-:Y:S02]  /*48d0*/  VIADDMNMX R101, R101, UR9, RZ, !PT ;  /* 0x0000000965657c46 */ /* 0x000fe4000f8001ff */
        /* <DEDUP_REMOVED lines=11> */
[----:B------:R-:W-:Y:S02]  /*4990*/  ISETP.GE.AND P2, PT, R104, R103, PT ;  /* 0x000000676800720c */ /* 0x000fe40003f46270 */
[-C--:B------:R-:W-:Y:S02]  /*49a0*/  ISETP.GE.AND P1, PT, R0, R101.reuse, PT ;  /* 0x000000650000720c */ /* 0x080fe40003f26270 */
[----:B------:R-:W-:Y:S02]  /*49b0*/  VIMNMX R100, R119, UR6, PT ;  /* 0x0000000677647c48 */ /* 0x000fe4000bfe0100 */
[-C--:B------:R-:W-:Y:S02]  /*49c0*/  ISETP.GE.AND P0, PT, R118, R101.reuse, PT ;  /* 0x000000657600720c */ /* 0x080fe40003f06270 */
[-C--:B------:R-:W-:Y:S02]  /*49d0*/  ISETP.GE.OR P6, PT, R108, R102.reuse, !P6 ;  /* 0x000000666c00720c */ /* 0x080fe400077c6670 */
[-C--:B------:R-:W-:Y:S02]  /*49e0*/  ISETP.GE.OR P5, PT, R107, R102.reuse, !P5 ;  /* 0x000000666b00720c */ /* 0x080fe40006fa6670 */
[-C--:B------:R-:W-:Y:S02]  /*49f0*/  ISETP.GE.OR P4, PT, R106, R102.reuse, !P4 ;  /* 0x000000666a00720c */ /* 0x080fe40006786670 */
[-C--:B------:R-:W-:Y:S02]  /*4a00*/  ISETP.GE.OR P3, PT, R105, R102.reuse, !P3 ;  /* 0x000000666900720c */ /* 0x080fe40005f66670 */
[----:B------:R-:W-:Y:S02]  /*4a10*/  ISETP.GE.OR P2, PT, R104, R102, !P2 ;  /* 0x000000666800720c */ /* 0x000fe40005746670 */
        /* <DEDUP_REMOVED lines=36> */
[----:B------:R-:W-:Y:S02]  /*4c60*/  ISETP.GE.AND P0, PT, R104, R101, PT ;  /* 0x000000656800720c */ /* 0x000fe40003f06270 */
[-C--:B------:R-:W-:Y:S02]  /*4c70*/  ISETP.GE.OR P6, PT, R110, R100.reuse, !P6 ;  /* 0x000000646e00720c */ /* 0x080fe400077c6670 */
[-C--:B------:R-:W-:Y:S02]  /*4c80*/  ISETP.GE.OR P5, PT, R109, R100.reuse, !P5 ;  /* 0x000000646d00720c */ /* 0x080fe40006fa6670 */
[-C--:B------:R-:W-:Y:S02]  /*4c90*/  ISETP.GE.OR P4, PT, R108, R100.reuse, !P4 ;  /* 0x000000646c00720c */ /* 0x080fe40006786670 */
[-C--:B------:R-:W-:Y:S02]  /*4ca0*/  ISETP.GE.OR P3, PT, R107, R100.reuse, !P3 ;  /* 0x000000646b00720c */ /* 0x080fe40005f66670 */
[-C--:B------:R-:W-:Y:S02]  /*4cb0*/  ISETP.GE.OR P2, PT, R106, R100.reuse, !P2 ;  /* 0x000000646a00720c */ /* 0x080fe40005746670 */
[-C--:B------:R-:W-:Y:S02]  /*4cc0*/  ISETP.GE.OR P1, PT, R105, R100.reuse, !P1 ;  /* 0x000000646900720c */ /* 0x080fe40004f26670 */
[----:B------:R-:W-:Y:S02]  /*4cd0*/  ISETP.GE.OR P0, PT, R104, R100, !P0 ;  /* 0x000000646800720c */ /* 0x000fe40004706670 */
[----:B------:R-:W-:Y:S02]  /*4ce0*/  FSEL R43, R43, -INF , !P6 ;  /* 0xff8000002b2b7808 */ /* 0x000fe40007000000 */
[----:B------:R-:W-:Y:S02]  /*4cf0*/  FSEL R46, R46, -INF , !P5 ;  /* 0xff8000002e2e7808 */ /* 0x000fe40006800000 */
[----:B------:R-:W-:Y:S02]  /*4d00*/  FSEL R47, R47, -INF , !P4 ;  /* 0xff8000002f2f7808 */ /* 0x000fe40006000000 */
[----:B------:R-:W-:Y:S02]  /*4d10*/  FSEL R58, R58, -INF , !P3 ;  /* 0xff8000003a3a7808 */ /* 0x000fe40005800000 */
[----:B------:R-:W-:Y:S02]  /*4d20*/  FSEL R59, R59, -INF , !P2 ;  /* 0xff8000003b3b7808 */ /* 0x000fe40005000000 */
[----:B------:R-:W-:Y:S02]  /*4d30*/  FSEL R62, R62, -INF , !P1 ;  /* 0xff8000003e3e7808 */ /* 0x000fe40004800000 */
[----:B------:R-:W-:Y:S07]  /*4d40*/  FSEL R63, R63, -INF , !P0 ;  /* 0xff8000003f3f7808 */ /* 0x000fee0004000000 */
.L_x_109:
[C---:B------:R-:W-:Y:S01]  /*4d50*/  FMUL.FTZ R101, R241.reuse, 1.4426950216293334961 ;  /* 0x3fb8aa3bf1657820 */ /* 0x040fe20000410000 */
[----:B------:R-:W-:Y:S01]  /*4d60*/  FSETP.NEU.FTZ.AND P0, PT, R241, -INF , PT ;  /* 0xff800000f100780b */ /* 0x000fe20003f1d000 */
[----:B------:R-:W-:Y:S01]  /*4d70*/  FMUL.FTZ R100, R242, 1.4426950216293334961 ;  /* 0x3fb8aa3bf2647820 */ /* 0x000fe20000410000 */
[----:B------:R-:W-:Y:S01]  /*4d80*/  FMUL.FTZ R0, R240, 1.4426950216293334961 ;  /* 0x3fb8aa3bf0007820 */ /* 0x000fe20000410000 */
[----:B------:R-:W-:Y:S01]  /*4d90*/  MOV R104, UR4 ;  /* 0x0000000400687c02 */ /* 0x000fe20008000f00 */
[----:B------:R-:W-:Y:S01]  /*4da0*/  UISETP.GT.AND UP3, UPT, UR7, UR22, UPT ;  /* 0x000000160700728c */ /* 0x000fe2000bf64270 */
[----:B------:R-:W-:Y:S02]  /*4db0*/  FSEL R101, R101, RZ, P0 ;  /* 0x000000ff65657208 */ /* 0x000fe40000000000 */
[----:B------:R-:W-:Y:S03]  /*4dc0*/  FSETP.NEU.FTZ.AND P0, PT, R242, -INF , PT ;  /* 0xff800000f200780b */ /* 0x000fe60003f1d000 */
[--C-:B------:R-:W-:Y:S01]  /*4dd0*/  FFMA.FTZ R4, R4, UR5, -R101.reuse ;  /* 0x0000000504047c23 */ /* 0x100fe20008010865 */
[--C-:B------:R-:W-:Y:S01]  /*4de0*/  FFMA.FTZ R64, R64, UR5, -R101.reuse ;  /* 0x0000000540407c23 */ /* 0x100fe20008010865 */
[--C-:B------:R-:W-:Y:S01]  /*4df0*/  FFMA.FTZ R5, R5, UR5, -R101.reuse ;  /* 0x0000000505057c23 */ /* 0x100fe20008010865 */
[----:B------:R-:W-:Y:S01]  /*4e00*/  FSEL R100, R100, RZ, P0 ;  /* 0x000000ff64647208 */ /* 0x000fe20000000000 */
[----:B------:R1:W-:Y:S01]  /*4e10*/  MUFU.EX2 R119, R4 ;  /* 0x0000000400777308 */ /* 0x0003e20000000800 */
[--C-:B------:R-:W-:Y:S01]  /*4e20*/  FFMA.FTZ R16, R16, UR5, -R101.reuse ;  /* 0x0000000510107c23 */ /* 0x100fe20008010865 */
[--C-:B------:R-:W-:Y:S01]  /*4e30*/  FFMA.FTZ R17, R17, UR5, -R101.reuse ;  /* 0x0000000511117c23 */ /* 0x100fe20008010865 */
[--C-:B------:R-:W-:Y:S01]  /*4e40*/  FFMA.FTZ R20, R20, UR5, -R101.reuse ;  /* 0x0000000514147c23 */ /* 0x100fe20008010865 */
[--C-:B------:R-:W-:Y:S01]  /*4e50*/  FFMA.FTZ R66, R66, UR5, -R100.reuse ;  /* 0x0000000542427c23 */ /* 0x100fe20008010864 */
[--C-:B------:R-:W-:Y:S01]  /*4e60*/  FFMA.FTZ R6, R6, UR5, -R100.reuse ;  /* 0x0000000506067c23 */ /* 0x100fe20008010864 */
[--C-:B------:R-:W-:Y:S01]  /*4e70*/  FFMA.FTZ R7, R7, UR5, -R100.reuse ;  /* 0x0000000507077c23 */ /* 0x100fe20008010864 */
[--C-:B------:R-:W-:Y:S03]  /*4e80*/  FFMA.FTZ R18, R18, UR5, -R100.reuse ;  /* 0x0000000512127c23 */ /* 0x100fe60008010864 */
[----:B------:R-:W-:Y:S01]  /*4e90*/  MUFU.EX2 R236, R64 ;  /* 0x0000004000ec7308 */ /* 0x000fe20000000800 */
        /* <DEDUP_REMOVED lines=15> */
[----:B------:R-:W2:Y:S01]  /*4f90*/  MUFU.EX2 R115, R5 ;  /* 0x0000000500737308 */ /* 0x000ea20000000800 */
[C---:B-1----:R-:W-:Y:S01]  /*4fa0*/  FMUL.FTZ R4, R237.reuse, 1.4426950216293334961 ;  /* 0x3fb8aa3bed047820 */ /* 0x042fe20000410000 */
[----:B------:R-:W-:Y:S01]  /*4fb0*/  FSETP.NEU.FTZ.AND P0, PT, R237, -INF , PT ;  /* 0xff800000ed00780b */ /* 0x000fe20003f1d000 */
[--C-:B------:R-:W-:Y:S01]  /*4fc0*/  FFMA.FTZ R50, R50, UR5, -R100.reuse ;  /* 0x0000000532327c23 */ /* 0x100fe20008010864 */
[--C-:B------:R-:W-:Y:S01]  /*4fd0*/  FFMA.FTZ R51, R51, UR5, -R100.reuse ;  /* 0x0000000533337c23 */ /* 0x100fe20008010864 */
[--C-:B------:R-:W-:Y:S01]  /*4fe0*/  FFMA.FTZ R52, R52, UR5, -R101.reuse ;  /* 0x0000000534347c23 */ /* 0x100fe20008010865 */
[----:B------:R-:W-:Y:S01]  /*4ff0*/  FSEL R4, R4, RZ, P0 ;  /* 0x000000ff04047208 */ /* 0x000fe20000000000 */
[--C-:B------:R-:W-:Y:S03]  /*5000*/  FFMA.FTZ R53, R53, UR5, -R101.reuse ;  /* 0x0000000535357c23 */ /* 0x100fe60008010865 */
[----:B------:R-:W-:Y:S01]  /*5010*/  MUFU.EX2 R114, R6 ;  /* 0x0000000600727308 */ /* 0x000fe20000000800 */
[----:B------:R-:W-:Y:S01]  /*5020*/  FFMA.FTZ R101, R65, UR5, -R101 ;  /* 0x0000000541657c23 */ /* 0x000fe20008010865 */
[----:B------:R-:W-:Y:S01]  /*5030*/  FFMA.FTZ R54, R54, UR5, -R100 ;  /* 0x0000000536367c23 */ /* 0x000fe20008010864 */
        /* <DEDUP_REMOVED lines=17> */
[----:B------:R-:W-:Y:S01]  /*5150*/  FFMA.FTZ R4, R61, UR5, -R4 ;  /* 0x000000053d047c23 */ /* 0x000fe20008010804 */
[--C-:B------:R-:W-:Y:S01]  /*5160*/  FFMA.FTZ R55, R55, UR5, -R100.reuse ;  /* 0x0000000537377c23 */ /* 0x100fe20008010864 */
[----:B------:R-:W-:Y:S01]  /*5170*/  FFMA.FTZ R100, R67, UR5, -R100 ;  /* 0x0000000543647c23 */ /* 0x000fe20008010864 */
[----:B------:R-:W-:Y:S03]  /*5180*/  FSETP.NEU.FTZ.AND P0, PT, R240, -INF , PT ;  /* 0xff800000f000780b */ /* 0x000fe60003f1d000 */
[----:B------:R-:W1:Y:S01]  /*5190*/  MUFU.EX2 R116, R7 ;  /* 0x0000000700747308 */ /* 0x000e620000000800 */
[----:B------:R-:W-:Y:S02]  /*51a0*/  PLOP3.LUT P1, PT, PT, PT, UP3, 0x80, 0x0 ;  /* 0x000000000000781c */ /* 0x000fe40003f2f038 */
[----:B------:R-:W-:Y:S07]  /*51b0*/  FSEL R0, R0, RZ, P0 ;  /* 0x000000ff00007208 */ /* 0x000fee0000000000 */
        /* <DEDUP_REMOVED lines=16> */
[----:B------:R1:W-:Y:S01]  /*52c0*/  MUFU.EX2 R111, R8 ;  /* 0x00000008006f7308 */ /* 0x0003e20000000800 */
[--C-:B------:R-:W-:Y:S01]  /*52d0*/  FFMA.FTZ R59, R59, UR5, -R0.reuse ;  /* 0x000000053b3b7c23 */ /* 0x100fe20008010800 */
[----:B------:R-:W-:Y:S08]  /*52e0*/  FFMA.FTZ R0, R63, UR5, -R0 ;  /* 0x000000053f007c23 */ /* 0x000ff00008010800 */
[----:B------:R-:W-:Y:S10]  /*52f0*/  MUFU.EX2 R206, R0 ;  /* 0x0000000000ce7308 */ /* 0x000ff40000000800 */
[----:B------:R-:W-:Y:S10]  /*5300*/  MUFU.EX2 R197, R16 ;  /* 0x0000001000c57308 */ /* 0x000ff40000000800 */
[----:B------:R-:W3:Y:S10]  /*5310*/  MUFU.EX2 R196, R17 ;  /* 0x0000001100c47308 */ /* 0x000ef40000000800 */
[----:B------:R-:W-:Y:S10]  /*5320*/  MUFU.EX2 R195, R18 ;  /* 0x0000001200c37308 */ /* 0x000ff40000000800 */
[----:B------:R-:W-:Y:S10]  /*5330*/  MUFU.EX2 R194, R19 ;  /* 0x0000001300c27308 */ /* 0x000ff40000000800 */
[----:B------:R-:W4:Y:S10]  /*5340*/  MUFU.EX2 R110, R9 ;  /* 0x00000009006e7308 */ /* 0x000f340000000800 */
[----:B------:R-:W-:Y:S10]  /*5350*/  MUFU.EX2 R109, R10 ;  /* 0x0000000a006d7308 */ /* 0x000ff40000000800 */
        /* <DEDUP_REMOVED lines=20> */
[----:B------:R-:W4:Y:S10]  /*54a0*/  MUFU.EX2 R178, R31 ;  /* 0x0000001f00b27308 */ /* 0x000f340000000800 */
[----:B------:R4:W-:Y:S10]  /*54b0*/  MUFU.EX2 R213, R4 ;  /* 0x0000000400d57308 */ /* 0x0009f40000000800 */
        /* <DEDUP_REMOVED lines=23> */
[----:B------:R-:W4:Y:S01]  /*5630*/  MUFU.EX2 R218, R59 ;  /* 0x0000003b00da7308 */ /* 0x000f220000000800 */
[----:B--2---:R-:W-:Y:S02]  /*5640*/  F2FP.F16.F32.PACK_AB R5, R115, R119 ;  /* 0x000000777305723e */ /* 0x004fe400000000ff */
[----:B-1----:R-:W-:Y:S02]  /*5650*/  F2FP.F16.F32.PACK_AB R8, R116, R114 ;  /* 0x000000727408723e */ /* 0x002fe400000000ff */
[----:B---3--:R-:W-:Y:S01]  /*5660*/  F2FP.F16.F32.PACK_AB R6, R196, R197 ;  /* 0x000000c5c406723e */ /* 0x008fe200000000ff */
[----:B------:R1:W-:Y:S01]  /*5670*/  STS [R186+0x10000], R5 ;  /* 0x01000005ba007388 */ /* 0x0003e20000000800 */
[----:B----4-:R-:W-:Y:S02]  /*5680*/  F2FP.F16.F32.PACK_AB R7, R110, R111 ;  /* 0x0000006f6e07723e */ /* 0x010fe400000000ff */
[----:B------:R-:W-:Y:S01]  /*5690*/  F2FP.F16.F32.PACK_AB R4, R178, R179 ;  /* 0x000000b3b204723e */ /* 0x000fe200000000ff */
[----:B------:R2:W-:Y:S01]  /*56a0*/  STS [R186+0x10400], R8 ;  /* 0x01040008ba007388 */ /* 0x0005e20000000800 */
[----:B------:R-:W-:Y:S03]  /*56b0*/  F2FP.F16.F32.PACK_AB R0, R233, R234 ;  /* 0x000000eae900723e */ /* 0x000fe600000000ff */
[----:B------:R3:W-:Y:S01]  /*56c0*/  STS [R185+0x10000], R6 ;  /* 0x01000006b9007388 */ /* 0x0007e20000000800 */
[----:B-1----:R-:W-:Y:S02]  /*56d0*/  F2FP.F16.F32.PACK_AB R5, R194, R195 ;  /* 0x000000c3c205723e */ /* 0x002fe400000000ff */
[----:B--2---:R-:W-:Y:S03]  /*56e0*/  F2FP.F16.F32.PACK_AB R8, R108, R109 ;  /* 0x0000006d6c08723e */ /* 0x004fe600000000ff */
[----:B------:R1:W-:Y:S01]  /*56f0*/  STS [R185+0x10400], R5 ;  /* 0x01040005b9007388 */ /* 0x0003e20000000800 */
[----:B---3--:R-:W-:Y:S03]  /*5700*/  F2FP.F16.F32.PACK_AB R6, R112, R113 ;  /* 0x000000717006723e */ /* 0x008fe600000000ff */
[----:B------:R2:W-:Y:S04]  /*5710*/  STS [R186+0x12000], R7 ;  /* 0x01200007ba007388 */ /* 0x0005e80000000800 */
[----:B------:R3:W-:Y:S04]  /*5720*/  STS [R186+0x12400], R8 ;  /* 0x01240008ba007388 */ /* 0x0007e80000000800 */
[----:B------:R4:W-:Y:S01]  /*5730*/  STS [R185+0x12400], R6 ;  /* 0x01240006b9007388 */ /* 0x0009e20000000800 */
[----:B-1----:R-:W-:Y:S02]  /*5740*/  F2FP.F16.F32.PACK_AB R5, R126, R127 ;  /* 0x0000007f7e05723e */ /* 0x002fe400000000ff */
[----:B--2---:R-:W-:Y:S02]  /*5750*/  F2FP.F16.F32.PACK_AB R7, R117, R118 ;  /* 0x000000767507723e */ /* 0x004fe400000000ff */
[----:B---3--:R-:W-:Y:S03]  /*5760*/  F2FP.F16.F32.PACK_AB R8, R122, R124 ;  /* 0x0000007c7a08723e */ /* 0x008fe600000000ff */
[----:B------:R1:W-:Y:S01]  /*5770*/  STS [R185+0x12000], R7 ;  /* 0x01200007b9007388 */ /* 0x0003e20000000800 */
[----:B----4-:R-:W-:Y:S03]  /*5780*/  F2FP.F16.F32.PACK_AB R6, R215, R219 ;  /* 0x000000dbd706723e */ /* 0x010fe600000000ff */
[----:B------:R2:W-:Y:S01]  /*5790*/  STS [R187+0x10000], R5 ;  /* 0x01000005bb007388 */ /* 0x0005e20000000800 */
[----:B-1----:R-:W-:Y:S02]  /*57a0*/  F2FP.F16.F32.PACK_AB R7, R123, R125 ;  /* 0x0000007d7b07723e */ /* 0x002fe400000000ff */
[----:B--2---:R-:W-:Y:S03]  /*57b0*/  F2FP.F16.F32.PACK_AB R5, R212, R214 ;  /* 0x000000d6d405723e */ /* 0x004fe600000000ff */
[----:B------:R1:W-:Y:S04]  /*57c0*/  STS [R187+0x10400], R7 ;  /* 0x01040007bb007388 */ /* 0x0003e80000000800 */
[----:B------:R2:W-:Y:S04]  /*57d0*/  STS [R184+0x10000], R6 ;  /* 0x01000006b8007388 */ /* 0x0005e80000000800 */
[----:B------:R3:W-:Y:S04]  /*57e0*/  STS [R184+0x10400], R5 ;  /* 0x01040005b8007388 */ /* 0x0007e80000000800 */
[----:B------:R-:W-:Y:S01]  /*57f0*/  STS [R187+0x12000], R8 ;  /* 0x01200008bb007388 */ /* 0x000fe20000000800 */
[----:B-1----:R-:W-:Y:S02]  /*5800*/  F2FP.F16.F32.PACK_AB R7, R229, R230 ;  /* 0x000000e6e507723e */ /* 0x002fe400000000ff */
[----:B--2---:R-:W-:Y:S02]  /*5810*/  F2FP.F16.F32.PACK_AB R6, R120, R121 ;  /* 0x000000797806723e */ /* 0x004fe400000000ff */
[----:B---3--:R-:W-:Y:S03]  /*5820*/  F2FP.F16.F32.PACK_AB R5, R192, R193 ;  /* 0x000000c1c005723e */ /* 0x008fe600000000ff */
[----:B------:R1:W-:Y:S04]  /*5830*/  STS [R187+0x12400], R6 ;  /* 0x01240006bb007388 */ /* 0x0003e80000000800 */
[----:B------:R2:W-:Y:S04]  /*5840*/  STS [R184+0x12000], R5 ;  /* 0x01200005b8007388 */ /* 0x0005e80000000800 */
        /* <DEDUP_REMOVED lines=12> */
[----:B------:R2:W-:Y:S01]  /*5910*/  STS [R181+0x12400], R5 ;  /* 0x01240005b5007388 */ /* 0x0005e20000000800 */
[----:B----4-:R-:W-:Y:S03]  /*5920*/  F2FP.F16.F32.PACK_AB R7, R209, R210 ;  /* 0x000000d2d107723e */ /* 0x010fe600000000ff */
        /* <DEDUP_REMOVED lines=9> */
[----:B------:R4:W-:Y:S04]  /*59c0*/  STS [R182+0x10400], R0 ;  /* 0x01040000b6007388 */ /* 0x0009e80000000800 */
[----:B------:R-:W-:Y:S01]  /*59d0*/  STS [R183+0x12000], R7 ;  /* 0x01200007b7007388 */ /* 0x000fe20000000800 */
[----:B-1----:R-:W-:Y:S02]  /*59e0*/  F2FP.F16.F32.PACK_AB R6, R218, R222 ;  /* 0x000000deda06723e */ /* 0x002fe400000000ff */
[----:B--2---:R-:W-:Y:S03]  /*59f0*/  F2FP.F16.F32.PACK_AB R5, R213, R221 ;  /* 0x000000ddd505723e */ /* 0x004fe600000000ff */
[----:B------:R-:W-:Y:S01]  /*5a00*/  STS [R183+0x12400], R6 ;  /* 0x01240006b7007388 */ /* 0x000fe20000000800 */
[----:B---3--:R-:W-:Y:S03]  /*5a10*/  F2FP.F16.F32.PACK_AB R4, R206, R207 ;  /* 0x000000cfce04723e */ /* 0x008fe600000000ff */
[----:B------:R-:W-:Y:S01]  /*5a20*/  STS [R182+0x12000], R5 ;  /* 0x01200005b6007388 */ /* 0x000fe20000000800 */
[----:B----4-:R-:W-:Y:S03]  /*5a30*/  SHF.L.U32 R0, R168, 0x1, RZ ;  /* 0x00000001a8007819 */ /* 0x010fe600000006ff */
[----:B------:R-:W-:Y:S01]  /*5a40*/  STS [R182+0x12400], R4 ;  /* 0x01240004b6007388 */ /* 0x000fe20000000800 */
[----:B------:R-:W-:Y:S03]  /*5a50*/  IADD3 R104, R0, 0x4000, R104 ;  /* 0x0000400000687810 */ /* 0x000fe60007ffe068 */
[----:B------:R-:W1:Y:S01]  /*5a60*/  LDSM.16.M88.4 R64, [R0+UR4+0x4000] ;  /* 0x004000040040783b */ /* 0x000e620008000200 */
[----:B------:R-:W-:Y:S07]  /*5a70*/  IADD3 R104, R104, R166, RZ ;  /* 0x000000a668687210 */ /* 0x000fee0007ffe0ff */
        /* <DEDUP_REMOVED lines=23> */
[C---:B-----5:R-:W-:Y:S01]  /*5bf0*/  FADD.FTZ R4, -R176.reuse, R4 ;  /* 0x00000004b0047221 */ /* 0x060fe20000010100 */
[-C--:B------:R-:W-:Y:S04]  /*5c00*/  HMMA.16816.F32 R20, R100, R148.reuse, R20 ;  /* 0x000000946414723c */ /* 0x080fe80000001814 */
[----:B------:R-:W-:Y:S01]  /*5c10*/  FADD.FTZ R5, -R176, R5 ;  /* 0x00000005b0057221 */ /* 0x000fe20000010100 */
[C---:B------:R-:W-:Y:S01]  /*5c20*/  FADD.FTZ R6, -R175.reuse, R6 ;  /* 0x00000006af067221 */ /* 0x040fe20000010100 */
[C---:B------:R-:W-:Y:S05]  /*5c30*/  HMMA.16816.F32 R24, R104.reuse, R148, R24 ;  /* 0x000000946818723c */ /* 0x040fea0000001818 */
[----:B------:R-:W-:Y:S01]  /*5c40*/  FADD.FTZ R7, -R175, R7 ;  /* 0x00000007af077221 */ /* 0x000fe20000010100 */
[-C--:B------:R-:W-:Y:S05]  /*5c50*/  HMMA.16816.F32 R28, R104, R150.reuse, R28 ;  /* 0x00000096681c723c */ /* 0x080fea000000181c */
[C---:B------:R-:W-:Y:S01]  /*5c60*/  FADD.FTZ R8, -R174.reuse, R8 ;  /* 0x00000008ae087221 */ /* 0x040fe20000010100 */
[C---:B------:R-:W-:Y:S05]  /*5c70*/  HMMA.16816.F32 R32, R100.reuse, R150, R32 ;  /* 0x000000966420723c */ /* 0x040fea0000001820 */
[C---:B------:R-:W-:Y:S01]  /*5c80*/  FADD.FTZ R9, -R174.reuse, R9 ;  /* 0x00000009ae097221 */ /* 0x040fe20000010100 */
[-C--:B------:R-:W-:Y:S05]  /*5c90*/  HMMA.16816.F32 R36, R100, R152.reuse, R36 ;  /* 0x000000986424723c */ /* 0x080fea0000001824 */
[C---:B------:R-:W-:Y:S01]  /*5ca0*/  FADD.FTZ R10, -R173.reuse, R10 ;  /* 0x0000000aad0a7221 */ /* 0x040fe20000010100 */
[C---:B------:R-:W-:Y:S05]  /*5cb0*/  HMMA.16816.F32 R40, R104.reuse, R152, R40 ;  /* 0x000000986828723c */ /* 0x040fea0000001828 */
[C---:B------:R-:W-:Y:S01]  /*5cc0*/  FADD.FTZ R11, -R173.reuse, R11 ;  /* 0x0000000bad0b7221 */ /* 0x040fe20000010100 */
[-C--:B------:R-:W-:Y:S05]  /*5cd0*/  HMMA.16816.F32 R44, R104, R154.reuse, R44 ;  /* 0x0000009a682c723c */ /* 0x080fea000000182c */
[C---:B------:R-:W-:Y:S01]  /*5ce0*/  FADD.FTZ R12, -R174.reuse, R12 ;  /* 0x0000000cae0c7221 */ /* 0x040fe20000010100 */
[C---:B------:R-:W-:Y:S05]  /*5cf0*/  HMMA.16816.F32 R48, R100.reuse, R154, R48 ;  /* 0x0000009a6430723c */ /* 0x040fea0000001830 */
[----:B------:R-:W-:Y:S01]  /*5d00*/  FADD.FTZ R13, -R174, R13 ;  /* 0x0000000dae0d7221 */ /* 0x000fe20000010100 */
[-C--:B------:R-:W-:Y:S05]  /*5d10*/  HMMA.16816.F32 R52, R100, R156.reuse, R52 ;  /* 0x0000009c6434723c */ /* 0x080fea0000001834 */
[C---:B------:R-:W-:Y:S01]  /*5d20*/  FADD.FTZ R14, -R173.reuse, R14 ;  /* 0x0000000ead0e7221 */ /* 0x040fe20000010100 */
[C---:B------:R-:W-:Y:S05]  /*5d30*/  HMMA.16816.F32 R56, R104.reuse, R156, R56 ;  /* 0x0000009c6838723c */ /* 0x040fea0000001838 */
[----:B------:R-:W-:Y:S01]  /*5d40*/  FADD.FTZ R15, -R173, R15 ;  /* 0x0000000fad0f7221 */ /* 0x000fe20000010100 */
[-C--:B------:R-:W-:Y:S05]  /*5d50*/  HMMA.16816.F32 R60, R104, R158.reuse, R60 ;  /* 0x0000009e683c723c */ /* 0x080fea000000183c */
[C---:B------:R-:W-:Y:S01]  /*5d60*/  FADD.FTZ R16, -R176.reuse, R16 ;  /* 0x00000010b0107221 */ /* 0x040fe20000010100 */
[----:B------:R-:W-:Y:S05]  /*5d70*/  HMMA.16816.F32 R64, R100, R158, R64 ;  /* 0x0000009e6440723c */ /* 0x000fea0000001840 */
[C---:B------:R-:W-:Y:S01]  /*5d80*/  FADD.FTZ R17, -R176.reuse, R17 ;  /* 0x00000011b0117221 */ /* 0x040fe20000010100 */
[C---:B------:R-:W-:Y:S01]  /*5d90*/  FADD.FTZ R18, -R175.reuse, R18 ;  /* 0x00000012af127221 */ /* 0x040fe20000010100 */
[C---:B------:R-:W-:Y:S01]  /*5da0*/  FADD.FTZ R19, -R175.reuse, R19 ;  /* 0x00000013af137221 */ /* 0x040fe20000010100 */
[C---:B------:R-:W-:Y:S03]  /*5db0*/  FADD.FTZ R20, -R176.reuse, R20 ;  /* 0x00000014b0147221 */ /* 0x040fe60000010100 */
[----:B------:R-:W-:Y:S01]  /*5dc0*/  FADD.FTZ R21, -R176, R21 ;  /* 0x00000015b0157221 */ /* 0x000fe20000010100 */
[C---:B------:R-:W-:Y:S01]  /*5dd0*/  FADD.FTZ R22, -R175.reuse, R22 ;  /* 0x00000016af167221 */ /* 0x040fe20000010100 */
[----:B------:R-:W-:Y:S01]  /*5de0*/  FADD.FTZ R23, -R175, R23 ;  /* 0x00000017af177221 */ /* 0x000fe20000010100 */
[C---:B------:R-:W-:Y:S01]  /*5df0*/  FADD.FTZ R24, -R174.reuse, R24 ;  /* 0x00000018ae187221 */ /* 0x040fe20000010100 */
        /* <DEDUP_REMOVED lines=22> */
[C---:B------:R-:W-:Y:S01]  /*5f60*/  FADD.FTZ R26, -R173.reuse, R26 ;  /* 0x0000001aad1a7221 */ /* 0x040fe20000010100 */
[C---:B------:R-:W-:Y:S01]  /*5f70*/  FADD.FTZ R27, -R173.reuse, R27 ;  /* 0x0000001bad1b7221 */ /* 0x040fe20000010100 */
[----:B------:R-:W-:Y:S01]  /*5f80*/  FMUL.FTZ R0, R124, R24 ;  /* 0x000000187c007220 */ /* 0x000fe20000410000 */
[----:B------:R-:W-:Y:S01]  /*5f90*/  FMUL.FTZ R25, R122, R25 ;  /* 0x000000197a197220 */ /* 0x000fe20000410000 */
[C---:B------:R-:W-:Y:S01]  /*5fa0*/  FADD.FTZ R28, -R174.reuse, R28 ;  /* 0x0000001cae1c7221 */ /* 0x040fe20000010100 */
[----:B------:R-:W-:Y:S01]  /*5fb0*/  FADD.FTZ R29, -R174, R29 ;  /* 0x0000001dae1d7221 */ /* 0x000fe20000010100 */
[C---:B------:R-:W-:Y:S01]  /*5fc0*/  FADD.FTZ R30, -R173.reuse, R30 ;  /* 0x0000001ead1e7221 */ /* 0x040fe20000010100 */
[----:B------:R-:W-:Y:S01]  /*5fd0*/  FADD.FTZ R31, -R173, R31 ;  /* 0x0000001fad1f7221 */ /* 0x000fe20000010100 */
[C---:B------:R-:W-:Y:S01]  /*5fe0*/  FADD.FTZ R32, -R176.reuse, R32 ;  /* 0x00000020b0207221 */ /* 0x040fe20000010100 */
[C---:B------:R-:W-:Y:S01]  /*5ff0*/  FADD.FTZ R33, -R176.reuse, R33 ;  /* 0x00000021b0217221 */ /* 0x040fe20000010100 */
[C---:B------:R-:W-:Y:S01]  /*6000*/  FADD.FTZ R34, -R175.reuse, R34 ;  /* 0x00000022af227221 */ /* 0x040fe20000010100 */
[C---:B------:R-:W-:Y:S01]  /*6010*/  FADD.FTZ R35, -R175.reuse, R35 ;  /* 0x00000023af237221 */ /* 0x040fe20000010100 */
        /* <DEDUP_REMOVED lines=13> */
[----:B------:R-:W-:Y:S01]  /*60f0*/  F2FP.F16.F32.PACK_AB R115, R7, R6 ;  /* 0x000000060773723e */ /* 0x000fe200000000ff */
[C---:B------:R-:W-:Y:S01]  /*6100*/  FADD.FTZ R49, -R176.reuse, R49 ;  /* 0x00000031b0317221 */ /* 0x040fe20000010100 */
[----:B------:R-:W-:Y:S01]  /*6110*/  FADD.FTZ R50, -R175, R50 ;  /* 0x00000032af327221 */ /* 0x000fe20000010100 */
[----:B------:R-:W-:Y:S01]  /*6120*/  F2FP.F16.F32.PACK_AB R114, R9, R8 ;  /* 0x000000080972723e */ /* 0x000fe200000000ff */
[----:B------:R-:W-:Y:S01]  /*6130*/  FADD.FTZ R51, -R175, R51 ;  /* 0x00000033af337221 */ /* 0x000fe20000010100 */
[C---:B------:R-:W-:Y:S01]  /*6140*/  FADD.FTZ R52, -R176.reuse, R52 ;  /* 0x00000034b0347221 */ /* 0x040fe20000010100 */
[----:B------:R-:W-:Y:S01]  /*6150*/  F2FP.F16.F32.PACK_AB R113, R11, R10 ;  /* 0x0000000a0b71723e */ /* 0x000fe200000000ff */
[----:B------:R-:W-:Y:S01]  /*6160*/  FADD.FTZ R53, -R176, R53 ;  /* 0x00000035b0357221 */ /* 0x000fe20000010100 */
[----:B------:R-:W-:Y:S01]  /*6170*/  FADD.FTZ R54, -R175, R54 ;  /* 0x00000036af367221 */ /* 0x000fe20000010100 */
[----:B------:R-:W-:Y:S01]  /*6180*/  F2FP.F16.F32.PACK_AB R112, R13, R12 ;  /* 0x0000000c0d70723e */ /* 0x000fe200000000ff */
        /* <DEDUP_REMOVED lines=14> */
[----:B------:R-:W-:Y:S01]  /*6270*/  FADD.FTZ R65, -R176, R65 ;  /* 0x00000041b0417221 */ /* 0x000fe20000010100 */
[C---:B------:R-:W-:Y:S01]  /*6280*/  FADD.FTZ R66, -R175.reuse, R66 ;  /* 0x00000042af427221 */ /* 0x040fe20000010100 */
[----:B------:R-:W-:Y:S01]  /*6290*/  FADD.FTZ R67, -R175, R67 ;  /* 0x00000043af437221 */ /* 0x000fe20000010100 */
[----:B------:R-:W-:Y:S01]  /*62a0*/  FMUL.FTZ R5, R121, R26 ;  /* 0x0000001a79057220 */ /* 0x000fe20000410000 */
[----:B------:R-:W-:Y:S01]  /*62b0*/  F2FP.F16.F32.PACK_AB R26, R25, R0 ;  /* 0x00000000191a723e */ /* 0x000fe200000000ff */
[----:B------:R-:W-:Y:S01]  /*62c0*/  FMUL.FTZ R4, R120, R27 ;  /* 0x0000001b78047220 */ /* 0x000fe20000410000 */
[----:B------:R-:W-:Y:S01]  /*62d0*/  F2FP.F16.F32.PACK_AB R27, R23, R22 ;  /* 0x00000016171b723e */ /* 0x000fe200000000ff */
[----:B------:R-:W-:Y:S01]  /*62e0*/  FMUL.FTZ R28, R193, R28 ;  /* 0x0000001cc11c7220 */ /* 0x000fe20000410000 */
[----:B------:R-:W-:Y:S01]  /*62f0*/  FMUL.FTZ R24, R192, R29 ;  /* 0x0000001dc0187220 */ /* 0x000fe20000410000 */
[----:B------:R-:W-:Y:S01]  /*6300*/  FMUL.FTZ R30, R179, R30 ;  /* 0x0000001eb31e7220 */ /* 0x000fe20000410000 */
[----:B------:R-:W-:Y:S01]  /*6310*/  F2FP.F16.F32.PACK_AB R25, R4, R5 ;  /* 0x000000050419723e */ /* 0x000fe200000000ff */
        /* <DEDUP_REMOVED lines=54> */
[----:B------:R-:W-:Y:S02]  /*6680*/  FMUL.FTZ R0, R233, R67 ;  /* 0x00000043e9007220 */ /* 0x000fe40000410000 */
[----:B------:R-:W-:Y:S03]  /*6690*/  F2FP.F16.F32.PACK_AB R6, R6, R64 ;  /* 0x000000400606723e */ /* 0x000fe600000000ff */
        /* <DEDUP_REMOVED lines=15> */
[C---:B-1----:R-:W-:Y:S05]  /*6790*/  IMAD.U32 R4, R29.reuse, -0x80, RZ ;  /* 0xffffff801d047824 */ /* 0x042fea00078e00ff */
        /* <DEDUP_REMOVED lines=19> */
.L_x_110:
[----:B------:R-:W-:Y:S01]  /*68d0*/  STS [R186+0x8000], R116 ;  /* 0x00800074ba007388 */ /* 0x000fe20000000800 */
[----:B------:R-:W-:Y:S03]  /*68e0*/  LEA R59, R248, UR4, 0x1 ;  /* 0x00000004f83b7c11 */ /* 0x000fe6000f8e08ff */
[----:B------:R-:W-:Y:S04]  /*68f0*/  STS [R186+0x8400], R115 ;  /* 0x00840073ba007388 */ /* 0x000fe80000000800 */
        /* <DEDUP_REMOVED lines=25> */
[----:B------:R1:W-:Y:S04]  /*6a90*/  STS [R182+0x8400], R0 ;  /* 0x00840000b6007388 */ /* 0x0003e80000000800 */
[----:B------:R-:W-:Y:S04]  /*6aa0*/  STS [R183+0xa000], R8 ;  /* 0x00a00008b7007388 */ /* 0x000fe80000000800 */
[----:B------:R-:W-:Y:S04]  /*6ab0*/  STS [R183+0xa400], R7 ;  /* 0x00a40007b7007388 */ /* 0x000fe80000000800 */
[----:B------:R-:W-:Y:S04]  /*6ac0*/  STS [R182+0xa000], R10 ;  /* 0x00a0000ab6007388 */ /* 0x000fe80000000800 */
[----:B------:R-:W-:Y:S01]  /*6ad0*/  STS [R182+0xa400], R9 ;  /* 0x00a40009b6007388 */ /* 0x000fe20000000800 */
[----:B------:R-:W-:Y:S01]  /*6ae0*/  BAR.SYNC.DEFER_BLOCKING 0x0 ;  /* 0x0000000000007b1d */ /* 0x000fe20000010000 */
[----:B-1----:R-:W-:Y:S05]  /*6af0*/  LEA R0, R167, UR4, 0x1 ;  /* 0x00000004a7007c11 */ /* 0x002fea000f8e08ff */
[----:B---3--:R-:W-:Y:S04]  /*6b00*/  LDSM.16.MT88.4 R4, [R2+0x10000] ;  /* 0x010000000204783b */ /* 0x008fe80000004200 */
        /* <DEDUP_REMOVED lines=83> */
.L_x_111:
        /* <DEDUP_REMOVED lines=8> */
[----:B------:R-:W1:Y:S01]  /*70c0*/  LDSM.16.M88.4 R12, [R163+0x2000] ;  /* 0x00200000a30c783b */ /* 0x000e620000000200 */
[----:B------:R-:W-:Y:S01]  /*70d0*/  IMAD.U32 R53, RZ, RZ, UR25 ;  /* 0x00000019ff357e24 */ /* 0x000fe2000f8e00ff */
[----:B------:R-:W-:Y:S01]  /*70e0*/  UISETP.NE.U32.AND UP0, UPT, UR8, 0x1, UPT ;  /* 0x000000010800788c */ /* 0x000fe2000bf05070 */
[----:B------:R-:W-:Y:S01]  /*70f0*/  IMAD.U32 R52, RZ, RZ, UR24 ;  /* 0x00000018ff347e24 */ /* 0x000fe2000f8e00ff */
[----:B------:R-:W-:Y:S01]  /*7100*/  LDSM.16.M88.4 R24, [R169] ;  /* 0x00000000a918783b */ /* 0x000fe20000000200 */
[----:B------:R-:W-:Y:S02]  /*7110*/  UISETP.GT.AND UP2, UPT, UR7, UR22, UPT ;  /* 0x000000160700728c */ /* 0x000fe4000bf44270 */
[----:B------:R-:W-:Y:S01]  /*7120*/  UIADD3 UR7, UR7, -0x1, URZ ;  /* 0xffffffff07077890 */ /* 0x000fe2000fffe03f */
        /* <DEDUP_REMOVED lines=136> */
[----:B------:R-:W-:Y:S01]  /*79b0*/  PLOP3.LUT P0, PT, PT, PT, UP2, 0x80, 0x0 ;  /* 0x000000000000781c */ /* 0x000fe20003f0f028 */
[----:B------:R-:W-:Y:S02]  /*79c0*/  @UP3 UIADD3 UR19, UP0, UR19, -0x200, URZ ;  /* 0xfffffe0013133890 */ /* 0x000fe4000ff1e03f */
[----:B------:R-:W-:Y:S02]  /*79d0*/  REDG.E.ADD.F32.FTZ.RN.STRONG.GPU desc[UR12][R24.64], R14 ;  /* 0x0000000e180079a6 */ /* 0x000fe4000c10f38c */
        /* <DEDUP_REMOVED lines=66> */
[----:B------:R-:W-:Y:S02]  /*7e00*/  F2FP.F16.F32.PACK_AB R70, R71, R70 ;  /* 0x000000464746723e */ /* 0x000fe400000000ff */
        /* <DEDUP_REMOVED lines=20> */
[----:B------:R-:W-:Y:S01]  /*7f50*/  @UP0 UIADD3 UR5, UR40, UR43, URZ ;  /* 0x0000002b28050290 */ /* 0x000fe2000fffe03f */
[----:B------:R-:W-:Y:S01]  /*7f60*/  F2FP.F16.F32.PACK_AB R8, R8, R86 ;  /* 0x000000560808723e */ /* 0x000fe200000000ff */
[----:B------:R-:W-:Y:S01]  /*7f70*/  @UP0 ULDC.64 UR8, c[0x0][0x450] ;  /* 0x0001140000080ab9 */ /* 0x000fe20000000a00 */
[----:B------:R-:W-:Y:S01]  /*7f80*/  F2FP.F16.F32.PACK_AB R5, R5, R96 ;  /* 0x000000600505723e */ /* 0x000fe200000000ff */
[----:B------:R-:W-:Y:S01]  /*7f90*/  STS [R250], R9 ;  /* 0x00000009fa007388 */ /* 0x000fe20000000800 */
[----:B------:R-:W-:Y:S01]  /*7fa0*/  F2FP.F16.F32.PACK_AB R4, R4, R98 ;  /* 0x000000620404723e */ /* 0x000fe200000000ff */
[----:B------:R-:W-:Y:S01]  /*7fb0*/  @UP0 UIMAD.WIDE.U32 UR10, UR5, UR8, URZ ;  /* 0x00000008050a02a5 */ /* 0x000fe2000f8e003f */
[----:B------:R-:W-:Y:S01]  /*7fc0*/  F2FP.F16.F32.PACK_AB R7, R7, R88 ;  /* 0x000000580707723e */ /* 0x000fe200000000ff */
[----:B------:R-:W-:Y:S01]  /*7fd0*/  STS [R250+0x200], R8 ;  /* 0x00020008fa007388 */ /* 0x000fe20000000800 */
[----:B------:R-:W-:Y:S01]  /*7fe0*/  F2FP.F16.F32.PACK_AB R6, R6, R90 ;  /* 0x0000005a0606723e */ /* 0x000fe200000000ff */
[----:B------:R-:W-:Y:S01]  /*7ff0*/  @UP0 UIMAD UR5, UR5, UR9, URZ ;  /* 0x00000009050502a4 */ /* 0x000fe2000f8e023f */
[----:B------:R-:W-:Y:S01]  /*8000*/  F2FP.F16.F32.PACK_AB R3, R3, R92 ;  /* 0x0000005c0303723e */ /* 0x000fe200000000ff */
[----:B------:R-:W-:Y:S01]  /*8010*/  STS [R251], R5 ;  /* 0x00000005fb007388 */ /* 0x000fe20000000800 */
        /* <DEDUP_REMOVED lines=8> */
[----:B------:R-:W-:-:S02]  /*80a0*/  F2FP.F16.F32.PACK_AB R78, R79, R78 ;  /* 0x0000004e4f4e723e */ /* 0x000fc400000000ff */
[----:B------:R-:W-:Y:S01]  /*80b0*/  PLOP3.LUT P0, PT, PT, PT, UP0, 0x80, 0x0 ;  /* 0x000000000000781c */ /* 0x000fe20003f0f008 */
[----:B------:R-:W-:Y:S04]  /*80c0*/  STS [R250+0x1200], R6 ;  /* 0x00120006fa007388 */ /* 0x000fe80000000800 */
[----:B------:R-:W-:Y:S04]  /*80d0*/  STS [R251+0x1000], R3 ;  /* 0x00100003fb007388 */ /* 0x000fe80000000800 */
[----:B------:R1:W-:Y:S04]  /*80e0*/  STS [R251+0x1200], R0 ;  /* 0x00120000fb007388 */ /* 0x0003e80000000800 */
[----:B------:R2:W-:Y:S04]  /*80f0*/  STS [R250+0x2000], R68 ;  /* 0x00200044fa007388 */ /* 0x0005e80000000800 */
[----:B------:R2:W-:Y:S04]  /*8100*/  STS [R250+0x2200], R70 ;  /* 0x00220046fa007388 */ /* 0x0005e80000000800 */
[----:B------:R2:W-:Y:S04]  /*8110*/  STS [R251+0x2000], R80 ;  /* 0x00200050fb007388 */ /* 0x0005e80000000800 */
[----:B------:R2:W-:Y:S04]  /*8120*/  STS [R251+0x2200], R82 ;  /* 0x00220052fb007388 */ /* 0x0005e80000000800 */
[----:B------:R2:W-:Y:S04]  /*8130*/  STS [R250+0x3000], R72 ;  /* 0x00300048fa007388 */ /* 0x0005e80000000800 */
[----:B------:R2:W-:Y:S01]  /*8140*/  STS [R250+0x3200], R74 ;  /* 0x0032004afa007388 */ /* 0x0005e20000000800 */
[----:B-1----:R-:W1:Y:S03]  /*8150*/  S2R R0, SR_TID.X ;  /* 0x0000000000007919 */ /* 0x002e660000002100 */
        /* <DEDUP_REMOVED lines=14> */
[----:B------:R-:W-:Y:S01]  /*8240*/  UIADD3 UR20, UR11, UR5, URZ ;  /* 0x000000050b147290 */ /* 0x000fe2000fffe03f */
[----:B------:R-:W-:-:S11]  /*8250*/  UMOV UR19, UR10 ;  /* 0x0000000a00137c82 */ /* 0x000fd60008000000 */
.L_x_113:
        /* <DEDUP_REMOVED lines=19> */
.L_x_114:
[----:B------:R-:W-:Y:S01]  /*8390*/  BAR.SYNC.DEFER_BLOCKING 0x0 ;  /* 0x0000000000007b1d */ /* 0x000fe20000010000 */
[----:B------:R-:W-:Y:S01]  /*83a0*/  USHF.R.S32.HI UR7, URZ, 0x1f, UR5 ;  /* 0x0000001f3f077899 */ /* 0x000fe20008011405 */
[----:B-1----:R-:W-:Y:S01]  /*83b0*/  SHF.R.S32.HI R3, RZ, 0x1f, R0 ;  /* 0x0000001fff037819 */ /* 0x002fe20000011400 */
[--C-:B------:R-:W-:Y:S01]  /*83c0*/  IMAD.MOV.U32 R4, RZ, RZ, R238.reuse ;  /* 0x000000ffff047224 */ /* 0x100fe200078e00ee */
[----:B------:R-:W-:Y:S01]  /*83d0*/  SHF.R.S32.HI R5, RZ, 0x1f, R238 ;  /* 0x0000001fff057819 */ /* 0x000fe200000114ee */
[----:B------:R-:W-:Y:S01]  /*83e0*/  UIMAD UR15, UR7, UR8, URZ ;  /* 0x00000008070f72a4 */ /* 0x000fe2000f8e023f */
[----:B------:R-:W-:Y:S01]  /*83f0*/  LEA.HI R0, R3, R0, RZ, 0x2 ;  /* 0x0000000003007211 */ /* 0x000fe200078f10ff */
[----:B------:R-:W-:Y:S01]  /*8400*/  IMAD.U32 R3, RZ, RZ, UR8 ;  /* 0x00000008ff037e24 */ /* 0x000fe2000f8e00ff */
[----:B------:R-:W-:Y:S01]  /*8410*/  UIMAD UR6, UR21, -0x80, UR6 ;  /* 0xffffff80150678a4 */ /* 0x000fe2000f8e0206 */
[----:B------:R-:W-:Y:S01]  /*8420*/  BSSY B0, `(.L_x_115) ;  /* 0x0000022000007945 */ /* 0x000fe20003800000 */
[----:B------:R-:W-:Y:S01]  /*8430*/  UIMAD UR15, UR5, UR9, UR15 ;  /* 0x00000009050f72a4 */ /* 0x000fe2000f8e020f */
[----:B------:R-:W-:Y:S01]  /*8440*/  SHF.R.S32.HI R0, RZ, 0x2, R0 ;  /* 0x00000002ff007819 */ /* 0x000fe20000011400 */
[----:B------:R-:W-:Y:S01]  /*8450*/  IMAD.WIDE.U32 R6, R3, UR5, R4 ;  /* 0x0000000503067c25 */ /* 0x000fe2000f8e0004 */
[----:B------:R-:W-:Y:S01]  /*8460*/  USHF.R.S32.HI UR22, URZ, 0x1f, UR57 ;  /* 0x0000001f3f167899 */ /* 0x000fe20008011439 */
[----:B------:R-:W-:-:S02]  /*8470*/  ULDC.64 UR16, c[0x0][0x468] ;  /* 0x00011a0000107ab9 */ /* 0x000fc40000000a00 */
[----:B------:R-:W-:Y:S01]  /*8480*/  IMAD.U32 R3, RZ, RZ, UR15 ;  /* 0x0000000fff037e24 */ /* 0x000fe2000f8e00ff */
[----:B------:R-:W-:Y:S01]  /*8490*/  ULDC UR15, c[0x0][0x2d0] ;  /* 0x0000b400000f7ab9 */ /* 0x000fe20000000800 */
[----:B------:R-:W-:Y:S01]  /*84a0*/  VIADD R8, R0, 0x40 ;  /* 0x0000004000087836 */ /* 0x000fe20000000000 */
[----:B------:R-:W-:Y:S01]  /*84b0*/  ISETP.GE.AND P2, PT, R238, UR15, PT ;  /* 0x0000000fee007c0c */ /* 0x000fe2000bf46270 */
[----:B------:R-:W-:Y:S01]  /*84c0*/  UIMAD UR15, UR22, UR16, URZ ;  /* 0x00000010160f72a4 */ /* 0x000fe2000f8e023f */
[----:B------:R-:W-:Y:S02]  /*84d0*/  IADD3 R6, P0, R6, UR19, RZ ;  /* 0x0000001306067c10 */ /* 0x000fe4000ff1e0ff */
[----:B------:R-:W-:Y:S01]  /*84e0*/  ISETP.GE.OR P1, PT, R8, UR6, P2 ;  /* 0x0000000608007c0c */ /* 0x000fe20009726670 */
[----:B------:R1:W3:Y:S01]  /*84f0*/  LDS.128 R20, [R59+0x7000] ;  /* 0x007000003b147984 */ /* 0x0002e20000000c00 */
[----:B------:R-:W-:Y:S01]  /*8500*/  ISETP.GE.OR P2, PT, R0, UR6, P2 ;  /* 0x0000000600007c0c */ /* 0x000fe20009746670 */
[----:B------:R-:W-:Y:S01]  /*8510*/  UIMAD UR17, UR57, UR17, UR15 ;  /* 0x00000011391172a4 */ /* 0x000fe2000f8e020f */
[----:B------:R-:W-:Y:S01]  /*8520*/  IADD3.X R7, R7, UR20, R3, P0, !PT ;  /* 0x0000001407077c10 */ /* 0x000fe200087fe403 */
[----:B------:R1:W4:Y:S01]  /*8530*/  LDS.128 R24, [R59+0x9000] ;  /* 0x009000003b187984 */ /* 0x0003220000000c00 */
[----:B------:R-:W-:Y:S01]  /*8540*/  IMAD.U32 R3, RZ, RZ, UR16 ;  /* 0x00000010ff037e24 */ /* 0x000fe2000f8e00ff */
[----:B------:R-:W-:-:S03]  /*8550*/  SHF.R.S32.HI R28, RZ, 0x1f, R0 ;  /* 0x0000001fff1c7819 */ /* 0x000fc60000011400 */
[----:B------:R-:W-:-:S04]  /*8560*/  IMAD.WIDE.U32 R6, R3, UR57, R6 ;  /* 0x0000003903067c25 */ /* 0x000fc8000f8e0006 */
[----:B------:R-:W-:Y:S01]  /*8570*/  VIADD R12, R7, UR17 ;  /* 0x00000011070c7c36 */ /* 0x000fe20008000000 */
[----:B------:R-:W-:Y:S06]  /*8580*/  @P2 BRA `(.L_x_116) ;  /* 0x00000000002c2947 */ /* 0x000fec0003800000 */
[----:B------:R-:W2:Y:S01]  /*8590*/  LDS.128 R16, [R59+0x6000] ;  /* 0x006000003b107984 */ /* 0x000ea20000000c00 */
        /* <DEDUP_REMOVED lines=9> */
[----:B--2---:R2:W-:Y:S04]  /*8630*/  STG.E.128 desc[UR12][R10.64], R16 ;  /* 0x000000100a007986 */ /* 0x0045e8000c101d0c */
.L_x_116:
[----:B------:R-:W-:Y:S05]  /*8640*/  BSYNC B0 ;  /* 0x0000000000007941 */ /* 0x000fea0003800000 */
.L_x_115:
[----:B------:R-:W-:Y:S04]  /*8650*/  BSSY B0, `(.L_x_117) ;  /* 0x000000d000007945 */ /* 0x000fe80003800000 */
[----:B------:R-:W-:Y:S05]  /*8660*/  @P1 BRA `(.L_x_118) ;  /* 0x00000000002c1947 */ /* 0x000fea0003800000 */
[----:B------:R-:W-:Y:S01]  /*8670*/  IADD3 R3, P0, R0, 0x40, RZ ;  /* 0x0000004000037810 */ /* 0x000fe20007f1e0ff */
[----:B------:R-:W-:-:S03]  /*8680*/  ULDC.64 UR16, c[0x0][0x3f0] ;  /* 0x0000fc0000107ab9 */ /* 0x000fc60000000a00 */
[----:B------:R-:W-:-:S05]  /*8690*/  IADD3.X R7, RZ, R28, RZ, P0, !PT ;  /* 0x0000001cff077210 */ /* 0x000fca00007fe4ff */
[----:B--2---:R-:W-:Y:S01]  /*86a0*/  IMAD R10, R7, UR8, RZ ;  /* 0x00000008070a7c24 */ /* 0x004fe2000f8e02ff */
[----:B------:R-:W-:-:S03]  /*86b0*/  MOV R7, R12 ;  /* 0x0000000c00077202 */ /* 0x000fc60000000f00 */
[----:B------:R-:W-:-:S04]  /*86c0*/  IMAD.WIDE.U32 R8, R3, UR8, R6 ;  /* 0x0000000803087c25 */ /* 0x000fc8000f8e0006 */
[----:B------:R-:W-:Y:S01]  /*86d0*/  IMAD R3, R3, UR9, R10 ;  /* 0x0000000903037c24 */ /* 0x000fe2000f8e020a */
[----:B------:R-:W-:-:S04]  /*86e0*/  LEA R6, P0, R8, UR16, 0x1 ;  /* 0x0000001008067c11 */ /* 0x000fc8000f8008ff */
[----:B------:R-:W-:-:S04]  /*86f0*/  IADD3 R3, R3, R9, RZ ;  /* 0x0000000903037210 */ /* 0x000fc80007ffe0ff */
[----:B------:R-:W-:-:S05]  /*8700*/  LEA.HI.X R7, R8, UR17, R3, 0x1, P0 ;  /* 0x0000001108077c11 */ /* 0x000fca00080f0c03 */
[----:B---3--:R2:W-:Y:S02]  /*8710*/  STG.E.128 desc[UR12][R6.64], R20 ;  /* 0x0000001406007986 */ /* 0x0085e4000c101d0c */
.L_x_118:
[----:B------:R-:W-:Y:S05]  /*8720*/  BSYNC B0 ;  /* 0x0000000000007941 */ /* 0x000fea0003800000 */
.L_x_117:
[----:B------:R1:W1:Y:S01]  /*8730*/  LDS.128 R12, [R59+0x8000] ;  /* 0x008000003b0c7984 */ /* 0x0002620000000c00 */
[----:B------:R-:W-:Y:S01]  /*8740*/  IMAD.U32 R3, RZ, RZ, UR10 ;  /* 0x0000000aff037e24 */ /* 0x000fe2000f8e00ff */
[----:B------:R-:W-:Y:S01]  /*8750*/  UIMAD UR7, UR7, UR10, URZ ;  /* 0x0000000a070772a4 */ /* 0x000fe2000f8e023f */
[----:B------:R-:W-:Y:S01]  /*8760*/  BSSY B0, `(.L_x_119) ;  /* 0x0000018000007945 */ /* 0x000fe20003800000 */
[----:B------:R-:W-:Y:S01]  /*8770*/  USHF.R.S32.HI UR8, URZ, 0x1f, UR57 ;  /* 0x0000001f3f087899 */ /* 0x000fe20008011439 */
[----:B------:R-:W-:Y:S01]  /*8780*/  IMAD.WIDE.U32 R4, R3, UR5, R4 ;  /* 0x0000000503047c25 */ /* 0x000fe2000f8e0004 */
[----:B------:R-:W-:-:S03]  /*8790*/  UIMAD UR5, UR5, UR11, UR7 ;  /* 0x0000000b050572a4 */ /* 0x000fc6000f8e0207 */
[----:B------:R-:W-:Y:S01]  /*87a0*/  ULDC.64 UR6, c[0x0][0x470] ;  /* 0x00011c0000067ab9 */ /* 0x000fe20000000a00 */
[----:B------:R-:W-:Y:S02]  /*87b0*/  IADD3 R4, P0, R4, UR14, RZ ;  /* 0x0000000e04047c10 */ /* 0x000fe4000ff1e0ff */
[----:B------:R-:W-:Y:S01]  /*87c0*/  IMAD.U32 R3, RZ, RZ, UR5 ;  /* 0x00000005ff037e24 */ /* 0x000fe2000f8e00ff */
[----:B------:R-:W-:-:S04]  /*87d0*/  UIMAD UR5, UR8, UR6, URZ ;  /* 0x00000006080572a4 */ /* 0x000fc8000f8e023f */
        /* <DEDUP_REMOVED lines=16> */
.L_x_120:
[----:B------:R-:W-:Y:S05]  /*88e0*/  BSYNC B0 ;  /* 0x0000000000007941 */ /* 0x000fea0003800000 */
.L_x_119:
        /* <DEDUP_REMOVED lines=12> */
[----:B----4-:R2:W-:Y:S02]  /*89b0*/  STG.E.128 desc[UR12][R4.64], R24 ;  /* 0x0000001804007986 */ /* 0x0105e4000c101d0c */
.L_x_91:
[----:B------:R-:W-:Y:S05]  /*89c0*/  BSYNC B1 ;  /* 0x0000000000017941 */ /* 0x000fea0003800000 */
.L_x_77:
        /* <DEDUP_REMOVED lines=11> */
.L_x_121:
[----:B------:R-:W-:Y:S05]  /*8a80*/  EXIT ;  /* 0x000000000000794d */ /* 0x000fea0003800000 */
.L_x_123:
        /* <DEDUP_REMOVED lines=15> */
.L_x_1330:


//--------------------- .text._ZN5flash44flash_bwd_dq_dk_dv_loop_seqk_parallel_kernelI23Flash_bwd_kernel_traitsILi32ELi128ELi128ELi8ELi4ELi4ELi4ELb1ELb0EN7cutlass6half_tE19Flash_kernel_traitsILi32ELi128ELi128ELi8ES3_EELb0ELb0ELb0ELb0ELb1ELb1ELb0EEEvNS_16Flash_bwd_paramsE --------------------------
	.section	.text._ZN5flash44flash_bwd_dq_dk_dv_loop_seqk_parallel_kernelI23Flash_bwd_kernel_traitsILi32ELi128ELi128ELi8ELi4ELi4ELi4ELb1ELb0EN7cutlass6half_tE19Flash_kernel_traitsILi32ELi128ELi128ELi8ES3_EELb0ELb0ELb0ELb0ELb1ELb1ELb0EEEvNS_16Flash_bwd_paramsE,"ax",@progbits
	.align	128
        .global         _ZN5flash44flash_bwd_dq_dk_dv_loop_seqk_parallel_kernelI23Flash_bwd_kernel_traitsILi32ELi128ELi128ELi8ELi4ELi4ELi4ELb1ELb0EN7cutlass6half_tE19Flash_kernel_traitsILi32ELi128ELi128ELi8ES3_EELb0ELb0ELb0ELb0ELb1ELb1ELb0EEEvNS_16Flash_bwd_paramsE
        .type           _ZN5flash44flash_bwd_dq_dk_dv_loop_seqk_parallel_kernelI23Flash_bwd_kernel_traitsILi32ELi128ELi128ELi8ELi4ELi4ELi4ELb1ELb0EN7cutlass6half_tE19Flash_kernel_traitsILi32ELi128ELi128ELi8ES3_EELb0ELb0ELb0ELb0ELb1ELb1ELb0EEEvNS_16Flash_bwd_paramsE,@function
        .size           _ZN5flash44flash_bwd_dq_dk_dv_loop_seqk_parallel_kernelI23Flash_bwd_kernel_traitsILi32ELi128ELi128ELi8ELi4ELi4ELi4ELb1ELb0EN7cutlass6half_tE19Flash_kernel_traitsILi32ELi128ELi128ELi8ES3_EELb0ELb0ELb0ELb0ELb1ELb1ELb0EEEvNS_16Flash_bwd_paramsE,(.L_x_1331 - _ZN5flash44flash_bwd_dq_dk_dv_loop_seqk_parallel_kernelI23Flash_bwd_kernel_traitsILi32ELi128ELi128ELi8ELi4ELi4ELi4ELb1ELb0EN7cutlass6half_tE19Flash_kernel_traitsILi32ELi128ELi128ELi8ES3_EELb0ELb0ELb0ELb0ELb1ELb1ELb0EEEvNS_16Flash_bwd_paramsE)
        .other          _ZN5flash44flash_bwd_dq_dk_dv_loop_seqk_parallel_kernelI23Flash_bwd_kernel_traitsILi32ELi128ELi128ELi8ELi4ELi4ELi4ELb1ELb0EN7cutlass6half_tE19Flash_kernel_traitsILi32ELi128ELi128ELi8ES3_EELb0ELb0ELb0ELb0ELb1ELb1ELb0EEEvNS_16Flash_bwd_paramsE,@"STO_CUDA_ENTRY STV_DEFAULT"
_ZN5flash44flash_bwd_dq_dk_dv_loop_seqk_parallel_kernelI23Flash_bwd_kernel_traitsILi32ELi128ELi128ELi8ELi4ELi4ELi4ELb1ELb0EN7cutlass6half_tE19Flash_kernel_traitsILi32ELi128ELi128ELi8ES3_EELb0ELb0ELb0ELb0ELb1ELb1ELb0EEEvNS_16Flash_bwd_paramsE:
.text._ZN5flash44flash_bwd_dq_dk_dv_loop_seqk_parallel_kernelI23Flash_bwd_kernel_traitsILi32ELi128ELi128ELi8ELi4ELi4ELi4ELb1ELb0EN7cutlass6half_tE19Flash_kernel_traitsILi32ELi128ELi128ELi8ES3_EELb0ELb0ELb0ELb0ELb1ELb1ELb0EEEvNS_16Flash_bwd_paramsE:
        /* <DEDUP_REMOVED lines=12> */
[----:B------:R-:W-:Y:S01]  /*00c0*/  IMAD.MOV.U32 R182, RZ, RZ, 0x20 ;  /* 0x00000020ffb67424 */ /* 0x000fe200078e00ff */
[----:B------:R-:W-:Y:S01]  /*00d0*/  UMOV UR4, 0x400 ;  /* 0x0000040000047882 */ /* 0x000fe20000000000 */
[----:B------:R-:W-:Y:S01]  /*00e0*/  IMAD.MOV.U32 R196, RZ, RZ, -0x10 ;  /* 0xfffffff0ffc47424 */ /* 0x000fe200078e00ff */
[----:B------:R-:W-:Y:S01]  /*00f0*/  ULDC.64 UR20, c[0x0][0x208] ;  /* 0x0000820000147ab9 */ /* 0x000fe20000000a00 */
[----:B------:R-:W-:Y:S01]  /*0100*/  UMOV UR17, 0xffffe000 ;  /* 0xffffe00000117882 */ /* 0x000fe20000000000 */
[----:B------:R-:W-:Y:S01]  /*0110*/  ULDC.64 UR12, c[0x0][0x300] ;  /* 0x0000c000000c7ab9 */ /* 0x000fe20000000a00 */
[----:B------:R-:W-:Y:S01]  /*0120*/  ULDC.64 UR10, c[0x0][0x308] ;  /* 0x0000c200000a7ab9 */ /* 0x000fe20000000a00 */
[----:B------:R-:W3:Y:S08]  /*0130*/  S2UR UR16, SR_CTAID.Y ;  /* 0x00000000001079c3 */ /* 0x000ef00000002600 */
[----:B------:R-:W4:Y:S08]  /*0140*/  S2UR UR18, SR_CTAID.Z ;  /* 0x00000000001279c3 */ /* 0x000f300000002700 */
[----:B------:R-:W5:Y:S01]  /*0150*/  S2UR UR15, SR_CTAID.Z ;  /* 0x00000000000f79c3 */ /* 0x000f620000002700 */
[----:B--2---:R-:W-:-:S04]  /*0160*/  ULEA UR5, UR5, UR4, 0x18 ;  /* 0x0000000405057291 */ /* 0x004fc8000f8ec03f */
[----:B------:R-:W-:Y:S01]  /*0170*/  UIADD3 UR4, UR5, 0x8000, URZ ;  /* 0x0000800005047890 */ /* 0x000fe2000fffe03f */
[----:B-1----:R-:W-:Y:S02]  /*0180*/  SHF.R.S32.HI R9, RZ, 0x1f, R190 ;  /* 0x0000001fff097819 */ /* 0x002fe400000114be */
[----:B------:R-:W1:Y:S01]  /*0190*/  S2UR UR14, SR_CTAID.Y ;  /* 0x00000000000e79c3 */ /* 0x000e620000002600 */
[----:B------:R-:W-:Y:S01]  /*01a0*/  UIADD3 UR6, UR5, 0x6000, URZ ;  /* 0x0000600005067890 */ /* 0x000fe2000fffe03f */
[CC--:B------:R-:W-:Y:S01]  /*01b0*/  LEA.HI R2, R9.reuse, R190.reuse, RZ, 0x3 ;  /* 0x000000be09027211 */ /* 0x0c0fe200078f18ff */
[----:B---3--:R-:W-:Y:S01]  /*01c0*/  USHF.R.S32.HI UR25, URZ, 0x1f, UR16 ;  /* 0x0000001f3f197899 */ /* 0x008fe20008011410 */
[CC--:B------:R-:W-:Y:S01]  /*01d0*/  LEA.HI R10, R9.reuse, R190.reuse, RZ, 0x4 ;  /* 0x000000be090a7211 */ /* 0x0c0fe200078f20ff */
[----:B------:R-:W-:Y:S01]  /*01e0*/  UIMAD.WIDE UR30, UR16, 0x80, URZ ;  /* 0x00000080101e78a5 */ /* 0x000fe2000f8e023f */
[----:B------:R-:W-:Y:S01]  /*01f0*/  LEA.HI R5, R9, R190, RZ, 0x5 ;  /* 0x000000be09057211 */ /* 0x000fe200078f28ff */
[----:B----4-:R-:W-:Y:S01]  /*0200*/  USHF.R.S32.HI UR24, URZ, 0x1f, UR18 ;  /* 0x0000001f3f187899 */ /* 0x010fe20008011412 */
[----:B------:R-:W-:-:S02]  /*0210*/  LOP3.LUT R3, R2, 0xfffffff8, RZ, 0xc0, !PT ;  /* 0xfffffff802037812 */ /* 0x000fc400078ec0ff */
[----:B------:R-:W-:Y:S02]  /*0220*/  SHF.R.S32.HI R7, RZ, 0x4, R10 ;  /* 0x00000004ff077819 */ /* 0x000fe4000001140a */
[----:B------:R-:W-:Y:S01]  /*0230*/  LOP3.LUT R11, R5, 0xffffffe0, RZ, 0xc0, !PT ;  /* 0xffffffe0050b7812 */ /* 0x000fe200078ec0ff */
[----:B------:R-:W-:Y:S01]  /*0240*/  IMAD.IADD R3, R190, 0x1, -R3 ;  /* 0x00000001be037824 */ /* 0x000fe200078e0a03 */
[C---:B------:R-:W-:Y:S01]  /*0250*/  LOP3.LUT R15, R10.reuse, 0xfffffff0, RZ, 0xc0, !PT ;  /* 0xfffffff00a0f7812 */ /* 0x040fe200078ec0ff */
[----:B-----5:R-:W-:Y:S01]  /*0260*/  USHF.R.S32.HI UR23, URZ, 0x1f, UR15 ;  /* 0x0000001f3f177899 */ /* 0x020fe2000801140f */
[----:B------:R-:W-:Y:S01]  /*0270*/  LEA.HI R10, R10, R7, RZ, 0x1 ;  /* 0x000000070a0a7211 */ /* 0x000fe200078f08ff */
[C---:B------:R-:W-:Y:S01]  /*0280*/  IMAD.IADD R4, R190.reuse, 0x1, -R11 ;  /* 0x00000001be047824 */ /* 0x040fe200078e0a0b */
[CC--:B------:R-:W-:Y:S01]  /*0290*/  LEA.HI R8, R9.reuse, R190.reuse, RZ, 0x2 ;  /* 0x000000be09087211 */ /* 0x0c0fe200078f10ff */
[----:B------:R-:W-:Y:S01]  /*02a0*/  IMAD.IADD R12, R190, 0x1, -R15 ;  /* 0x00000001be0c7824 */ /* 0x000fe200078e0a0f */
[----:B------:R-:W-:-:S02]  /*02b0*/  LEA.HI R9, R9, R190, RZ, 0x7 ;  /* 0x000000be09097211 */ /* 0x000fc400078f38ff */
[----:B------:R-:W-:Y:S01]  /*02c0*/  LOP3.LUT R10, R10, 0xfffffffe, RZ, 0xc0, !PT ;  /* 0xfffffffe0a0a7812 */ /* 0x000fe200078ec0ff */
[----:B-1----:R-:W-:Y:S01]  /*02d0*/  USHF.R.S32.HI UR22, URZ, 0x1f, UR14 ;  /* 0x0000001f3f167899 */ /* 0x002fe2000801140e */
[----:B------:R-:W-:Y:S02]  /*02e0*/  LEA.HI R11, R3, R3, RZ, 0x1 ;  /* 0x00000003030b7211 */ /* 0x000fe400078f08ff */
[----:B------:R-:W-:Y:S01]  /*02f0*/  LOP3.LUT R13, R8, 0xfffffffc, RZ, 0xc0, !PT ;  /* 0xfffffffc080d7812 */ /* 0x000fe200078ec0ff */
[----:B------:R-:W-:Y:S01]  /*0300*/  IMAD.IADD R10, R7, 0x1, -R10 ;  /* 0x00000001070a7824 */ /* 0x000fe200078e0a0a */
[----:B------:R-:W-:Y:S02]  /*0310*/  LOP3.LUT R0, R11, 0x3fffffe, RZ, 0xc0, !PT ;  /* 0x03fffffe0b007812 */ /* 0x000fe400078ec0ff */
[----:B------:R-:W-:Y:S01]  /*0320*/  SHF.R.S32.HI R9, RZ, 0x7, R9 ;  /* 0x00000007ff097819 */ /* 0x000fe20000011409 */
[----:B------:R-:W-:Y:S01]  /*0330*/  IMAD.IADD R190, R190, 0x1, -R13 ;  /* 0x00000001bebe7824 */ /* 0x000fe200078e0a0d */
[--C-:B------:R-:W-:Y:S01]  /*0340*/  SHF.R.S32.HI R186, RZ, 0x5, R5.reuse ;  /* 0x00000005ffba7819 */ /* 0x100fe20000011405 */
[----:B------:R-:W-:Y:S01]  /*0350*/  IMAD.IADD R7, R3, 0x1, -R0 ;  /* 0x0000000103077824 */ /* 0x000fe200078e0a00 */
[----:B------:R-:W-:Y:S01]  /*0360*/  LEA.HI R13, R12, R12, RZ, 0x1 ;  /* 0x0000000c0c0d7211 */ /* 0x000fe200078f08ff */
[----:B------:R-:W-:Y:S01]  /*0370*/  IMAD R174, R9, 0x8, R10 ;  /* 0x0000000809ae7824 */ /* 0x000fe200078e020a */
[----:B------:R-:W-:Y:S01]  /*0380*/  SHF.R.S32.HI R5, RZ, 0x1f, R5 ;  /* 0x0000001fff057819 */ /* 0x000fe20000011405 */
[----:B------:R-:W-:Y:S01]  /*0390*/  IMAD.SHL.U32 R3, R3, 0x40, RZ ;  /* 0x0000004003037824 */ /* 0x000fe200078e00ff */
[--C-:B------:R-:W-:Y:S01]  /*03a0*/  SHF.R.S32.HI R187, RZ, 0x2, R8.reuse ;  /* 0x00000002ffbb7819 */ /* 0x100fe20000011408 */
[----:B------:R-:W-:Y:S01]  /*03b0*/  IMAD R174, R174, 0x8, R7 ;  /* 0x00000008aeae7824 */ /* 0x000fe200078e0207 */
[----:B------:R-:W-:Y:S01]  /*03c0*/  SHF.R.S32.HI R8, RZ, 0x1f, R8 ;  /* 0x0000001fff087819 */ /* 0x000fe20000011408 */
[----:B------:R-:W-:Y:S01]  /*03d0*/  IMAD.SHL.U32 R198, R190, 0x2, RZ ;  /* 0x00000002bec67824 */ /* 0x000fe200078e00ff */
[--C-:B------:R-:W-:Y:S01]  /*03e0*/  SHF.R.S32.HI R6, RZ, 0x1, R13.reuse ;  /* 0x00000001ff067819 */ /* 0x100fe2000001140d */
[----:B------:R-:W-:Y:S01]  /*03f0*/  IMAD.SHL.U32 R183, R10, 0x8, RZ ;  /* 0x000000080ab77824 */ /* 0x000fe200078e00ff */
[----:B------:R-:W-:Y:S01]  /*0400*/  SHF.R.S32.HI R7, RZ, 0x1f, R13 ;  /* 0x0000001fff077819 */ /* 0x000fe2000001140d */
[----:B------:R-:W-:Y:S01]  /*0410*/  IMAD R188, R9, 0x2000, R198 ;  /* 0x0000200009bc7824 */ /* 0x000fe200078e02c6 */
[----:B------:R-:W-:Y:S01]  /*0420*/  LEA.HI R5, R5, R186, RZ, 0x2 ;  /* 0x000000ba05057211 */ /* 0x000fe200078f10ff */
[----:B------:R-:W-:Y:S01]  /*0430*/  IMAD.SHL.U32 R9, R9, 0x8, RZ ;  /* 0x0000000809097824 */ /* 0x000fe200078e00ff */
[----:B------:R-:W-:Y:S01]  /*0440*/  LEA.HI R8, R8, R187, RZ, 0x3 ;  /* 0x000000bb08087211 */ /* 0x000fe200078f18ff */
[----:B------:R-:W-:Y:S01]  /*0450*/  IMAD.SHL.U32 R190, R190, 0x8, RZ ;  /* 0x00000008bebe7824 */ /* 0x000fe200078e00ff */
[----:B------:R-:W-:-:S02]  /*0460*/  LEA.HI R7, R7, R6, RZ, 0x2 ;  /* 0x0000000607077211 */ /* 0x000fc400078f10ff */
[----:B------:R-:W-:Y:S02]  /*0470*/  LOP3.LUT R5, R5, 0xfffffffc, RZ, 0xc0, !PT ;  /* 0xfffffffc05057812 */ /* 0x000fe400078ec0ff */
[----:B------:R-:W-:Y:S02]  /*0480*/  LOP3.LUT R8, R8, 0xfffffff8, RZ, 0xc0, !PT ;  /* 0xfffffff808087812 */ /* 0x000fe400078ec0ff */
[----:B------:R-:W-:Y:S01]  /*0490*/  LOP3.LUT R7, R7, 0xfffffffc, RZ, 0xc0, !PT ;  /* 0xfffffffc07077812 */ /* 0x000fe200078ec0ff */
[----:B------:R-:W-:Y:S01]  /*04a0*/  IMAD.IADD R5, R186, 0x1, -R5 ;  /* 0x00000001ba057824 */ /* 0x000fe200078e0a05 */
[----:B------:R-:W-:Y:S01]  /*04b0*/  SHF.R.S32.HI R185, RZ, 0x1f, R4 ;  /* 0x0000001fffb97819 */ /* 0x000fe20000011404 */
[----:B------:R-:W-:Y:S01]  /*04c0*/  IMAD.IADD R8, R187, 0x1, -R8 ;  /* 0x00000001bb087824 */ /* 0x000fe200078e0a08 */
[----:B------:R-:W-:Y:S01]  /*04d0*/  LOP3.LUT R3, R3, 0x1c0, RZ, 0xc0, !PT ;  /* 0x000001c003037812 */ /* 0x000fe200078ec0ff */
[----:B------:R-:W-:Y:S01]  /*04e0*/  IMAD.IADD R7, R6, 0x1, -R7 ;  /* 0x0000000106077824 */ /* 0x000fe200078e0a07 */
[----:B------:R-:W-:Y:S01]  /*04f0*/  LEA.HI R185, R185, R4, RZ, 0x2 ;  /* 0x00000004b9b97211 */ /* 0x000fe200078f10ff */
[C---:B------:R-:W-:Y:S01]  /*0500*/  IMAD.SHL.U32 R6, R5.reuse, 0x10, RZ ;  /* 0x0000001005067824 */ /* 0x040fe200078e00ff */
[----:B------:R-:W-:Y:S01]  /*0510*/  SHF.R.S32.HI R17, RZ, 0x1f, R12 ;  /* 0x0000001fff117819 */ /* 0x000fe2000001140c */
[----:B------:R-:W-:Y:S01]  /*0520*/  IMAD R198, R5, 0x200, R198 ;  /* 0x0000020005c67824 */ /* 0x000fe200078e02c6 */
[----:B------:R-:W-:-:S02]  /*0530*/  LOP3.LUT R4, R8, 0x1, RZ, 0xc0, !PT ;  /* 0x0000000108047812 */ /* 0x000fc400078ec0ff */
[----:B------:R-:W-:Y:S02]  /*0540*/  SHF.R.S32.HI R11, RZ, 0x1, R11 ;  /* 0x00000001ff0b7819 */ /* 0x000fe4000001140b */
[----:B------:R-:W-:Y:S02]  /*0550*/  LOP3.LUT R15, R3, 0x30, R6, 0xf8, !PT ;  /* 0x00000030030f7812 */ /* 0x000fe400078ef806 */
[----:B------:R-:W-:Y:S02]  /*0560*/  LEA.HI R17, R17, R12, RZ, 0x3 ;  /* 0x0000000c11117211 */ /* 0x000fe400078f18ff */
[----:B------:R-:W-:Y:S02]  /*0570*/  LOP3.LUT R13, R13, 0x7fffffe, RZ, 0xc0, !PT ;  /* 0x07fffffe0d0d7812 */ /* 0x000fe400078ec0ff */
[----:B------:R-:W-:Y:S02]  /*0580*/  ISETP.NE.U32.AND P6, PT, R4, 0x1, PT ;  /* 0x000000010400780c */ /* 0x000fe40003fc5070 */
[C---:B------:R-:W-:Y:S01]  /*0590*/  LOP3.LUT P0, RZ, R11.reuse, 0x2, RZ, 0xc0, !PT ;  /* 0x000000020bff7812 */ /* 0x040fe2000780c0ff */
[----:B------:R-:W-:Y:S01]  /*05a0*/  IMAD.SHL.U32 R11, R11, 0x40, RZ ;  /* 0x000000400b0b7824 */ /* 0x000fe200078e00ff */
[----:B------:R-:W-:Y:S01]  /*05b0*/  LEA.HI R4, R8, R8, RZ, 0x1 ;  /* 0x0000000808047211 */ /* 0x000fe200078f08ff */
[----:B------:R-:W-:Y:S01]  /*05c0*/  IMAD.IADD R0, R12, 0x1, -R13 ;  /* 0x000000010c007824 */ /* 0x000fe200078e0a0d */
[----:B------:R-:W-:-:S02]  /*05d0*/  LEA.HI.SX32 R185, R185, R6, 0x1e ;  /* 0x00000006b9b97211 */ /* 0x000fc400078ff2ff */
[----:B------:R-:W-:Y:S01]  /*05e0*/  LOP3.LUT R6, R15, 0x8, R2, 0xf8, !PT ;  /* 0x000000080f067812 */ /* 0x000fe200078ef802 */
[----:B------:R-:W-:Y:S01]  /*05f0*/  IMAD.SHL.U32 R15, R8, 0x40, RZ ;  /* 0x00000040080f7824 */ /* 0x000fe200078e00ff */
[----:B------:R-:W-:Y:S02]  /*0600*/  LOP3.LUT R179, R17, 0xfffffff8, RZ, 0xc0, !PT ;  /* 0xfffffff811b37812 */ /* 0x000fe400078ec0ff */
[----:B------:R-:W-:Y:S02]  /*0610*/  LOP3.LUT R13, R4, 0x3fffffe, RZ, 0xc0, !PT ;  /* 0x03fffffe040d7812 */ /* 0x000fe400078ec0ff */
[----:B------:R-:W-:Y:S01]  /*0620*/  LOP3.LUT R11, R11, 0xc0, RZ, 0xc0, !PT ;  /* 0x000000c00b0b7812 */ /* 0x000fe200078ec0ff */
[----:B------:R-:W-:Y:S01]  /*0630*/  IMAD.IADD R179, R12, 0x1, -R179 ;  /* 0x000000010cb37824 */ /* 0x000fe200078e0ab3 */
[----:B------:R-:W-:Y:S01]  /*0640*/  LOP3.LUT R15, R15, 0x1c0, RZ, 0xc0, !PT ;  /* 0x000001c00f0f7812 */ /* 0x000fe200078ec0ff */
[C---:B------:R-:W-:Y:S01]  /*0650*/  IMAD.IADD R13, R8.reuse, 0x1, -R13 ;  /* 0x00000001080d7824 */ /* 0x040fe200078e0a0d */
[----:B------:R-:W-:-:S02]  /*0660*/  LOP3.LUT P5, RZ, R8, 0x2, RZ, 0xc0, !PT ;  /* 0x0000000208ff7812 */ /* 0x000fc400078ac0ff */
[----:B------:R-:W-:Y:S01]  /*0670*/  LOP3.LUT P4, RZ, R8, 0x4, RZ, 0xc0, !PT ;  /* 0x0000000408ff7812 */ /* 0x000fe2000788c0ff */
[----:B------:R-:W-:Y:S01]  /*0680*/  IMAD.SHL.U32 R8, R5, 0x400, RZ ;  /* 0x0000040005087824 */ /* 0x000fe200078e00ff */
[----:B------:R-:W-:Y:S01]  /*0690*/  LOP3.LUT R2, R11, 0x8, R2, 0xf8, !PT ;  /* 0x000000080b027812 */ /* 0x000fe200078ef802 */
[----:B------:R-:W-:Y:S01]  /*06a0*/  IMAD R198, R13, 0x20, R198 ;  /* 0x000000200dc67824 */ /* 0x000fe200078e02c6 */
[----:B------:R-:W-:Y:S02]  /*06b0*/  SHF.R.U32.HI R11, RZ, 0x3, R11 ;  /* 0x00000003ff0b7819 */ /* 0x000fe4000001160b */
[----:B------:R-:W-:Y:S02]  /*06c0*/  SHF.R.S32.HI R17, RZ, 0x3, R17 ;  /* 0x00000003ff117819 */ /* 0x000fe40000011411 */
[----:B------:R-:W-:Y:S02]  /*06d0*/  LEA.HI R15, R15, R15, RZ, 0x1d ;  /* 0x0000000f0f0f7211 */ /* 0x000fe400078fe8ff */
[----:B------:R-:W-:Y:S01]  /*06e0*/  SHF.R.S32.HI R4, RZ, 0x1, R4 ;  /* 0x00000001ff047819 */ /* 0x000fe20000011404 */
[----:B------:R-:W-:Y:S01]  /*06f0*/  IMAD R0, R17, 0x8, R0 ;  /* 0x0000000811007824 */ /* 0x000fe200078e0200 */
[C---:B------:R-:W-:Y:S01]  /*0700*/  R2P PR, R179.reuse, 0x6 ;  /* 0x00000006b3007804 */ /* 0x040fe20000000000 */
[----:B------:R-:W-:Y:S01]  /*0710*/  IMAD.SHL.U32 R179, R179, 0x40, RZ ;  /* 0x00000040b3b37824 */ /* 0x000fe200078e00ff */
[----:B------:R-:W-:Y:S01]  /*0720*/  LOP3.LUT R11, R2, R11, RZ, 0x3c, !PT ;  /* 0x0000000b020b7212 */ /* 0x000fe200078e3cff */
[--C-:B------:R-:W-:Y:S01]  /*0730*/  IMAD R2, R17, 0x200, R8.reuse ;  /* 0x0000020011027824 */ /* 0x100fe200078e0208 */
[----:B------:R-:W-:Y:S01]  /*0740*/  SHF.R.U32.HI R3, RZ, 0x3, R3 ;  /* 0x00000003ff037819 */ /* 0x000fe20000011603 */
[----:B------:R-:W-:Y:S01]  /*0750*/  IMAD.SHL.U32 R0, R0, 0x20, RZ ;  /* 0x0000002000007824 */ /* 0x000fe200078e00ff */
[----:B------:R-:W-:Y:S01]  /*0760*/  IADD3 R188, R15, R188, R8 ;  /* 0x000000bc0fbc7210 */ /* 0x000fe20007ffe008 */
[----:B------:R-:W-:Y:S01]  /*0770*/  IMAD.SHL.U32 R8, R4, 0x40, RZ ;  /* 0x0000004004087824 */ /* 0x000fe200078e00ff */
[----:B------:R-:W-:Y:S01]  /*0780*/  LOP3.LUT R179, R179, 0x1c0, RZ, 0xc0, !PT ;  /* 0x000001c0b3b37812 */ /* 0x000fe200078ec0ff */
[----:B------:R-:W-:Y:S01]  /*0790*/  IMAD.U32 R174, R174, 0x20, R11 ;  /* 0x00000020aeae7824 */ /* 0x000fe200078e000b */
[----:B------:R-:W-:-:S02]  /*07a0*/  LOP3.LUT R3, R6, R3, RZ, 0x3c, !PT ;  /* 0x0000000306037212 */ /* 0x000fc400078e3cff */
[----:B------:R-:W-:Y:S02]  /*07b0*/  LOP3.LUT R8, R8, 0xc0, RZ, 0xc0, !PT ;  /* 0x000000c008087812 */ /* 0x000fe400078ec0ff */
[----:B------:R-:W-:Y:S01]  /*07c0*/  LOP3.LUT R183, R183, 0x8, RZ, 0xc0, !PT ;  /* 0x00000008b7b77812 */ /* 0x000fe200078ec0ff */
[C---:B------:R-:W-:Y:S01]  /*07d0*/  IMAD R180, R10.reuse, 0x200, R3 ;  /* 0x000002000ab47824 */ /* 0x040fe200078e0203 */
[----:B------:R-:W-:Y:S01]  /*07e0*/  SHF.R.U32.HI R6, RZ, 0x3, R179 ;  /* 0x00000003ff067819 */ /* 0x000fe200000116b3 */
[----:B------:R-:W-:Y:S01]  /*07f0*/  IMAD.SHL.U32 R10, R10, 0x10, RZ ;  /* 0x000000100a0a7824 */ /* 0x000fe200078e00ff */
[----:B------:R-:W-:Y:S02]  /*0800*/  LOP3.LUT R9, R9, 0x8, RZ, 0xc0, !PT ;  /* 0x0000000809097812 */ /* 0x000fe400078ec0ff */
[----:B------:R-:W-:Y:S02]  /*0810*/  SEL R173, R182, 0xffffffe0, !P0 ;  /* 0xffffffe0b6ad7807 */ /* 0x000fe40004000000 */
[----:B------:R-:W-:-:S02]  /*0820*/  SHF.R.U32.HI R3, RZ, 0x3, R8 ;  /* 0x00000003ff037819 */ /* 0x000fc40000011608 */
[C---:B------:R-:W-:Y:S01]  /*0830*/  LOP3.LUT P0, RZ, R7.reuse, 0x2, RZ, 0xc0, !PT ;  /* 0x0000000207ff7812 */ /* 0x040fe2000780c0ff */
[----:B------:R-:W-:Y:S01]  /*0840*/  IMAD.SHL.U32 R7, R7, 0x40, RZ ;  /* 0x0000004007077824 */ /* 0x000fe200078e00ff */
[----:B------:R-:W-:Y:S02]  /*0850*/  LOP3.LUT R179, R6, R179, R183, 0x1e, !PT ;  /* 0x000000b306b37212 */ /* 0x000fe400078e1eb7 */
[----:B------:R-:W-:Y:S02]  /*0860*/  LOP3.LUT R3, R3, R8, R9, 0x1e, !PT ;  /* 0x0000000803037212 */ /* 0x000fe400078e1e09 */
[----:B------:R-:W-:Y:S01]  /*0870*/  LOP3.LUT R7, R7, 0xc0, RZ, 0xc0, !PT ;  /* 0x000000c007077812 */ /* 0x000fe200078ec0ff */
[----:B------:R-:W-:Y:S01]  /*0880*/  IMAD.IADD R179, R2, 0x1, R179 ;  /* 0x0000000102b37824 */ /* 0x000fe200078e02b3 */
[----:B------:R-:W-:Y:S01]  /*0890*/  LEA R188, R188, UR5, 0x1 ;  /* 0x00000005bcbc7c11 */ /* 0x000fe2000f8e08ff */
[----:B------:R-:W-:Y:S01]  /*08a0*/  IMAD.IADD R198, R3, 0x1, R198 ;  /* 0x0000000103c67824 */ /* 0x000fe200078e02c6 */
[----:B------:R-:W-:Y:S01]  /*08b0*/  LOP3.LUT P3, RZ, R4, 0x2, RZ, 0xc0, !PT ;  /* 0x0000000204ff7812 */ /* 0x000fe2000786c0ff */
[----:B------:R-:W-:Y:S01]  /*08c0*/  IMAD.MOV.U32 R3, RZ, RZ, 0x40 ;  /* 0x00000040ff037424 */ /* 0x000fe200078e00ff */
[----:B------:R-:W-:Y:S01]  /*08d0*/  SHF.R.U32.HI R4, RZ, 0x3, R7 ;  /* 0x00000003ff047819 */ /* 0x000fe20000011607 */
[C---:B------:R-:W-:Y:S01]  /*08e0*/  VIADD R189, R188.reuse, 0x40 ;  /* 0x00000040bcbd7836 */ /* 0x040fe20000000000 */
[----:B------:R-:W-:Y:S01]  /*08f0*/  LOP3.LUT R181, R9, 0x10, R10, 0xf8, !PT ;  /* 0x0000001009b57812 */ /* 0x000fe200078ef80a */
[----:B------:R-:W-:Y:S01]  /*0900*/  @P4 VIADD R189, R188, 0xffffffc0 ;  /* 0xffffffc0bcbd4836 */ /* 0x000fe20000000000 */
[----:B------:R-:W-:Y:S01]  /*0910*/  SEL R196, R196, 0x10, !P6 ;  /* 0x00000010c4c47807 */ /* 0x000fe20007000000 */
[----:B------:R-:W-:Y:S01]  /*0920*/  IMAD R2, R5, 0x200, R0 ;  /* 0x0000020005027824 */ /* 0x000fe200078e0200 */
[----:B------:R-:W-:-:S02]  /*0930*/  LEA R179, R179, UR4, 0x1 ;  /* 0x00000004b3b37c11 */ /* 0x000fc4000f8e08ff */
[----:B------:R-:W-:Y:S01]  /*0940*/  LOP3.LUT R183, R4, R7, R183, 0x1e, !PT ;  /* 0x0000000704b77212 */ /* 0x000fe200078e1eb7 */
[----:B------:R-:W-:Y:S01]  /*0950*/  IMAD.IADD R193, R188, 0x1, R196 ;  /* 0x00000001bcc17824 */ /* 0x000fe200078e02c4 */
[----:B------:R-:W-:Y:S01]  /*0960*/  LOP3.LUT R181, R4, R181, R7, 0x1e, !PT ;  /* 0x000000b504b57212 */ /* 0x000fe200078e1e07 */
[----:B------:R-:W-:Y:S01]  /*0970*/  VIADD R178, R179, 0x20 ;  /* 0x00000020b3b27836 */ /* 0x000fe20000000000 */
[----:B------:R-:W-:Y:S01]  /*0980*/  SEL R194, R182, 0xffffffe0, !P5 ;  /* 0xffffffe0b6c27807 */ /* 0x000fe20006800000 */
[----:B------:R-:W-:Y:S01]  /*0990*/  IMAD.IADD R196, R196, 0x1, R189 ;  /* 0x00000001c4c47824 */ /* 0x000fe200078e02bd */
[----:B------:R-:W-:Y:S01]  /*09a0*/  SEL R3, R3, 0xffffffc0, !P2 ;  /* 0xffffffc003037807 */ /* 0x000fe20005000000 */
[----:B------:R-:W-:Y:S01]  /*09b0*/  @P1 VIADD R178, R179, 0xffffffe0 ;  /* 0xffffffe0b3b21836 */ /* 0x000fe20000000000 */
[----:B------:R-:W-:Y:S01]  /*09c0*/  LEA R198, R198, UR6, 0x1 ;  /* 0x00000006c6c67c11 */ /* 0x000fe2000f8e08ff */
[----:B------:R-:W-:Y:S01]  /*09d0*/  IMAD.IADD R183, R2, 0x1, R183 ;  /* 0x0000000102b77824 */ /* 0x000fe200078e02b7 */
[----:B------:R-:W-:Y:S01]  /*09e0*/  LEA R174, R174, UR5, 0x1 ;  /* 0x00000005aeae7c11 */ /* 0x000fe2000f8e08ff */
[----:B------:R-:W-:Y:S01]  /*09f0*/  IMAD.IADD R181, R0, 0x1, R181 ;  /* 0x0000000100b57824 */ /* 0x000fe200078e02b5 */
[----:B------:R-:W-:Y:S01]  /*0a00*/  SEL R182, R182, 0xffffffe0, !P0 ;  /* 0xffffffe0b6b67807 */ /* 0x000fe20004000000 */
[--C-:B------:R-:W-:Y:S01]  /*0a10*/  IMAD.IADD R192, R188, 0x1, R194.reuse ;  /* 0x00000001bcc07824 */ /* 0x100fe200078e02c2 */
        /* <DEDUP_REMOVED lines=12> */
.L_x_132:
[----:B------:R-:W-:Y:S02]  /*0ae0*/  ISETP.NE.U32.AND P0, PT, RZ, UR12, PT ;  /* 0x0000000cff007c0c */ /* 0x000fe4000bf05070 */
[----:B------:R-:W-:Y:S02]  /*0af0*/  ISETP.NE.U32.AND P1, PT, RZ, UR10, PT ;  /* 0x0000000aff007c0c */ /* 0x000fe4000bf25070 */
[----:B------:R-:W-:Y:S02]  /*0b00*/  ISETP.NE.AND.EX P0, PT, RZ, UR13, PT, P0 ;  /* 0x0000000dff007c0c */ /* 0x000fe4000bf05300 */
[----:B------:R-:W-:-:S11]  /*0b10*/  ISETP.NE.AND.EX P1, PT, RZ, UR11, PT, P1 ;  /* 0x0000000bff007c0c */ /* 0x000fd6000bf25310 */
[----:B-1----:R-:W1:Y:S01]  /*0b20*/  @P0 S2R R5, SR_CTAID.Y ;  /* 0x0000000000050919 */ /* 0x002e620000002600 */
[----:B------:R-:W1:Y:S01]  /*0b30*/  @P0 LDC.64 R8, c[0x0][0x300] ;  /* 0x0000c000ff080b82 */ /* 0x000e620000000a00 */
[----:B------:R-:W2:Y:S07]  /*0b40*/  @P1 S2R R4, SR_CTAID.Y ;  /* 0x0000000000041919 */ /* 0x000eae0000002600 */
[----:B------:R-:W2:Y:S01]  /*0b50*/  @P1 LDC.64 R6, c[0x0][0x308] ;  /* 0x0000c200ff061b82 */ /* 0x000ea20000000a00 */
[----:B-1----:R-:W-:-:S05]  /*0b60*/  @P0 IMAD.WIDE R10, R5, 0x4, R8 ;  /* 0x00000004050a0825 */ /* 0x002fca00078e0208 */
[----:B------:R-:W3:Y:S01]  /*0b70*/  @P0 LDG.E R9, desc[UR20][R10.64] ;  /* 0x000000140a090981 */ /* 0x000ee2000c1e1900 */
[----:B--2---:R-:W-:Y:S02]  /*0b80*/  @P1 IMAD.WIDE R12, R4, 0x4, R6 ;  /* 0x00000004040c1825 */ /* 0x004fe400078e0206 */
[----:B------:R-:W1:Y:S03]  /*0b90*/  @!P1 LDC.64 R6, c[0x0][0x318] ;  /* 0x0000c600ff069b82 */ /* 0x000e660000000a00 */
[----:B------:R-:W2:Y:S01]  /*0ba0*/  @P1 LDG.E R8, desc[UR20][R12.64] ;  /* 0x000000140c081981 */ /* 0x000ea2000c1e1900 */
[----:B------:R-:W-:Y:S01]  /*0bb0*/  UMOV UR9, URZ ;  /* 0x0000003f00097c82 */ /* 0x000fe20008000000 */
[----:B------:R-:W-:-:S03]  /*0bc0*/  USHF.L.U32 UR26, UR19, 0x7, URZ ;  /* 0x00000007131a7899 */ /* 0x000fc6000800063f */
[----:B------:R-:W4:Y:S01]  /*0bd0*/  @!P1 LDC.64 R4, c[0x0][0x2c8] ;  /* 0x0000b200ff049b82 */ /* 0x000f220000000a00 */
[----:B---3--:R-:W-:Y:S02]  /*0be0*/  @P0 R2UR UR9, R9 ;  /* 0x00000000090902ca */ /* 0x008fe400000e0000 */
[----:B-1----:R-:W-:-:S04]  /*0bf0*/  @!P1 ISETP.NE.U32.AND P0, PT, R6, RZ, PT ;  /* 0x000000ff0600920c */ /* 0x002fc80003f05070 */
[----:B------:R-:W-:-:S04]  /*0c00*/  @!P1 ISETP.NE.AND.EX P0, PT, R7, RZ, PT, P0 ;  /* 0x000000ff0700920c */ /* 0x000fc80003f05300 */
[----:B----4-:R-:W-:-:S03]  /*0c10*/  @!P1 SEL R5, R5, RZ, P0 ;  /* 0x000000ff05059207 */ /* 0x010fc60000000000 */
[----:B--2---:R-:W-:Y:S01]  /*0c20*/  @P1 VIADD R8, R8, -UR9 ;  /* 0x8000000908081c36 */ /* 0x004fe20008000000 */
[----:B------:R-:W-:-:S04]  /*0c30*/  @!P1 IADD3 R8, R5, -UR9, R4 ;  /* 0x8000000905089c10 */ /* 0x000fc8000fffe004 */
[----:B------:R-:W-:-:S13]  /*0c40*/  ISETP.LE.AND P0, PT, R8, UR26, PT ;  /* 0x0000001a08007c0c */ /* 0x000fda000bf03270 */
[----:B-----5:R-:W-:Y:S05]  /*0c50*/  @P0 BRA `(.L_x_124) ;  /* 0x0000004c00b80947 */ /* 0x020fea0003800000 */
[----:B------:R-:W1:Y:S01]  /*0c60*/  LDC R6, c[0x0][0x278] ;  /* 0x00009e00ff067b82 */ /* 0x000e620000000800 */
[----:B------:R-:W2:Y:S01]  /*0c70*/  S2R R4, SR_CTAID.Z ;  /* 0x0000000000047919 */ /* 0x000ea20000002700 */
[----:B------:R-:W-:Y:S01]  /*0c80*/  ULDC.64 UR6, c[0x0][0x2f0] ;  /* 0x0000bc0000067ab9 */ /* 0x000fe20000000a00 */
[----:B------:R-:W-:Y:S01]  /*0c90*/  ULDC UR27, c[0x0][0x2c4] ;  /* 0x0000b100001b7ab9 */ /* 0x000fe20000000800 */
[----:B------:R-:W-:Y:S02]  /*0ca0*/  UISETP.NE.U32.AND UP1, UPT, UR6, URZ, UPT ;  /* 0x0000003f0600728c */ /* 0x000fe4000bf25070 */
[----:B------:R-:W-:Y:S01]  /*0cb0*/  UIADD3 UR29, UR27, 0x7f, URZ ;  /* 0x0000007f1b1d7890 */ /* 0x000fe2000fffe03f */
[----:B------:R-:W-:Y:S01]  /*0cc0*/  ULDC.U8 UR6, c[0x0][0x3d8] ;  /* 0x0000f60000067ab9 */ /* 0x000fe20000000000 */
[----:B------:R-:W-:Y:S01]  /*0cd0*/  ULDC UR33, c[0x0][0x270] ;  /* 0x00009c0000217ab9 */ /* 0x000fe20000000800 */
[----:B------:R-:W-:Y:S02]  /*0ce0*/  UISETP.NE.AND UP0, UPT, UR6, URZ, UPT ;  /* 0x0000003f0600728c */ /* 0x000fe4000bf05270 */
[----:B------:R-:W-:Y:S01]  /*0cf0*/  USHF.R.S32.HI UR39, URZ, 0x1f, UR29 ;  /* 0x0000001f3f277899 */ /* 0x000fe2000801141d */
[----:B------:R-:W-:Y:S01]  /*0d00*/  ULDC UR32, c[0x0][0x2dc] ;  /* 0x0000b70000207ab9 */ /* 0x000fe20000000800 */
[----:B------:R-:W-:-:S02]  /*0d10*/  UISETP.NE.AND.EX UP1, UPT, UR7, URZ, UPT, UP1 ;  /* 0x0000003f0700728c */ /* 0x000fc4000bf25310 */
[----:B------:R-:W-:Y:S02]  /*0d20*/  ULEA.HI UR39, UR39, UR29, URZ, 0x7 ;  /* 0x0000001d27277291 */ /* 0x000fe4000f8f383f */
[----:B------:R-:W-:Y:S02]  /*0d30*/  UIMAD UR38, UR18, UR32, URZ ;  /* 0x00000020122672a4 */ /* 0x000fe4000f8e023f */
[----:B------:R-:W-:Y:S02]  /*0d40*/  ULOP3.LUT UR40, UR39, 0xffffff80, URZ, 0xc0, !UPT ;  /* 0xffffff8027287892 */ /* 0x000fe4000f8ec03f */
[----:B------:R-:W-:Y:S01]  /*0d50*/  @UP0 UIMAD UR28, UR16, UR27, URZ ;  /* 0x0000001b101c02a4 */ /* 0x000fe2000f8e023f */
[----:B-1----:R-:W-:Y:S01]  /*0d60*/  IABS R8, R6 ;  /* 0x0000000600087213 */ /* 0x002fe20000000000 */
[----:B------:R-:W-:Y:S01]  /*0d70*/  @!UP0 UIMAD UR6, UR16, UR33, UR18 ;  /* 0x00000021100682a4 */ /* 0x000fe2000f8e0212 */
[----:B------:R-:W-:Y:S01]  /*0d80*/  ISETP.NE.AND P2, PT, R6, RZ, PT ;  /* 0x000000ff0600720c */ /* 0x000fe20003f45270 */
[----:B------:R-:W-:Y:S01]  /*0d90*/  UIADD3 UR40, UR40, -0x80, URZ ;  /* 0xffffff8028287890 */ /* 0x000fe2000fffe03f */
[----:B------:R-:W1:Y:S01]  /*0da0*/  I2F.RP R7, R8 ;  /* 0x0000000800077306 */ /* 0x000e620000209400 */
[----:B------:R-:W-:Y:S01]  /*0db0*/  ULDC.U8 UR7, c[0x0][0x480] ;  /* 0x0001200000077ab9 */ /* 0x000fe20000000000 */
[----:B------:R-:W-:Y:S01]  /*0dc0*/  @UP0 ULDC UR42, c[0x0][0x2e4] ;  /* 0x0000b900002a0ab9 */ /* 0x000fe20000000800 */
[----:B------:R-:W-:Y:S01]  /*0dd0*/  USHF.R.S32.HI UR8, URZ, 0x1f, UR9 ;  /* 0x0000001f3f087899 */ /* 0x000fe20008011409 */
[----:B--2---:R-:W-:Y:S01]  /*0de0*/  IABS R4, R4 ;  /* 0x0000000400047213 */ /* 0x004fe20000000000 */
[----:B------:R-:W-:-:S02]  /*0df0*/  @UP0 UIMAD UR42, UR18, UR42, UR28 ;  /* 0x0000002a122a02a4 */ /* 0x000fc4000f8e021c */
[----:B------:R-:W-:Y:S02]  /*0e00*/  USHF.R.S32.HI UR4, URZ, 0x1f, UR26 ;  /* 0x0000001f3f047899 */ /* 0x000fe4000801141a */
[----:B------:R-:W-:Y:S02]  /*0e10*/  USHF.R.S32.HI UR37, URZ, 0x1f, UR33 ;  /* 0x0000001f3f257899 */ /* 0x000fe40008011421 */
[----:B------:R-:W-:Y:S02]  /*0e20*/  USHF.R.S32.HI UR36, URZ, 0x1f, UR38 ;  /* 0x0000001f3f247899 */ /* 0x000fe40008011426 */
[----:B------:R-:W-:Y:S01]  /*0e30*/  USEL UR35, UR30, URZ, UP1 ;  /* 0x0000003f1e237287 */ /* 0x000fe20008800000 */
[----:B-1----:R-:W1:Y:S01]  /*0e40*/  MUFU.RCP R10, R7 ;  /* 0x00000007000a7308 */ /* 0x002e620000001000 */
[----:B------:R-:W-:Y:S02]  /*0e50*/  USEL UR34, UR31, URZ, UP1 ;  /* 0x0000003f1f227287 */ /* 0x000fe40008800000 */
[----:B------:R-:W-:-:S02]  /*0e60*/  @!UP0 UIMAD UR42, UR6, UR27, URZ ;  /* 0x0000001b062a82a4 */ /* 0x000fc4000f8e023f */
[----:B------:R-:W-:Y:S01]  /*0e70*/  USHF.R.S32.HI UR41, URZ, 0x1f, UR40 ;  /* 0x0000001f3f297899 */ /* 0x000fe20008011428 */
[----:B-1----:R-:W-:Y:S01]  /*0e80*/  VIADD R10, R10, 0xffffffe ;  /* 0x0ffffffe0a0a7836 */ /* 0x002fe20000000000 */
[----:B------:R-:W1:Y:S03]  /*0e90*/  S2R R7, SR_CTAID.X ;  /* 0x0000000000077919 */ /* 0x000e660000002500 */
[----:B------:R-:W2:Y:S02]  /*0ea0*/  F2I.FTZ.U32.TRUNC.NTZ R11, R10 ;  /* 0x0000000a000b7305 */ /* 0x000ea4000021f000 */
[----:B--2---:R-:W-:Y:S02]  /*0eb0*/  IMAD.MOV R5, RZ, RZ, -R11 ;  /* 0x000000ffff057224 */ /* 0x004fe400078e0a0b */
[----:B------:R-:W-:Y:S02]  /*0ec0*/  IMAD.MOV.U32 R10, RZ, RZ, RZ ;  /* 0x000000ffff0a7224 */ /* 0x000fe400078e00ff */
[----:B------:R-:W-:-:S04]  /*0ed0*/  IMAD R5, R5, R8, RZ ;  /* 0x0000000805057224 */ /* 0x000fc800078e02ff */
[----:B------:R-:W-:-:S06]  /*0ee0*/  IMAD.HI.U32 R5, R11, R5, R10 ;  /* 0x000000050b057227 */ /* 0x000fcc00078e000a */
[----:B------:R-:W-:-:S04]  /*0ef0*/  IMAD.HI.U32 R19, R5, R4, RZ ;  /* 0x0000000405137227 */ /* 0x000fc800078e00ff */
[----:B------:R-:W-:-:S04]  /*0f00*/  IMAD.MOV R9, RZ, RZ, -R19 ;  /* 0x000000ffff097224 */ /* 0x000fc800078e0a13 */
[C---:B------:R-:W-:Y:S02]  /*0f10*/  IMAD R9, R8.reuse, R9, R4 ;  /* 0x0000000908097224 */ /* 0x040fe400078e0204 */
[----:B------:R-:W1:Y:S03]  /*0f20*/  LDC.64 R4, c[0x0][0x488] ;  /* 0x00012200ff047b82 */ /* 0x000e660000000a00 */
[----:B------:R-:W-:-:S13]  /*0f30*/  ISETP.GT.U32.AND P1, PT, R8, R9, PT ;  /* 0x000000090800720c */ /* 0x000fda0003f24070 */
[-C--:B------:R-:W-:Y:S01]  /*0f40*/  @!P1 IADD3 R9, R9, -R8.reuse, RZ ;  /* 0x8000000809099210 */ /* 0x080fe20007ffe0ff */
[----:B------:R-:W-:Y:S01]  /*0f50*/  @!P1 VIADD R19, R19, 0x1 ;  /* 0x0000000113139836 */ /* 0x000fe20000000000 */
[----:B------:R-:W-:Y:S02]  /*0f60*/  ISETP.NE.AND P1, PT, RZ, UR7, PT ;  /* 0x00000007ff007c0c */ /* 0x000fe4000bf25270 */
[----:B------:R-:W-:Y:S02]  /*0f70*/  ISETP.GE.U32.AND P3, PT, R9, R8, PT ;  /* 0x000000080900720c */ /* 0x000fe40003f66070 */
[----:B------:R-:W-:Y:S01]  /*0f80*/  LOP3.LUT R8, R6, UR18, RZ, 0x3c, !PT ;  /* 0x0000001206087c12 */ /* 0x000fe2000f8e3cff */
[----:B-1----:R-:W-:-:S03]  /*0f90*/  IMAD.WIDE.U32 R16, R7, R4, RZ ;  /* 0x0000000407107225 */ /* 0x002fc600078e00ff */
[----:B------:R-:W-:Y:S01]  /*0fa0*/  ISETP.GE.AND P0, PT, R8, RZ, PT ;  /* 0x000000ff0800720c */ /* 0x000fe20003f06270 */
[----:B------:R-:W-:Y:S01]  /*0fb0*/  IMAD R5, R7, R5, R17 ;  /* 0x0000000507057224 */ /* 0x000fe200078e0211 */
[----:B------:R-:W-:-:S05]  /*0fc0*/  SEL R16, R16, RZ, P1 ;  /* 0x000000ff10107207 */ /* 0x000fca0000800000 */
[----:B------:R-:W-:Y:S01]  /*0fd0*/  @P3 VIADD R19, R19, 0x1 ;  /* 0x0000000113133836 */ /* 0x000fe20000000000 */
[----:B------:R-:W-:-:S05]  /*0fe0*/  SEL R15, R5, RZ, P1 ;  /* 0x000000ff050f7207 */ /* 0x000fca0000800000 */
[----:B------:R-:W-:Y:S02]  /*0ff0*/  @!P0 IADD3 R19, -R19, RZ, RZ ;  /* 0x000000ff13138210 */ /* 0x000fe40007ffe1ff */
[----:B------:R-:W-:Y:S02]  /*1000*/  PLOP3.LUT P0, PT, PT, PT, UP0, 0x80, 0x0 ;  /* 0x000000000000781c */ /* 0x000fe40003f0f008 */
[----:B------:R-:W-:-:S04]  /*1010*/  @!P2 LOP3.LUT R19, RZ, R6, RZ, 0x33, !PT ;  /* 0x00000006ff13a212 */ /* 0x000fc800078e33ff */
[----:B------:R-:W-:-:S07]  /*1020*/  SHF.R.S32.HI R18, RZ, 0x1f, R19 ;  /* 0x0000001fff127819 */ /* 0x000fce0000011413 */
[----:B------:R-:W-:Y:S05]  /*1030*/  @!P0 BRA `(.L_x_125) ;  /* 0x0000000000208947 */ /* 0x000fea0003800000 */
[----:B------:R-:W-:Y:S01]  /*1040*/  ULDC UR29, c[0x0][0x2d4] ;  /* 0x0000b500001d7ab9 */ /* 0x000fe20000000800 */
[----:B------:R-:W-:Y:S01]  /*1050*/  ULDC UR7, c[0x0][0x2c0] ;  /* 0x0000b00000077ab9 */ /* 0x000fe20000000800 */
[----:B------:R-:W-:Y:S01]  /*1060*/  UIADD3 UR28, UR29, 0x80, URZ ;  /* 0x000000801d1c7890 */ /* 0x000fe2000fffe03f */
[----:B------:R-:W-:Y:S02]  /*1070*/  ULDC UR6, c[0x0][0x2e4] ;  /* 0x0000b90000067ab9 */ /* 0x000fe40000000800 */
[----:B------:R-:W-:Y:S02]  /*1080*/  ULEA UR6, UR7, UR6, 0x7 ;  /* 0x0000000607067291 */ /* 0x000fe4000f8e383f */
[----:B------:R-:W-:-:S04]  /*1090*/  UIMAD UR28, UR28, UR16, URZ ;  /* 0x000000101c1c72a4 */ /* 0x000fc8000f8e023f */
[----:B------:R-:W-:Y:S01]  /*10a0*/  UIMAD UR28, UR6, UR18, UR28 ;  /* 0x00000012061c72a4 */ /* 0x000fe2000f8e021c */
[----:B------:R-:W-:Y:S11]  /*10b0*/  BRA `(.L_x_126) ;  /* 0x00000000000c7947 */ /* 0x000ff60003800000 */
.L_x_125:
[----:B------:R-:W-:Y:S01]  /*10c0*/  UIMAD UR28, UR16, UR33, UR18 ;  /* 0x00000021101c72a4 */ /* 0x000fe2000f8e0212 */
[----:B------:R-:W-:-:S03]  /*10d0*/  ULDC UR29, c[0x0][0x2d4] ;  /* 0x0000b500001d7ab9 */ /* 0x000fc60000000800 */
[----:B------:R-:W-:-:S12]  /*10e0*/  UIMAD UR28, UR28, UR29, URZ ;  /* 0x0000001d1c1c72a4 */ /* 0x000fd8000f8e023f */
.L_x_126:
[----:B------:R-:W1:Y:S01]  /*10f0*/  LDC.64 R6, c[0x0][0x238] ;  /* 0x00008e00ff067b82 */ /* 0x000e620000000a00 */
[----:B------:R-:W2:Y:S01]  /*1100*/  S2R R14, SR_TID.X ;  /* 0x00000000000e7919 */ /* 0x000ea20000002100 */
[----:B------:R-:W-:Y:S01]  /*1110*/  SHF.R.S32.HI R191, RZ, 0x1f, R190 ;  /* 0x0000001fffbf7819 */ /* 0x000fe200000114be */
[----:B------:R-:W-:Y:S01]  /*1120*/  ULDC.64 UR6, c[0x0][0x268] ;  /* 0x00009a0000067ab9 */ /* 0x000fe20000000a00 */
[----:B------:R-:W-:Y:S01]  /*1130*/  SHF.R.S32.HI R21, RZ, 0x1f, R187 ;  /* 0x0000001fff157819 */ /* 0x000fe200000114bb */
[----:B------:R-:W-:Y:S02]  /*1140*/  UIADD3 UR26, UP0, UR26, UR9, URZ ;  /* 0x000000091a1a7290 */ /* 0x000fe4000ff1e03f */
[----:B------:R-:W-:Y:S01]  /*1150*/  ULEA.HI.SX32 UR39, UR39, 0xffffffff, 0x19 ;  /* 0xffffffff27277891 */ /* 0x000fe2000f8fca3f */
[----:B------:R-:W3:Y:S01]  /*1160*/  LDC.64 R4, c[0x0][0x250] ;  /* 0x00009400ff047b82 */ /* 0x000ee20000000a00 */
[----:B------:R-:W-:Y:S02]  /*1170*/  UIADD3.X UR4, UR8, UR4, URZ, UP0, !UPT ;  /* 0x0000000408047290 */ /* 0x000fe400087fe43f */
[----:B------:R-:W-:-:S04]  /*1180*/  ULEA.HI UR9, UR39, UR39, URZ, 0x1 ;  /* 0x0000002727097291 */ /* 0x000fc8000f8f083f */
[----:B------:R-:W-:-:S04]  /*1190*/  ULOP3.LUT UR9, UR9, 0xfffffffe, URZ, 0xc0, !UPT ;  /* 0xfffffffe09097892 */ /* 0x000fc8000f8ec03f */
[----:B------:R-:W-:-:S04]  /*11a0*/  UIADD3 UR9, UR39, -UR9, URZ ;  /* 0x8000000927097290 */ /* 0x000fc8000fffe03f */
[----:B------:R-:W-:Y:S01]  /*11b0*/  UISETP.NE.AND UP0, UPT, UR9, 0x1, UPT ;  /* 0x000000010900788c */ /* 0x000fe2000bf05270 */
[C---:B-1----:R-:W-:Y:S02]  /*11c0*/  IMAD R8, R6.reuse, UR25, RZ ;  /* 0x0000001906087c24 */ /* 0x042fe4000f8e02ff */
[----:B------:R-:W-:-:S04]  /*11d0*/  IMAD.WIDE.U32 R28, R6, UR16, R190 ;  /* 0x00000010061c7c25 */ /* 0x000fc8000f8e00be */
[----:B------:R-:W-:Y:S02]  /*11e0*/  IMAD R7, R7, UR16, R8 ;  /* 0x0000001007077c24 */ /* 0x000fe4000f8e0208 */
[----:B---3--:R-:W-:Y:S01]  /*11f0*/  IMAD R26, R21, R4, RZ ;  /* 0x00000004151a7224 */ /* 0x008fe200078e02ff */
[----:B--2---:R-:W-:Y:S01]  /*1200*/  SHF.R.S32.HI R17, RZ, 0x1f, R14 ;  /* 0x0000001fff117819 */ /* 0x004fe2000001140e */
[----:B------:R-:W-:Y:S02]  /*1210*/  IMAD.IADD R29, R29, 0x1, R7 ;  /* 0x000000011d1d7824 */ /* 0x000fe400078e0207 */
[----:B------:R-:W1:Y:S01]  /*1220*/  LDC.64 R6, c[0x0][0x418] ;  /* 0x00010600ff067b82 */ /* 0x000e620000000a00 */
[CC--:B------:R-:W-:Y:S01]  /*1230*/  LEA.HI R23, R17.reuse, R14.reuse, RZ, 0x3 ;  /* 0x0000000e11177211 */ /* 0x0c0fe200078f18ff */
[----:B------:R-:W-:Y:S01]  /*1240*/  IMAD R8, R18, UR6, RZ ;  /* 0x0000000612087c24 */ /* 0x000fe2000f8e02ff */
[----:B------:R-:W-:Y:S01]  /*1250*/  LEA.HI R12, R17, R14, RZ, 0x2 ;  /* 0x0000000e110c7211 */ /* 0x000fe200078f10ff */
[----:B------:R-:W-:Y:S01]  /*1260*/  IMAD.WIDE.U32 R10, R187, R4, RZ ;  /* 0x00000004bb0a7225 */ /* 0x000fe200078e00ff */
[----:B------:R-:W-:-:S02]  /*1270*/  SHF.R.S32.HI R23, RZ, 0x3, R23 ;  /* 0x00000003ff177819 */ /* 0x000fc40000011417 */
[----:B------:R-:W-:Y:S01]  /*1280*/  LEA.HI R12, R12, R187, RZ, 0x1 ;  /* 0x000000bb0c0c7211 */ /* 0x000fe200078f08ff */
[----:B------:R-:W-:Y:S02]  /*1290*/  IMAD R26, R187, R5, R26 ;  /* 0x00000005bb1a7224 */ /* 0x000fe400078e021a */
[----:B------:R-:W-:Y:S01]  /*12a0*/  IMAD R13, R19, UR7, R8 ;  /* 0x00000007130d7c24 */ /* 0x000fe2000f8e0208 */
[----:B------:R-:W-:Y:S01]  /*12b0*/  LOP3.LUT R12, R12, 0x7fffffe, RZ, 0xc0, !PT ;  /* 0x07fffffe0c0c7812 */ /* 0x000fe200078ec0ff */
[----:B------:R-:W-:Y:S01]  /*12c0*/  IMAD.IADD R27, R11, 0x1, R26 ;  /* 0x000000010b1b7824 */ /* 0x000fe200078e021a */
[----:B------:R-:W2:Y:S01]  /*12d0*/  LDC.64 R8, c[0x0][0x240] ;  /* 0x00009000ff087b82 */ /* 0x000ea20000000a00 */
[----:B------:R-:W-:Y:S02]  /*12e0*/  IMAD.SHL.U32 R23, R23, 0x40, RZ ;  /* 0x0000004017177824 */ /* 0x000fe400078e00ff */
[----:B------:R-:W-:Y:S02]  /*12f0*/  IMAD.MOV.U32 R26, RZ, RZ, R10 ;  /* 0x000000ffff1a7224 */ /* 0x000fe400078e000a */
[----:B------:R-:W-:Y:S01]  /*1300*/  IMAD.WIDE.U32 R28, R19, UR6, R28 ;  /* 0x00000006131c7c25 */ /* 0x000fe2000f8e001c */
[----:B------:R-:W-:Y:S01]  /*1310*/  LOP3.LUT R23, R23, 0xc0, RZ, 0xc0, !PT ;  /* 0x000000c017177812 */ /* 0x000fe200078ec0ff */
[----:B------:R-:W-:Y:S01]  /*1320*/  ULDC.64 UR6, c[0x0][0x220] ;  /* 0x0000880000067ab9 */ /* 0x000fe20000000a00 */
[----:B------:R-:W3:Y:S01]  /*1330*/  LDC.64 R10, c[0x0][0x420] ;  /* 0x00010800ff0a7b82 */ /* 0x000ee20000000a00 */
[C---:B------:R-:W-:Y:S01]  /*1340*/  IMAD R22, R4.reuse, UR4, RZ ;  /* 0x0000000404167c24 */ /* 0x040fe2000f8e02ff */
[----:B------:R-:W-:Y:S01]  /*1350*/  LOP3.LUT R25, R23, 0x18, R190, 0xf8, !PT ;  /* 0x0000001817197812 */ /* 0x000fe200078ef8be */
[----:B------:R-:W-:Y:S01]  /*1360*/  IMAD.WIDE.U32 R26, R4, UR26, R26 ;  /* 0x0000001a041a7c25 */ /* 0x000fe2000f8e001a */
[----:B------:R-:W-:-:S03]  /*1370*/  SHF.R.U32.HI R20, RZ, 0x3, R23 ;  /* 0x00000003ff147819 */ /* 0x000fc60000011617 */
[----:B------:R-:W-:Y:S01]  /*1380*/  IMAD R22, R5, UR26, R22 ;  /* 0x0000001a05167c24 */ /* 0x000fe2000f8e0216 */
[----:B------:R-:W-:Y:S01]  /*1390*/  IADD3 R23, P0, R28, R26, RZ ;  /* 0x0000001a1c177210 */ /* 0x000fe20007f1e0ff */
[----:B------:R-:W-:Y:S01]  /*13a0*/  IMAD.IADD R13, R29, 0x1, R13 ;  /* 0x000000011d0d7824 */ /* 0x000fe200078e020d */
[----:B------:R-:W-:Y:S01]  /*13b0*/  LOP3.LUT R20, R25, R20, RZ, 0x3c, !PT ;  /* 0x0000001419147212 */ /* 0x000fe200078e3cff */
[C---:B-1----:R-:W-:Y:S02]  /*13c0*/  IMAD R24, R6.reuse, UR25, RZ ;  /* 0x0000001906187c24 */ /* 0x042fe4000f8e02ff */
[----:B------:R-:W-:Y:S01]  /*13d0*/  IMAD.WIDE.U32 R28, R6, UR16, R190 ;  /* 0x00000010061c7c25 */ /* 0x000fe2000f8e00be */
[----:B------:R-:W-:-:S03]  /*13e0*/  IADD3.X R22, R13, R27, R22, P0, !PT ;  /* 0x0000001b0d167210 */ /* 0x000fc600007fe416 */
[----:B------:R-:W-:Y:S01]  /*13f0*/  IMAD R24, R7, UR16, R24 ;  /* 0x0000001007187c24 */ /* 0x000fe2000f8e0218 */
[C---:B------:R-:W-:Y:S01]  /*1400*/  IADD3 R7, P0, R187.reuse, UR40, RZ ;  /* 0x00000028bb077c10 */ /* 0x040fe2000ff1e0ff */
[----:B------:R-:W-:Y:S02]  /*1410*/  IMAD.IADD R27, R187, 0x1, -R12 ;  /* 0x00000001bb1b7824 */ /* 0x000fe400078e0a0c */
[----:B------:R-:W1:Y:S01]  /*1420*/  LDC.64 R12, c[0x0][0x228] ;  /* 0x00008a00ff0c7b82 */ /* 0x000e620000000a00 */
[----:B------:R-:W-:Y:S01]  /*1430*/  IADD3.X R25, R21, UR41, RZ, P0, !PT ;  /* 0x0000002915197c10 */ /* 0x000fe200087fe4ff */
[----:B------:R-:W-:Y:S01]  /*1440*/  IMAD R27, R186, 0x8, R27 ;  /* 0x00000008ba1b7824 */ /* 0x000fe200078e021b */
[----:B------:R-:W-:Y:S01]  /*1450*/  LEA R26, P0, R23, UR6, 0x1 ;  /* 0x00000006171a7c11 */ /* 0x000fe2000f8008ff */
[----:B------:R-:W-:Y:S02]  /*1460*/  IMAD.IADD R29, R29, 0x1, R24 ;  /* 0x000000011d1d7824 */ /* 0x000fe400078e0218 */
[----:B------:R-:W-:Y:S01]  /*1470*/  IMAD.U32 R20, R27, 0x20, R20 ;  /* 0x000000201b147824 */ /* 0x000fe200078e0014 */
[----:B------:R-:W-:Y:S01]  /*1480*/  LEA.HI.X R27, R23, UR7, R22, 0x1, P0 ;  /* 0x00000007171b7c11 */ /* 0x000fe200080f0c16 */
[C---:B--2---:R-:W-:Y:S01]  /*1490*/  IMAD R22, R25.reuse, R8, RZ ;  /* 0x0000000819167224 */ /* 0x044fe200078e02ff */
[----:B------:R-:W-:Y:S01]  /*14a0*/  ULDC.64 UR6, c[0x0][0x428] ;  /* 0x00010a0000067ab9 */ /* 0x000fe20000000a00 */
[----:B---3--:R-:W-:Y:S01]  /*14b0*/  IMAD R6, R25, R10, RZ ;  /* 0x0000000a19067224 */ /* 0x008fe200078e02ff */
[----:B------:R-:W-:Y:S01]  /*14c0*/  UIMAD UR8, UR24, UR6, URZ ;  /* 0x00000006180872a4 */ /* 0x000fe2000f8e023f */
[----:B------:R-:W-:-:S03]  /*14d0*/  IMAD.WIDE.U32 R24, R7, R8, R190 ;  /* 0x0000000807187225 */ /* 0x000fc600078e00be */
[----:B------:R-:W-:Y:S01]  /*14e0*/  UIMAD UR8, UR18, UR7, UR8 ;  /* 0x00000007120872a4 */ /* 0x000fe2000f8e0208 */
[C---:B------:R-:W-:Y:S01]  /*14f0*/  IMAD R23, R7.reuse, R9, R22 ;  /* 0x0000000907177224 */ /* 0x040fe200078e0216 */
[----:B------:R-:W-:Y:S01]  /*1500*/  LEA R22, P0, R4, R26, 0x7 ;  /* 0x0000001a04167211 */ /* 0x000fe200078038ff */
[----:B------:R-:W-:-:S04]  /*1510*/  IMAD.WIDE.U32 R32, R7, R10, R28 ;  /* 0x0000000a07207225 */ /* 0x000fc800078e001c */
[----:B------:R-:W-:Y:S01]  /*1520*/  IMAD.IADD R29, R25, 0x1, R23 ;  /* 0x00000001191d7824 */ /* 0x000fe200078e0217 */
[----:B------:R-:W-:Y:S01]  /*1530*/  LEA.HI.X R23, R4, R27, R5, 0x7, P0 ;  /* 0x0000001b04177211 */ /* 0x000fe200000f3c05 */
[----:B------:R-:W-:Y:S01]  /*1540*/  IMAD R6, R7, R11, R6 ;  /* 0x0000000b07067224 */ /* 0x000fe200078e0206 */
[----:B------:R-:W2:Y:S01]  /*1550*/  LDC.64 R4, c[0x0][0x230] ;  /* 0x00008c00ff047b82 */ /* 0x000ea20000000a00 */
[----:B------:R-:W-:Y:S01]  /*1560*/  IMAD.U32 R30, RZ, RZ, UR6 ;  /* 0x00000006ff1e7e24 */ /* 0x000fe2000f8e00ff */
[----:B------:R-:W-:Y:S01]  /*1570*/  ULDC.64 UR6, c[0x0][0x3e0] ;  /* 0x0000f80000067ab9 */ /* 0x000fe20000000a00 */
[----:B------:R-:W-:Y:S01]  /*1580*/  IMAD.MOV.U32 R28, RZ, RZ, R24 ;  /* 0x000000ffff1c7224 */ /* 0x000fe200078e0018 */
[----:B------:R-:W-:Y:S01]  /*1590*/  IADD3 R33, R33, R6, RZ ;  /* 0x0000000621217210 */ /* 0x000fe20007ffe0ff */
[C---:B-1----:R-:W-:Y:S01]  /*15a0*/  IMAD R24, R12.reuse, UR25, RZ ;  /* 0x000000190c187c24 */ /* 0x042fe2000f8e02ff */
[----:B------:R-:W-:Y:S01]  /*15b0*/  PLOP3.LUT P0, PT, PT, PT, UP0, 0x80, 0x0 ;  /* 0x000000000000781c */ /* 0x000fe20003f0f008 */
[----:B------:R-:W-:Y:S01]  /*15c0*/  IMAD.WIDE.U32 R28, R12, UR16, R28 ;  /* 0x000000100c1c7c25 */ /* 0x000fe2000f8e001c */
[----:B------:R-:W1:Y:S03]  /*15d0*/  LDC.64 R6, c[0x0][0x248] ;  /* 0x00009200ff067b82 */ /* 0x000e660000000a00 */
[----:B------:R-:W-:-:S04]  /*15e0*/  IMAD.WIDE.U32 R30, R30, UR18, R32 ;  /* 0x000000121e1e7c25 */ /* 0x000fc8000f8e0020 */
[----:B------:R-:W-:Y:S01]  /*15f0*/  IMAD R24, R13, UR16, R24 ;  /* 0x000000100d187c24 */ /* 0x000fe2000f8e0218 */
[----:B------:R-:W-:Y:S01]  /*1600*/  LEA R212, P2, R30, UR6, 0x1 ;  /* 0x000000061ed47c11 */ /* 0x000fe2000f8408ff */
[----:B------:R-:W-:Y:S01]  /*1610*/  VIADD R13, R31, UR8 ;  /* 0x000000081f0d7c36 */ /* 0x000fe20008000000 */
[----:B------:R-:W-:Y:S01]  /*1620*/  ULDC.64 UR8, c[0x0][0x258] ;  /* 0x0000960000087ab9 */ /* 0x000fe20000000a00 */
[----:B------:R-:W-:Y:S01]  /*1630*/  IMAD.IADD R29, R29, 0x1, R24 ;  /* 0x000000011d1d7824 */ /* 0x000fe200078e0218 */
[----:B------:R-:W-:Y:S01]  /*1640*/  @P1 BAR.SYNC.DEFER_BLOCKING 0x0 ;  /* 0x0000000000001b1d */ /* 0x000fe20000010000 */
[----:B------:R-:W-:Y:S01]  /*1650*/  LEA R24, P1, R10, R212, 0x7 ;  /* 0x000000d40a187211 */ /* 0x000fe200078238ff */
[----:B------:R-:W-:Y:S01]  /*1660*/  UIMAD UR43, UR24, UR8, URZ ;  /* 0x00000008182b72a4 */ /* 0x000fe2000f8e023f */
[----:B------:R-:W-:Y:S01]  /*1670*/  LEA.HI.X R213, R30, UR7, R13, 0x1, P2 ;  /* 0x000000071ed57c11 */ /* 0x000fe200090f0c0d */
[----:B--2---:R-:W-:Y:S01]  /*1680*/  IMAD.WIDE.U32 R30, R4, UR16, R190 ;  /* 0x00000010041e7c25 */ /* 0x004fe2000f8e00be */
[----:B------:R-:W-:Y:S01]  /*1690*/  LEA R13, R20, UR5, 0x1 ;  /* 0x00000005140d7c11 */ /* 0x000fe2000f8e08ff */
[----:B------:R-:W-:Y:S01]  /*16a0*/  ULDC.64 UR6, c[0x0][0x260] ;  /* 0x0000980000067ab9 */ /* 0x000fe20000000a00 */
[----:B------:R-:W-:Y:S01]  /*16b0*/  LEA.HI.X R25, R10, R213, R11, 0x7, P1 ;  /* 0x000000d50a197211 */ /* 0x000fe200008f3c0b */
[----:B------:R-:W-:Y:S01]  /*16c0*/  IMAD R10, R4, UR25, RZ ;  /* 0x00000019040a7c24 */ /* 0x000fe2000f8e02ff */
[----:B------:R-:W-:Y:S01]  /*16d0*/  UIMAD UR9, UR18, UR9, UR43 ;  /* 0x00000009120972a4 */ /* 0x000fe2000f8e022b */
[----:B------:R-:W-:-:S02]  /*16e0*/  VIADD R209, R20, 0x1000 ;  /* 0x0000100014d17836 */ /* 0x000fc40000000000 */
[----:B------:R-:W-:Y:S02]  /*16f0*/  IMAD R10, R5, UR16, R10 ;  /* 0x00000010050a7c24 */ /* 0x000fe4000f8e020a */
[----:B-1----:R-:W-:Y:S01]  /*1700*/  IMAD R4, R21, R6, RZ ;  /* 0x0000000615047224 */ /* 0x002fe200078e02ff */
[----:B------:R-:W-:Y:S01]  /*1710*/  SEL R209, R209, R20, !P0 ;  /* 0x00000014d1d17207 */ /* 0x000fe20004000000 */
[----:B------:R-:W-:Y:S01]  /*1720*/  IMAD.U32 R5, RZ, RZ, UR8 ;  /* 0x00000008ff057e24 */ /* 0x000fe2000f8e00ff */
[----:B------:R-:W-:Y:S01]  /*1730*/  IADD3 R31, R31, R10, RZ ;  /* 0x0000000a1f1f7210 */ /* 0x000fe20007ffe0ff */
[----:B------:R-:W-:Y:S01]  /*1740*/  IMAD.WIDE.U32 R10, R187, R6, RZ ;  /* 0x00000006bb0a7225 */ /* 0x000fe200078e00ff */
[----:B------:R-:W-:Y:S01]  /*1750*/  UIADD3 UR8, UR40, UR42, URZ ;  /* 0x0000002a28087290 */ /* 0x000fe2000fffe03f */
[----:B------:R-:W-:Y:S02]  /*1760*/  LEA R209, R209, UR5, 0x1 ;  /* 0x00000005d1d17c11 */ /* 0x000fe4000f8e08ff */
[----:B------:R-:W-:-:S02]  /*1770*/  IMAD R4, R187, R7, R4 ;  /* 0x00000007bb047224 */ /* 0x000fc400078e0204 */
[----:B------:R-:W-:Y:S01]  /*1780*/  IMAD R18, R18, UR6, RZ ;  /* 0x0000000612127c24 */ /* 0x000fe2000f8e02ff */
[----:B------:R-:W-:Y:S01]  /*1790*/  @!PT LDS RZ, [RZ] ;  /* 0x00000000fffff984 */ /* 0x000fe20000000800 */
[----:B------:R-:W-:Y:S01]  /*17a0*/  @!PT LDS RZ, [RZ] ;  /* 0x00000000fffff984 */ /* 0x000fe20000000800 */
[----:B------:R-:W-:Y:S01]  /*17b0*/  @!PT LDS RZ, [RZ] ;  /* 0x00000000fffff984 */ /* 0x000fe20000000800 */
[----:B------:R-:W-:Y:S01]  /*17c0*/  LDGSTS.E.BYPASS.LTC128B.128 [R13+0x8000], desc[UR20][R26.64] ;  /* 0x080000001a0d7fae */ /* 0x000fe2000b901d54 */
[----:B------:R-:W-:-:S03]  /*17d0*/  IMAD.WIDE.U32 R28, R5, UR18, R28 ;  /* 0x00000012051c7c25 */ /* 0x000fc6000f8e001c */
[----:B------:R1:W-:Y:S01]  /*17e0*/  LDGSTS.E.BYPASS.LTC128B.128 [R13+0x9000], desc[UR20][R22.64] ;  /* 0x09000000160d7fae */ /* 0x0003e2000b901d54 */
[----:B------:R-:W-:Y:S02]  /*17f0*/  IMAD.IADD R21, R11, 0x1, R4 ;  /* 0x000000010b157824 */ /* 0x000fe400078e0204 */
[----:B------:R-:W-:Y:S01]  /*1800*/  IMAD.MOV.U32 R20, RZ, RZ, R10 ;  /* 0x000000ffff147224 */ /* 0x000fe200078e000a */
[----:B------:R-:W0:Y:S01]  /*1810*/  LDGDEPBAR ;  /* 0x00000000000079af */ /* 0x000e220000000000 */
[C---:B------:R-:W-:Y:S02]  /*1820*/  IMAD R18, R19.reuse, UR7, R18 ;  /* 0x0000000713127c24 */ /* 0x040fe4000f8e0212 */
[----:B------:R-:W-:Y:S01]  /*1830*/  IMAD.WIDE.U32 R30, R19, UR6, R30 ;  /* 0x00000006131e7c25 */ /* 0x000fe2000f8e001e */
[----:B------:R-:W-:Y:S01]  /*1840*/  ULDC.64 UR6, c[0x0][0x210] ;  /* 0x0000840000067ab9 */ /* 0x000fe20000000a00 */
[----:B------:R-:W-:Y:S01]  /*1850*/  LDGSTS.E.BYPASS.LTC128B.128 [R13+0x4000], desc[UR20][R212.64] ;  /* 0x04000000d40d7fae */ /* 0x000fe2000b901d54 */
[----:B------:R-:W-:Y:S01]  /*1860*/  LEA R214, P1, R28, UR6, 0x1 ;  /* 0x000000061cd67c11 */ /* 0x000fe2000f8208ff */
[----:B------:R-:W-:-:S02]  /*1870*/  VIADD R4, R29, UR9 ;  /* 0x000000091d047c36 */ /* 0x000fc40008000000 */
[C---:B------:R-:W-:Y:S01]  /*1880*/  IMAD R10, R6.reuse, UR4, RZ ;  /* 0x00000004060a7c24 */ /* 0x040fe2000f8e02ff */
[----:B------:R-:W-:Y:S01]  /*1890*/  LDGSTS.E.BYPASS.LTC128B.128 [R13+0x5000], desc[UR20][R24.64] ;  /* 0x05000000180d7fae */ /* 0x000fe2000b901d54 */
[----:B------:R-:W-:Y:S01]  /*18a0*/  IMAD.WIDE.U32 R20, R6, UR26, R20 ;  /* 0x0000001a06147c25 */ /* 0x000fe2000f8e0014 */
[----:B------:R-:W-:Y:S01]  /*18b0*/  LEA.HI.X R215, R28, UR7, R4, 0x1, P1 ;  /* 0x000000071cd77c11 */ /* 0x000fe200088f0c04 */
[----:B------:R-:W-:Y:S01]  /*18c0*/  ULDC.64 UR6, c[0x0][0x2b0] ;  /* 0x0000ac0000067ab9 */ /* 0x000fe20000000a00 */
[----:B------:R-:W-:Y:S01]  /*18d0*/  SHF.R.S32.HI R4, RZ, 0x1f, R185 ;  /* 0x0000001fff047819 */ /* 0x000fe200000114b9 */
[----:B------:R-:W-:Y:S01]  /*18e0*/  IMAD R10, R7, UR26, R10 ;  /* 0x0000001a070a7c24 */ /* 0x000fe2000f8e020a */
[----:B------:R-:W-:Y:S01]  /*18f0*/  IADD3 R11, P1, R30, R20, RZ ;  /* 0x000000141e0b7210 */ /* 0x000fe20007f3e0ff */
[----:B------:R-:W-:Y:S01]  /*1900*/  IMAD.IADD R5, R31, 0x1, R18 ;  /* 0x000000011f057824 */ /* 0x000fe200078e0212 */
[----:B------:R-:W-:Y:S01]  /*1910*/  UIMAD.WIDE UR8, UR8, 0x4, UR6 ;  /* 0x00000004080878a5 */ /* 0x000fe2000f8e0206 */
[----:B------:R-:W-:Y:S02]  /*1920*/  LDGSTS.E.BYPASS.LTC128B.128 [R209], desc[UR20][R214.64] ;  /* 0x00000000d6d17fae */ /* 0x000fe4000b901d54 */
[----:B------:R-:W-:Y:S01]  /*1930*/  ULDC.64 UR6, c[0x0][0x218] ;  /* 0x0000860000067ab9 */ /* 0x000fe20000000a00 */
[----:B------:R-:W-:Y:S01]  /*1940*/  IADD3.X R20, R5, R21, R10, P1, !PT ;  /* 0x0000001505147210 */ /* 0x000fe20000ffe40a */
[----:B------:R-:W-:Y:S01]  /*1950*/  IMAD.SHL.U32 R10, R185, 0x4, RZ ;  /* 0x00000004b90a7824 */ /* 0x000fe200078e00ff */
[----:B-1----:R-:W-:-:S02]  /*1960*/  LEA R22, P3, R8, R214, 0x7 ;  /* 0x000000d608167211 */ /* 0x002fc400078638ff */
[----:B------:R-:W-:Y:S02]  /*1970*/  LEA R18, P1, R11, UR6, 0x1 ;  /* 0x000000060b127c11 */ /* 0x000fe4000f8208ff */
[----:B------:R-:W-:Y:S02]  /*1980*/  SHF.L.U64.HI R5, R185, 0x2, R4 ;  /* 0x00000002b9057819 */ /* 0x000fe40000010204 */
[----:B------:R-:W-:Y:S02]  /*1990*/  IADD3 R10, P2, R10, UR8, RZ ;  /* 0x000000080a0a7c10 */ /* 0x000fe4000ff5e0ff */
[----:B------:R-:W-:Y:S02]  /*19a0*/  LEA.HI.X R23, R8, R215, R9, 0x7, P3 ;  /* 0x000000d708177211 */ /* 0x000fe400018f3c09 */
[----:B------:R-:W-:Y:S02]  /*19b0*/  LEA.HI.X R19, R11, UR7, R20, 0x1, P1 ;  /* 0x000000070b137c11 */ /* 0x000fe400088f0c14 */
[----:B------:R-:W-:Y:S01]  /*19c0*/  LEA R8, P1, R6, R18, 0x7 ;  /* 0x0000001206087211 */ /* 0x000fe200078238ff */
[----:B------:R-:W-:Y:S01]  /*19d0*/  LDGSTS.E.BYPASS.LTC128B.128 [R209+0x1000], desc[UR20][R22.64] ;  /* 0x0100000016d17fae */ /* 0x000fe2000b901d54 */
[----:B------:R-:W-:-:S02]  /*19e0*/  IADD3.X R11, R5, UR9, RZ, P2, !PT ;  /* 0x00000009050b7c10 */ /* 0x000fc400097fe4ff */
[----:B------:R-:W-:Y:S01]  /*19f0*/  LEA.HI R5, R17, R14, RZ, 0x5 ;  /* 0x0000000e11057211 */ /* 0x000fe200078f28ff */
[----:B------:R-:W-:Y:S01]  /*1a00*/  LDGSTS.E.BYPASS.LTC128B.128 [R13+0x6000], desc[UR20][R18.64] ;  /* 0x06000000120d7fae */ /* 0x000fe2000b901d54 */
[----:B------:R-:W-:Y:S02]  /*1a10*/  LEA.HI.X R9, R6, R19, R7, 0x7, P1 ;  /* 0x0000001306097211 */ /* 0x000fe400008f3c07 */
[----:B------:R-:W-:Y:S01]  /*1a20*/  LOP3.LUT R5, R5, 0xffffffe0, RZ, 0xc0, !PT ;  /* 0xffffffe005057812 */ /* 0x000fe200078ec0ff */
[----:B------:R-:W-:Y:S01]  /*1a30*/  UIMAD UR42, UR33, UR32, URZ ;  /* 0x00000020212a72a4 */ /* 0x000fe2000f8e023f */
[----:B------:R-:W5:Y:S04]  /*1a40*/  LDG.E R208, desc[UR20][R10.64] ;  /* 0x000000140ad07981 */ /* 0x000f68000c1e1900 */
[----:B------:R1:W-:Y:S01]  /*1a50*/  LDGSTS.E.BYPASS.LTC128B.128 [R13+0x7000], desc[UR20][R8.64] ;  /* 0x07000000080d7fae */ /* 0x0003e2000b901d54 */
[----:B------:R-:W-:-:S03]  /*1a60*/  IMAD.IADD R5, R14, 0x1, -R5 ;  /* 0x000000010e057824 */ /* 0x000fc600078e0a05 */
[----:B------:R-:W0:Y:S01]  /*1a70*/  LDGDEPBAR ;  /* 0x00000000000079af */ /* 0x000e220000000000 */
[----:B------:R-:W-:Y:S01]  /*1a80*/  USHF.R.S32.HI UR6, URZ, 0x1f, UR32 ;  /* 0x0000001f3f067899 */ /* 0x000fe20008011420 */
[----:B------:R-:W-:Y:S01]  /*1a90*/  IMAD R7, R186, UR42, R5 ;  /* 0x0000002aba077c24 */ /* 0x000fe2000f8e0205 */
[----:B------:R-:W-:Y:S01]  /*1aa0*/  USHF.L.U32 UR7, UR42, 0x7, URZ ;  /* 0x000000072a077899 */ /* 0x000fe2000800063f */
[----:B------:R-:W-:Y:S01]  /*1ab0*/  MOV R6, UR38 ;  /* 0x0000002600067c02 */ /* 0x000fe20008000f00 */
[----:B------:R-:W-:Y:S01]  /*1ac0*/  UIMAD.WIDE UR44, UR16, UR29, UR40 ;  /* 0x0000001d102c72a5 */ /* 0x000fe2000f8e0228 */
[----:B------:R2:W5:Y:S01]  /*1ad0*/  LDG.E R207, desc[UR20][R10.64+0x20] ;  /* 0x000020140acf7981 */ /* 0x000562000c1e1900 */
[----:B------:R-:W-:Y:S01]  /*1ae0*/  UIMAD UR6, UR6, UR33, URZ ;  /* 0x00000021060672a4 */ /* 0x000fe2000f8e023f */
[----:B------:R-:W-:Y:S01]  /*1af0*/  IMAD.U32 R5, RZ, RZ, UR36 ;  /* 0x00000024ff057e24 */ /* 0x000fe2000f8e00ff */
[----:B------:R-:W-:Y:S01]  /*1b00*/  USHF.R.S32.HI UR29, URZ, 0x1f, UR7 ;  /* 0x0000001f3f1d7899 */ /* 0x000fe20008011407 */
[----:B------:R2:W5:Y:S01]  /*1b10*/  LDG.E R206, desc[UR20][R10.64+0x100] ;  /* 0x000100140ace7981 */ /* 0x000562000c1e1900 */
[----:B------:R-:W-:-:S02]  /*1b20*/  UIMAD.WIDE.U32 UR46, UR32, UR33, URZ ;  /* 0x00000021202e72a5 */ /* 0x000fc4000f8e003f */
[----:B------:R-:W-:Y:S01]  /*1b30*/  UIMAD UR6, UR37, UR32, UR6 ;  /* 0x00000020250672a4 */ /* 0x000fe2000f8e0206 */
[----:B------:R2:W5:Y:S01]  /*1b40*/  LDG.E R205, desc[UR20][R10.64+0x120] ;  /* 0x000120140acd7981 */ /* 0x000562000c1e1900 */
[----:B------:R-:W-:Y:S02]  /*1b50*/  UIADD3 UR35, UP0, UR44, UR35, URZ ;  /* 0x000000232c237290 */ /* 0x000fe4000ff1e03f */
[----:B------:R-:W-:Y:S01]  /*1b60*/  UIADD3 UR6, UR47, UR6, URZ ;  /* 0x000000062f067290 */ /* 0x000fe2000fffe03f */
[----:B-1----:R-:W-:Y:S01]  /*1b70*/  IADD3 R9, P2, P1, R7, UR7, R6 ;  /* 0x0000000707097c10 */ /* 0x002fe2000f95e006 */
[----:B------:R-:W-:-:S04]  /*1b80*/  DEPBAR.LE SB0, 0x1 ;  /* 0x000080400000791a */ /* 0x000fc80000000000 */
[----:B------:R-:W-:Y:S01]  /*1b90*/  SHF.R.S32.HI R6, RZ, 0x1f, R7 ;  /* 0x0000001fff067819 */ /* 0x000fe20000011407 */
[----:B------:R-:W-:Y:S01]  /*1ba0*/  UIADD3.X UR34, UR45, UR34, URZ, UP0, !UPT ;  /* 0x000000222d227290 */ /* 0x000fe200087fe43f */
[----:B------:R-:W-:Y:S02]  /*1bb0*/  BAR.SYNC.DEFER_BLOCKING 0x0 ;  /* 0x0000000000007b1d */ /* 0x000fe40000010000 */
[----:B------:R-:W-:Y:S02]  /*1bc0*/  IADD3.X R6, R6, UR29, R5, P2, P1 ;  /* 0x0000001d06067c10 */ /* 0x000fe400097e2405 */
[----:B------:R-:W-:Y:S01]  /*1bd0*/  IADD3 R16, P1, R9, R16, RZ ;  /* 0x0000001009107210 */ /* 0x000fe20007f3e0ff */
[----:B------:R-:W-:Y:S02]  /*1be0*/  UIMAD UR6, UR6, UR35, URZ ;  /* 0x00000023060672a4 */ /* 0x000fe4000f8e023f */
[----:B------:R-:W-:Y:S02]  /*1bf0*/  UIADD3 UR28, UR40, UR28, URZ ;  /* 0x0000001c281c7290 */ /* 0x000fe4000fffe03f */
[----:B------:R-:W-:Y:S01]  /*1c00*/  IMAD.X R17, R6, 0x1, R15, P1 ;  /* 0x0000000106117824 */ /* 0x000fe200008e060f */
[----:B------:R-:W-:Y:S01]  /*1c10*/  ULDC.64 UR32, c[0x0][0x478] ;  /* 0x00011e0000207ab9 */ /* 0x000fe20000000a00 */
[----:B------:R-:W-:Y:S01]  /*1c20*/  IMAD.U32 R6, RZ, RZ, UR46 ;  /* 0x0000002eff067e24 */ /* 0x000fe2000f8e00ff */
[----:B------:R-:W-:-:S03]  /*1c30*/  UIMAD UR34, UR34, UR46, UR6 ;  /* 0x0000002e222272a4 */ /* 0x000fc6000f8e0206 */
[----:B------:R-:W-:Y:S01]  /*1c40*/  IMAD.WIDE.U32 R16, R6, UR35, R16 ;  /* 0x0000002306107c25 */ /* 0x000fe2000f8e0010 */
[----:B------:R-:W-:Y:S01]  /*1c50*/  ULDC.64 UR6, c[0x0][0x400] ;  /* 0x0001000000067ab9 */ /* 0x000fe20000000a00 */
[----:B------:R-:W-:Y:S02]  /*1c60*/  UISETP.GE.AND UP0, UPT, UR27, 0x1, UPT ;  /* 0x000000011b00788c */ /* 0x000fe4000bf06270 */
[----:B------:R-:W-:Y:S01]  /*1c70*/  VIADD R5, R17, UR34 ;  /* 0x0000002211057c36 */ /* 0x000fe20008000000 */
[----:B------:R-:W-:-:S04]  /*1c80*/  LEA R210, P1, R16, UR6, 0x2 ;  /* 0x0000000610d27c11 */ /* 0x000fc8000f8210ff */
[----:B------:R-:W-:Y:S01]  /*1c90*/  LEA.HI.X R211, R16, UR7, R5, 0x2, P1 ;  /* 0x0000000710d37c11 */ /* 0x000fe200088f1405 */
[----:B------:R-:W-:Y:S01]  /*1ca0*/  IMAD.U32 R7, RZ, RZ, UR47 ;  /* 0x0000002fff077e24 */ /* 0x000fe2000f8e00ff */
[----:B------:R-:W-:Y:S01]  /*1cb0*/  PLOP3.LUT P1, PT, PT, PT, UP0, 0x80, 0x0 ;  /* 0x000000000000781c */ /* 0x000fe20003f2f008 */
[----:B------:R2:W1:Y:S01]  /*1cc0*/  LDSM.16.M88.4 R140, [R174+0x8000] ;  /* 0x00800000ae8c783b */ /* 0x0004620000000200 */
[----:B------:R-:W-:-:S03]  /*1cd0*/  UIMAD.WIDE UR6, UR28, 0x4, UR32 ;  /* 0x000000041c0678a5 */ /* 0x000fc6000f8e0220 */
[----:B------:R2:W3:Y:S01]  /*1ce0*/  LDSM.16.M88.4 R144, [R174+0x8400] ;  /* 0x00840000ae90783b */ /* 0x0004e20000000200 */
[----:B------:R-:W-:-:S03]  /*1cf0*/  CS2R R102, SRZ ;  /* 0x0000000000667805 */ /* 0x000fc6000001ff00 */
[----:B------:R2:W4:Y:S01]  /*1d00*/  LDSM.16.M88.4 R148, [R174+0x8800] ;  /* 0x00880000ae94783b */ /* 0x0005220000000200 */
[----:B------:R-:W-:-:S03]  /*1d10*/  CS2R R100, SRZ ;  /* 0x0000000000647805 */ /* 0x000fc6000001ff00 */
[----:B------:R2:W1:Y:S01]  /*1d20*/  LDSM.16.M88.4 R152, [R174+0x8c00] ;  /* 0x008c0000ae98783b */ /* 0x0004620000000200 */
        /* <DEDUP_REMOVED lines=17> */
[----:B------:R-:W-:Y:S01]  /*1e40*/  CS2R R76, SRZ ;  /* 0x00000000004c7805 */ /* 0x000fe2000001ff00 */
[----:B---34-:R-:W-:Y:S06]  /*1e50*/  @!P1 BRA `(.L_x_127) ;  /* 0x0000003400309947 */ /* 0x018fec0003800000 */
[----:B------:R-:W3:Y:S01]  /*1e60*/  LDC R204, c[0x0][0x2dc] ;  /* 0x0000b700ffcc7b82 */ /* 0x000ee20000000800 */
[----:B------:R-:W-:Y:S01]  /*1e70*/  SHF.L.U64.HI R203, R185, 0x2, R4 ;  /* 0x00000002b9cb7819 */ /* 0x000fe20000010204 */
[----:B------:R-:W-:Y:S01]  /*1e80*/  VIADD R176, R181, 0x1000 ;  /* 0x00001000b5b07836 */ /* 0x000fe20000000000 */
[----:B------:R-:W-:Y:S01]  /*1e90*/  IADD3 R4, R183, 0x1000, RZ ;  /* 0x00001000b7047810 */ /* 0x000fe20007ffe0ff */
[C---:B------:R-:W-:Y:S01]  /*1ea0*/  VIADD R201, R185.reuse, 0xffffff80 ;  /* 0xffffff80b9c97836 */ /* 0x040fe20000000000 */
[----:B------:R-:W-:Y:S01]  /*1eb0*/  MOV R103, RZ ;  /* 0x000000ff00677202 */ /* 0x000fe20000000f00 */
[----:B------:R-:W-:Y:S01]  /*1ec0*/  IMAD.SHL.U32 R202, R185, 0x4, RZ ;  /* 0x00000004b9ca7824 */ /* 0x000fe200078e00ff */
[----:B------:R-:W-:Y:S01]  /*1ed0*/  SEL R176, R176, R181, !P0 ;  /* 0x000000b5b0b07207 */ /* 0x000fe20004000000 */
[----:B------:R-:W-:Y:S01]  /*1ee0*/  USHF.L.U32 UR44, UR42, 0x3, URZ ;  /* 0x000000032a2c7899 */ /* 0x000fe2000800063f */
[----:B------:R-:W-:Y:S01]  /*1ef0*/  SHF.R.S32.HI R200, RZ, 0x1f, R201 ;  /* 0x0000001fffc87819 */ /* 0x000fe200000114c9 */
[----:B------:R-:W-:Y:S01]  /*1f00*/  USHF.L.U32 UR43, UR42, 0x4, URZ ;  /* 0x000000042a2b7899 */ /* 0x000fe2000800063f */
[----:B------:R-:W-:Y:S01]  /*1f10*/  SEL R175, R4, R183, !P0 ;  /* 0x000000b704af7207 */ /* 0x000fe20004000000 */
        /* <DEDUP_REMOVED lines=12> */
[----:B------:R-:W-:Y:S01]  /*1fe0*/  UIMAD UR47, UR42, 0x78, URZ ;  /* 0x000000782a2f78a4 */ /* 0x000fe2000f8e023f */
[C---:B------:R-:W-:Y:S01]  /*1ff0*/  SHF.L.U64.HI R200, R201.reuse, 0x2, R200 ;  /* 0x00000002c9c87819 */ /* 0x040fe200000102c8 */
[----:B------:R-:W-:Y:S01]  /*2000*/  IMAD.SHL.U32 R201, R201, 0x4, RZ ;  /* 0x00000004c9c97824 */ /* 0x000fe200078e00ff */
[----:B------:R-:W-:Y:S01]  /*2010*/  LEA R176, R176, UR5, 0x1 ;  /* 0x00000005b0b07c11 */ /* 0x000fe2000f8e08ff */
[----:B------:R-:W-:Y:S01]  /*2020*/  ULDC UR45, c[0x0][0x270] ;  /* 0x00009c00002d7ab9 */ /* 0x000fe20000000800 */
[----:B------:R-:W-:Y:S01]  /*2030*/  LEA R175, R175, UR5, 0x1 ;  /* 0x00000005afaf7c11 */ /* 0x000fe2000f8e08ff */
[----:B------:R-:W-:-:S06]  /*2040*/  ULDC UR46, c[0x0][0x2ec] ;  /* 0x0000bb00002e7ab9 */ /* 0x000fcc0000000800 */
.L_x_130:
[----:B------:R-:W0:Y:S01]  /*2050*/  LDGDEPBAR ;  /* 0x00000000000079af */ /* 0x000e220000000000 */
[----:B------:R-:W-:Y:S01]  /*2060*/  IADD3 R184, R182, R175, RZ ;  /* 0x000000afb6b87210 */ /* 0x000fe20007ffe0ff */
[C---:B-----5:R-:W-:Y:S01]  /*2070*/  FMUL.FTZ R68, R208.reuse, 1.4426950216293334961 ;  /* 0x3fb8aa3bd0447820 */ /* 0x060fe20000410000 */
[----:B------:R-:W-:Y:S01]  /*2080*/  FSETP.NEU.FTZ.AND P0, PT, R208, -INF , PT ;  /* 0xff800000d000780b */ /* 0x000fe20003f1d000 */
[----:B------:R-:W-:Y:S06]  /*2090*/  UISETP.GE.AND UP2, UPT, UR39, 0x1, UPT ;  /* 0x000000012700788c */ /* 0x000fec000bf46270 */
[----:B------:R-:W-:Y:S01]  /*20a0*/  PLOP3.LUT P2, PT, PT, PT, UP2, 0x80, 0x0 ;  /* 0x000000000000781c */ /* 0x000fe20003f4f028 */
[----:B------:R-:W-:Y:S04]  /*20b0*/  DEPBAR.LE SB0, 0x0 ;  /* 0x000080000000791a */ /* 0x000fe80000000000 */
[----:B------:R-:W-:Y:S06]  /*20c0*/  BAR.SYNC.DEFER_BLOCKING 0x0 ;  /* 0x0000000000007b1d */ /* 0x000fec0000010000 */
[----:B------:R-:W-:Y:S08]  /*20d0*/  LDSM.16.M88.4 R108, [R175] ;  /* 0x00000000af6c783b */ /* 0x000ff00000000200 */
[----:B------:R-:W4:Y:S08]  /*20e0*/  LDSM.16.M88.4 R112, [R174+0x6000] ;  /* 0x00600000ae70783b */ /* 0x000f300000000200 */
[----:B------:R-:W2:Y:S08]  /*20f0*/  LDSM.16.M88.4 R116, [R175+0x1000] ;  /* 0x00100000af74783b */ /* 0x000eb00000000200 */
[----:B------:R-:W1:Y:S08]  /*2100*/  LDSM.16.M88.4 R120, [R174+0x6400] ;  /* 0x00640000ae78783b */ /* 0x000e700000000200 */
[----:B------:R-:W3:Y:S08]  /*2110*/  LDSM.16.M88.4 R124, [R174+0x6800] ;  /* 0x00680000ae7c783b */ /* 0x000ef00000000200 */
[----:B------:R-:W3:Y:S01]  /*2120*/  LDSM.16.M88.4 R128, [R174+0x6c00] ;  /* 0x006c0000ae80783b */ /* 0x000ee20000000200 */
[-C--:B----4-:R-:W-:Y:S07]  /*2130*/  HMMA.16816.F32 R4, R108, R112.reuse, RZ ;  /* 0x000000706c04723c */ /* 0x090fee00000018ff */
[----:B------:R-:W-:Y:S01]  /*2140*/  LDSM.16.M88.4 R132, [R184] ;  /* 0x00000000b884783b */ /* 0x000fe20000000200 */
[C---:B--2---:R-:W-:Y:S07]  /*2150*/  HMMA.16816.F32 R8, R116.reuse, R112, RZ ;  /* 0x000000707408723c */ /* 0x044fee00000018ff */
[----:B------:R-:W2:Y:S01]  /*2160*/  LDSM.16.M88.4 R136, [R173+0x6000] ;  /* 0x00600000ad88783b */ /* 0x000ea20000000200 */
[-C--:B------:R-:W-:Y:S07]  /*2170*/  HMMA.16816.F32 R12, R116, R114.reuse, RZ ;  /* 0x00000072740c723c */ /* 0x080fee00000018ff */
[----:B------:R-:W-:Y:S01]  /*2180*/  LDSM.16.M88.4 R72, [R173+0x6c00] ;  /* 0x006c0000ad48783b */ /* 0x000fe20000000200 */
[C---:B------:R-:W-:Y:S07]  /*2190*/  HMMA.16816.F32 R16, R108.reuse, R114, RZ ;  /* 0x000000726c10723c */ /* 0x040fee00000018ff */
[----:B------:R-:W4:Y:S01]  /*21a0*/  LDSM.16.M88.4 R112, [R184+0x1000] ;  /* 0x00100000b870783b */ /* 0x000f220000000200 */
[-C--:B-1----:R-:W-:Y:S06]  /*21b0*/  HMMA.16816.F32 R20, R108, R120.reuse, RZ ;  /* 0x000000786c14723c */ /* 0x082fec00000018ff */
[C---:B------:R-:W-:Y:S06]  /*21c0*/  HMMA.16816.F32 R24, R116.reuse, R120, RZ ;  /* 0x000000787418723c */ /* 0x040fec00000018ff */
[-C--:B------:R-:W-:Y:S06]  /*21d0*/  HMMA.16816.F32 R28, R116, R122.reuse, RZ ;  /* 0x0000007a741c723c */ /* 0x080fec00000018ff */
[C---:B------:R-:W-:Y:S06]  /*21e0*/  HMMA.16816.F32 R32, R108.reuse, R122, RZ ;  /* 0x0000007a6c20723c */ /* 0x040fec00000018ff */
[-C--:B---3--:R-:W-:Y:S06]  /*21f0*/  HMMA.16816.F32 R36, R108, R124.reuse, RZ ;  /* 0x0000007c6c24723c */ /* 0x088fec00000018ff */
[C---:B------:R-:W-:Y:S06]  /*2200*/  HMMA.16816.F32 R40, R116.reuse, R124, RZ ;  /* 0x0000007c7428723c */ /* 0x040fec00000018ff */
[-C--:B------:R-:W-:Y:S06]  /*2210*/  HMMA.16816.F32 R44, R116, R126.reuse, RZ ;  /* 0x0000007e742c723c */ /* 0x080fec00000018ff */
[C---:B------:R-:W-:Y:S06]  /*2220*/  HMMA.16816.F32 R48, R108.reuse, R126, RZ ;  /* 0x0000007e6c30723c */ /* 0x040fec00000018ff */
[-C--:B------:R-:W-:Y:S06]  /*2230*/  HMMA.16816.F32 R52, R108, R128.reuse, RZ ;  /* 0x000000806c34723c */ /* 0x080fec00000018ff */
[C---:B------:R-:W-:Y:S06]  /*2240*/  HMMA.16816.F32 R56, R116.reuse, R128, RZ ;  /* 0x000000807438723c */ /* 0x040fec00000018ff */
[-C--:B------:R-:W-:Y:S06]  /*2250*/  HMMA.16816.F32 R60, R116, R130.reuse, RZ ;  /* 0x00000082743c723c */ /* 0x080fec00000018ff */
[----:B------:R-:W-:Y:S01]  /*2260*/  HMMA.16816.F32 R64, R108, R130, RZ ;  /* 0x000000826c40723c */ /* 0x000fe200000018ff */
[----:B------:R-:W1:Y:S01]  /*2270*/  LDSM.16.M88.4 R108, [R173+0x6400] ;  /* 0x00640000ad6c783b */ /* 0x000e620000000200 */
[----:B------:R-:W-:Y:S02]  /*2280*/  FSEL R117, R68, RZ, P0 ;  /* 0x000000ff44757208 */ /* 0x000fe40000000000 */
[C---:B------:R-:W-:Y:S01]  /*2290*/  FSETP.NEU.FTZ.AND P0, PT, R207.reuse, -INF , PT ;  /* 0xff800000cf00780b */ /* 0x040fe20003f1d000 */
[----:B------:R-:W-:Y:S01]  /*22a0*/  FMUL.FTZ R68, R207, 1.4426950216293334961 ;  /* 0x3fb8aa3bcf447820 */ /* 0x000fe20000410000 */
[-C--:B--2---:R-:W-:Y:S05]  /*22b0*/  HMMA.16816.F32 R4, R132, R136.reuse, R4 ;  /* 0x000000888404723c */ /* 0x084fea0000001804 */
[----:B------:R-:W-:Y:S01]  /*22c0*/  FSEL R120, R68, RZ, P0 ;  /* 0x000000ff44787208 */ /* 0x000fe20000000000 */
[C---:B------:R-:W-:Y:S01]  /*22d0*/  FMUL.FTZ R68, R206.reuse, 1.4426950216293334961 ;  /* 0x3fb8aa3bce447820 */ /* 0x040fe20000410000 */
[----:B------:R-:W-:Y:S01]  /*22e0*/  FSETP.NEU.FTZ.AND P0, PT, R206, -INF , PT ;  /* 0xff800000ce00780b */ /* 0x000fe20003f1d000 */
[C---:B----4-:R-:W-:Y:S06]  /*22f0*/  HMMA.16816.F32 R8, R112.reuse, R136, R8 ;  /* 0x000000887008723c */ /* 0x050fec0000001808 */
[-C--:B------:R-:W-:Y:S06]  /*2300*/  HMMA.16816.F32 R12, R112, R138.reuse, R12 ;  /* 0x0000008a700c723c */ /* 0x080fec000000180c */
[C---:B------:R-:W-:Y:S05]  /*2310*/  HMMA.16816.F32 R16, R132.reuse, R138, R16 ;  /* 0x0000008a8410723c */ /* 0x040fea0000001810 */
[--C-:B------:R-:W-:Y:S01]  /*2320*/  FFMA.FTZ R216, R4, UR46, -R117.reuse ;  /* 0x0000002e04d87c23 */ /* 0x100fe20008010875 */
[----:B------:R-:W-:Y:S01]  /*2330*/  FSEL R4, R68, RZ, P0 ;  /* 0x000000ff44047208 */ /* 0x000fe20000000000 */
[C---:B------:R-:W-:Y:S01]  /*2340*/  FMUL.FTZ R68, R205.reuse, 1.4426950216293334961 ;  /* 0x3fb8aa3bcd447820 */ /* 0x040fe20000410000 */
[----:B------:R-:W-:Y:S03]  /*2350*/  FSETP.NEU.FTZ.AND P0, PT, R205, -INF , PT ;  /* 0xff800000cd00780b */ /* 0x000fe60003f1d000 */
[----:B------:R-:W-:Y:S01]  /*2360*/  MUFU.EX2 R216, R216 ;  /* 0x000000d800d87308 */ /* 0x000fe20000000800 */
[----:B------:R-:W-:Y:S01]  /*2370*/  FSEL R128, R68, RZ, P0 ;  /* 0x000000ff44807208 */ /* 0x000fe20000000000 */
[--C-:B------:R-:W-:Y:S01]  /*2380*/  FFMA.FTZ R217, R5, UR46, -R117.reuse ;  /* 0x0000002e05d97c23 */ /* 0x100fe20008010875 */
[----:B------:R-:W2:Y:S01]  /*2390*/  LDSM.16.M88.4 R68, [R173+0x6800] ;  /* 0x00680000ad44783b */ /* 0x000ea20000000200 */
[-C--:B-1----:R-:W-:Y:S03]  /*23a0*/  HMMA.16816.F32 R20, R132, R108.reuse, R20 ;  /* 0x0000006c8414723c */ /* 0x082fe60000001814 */
[--C-:B------:R-:W-:Y:S03]  /*23b0*/  FFMA.FTZ R226, R14, UR46, -R128.reuse ;  /* 0x0000002e0ee27c23 */ /* 0x100fe60008010880 */
[----:B------:R-:W-:Y:S01]  /*23c0*/  MUFU.EX2 R217, R217 ;  /* 0x000000d900d97308 */ /* 0x000fe20000000800 */
[----:B------:R-:W-:Y:S01]  /*23d0*/  IADD3 R14, P0, R202, UR6, RZ ;  /* 0x00000006ca0e7c10 */ /* 0x000fe2000ff1e0ff */
[C---:B------:R-:W-:Y:S04]  /*23e0*/  HMMA.16816.F32 R24, R112.reuse, R108, R24 ;  /* 0x0000006c7018723c */ /* 0x040fe80000001818 */
[--C-:B------:R-:W-:Y:S04]  /*23f0*/  FFMA.FTZ R227, R15, UR46, -R128.reuse ;  /* 0x0000002e0fe37c23 */ /* 0x100fe80008010880 */
[----:B------:R-:W-:Y:S01]  /*2400*/  MUFU.EX2 R226, R226 ;  /* 0x000000e200e27308 */ /* 0x000fe20000000800 */
[-C--:B------:R-:W-:Y:S03]  /*2410*/  HMMA.16816.F32 R28, R112, R110.reuse, R28 ;  /* 0x0000006e701c723c */ /* 0x080fe6000000181c */
[----:B------:R-:W-:Y:S01]  /*2420*/  IADD3.X R15, R203, UR7, RZ, P0, !PT ;  /* 0x00000007cb0f7c10 */ /* 0x000fe200087fe4ff */
[----:B------:R-:W-:Y:S02]  /*2430*/  FFMA.FTZ R222, R10, UR46, -R128 ;  /* 0x0000002e0ade7c23 */ /* 0x000fe40008010880 */
[C---:B------:R-:W-:Y:S03]  /*2440*/  HMMA.16816.F32 R32, R132.reuse, R110, R32 ;  /* 0x0000006e8420723c */ /* 0x040fe60000001820 */
[----:B------:R-:W-:Y:S01]  /*2450*/  MUFU.EX2 R227, R227 ;  /* 0x000000e300e37308 */ /* 0x000fe20000000800 */
[----:B------:R-:W3:Y:S01]  /*2460*/  LDG.E R249, desc[UR20][R14.64] ;  /* 0x000000140ef97981 */ /* 0x000ee2000c1e1900 */
[--C-:B------:R-:W-:Y:S01]  /*2470*/  FFMA.FTZ R234, R22, UR46, -R120.reuse ;  /* 0x0000002e16ea7c23 */ /* 0x100fe20008010878 */
[----:B------:R-:W-:Y:S02]  /*2480*/  FFMA.FTZ R218, R6, UR46, -R120 ;  /* 0x0000002e06da7c23 */ /* 0x000fe40008010878 */
[----:B------:R-:W4:Y:S03]  /*2490*/  LDG.E R5, desc[UR20][R14.64+0x20] ;  /* 0x000020140e057981 */ /* 0x000f26000c1e1900 */
[--C-:B------:R-:W-:Y:S02]  /*24a0*/  FFMA.FTZ R223, R11, UR46, -R128.reuse ;  /* 0x0000002e0bdf7c23 */ /* 0x100fe40008010880 */
[----:B------:R-:W-:Y:S01]  /*24b0*/  MUFU.EX2 R222, R222 ;  /* 0x000000de00de7308 */ /* 0x000fe20000000800 */
[----:B------:R-:W5:Y:S01]  /*24c0*/  LDG.E R121, desc[UR20][R14.64+0x100] ;  /* 0x000100140e797981 */ /* 0x000f62000c1e1900 */
[----:B------:R-:W-:Y:S01]  /*24d0*/  FFMA.FTZ R238, R26, UR46, -R128 ;  /* 0x0000002e1aee7c23 */ /* 0x000fe20008010880 */
[----:B------:R-:W-:Y:S01]  /*24e0*/  FFMA.FTZ R219, R7, UR46, -R120 ;  /* 0x0000002e07db7c23 */ /* 0x000fe20008010878 */
[--C-:B------:R-:W-:Y:S01]  /*24f0*/  FFMA.FTZ R228, R16, UR46, -R117.reuse ;  /* 0x0000002e10e47c23 */ /* 0x100fe20008010875 */
[----:B------:R1:W5:Y:S01]  /*2500*/  LDG.E R122, desc[UR20][R14.64+0x120] ;  /* 0x000120140e7a7981 */ /* 0x000362000c1e1900 */
[--C-:B------:R-:W-:Y:S04]  /*2510*/  FFMA.FTZ R229, R17, UR46, -R117.reuse ;  /* 0x0000002e11e57c23 */ /* 0x100fe80008010875 */
[----:B------:R-:W-:Y:S01]  /*2520*/  MUFU.EX2 R218, R218 ;  /* 0x000000da00da7308 */ /* 0x000fe20000000800 */
[----:B------:R-:W-:Y:S01]  /*2530*/  FFMA.FTZ R241, R29, UR46, -R4 ;  /* 0x0000002e1df17c23 */ /* 0x000fe20008010804 */
[--C-:B------:R-:W-:Y:S01]  /*2540*/  FFMA.FTZ R230, R18, UR46, -R120.reuse ;  /* 0x0000002e12e67c23 */ /* 0x100fe20008010878 */
[-C--:B--2---:R-:W-:Y:S03]  /*2550*/  HMMA.16816.F32 R36, R132, R68.reuse, R36 ;  /* 0x000000448424723c */ /* 0x084fe60000001824 */
[----:B------:R-:W-:Y:S01]  /*2560*/  FFMA.FTZ R231, R19, UR46, -R120 ;  /* 0x0000002e13e77c23 */ /* 0x000fe20008010878 */
[--C-:B------:R-:W-:Y:S03]  /*2570*/  FFMA.FTZ R245, R33, UR46, -R117.reuse ;  /* 0x0000002e21f57c23 */ /* 0x100fe60008010875 */
[----:B------:R-:W2:Y:S01]  /*2580*/  MUFU.EX2 R219, R219 ;  /* 0x000000db00db7308 */ /* 0x000ea20000000800 */
[C---:B------:R-:W-:Y:S04]  /*2590*/  HMMA.16816.F32 R40, R112.reuse, R68, R40 ;  /* 0x000000447028723c */ /* 0x040fe80000001828 */
[--C-:B------:R-:W-:Y:S02]  /*25a0*/  FFMA.FTZ R220, R8, UR46, -R4.reuse ;  /* 0x0000002e08dc7c23 */ /* 0x100fe40008010804 */
[-C--:B------:R-:W-:Y:S03]  /*25b0*/  HMMA.16816.F32 R44, R112, R70.reuse, R44 ;  /* 0x00000046702c723c */ /* 0x080fe6000000182c */
[----:B------:R-:W-:Y:S02]  /*25c0*/  MUFU.EX2 R228, R228 ;  /* 0x000000e400e47308 */ /* 0x000fe40000000800 */
[--C-:B------:R-:W-:Y:S01]  /*25d0*/  FFMA.FTZ R221, R9, UR46, -R4.reuse ;  /* 0x0000002e09dd7c23 */ /* 0x100fe20008010804 */
[C---:B------:R-:W-:Y:S07]  /*25e0*/  HMMA.16816.F32 R48, R132.reuse, R70, R48 ;  /* 0x000000468430723c */ /* 0x040fee0000001830 */
[----:B------:R-:W1:Y:S01]  /*25f0*/  MUFU.EX2 R229, R229 ;  /* 0x000000e500e57308 */ /* 0x000e620000000800 */
[----:B------:R-:W-:Y:S01]  /*2600*/  FFMA.FTZ R224, R12, UR46, -R4 ;  /* 0x0000002e0ce07c23 */ /* 0x000fe20008010804 */
[-C--:B------:R-:W-:Y:S08]  /*2610*/  HMMA.16816.F32 R52, R132, R72.reuse, R52 ;  /* 0x000000488434723c */ /* 0x080ff00000001834 */
[----:B------:R-:W-:Y:S03]  /*2620*/  MUFU.EX2 R230, R230 ;  /* 0x000000e600e67308 */ /* 0x000fe60000000800 */
[----:B------:R-:W-:Y:S01]  /*2630*/  FFMA.FTZ R69, R43, UR46, -R128 ;  /* 0x0000002e2b457c23 */ /* 0x000fe20008010880 */
[C---:B------:R-:W-:Y:S04]  /*2640*/  HMMA.16816.F32 R56, R112.reuse, R72, R56 ;  /* 0x000000487038723c */ /* 0x040fe80000001838 */
[--C-:B------:R-:W-:Y:S01]  /*2650*/  FFMA.FTZ R68, R41, UR46, -R4.reuse ;  /* 0x0000002e29447c23 */ /* 0x100fe20008010804 */
[--C-:B------:R-:W-:Y:S01]  /*2660*/  FFMA.FTZ R70, R45, UR46, -R4.reuse ;  /* 0x0000002e2d467c23 */ /* 0x100fe20008010804 */
[----:B------:R2:W-:Y:S01]  /*2670*/  MUFU.EX2 R10, R69 ;  /* 0x00000045000a7308 */ /* 0x0005e20000000800 */
[-C--:B------:R-:W-:Y:S04]  /*2680*/  HMMA.16816.F32 R60, R112, R74.reuse, R60 ;  /* 0x0000004a703c723c */ /* 0x080fe8000000183c */
[--C-:B------:R-:W-:Y:S01]  /*2690*/  FFMA.FTZ R71, R44, UR46, -R4.reuse ;  /* 0x0000002e2c477c23 */ /* 0x100fe20008010804 */
[----:B------:R-:W-:Y:S01]  /*26a0*/  FFMA.FTZ R225, R13, UR46, -R4 ;  /* 0x0000002e0de17c23 */ /* 0x000fe20008010804 */
[----:B------:R-:W-:Y:S03]  /*26b0*/  HMMA.16816.F32 R64, R132, R74, R64 ;  /* 0x0000004a8440723c */ /* 0x000fe60000001840 */
[----:B------:R1:W-:Y:S02]  /*26c0*/  MUFU.EX2 R139, R68 ;  /* 0x00000044008b7308 */ /* 0x0003e40000000800 */
[--C-:B------:R-:W-:Y:S01]  /*26d0*/  FFMA.FTZ R73, R52, UR46, -R117.reuse ;  /* 0x0000002e34497c23 */ /* 0x100fe20008010875 */
[--C-:B------:R-:W-:Y:S01]  /*26e0*/  FFMA.FTZ R72, R53, UR46, -R117.reuse ;  /* 0x0000002e35487c23 */ /* 0x100fe20008010875 */
[--C-:B------:R-:W-:Y:S01]  /*26f0*/  FFMA.FTZ R232, R20, UR46, -R117.reuse ;  /* 0x0000002e14e87c23 */ /* 0x100fe20008010875 */
[--C-:B------:R-:W-:Y:S05]  /*2700*/  FFMA.FTZ R233, R21, UR46, -R117.reuse ;  /* 0x0000002e15e97c23 */ /* 0x100fea0008010875 */
[----:B------:R1:W-:Y:S01]  /*2710*/  MUFU.EX2 R6, R70 ;  /* 0x0000004600067308 */ /* 0x0003e20000000800 */
[--C-:B------:R-:W-:Y:S01]  /*2720*/  FFMA.FTZ R74, R59, UR46, -R128.reuse ;  /* 0x0000002e3b4a7c23 */ /* 0x100fe20008010880 */
[----:B--2---:R-:W-:Y:S01]  /*2730*/  FFMA.FTZ R69, R47, UR46, -R128 ;  /* 0x0000002e2f457c23 */ /* 0x004fe20008010880 */
[--C-:B------:R-:W-:Y:S01]  /*2740*/  FFMA.FTZ R235, R23, UR46, -R120.reuse ;  /* 0x0000002e17eb7c23 */ /* 0x100fe20008010878 */
[--C-:B------:R-:W-:Y:S01]  /*2750*/  FFMA.FTZ R244, R32, UR46, -R117.reuse ;  /* 0x0000002e20f47c23 */ /* 0x100fe20008010875 */
[--C-:B------:R-:W-:Y:S01]  /*2760*/  FFMA.FTZ R246, R34, UR46, -R120.reuse ;  /* 0x0000002e22f67c23 */ /* 0x100fe20008010878 */
[----:B------:R-:W-:Y:S04]  /*2770*/  FFMA.FTZ R247, R35, UR46, -R120 ;  /* 0x0000002e23f77c23 */ /* 0x000fe80008010878 */
[----:B------:R2:W-:Y:S01]  /*2780*/  MUFU.EX2 R11, R71 ;  /* 0x00000047000b7308 */ /* 0x0005e20000000800 */
[----:B-1----:R-:W-:Y:S01]  /*2790*/  FFMA.FTZ R68, R46, UR46, -R128 ;  /* 0x0000002e2e447c23 */ /* 0x002fe20008010880 */
[--C-:B------:R-:W-:Y:S01]  /*27a0*/  FFMA.FTZ R236, R24, UR46, -R4.reuse ;  /* 0x0000002e18ec7c23 */ /* 0x100fe20008010804 */
[----:B------:R-:W-:Y:S01]  /*27b0*/  FFMA.FTZ R237, R25, UR46, -R4 ;  /* 0x0000002e19ed7c23 */ /* 0x000fe20008010804 */
[--C-:B------:R-:W-:Y:S01]  /*27c0*/  FFMA.FTZ R13, R48, UR46, -R117.reuse ;  /* 0x0000002e300d7c23 */ /* 0x100fe20008010875 */
[----:B------:R-:W-:Y:S01]  /*27d0*/  FFMA.FTZ R239, R27, UR46, -R128 ;  /* 0x0000002e1bef7c23 */ /* 0x000fe20008010880 */
[----:B------:R-:W-:Y:S01]  /*27e0*/  FFMA.FTZ R240, R28, UR46, -R4 ;  /* 0x0000002e1cf07c23 */ /* 0x000fe20008010804 */
[----:B------:R-:W-:Y:S03]  /*27f0*/  FFMA.FTZ R242, R30, UR46, -R128 ;  /* 0x0000002e1ef27c23 */ /* 0x000fe60008010880 */
[----:B------:R1:W-:Y:S01]  /*2800*/  MUFU.EX2 R126, R69 ;  /* 0x00000045007e7308 */ /* 0x0003e20000000800 */
[----:B------:R-:W-:Y:S01]  /*2810*/  FFMA.FTZ R70, R51, UR46, -R120 ;  /* 0x0000002e33467c23 */ /* 0x000fe20008010878 */
[----:B------:R-:W-:Y:S01]  /*2820*/  FFMA.FTZ R243, R31, UR46, -R128 ;  /* 0x0000002e1ff37c23 */ /* 0x000fe20008010880 */
[--C-:B------:R-:W-:Y:S01]  /*2830*/  FFMA.FTZ R248, R36, UR46, -R117.reuse ;  /* 0x0000002e24f87c23 */ /* 0x100fe20008010875 */
[--C-:B------:R-:W-:Y:S01]  /*2840*/  FFMA.FTZ R251, R37, UR46, -R117.reuse ;  /* 0x0000002e25fb7c23 */ /* 0x100fe20008010875 */
[--C-:B------:R-:W-:Y:S01]  /*2850*/  FFMA.FTZ R250, R38, UR46, -R120.reuse ;  /* 0x0000002e26fa7c23 */ /* 0x100fe20008010878 */
[--C-:B------:R-:W-:Y:S01]  /*2860*/  FFMA.FTZ R252, R39, UR46, -R120.reuse ;  /* 0x0000002e27fc7c23 */ /* 0x100fe20008010878 */
[--C-:B------:R-:W-:Y:S03]  /*2870*/  FFMA.FTZ R49, R49, UR46, -R117.reuse ;  /* 0x0000002e31317c23 */ /* 0x100fe60008010875 */
[----:B------:R1:W-:Y:S01]  /*2880*/  MUFU.EX2 R7, R68 ;  /* 0x0000004400077308 */ /* 0x0003e20000000800 */
[----:B--2---:R-:W-:Y:S01]  /*2890*/  FFMA.FTZ R71, R50, UR46, -R120 ;  /* 0x0000002e32477c23 */ /* 0x004fe20008010878 */
[----:B------:R-:W-:Y:S01]  /*28a0*/  FFMA.FTZ R138, R40, UR46, -R4 ;  /* 0x0000002e288a7c23 */ /* 0x000fe20008010804 */
[----:B------:R-:W-:Y:S01]  /*28b0*/  FFMA.FTZ R42, R42, UR46, -R128 ;  /* 0x0000002e2a2a7c23 */ /* 0x000fe20008010880 */
[--C-:B------:R-:W-:Y:S06]  /*28c0*/  FFMA.FTZ R66, R66, UR46, -R120.reuse ;  /* 0x0000002e42427c23 */ /* 0x100fec0008010878 */
[----:B------:R2:W-:Y:S01]  /*28d0*/  MUFU.EX2 R184, R70 ;  /* 0x0000004600b87308 */ /* 0x0005e20000000800 */
[--C-:B-1----:R-:W-:Y:S09]  /*28e0*/  FFMA.FTZ R69, R54, UR46, -R120.reuse ;  /* 0x0000002e36457c23 */ /* 0x102ff20008010878 */
[----:B------:R1:W-:Y:S01]  /*28f0*/  MUFU.EX2 R125, R71 ;  /* 0x00000047007d7308 */ /* 0x0003e20000000800 */
[--C-:B------:R-:W-:Y:S01]  /*2900*/  FFMA.FTZ R68, R55, UR46, -R120.reuse ;  /* 0x0000002e37447c23 */ /* 0x100fe20008010878 */
[----:B------:R-:W-:Y:S08]  /*2910*/  FFMA.FTZ R120, R67, UR46, -R120 ;  /* 0x0000002e43787c23 */ /* 0x000ff00008010878 */
[----:B------:R1:W-:Y:S01]  /*2920*/  MUFU.EX2 R127, R73 ;  /* 0x00000049007f7308 */ /* 0x0003e20000000800 */
[----:B--2---:R-:W-:Y:S09]  /*2930*/  FFMA.FTZ R70, R58, UR46, -R128 ;  /* 0x0000002e3a467c23 */ /* 0x004ff20008010880 */
[----:B------:R2:W-:Y:S01]  /*2940*/  MUFU.EX2 R131, R69 ;  /* 0x0000004500837308 */ /* 0x0005e20000000800 */
[--C-:B-1----:R-:W-:Y:S09]  /*2950*/  FFMA.FTZ R71, R57, UR46, -R4.reuse ;  /* 0x0000002e39477c23 */ /* 0x102ff20008010804 */
[----:B------:R-:W1:Y:S01]  /*2960*/  MUFU.EX2 R231, R231 ;  /* 0x000000e700e77308 */ /* 0x000e620000000800 */
[----:B------:R-:W-:Y:S05]  /*2970*/  F2FP.F16.F32.PACK_AB R73, R219, R218 ;  /* 0x000000dadb49723e */ /* 0x000fea00000000ff */
[----:B------:R-:W-:Y:S04]  /*2980*/  STS [R188+0x10400], R73 ;  /* 0x01040049bc007388 */ /* 0x000fe80000000800 */
[----:B------:R1:W-:Y:S01]  /*2990*/  MUFU.EX2 R137, R68 ;  /* 0x0000004400897308 */ /* 0x0003e20000000800 */
[----:B--2---:R-:W-:Y:S05]  /*29a0*/  F2FP.F16.F32.PACK_AB R69, R217, R216 ;  /* 0x000000d8d945723e */ /* 0x004fea00000000ff */
[----:B------:R2:W-:Y:S04]  /*29b0*/  STS [R188+0x10000], R69 ;  /* 0x01000045bc007388 */ /* 0x0005e80000000800 */
[----:B------:R2:W-:Y:S10]  /*29c0*/  MUFU.EX2 R118, R70 ;  /* 0x0000004600767308 */ /* 0x0005f40000000800 */
[----:B------:R2:W-:Y:S01]  /*29d0*/  MUFU.EX2 R129, R72 ;  /* 0x0000004800817308 */ /* 0x0005e20000000800 */
[----:B-1----:R-:W-:Y:S05]  /*29e0*/  F2FP.F16.F32.PACK_AB R68, R229, R228 ;  /* 0x000000e4e544723e */ /* 0x002fea00000000ff */
[----:B------:R-:W-:Y:S04]  /*29f0*/  STS [R193+0x10000], R68 ;  /* 0x01000044c1007388 */ /* 0x000fe80000000800 */
[----:B------:R-:W-:Y:S01]  /*2a00*/  MUFU.EX2 R220, R220 ;  /* 0x000000dc00dc7308 */ /* 0x000fe20000000800 */
[----:B--2---:R-:W-:Y:S05]  /*2a10*/  F2FP.F16.F32.PACK_AB R70, R231, R230 ;  /* 0x000000e6e746723e */ /* 0x004fea00000000ff */
[----:B------:R1:W-:Y:S04]  /*2a20*/  STS [R193+0x10400], R70 ;  /* 0x01040046c1007388 */ /* 0x0003e80000000800 */
[----:B------:R-:W2:Y:S01]  /*2a30*/  MUFU.EX2 R221, R221 ;  /* 0x000000dd00dd7308 */ /* 0x000ea20000000800 */
[--C-:B------:R-:W-:Y:S09]  /*2a40*/  FFMA.FTZ R72, R60, UR46, -R4.reuse ;  /* 0x0000002e3c487c23 */ /* 0x100ff20008010804 */
[----:B------:R2:W-:Y:S10]  /*2a50*/  MUFU.EX2 R119, R71 ;  /* 0x0000004700777308 */ /* 0x0005f40000000800 */
[----:B------:R-:W1:Y:S10]  /*2a60*/  MUFU.EX2 R223, R223 ;  /* 0x000000df00df7308 */ /* 0x000e740000000800 */
[----:B------:R-:W-:Y:S01]  /*2a70*/  MUFU.EX2 R224, R224 ;  /* 0x000000e000e07308 */ /* 0x000fe20000000800 */
[----:B--2---:R-:W-:Y:S05]  /*2a80*/  F2FP.F16.F32.PACK_AB R71, R221, R220 ;  /* 0x000000dcdd47723e */ /* 0x004fea00000000ff */
[----:B------:R-:W-:Y:S04]  /*2a90*/  STS [R188+0x12000], R71 ;  /* 0x01200047bc007388 */ /* 0x000fe80000000800 */
[----:B------:R-:W-:Y:S01]  /*2aa0*/  MUFU.EX2 R225, R225 ;  /* 0x000000e100e17308 */ /* 0x000fe20000000800 */
[----:B-1----:R-:W-:Y:S05]  /*2ab0*/  F2FP.F16.F32.PACK_AB R75, R223, R222 ;  /* 0x000000dedf4b723e */ /* 0x002fea00000000ff */
[----:B------:R-:W-:Y:S04]  /*2ac0*/  STS [R188+0x12400], R75 ;  /* 0x0124004bbc007388 */ /* 0x000fe80000000800 */
[----:B------:R1:W2:Y:S10]  /*2ad0*/  MUFU.EX2 R133, R74 ;  /* 0x0000004a00857308 */ /* 0x0002b40000000800 */
[----:B------:R3:W-:Y:S10]  /*2ae0*/  MUFU.EX2 R134, R72 ;  /* 0x0000004800867308 */ /* 0x0007f40000000800 */
[----:B------:R-:W-:Y:S01]  /*2af0*/  MUFU.EX2 R232, R232 ;  /* 0x000000e800e87308 */ /* 0x000fe20000000800 */
[----:B-1----:R-:W-:Y:S02]  /*2b00*/  F2FP.F16.F32.PACK_AB R74, R227, R226 ;  /* 0x000000e2e34a723e */ /* 0x002fe400000000ff */
[----:B--2---:R-:W-:Y:S03]  /*2b10*/  F2FP.F16.F32.PACK_AB R26, R133, R118 ;  /* 0x00000076851a723e */ /* 0x004fe600000000ff */
[----:B------:R-:W-:Y:S04]  /*2b20*/  STS [R193+0x12400], R74 ;  /* 0x0124004ac1007388 */ /* 0x000fe80000000800 */
[----:B------:R-:W1:Y:S01]  /*2b30*/  MUFU.EX2 R233, R233 ;  /* 0x000000e900e97308 */ /* 0x000e620000000800 */
[----:B---3--:R-:W-:Y:S05]  /*2b40*/  F2FP.F16.F32.PACK_AB R72, R225, R224 ;  /* 0x000000e0e148723e */ /* 0x008fea00000000ff */
[----:B------:R-:W-:Y:S04]  /*2b50*/  STS [R193+0x12000], R72 ;  /* 0x01200048c1007388 */ /* 0x000fe80000000800 */
[----:B------:R-:W-:Y:S10]  /*2b60*/  MUFU.EX2 R234, R234 ;  /* 0x000000ea00ea7308 */ /* 0x000ff40000000800 */
[----:B------:R-:W2:Y:S01]  /*2b70*/  MUFU.EX2 R235, R235 ;  /* 0x000000eb00eb7308 */ /* 0x000ea20000000800 */
[----:B-1----:R-:W-:Y:S05]  /*2b80*/  F2FP.F16.F32.PACK_AB R69, R233, R232 ;  /* 0x000000e8e945723e */ /* 0x002fea00000000ff */
[----:B------:R-:W-:Y:S04]  /*2b90*/  STS [R192+0x10000], R69 ;  /* 0x01000045c0007388 */ /* 0x000fe80000000800 */
[----:B------:R-:W-:Y:S10]  /*2ba0*/  MUFU.EX2 R244, R244 ;  /* 0x000000f400f47308 */ /* 0x000ff40000000800 */
[----:B------:R-:W1:Y:S01]  /*2bb0*/  MUFU.EX2 R245, R245 ;  /* 0x000000f500f57308 */ /* 0x000e620000000800 */
[----:B--2---:R-:W-:Y:S05]  /*2bc0*/  F2FP.F16.F32.PACK_AB R73, R235, R234 ;  /* 0x000000eaeb49723e */ /* 0x004fea00000000ff */
[----:B------:R2:W-:Y:S04]  /*2bd0*/  STS [R192+0x10400], R73 ;  /* 0x01040049c0007388 */ /* 0x0005e80000000800 */
[----:B------:R-:W-:Y:S10]  /*2be0*/  MUFU.EX2 R246, R246 ;  /* 0x000000f600f67308 */ /* 0x000ff40000000800 */
[----:B------:R-:W3:Y:S01]  /*2bf0*/  MUFU.EX2 R247, R247 ;  /* 0x000000f700f77308 */ /* 0x000ee20000000800 */
[----:B-1----:R-:W-:Y:S05]  /*2c00*/  F2FP.F16.F32.PACK_AB R70, R245, R244 ;  /* 0x000000f4f546723e */ /* 0x002fea00000000ff */
[----:B------:R-:W-:Y:S04]  /*2c10*/  STS [R199+0x10000], R70 ;  /* 0x01000046c7007388 */ /* 0x000fe80000000800 */
[----:B------:R-:W-:Y:S01]  /*2c20*/  MUFU.EX2 R236, R236 ;  /* 0x000000ec00ec7308 */ /* 0x000fe20000000800 */
[----:B--2---:R-:W-:Y:S09]  /*2c30*/  F2FP.F16.F32.PACK_AB R73, R126, R7 ;  /* 0x000000077e49723e */ /* 0x004ff200000000ff */
[----:B------:R-:W1:Y:S01]  /*2c40*/  MUFU.EX2 R237, R237 ;  /* 0x000000ed00ed7308 */ /* 0x000e620000000800 */
[----:B---3--:R-:W-:Y:S05]  /*2c50*/  F2FP.F16.F32.PACK_AB R68, R247, R246 ;  /* 0x000000f6f744723e */ /* 0x008fea00000000ff */
[----:B------:R2:W-:Y:S04]  /*2c60*/  STS [R199+0x10400], R68 ;  /* 0x01040044c7007388 */ /* 0x0005e80000000800 */
[----:B------:R3:W-:Y:S10]  /*2c70*/  MUFU.EX2 R123, R13 ;  /* 0x0000000d007b7308 */ /* 0x0007f40000000800 */
[----:B------:R-:W-:Y:S01]  /*2c80*/  MUFU.EX2 R238, R238 ;  /* 0x000000ee00ee7308 */ /* 0x000fe20000000800 */
[----:B-1----:R-:W-:Y:S05]  /*2c90*/  F2FP.F16.F32.PACK_AB R71, R237, R236 ;  /* 0x000000eced47723e */ /* 0x002fea00000000ff */
[----:B------:R-:W-:Y:S04]  /*2ca0*/  STS [R192+0x12000], R71 ;  /* 0x01200047c0007388 */ /* 0x000fe80000000800 */
[----:B------:R-:W1:Y:S01]  /*2cb0*/  MUFU.EX2 R239, R239 ;  /* 0x000000ef00ef7308 */ /* 0x000e620000000800 */
[--C-:B---3--:R-:W-:Y:S01]  /*2cc0*/  FFMA.FTZ R13, R56, UR46, -R4.reuse ;  /* 0x0000002e380d7c23 */ /* 0x108fe20008010804 */
[----:B------:R-:W-:Y:S01]  /*2cd0*/  FFMA.FTZ R4, R61, UR46, -R4 ;  /* 0x0000002e3d047c23 */ /* 0x000fe20008010804 */
[--C-:B--2---:R-:W-:Y:S07]  /*2ce0*/  FFMA.FTZ R68, R62, UR46, -R128.reuse ;  /* 0x0000002e3e447c23 */ /* 0x104fee0008010880 */
[----:B------:R-:W-:Y:S01]  /*2cf0*/  MUFU.EX2 R240, R240 ;  /* 0x000000f000f07308 */ /* 0x000fe20000000800 */
[----:B------:R-:W-:Y:S09]  /*2d00*/  FFMA.FTZ R128, R63, UR46, -R128 ;  /* 0x0000002e3f807c23 */ /* 0x000ff20008010880 */
[----:B------:R-:W2:Y:S01]  /*2d10*/  MUFU.EX2 R241, R241 ;  /* 0x000000f100f17308 */ /* 0x000ea20000000800 */
[----:B-1----:R-:W-:Y:S05]  /*2d20*/  F2FP.F16.F32.PACK_AB R75, R239, R238 ;  /* 0x000000eeef4b723e */ /* 0x002fea00000000ff */
[----:B------:R1:W-:Y:S04]  /*2d30*/  STS [R192+0x12400], R75 ;  /* 0x0124004bc0007388 */ /* 0x0003e80000000800 */
[----:B------:R-:W-:Y:S10]  /*2d40*/  MUFU.EX2 R242, R242 ;  /* 0x000000f200f27308 */ /* 0x000ff40000000800 */
[----:B------:R-:W3:Y:S01]  /*2d50*/  MUFU.EX2 R243, R243 ;  /* 0x000000f300f37308 */ /* 0x000ee20000000800 */
[----:B--2---:R-:W-:Y:S05]  /*2d60*/  F2FP.F16.F32.PACK_AB R72, R241, R240 ;  /* 0x000000f0f148723e */ /* 0x004fea00000000ff */
[----:B------:R2:W-:Y:S04]  /*2d70*/  STS [R199+0x12000], R72 ;  /* 0x01200048c7007388 */ /* 0x0005e80000000800 */
[----:B------:R4:W4:Y:S01]  /*2d80*/  MUFU.EX2 R136, R13 ;  /* 0x0000000d00887308 */ /* 0x0009220000000800 */
[----:B-1----:R-:W-:Y:S09]  /*2d90*/  F2FP.F16.F32.PACK_AB R75, R6, R11 ;  /* 0x0000000b064b723e */ /* 0x002ff200000000ff */
[----:B------:R-:W-:Y:S01]  /*2da0*/  MUFU.EX2 R248, R248 ;  /* 0x000000f800f87308 */ /* 0x000fe20000000800 */
[----:B---3--:R-:W-:Y:S05]  /*2db0*/  F2FP.F16.F32.PACK_AB R69, R243, R242 ;  /* 0x000000f2f345723e */ /* 0x008fea00000000ff */
[----:B------:R-:W-:Y:S04]  /*2dc0*/  STS [R199+0x12400], R69 ;  /* 0x01240045c7007388 */ /* 0x000fe80000000800 */
[----:B------:R-:W1:Y:S01]  /*2dd0*/  MUFU.EX2 R251, R251 ;  /* 0x000000fb00fb7308 */ /* 0x000e620000000800 */
[--C-:B----4-:R-:W-:Y:S01]  /*2de0*/  FFMA.FTZ R13, R64, UR46, -R117.reuse ;  /* 0x0000002e400d7c23 */ /* 0x110fe20008010875 */
[----:B------:R-:W-:Y:S01]  /*2df0*/  FFMA.FTZ R117, R65, UR46, -R117 ;  /* 0x0000002e41757c23 */ /* 0x000fe20008010875 */
[----:B------:R-:W-:Y:S07]  /*2e00*/  F2FP.F16.F32.PACK_AB R22, R119, R136 ;  /* 0x000000887716723e */ /* 0x000fee00000000ff */
[----:B------:R-:W-:Y:S10]  /*2e10*/  MUFU.EX2 R250, R250 ;  /* 0x000000fa00fa7308 */ /* 0x000ff40000000800 */
[----:B------:R-:W3:Y:S01]  /*2e20*/  MUFU.EX2 R252, R252 ;  /* 0x000000fc00fc7308 */ /* 0x000ee20000000800 */
[----:B-1----:R-:W-:Y:S05]  /*2e30*/  F2FP.F16.F32.PACK_AB R74, R251, R248 ;  /* 0x000000f8fb4a723e */ /* 0x002fea00000000ff */
[----:B------:R-:W-:Y:S04]  /*2e40*/  STS [R189+0x10000], R74 ;  /* 0x0100004abd007388 */ /* 0x000fe80000000800 */
[----:B------:R-:W1:Y:S10]  /*2e50*/  MUFU.EX2 R130, R49 ;  /* 0x0000003100827308 */ /* 0x000e740000000800 */
[----:B------:R4:W-:Y:S01]  /*2e60*/  MUFU.EX2 R132, R13 ;  /* 0x0000000d00847308 */ /* 0x0009e20000000800 */
[----:B---3--:R-:W-:Y:S05]  /*2e70*/  F2FP.F16.F32.PACK_AB R70, R252, R250 ;  /* 0x000000fafc46723e */ /* 0x008fea00000000ff */
[----:B------:R3:W-:Y:S04]  /*2e80*/  STS [R189+0x10400], R70 ;  /* 0x01040046bd007388 */ /* 0x0007e80000000800 */
[----:B------:R-:W2:Y:S01]  /*2e90*/  MUFU.EX2 R9, R42 ;  /* 0x0000002a00097308 */ /* 0x000ea20000000800 */
[----:B-1----:R-:W-:Y:S05]  /*2ea0*/  F2FP.F16.F32.PACK_AB R71, R130, R123 ;  /* 0x0000007b8247723e */ /* 0x002fea00000000ff */
[----:B------:R1:W-:Y:S04]  /*2eb0*/  STS [R196+0x10000], R71 ;  /* 0x01000047c4007388 */ /* 0x0003e80000000800 */
[----:B------:R-:W1:Y:S01]  /*2ec0*/  MUFU.EX2 R138, R138 ;  /* 0x0000008a008a7308 */ /* 0x000e620000000800 */
[----:B----4-:R-:W-:Y:S05]  /*2ed0*/  F2FP.F16.F32.PACK_AB R13, R184, R125 ;  /* 0x0000007db80d723e */ /* 0x010fea00000000ff */
[----:B------:R-:W-:Y:S04]  /*2ee0*/  STS [R196+0x10400], R13 ;  /* 0x0104000dc4007388 */ /* 0x000fe80000000800 */
[----:B------:R4:W-:Y:S01]  /*2ef0*/  MUFU.EX2 R124, R68 ;  /* 0x00000044007c7308 */ /* 0x0009e20000000800 */
[----:B--2---:R-:W-:Y:S05]  /*2f00*/  F2FP.F16.F32.PACK_AB R72, R10, R9 ;  /* 0x000000090a48723e */ /* 0x004fea00000000ff */
[----:B------:R-:W-:Y:S01]  /*2f10*/  STS [R189+0x12400], R72 ;  /* 0x01240048bd007388 */ /* 0x000fe20000000800 */
[----:B---3--:R-:W-:Y:S03]  /*2f20*/  F2FP.F16.F32.PACK_AB R70, R129, R127 ;  /* 0x0000007f8146723e */ /* 0x008fe600000000ff */
[----:B------:R-:W2:Y:S01]  /*2f30*/  MUFU.EX2 R135, R4 ;  /* 0x0000000400877308 */ /* 0x000ea20000000800 */
[----:B-1----:R-:W-:Y:S05]  /*2f40*/  F2FP.F16.F32.PACK_AB R14, R139, R138 ;  /* 0x0000008a8b0e723e */ /* 0x002fea00000000ff */
[----:B------:R-:W-:Y:S04]  /*2f50*/  STS [R189+0x12000], R14 ;  /* 0x0120000ebd007388 */ /* 0x000fe80000000800 */
[----:B------:R-:W1:Y:S01]  /*2f60*/  MUFU.EX2 R8, R117 ;  /* 0x0000007500087308 */ /* 0x000e620000000800 */
[----:B----4-:R-:W-:Y:S01]  /*2f70*/  F2FP.F16.F32.PACK_AB R68, R137, R131 ;  /* 0x000000838944723e */ /* 0x010fe200000000ff */
[----:B------:R-:W-:Y:S04]  /*2f80*/  STS [R196+0x12000], R75 ;  /* 0x0120004bc4007388 */ /* 0x000fe80000000800 */
[----:B------:R-:W-:Y:S04]  /*2f90*/  STS [R196+0x12400], R73 ;  /* 0x01240049c4007388 */ /* 0x000fe80000000800 */
[----:B------:R-:W-:Y:S01]  /*2fa0*/  MUFU.EX2 R4, R66 ;  /* 0x0000004200047308 */ /* 0x000fe20000000800 */
[----:B--2---:R-:W-:Y:S01]  /*2fb0*/  F2FP.F16.F32.PACK_AB R29, R135, R134 ;  /* 0x00000086871d723e */ /* 0x004fe200000000ff */
[----:B------:R-:W-:Y:S04]  /*2fc0*/  STS [R195+0x10000], R70 ;  /* 0x01000046c3007388 */ /* 0x000fe80000000800 */
[----:B------:R-:W-:Y:S04]  /*2fd0*/  STS [R195+0x10400], R68 ;  /* 0x01040044c3007388 */ /* 0x000fe80000000800 */
[----:B------:R-:W2:Y:S01]  /*2fe0*/  MUFU.EX2 R120, R120 ;  /* 0x0000007800787308 */ /* 0x000ea20000000800 */
[----:B-1----:R-:W-:Y:S02]  /*2ff0*/  F2FP.F16.F32.PACK_AB R71, R8, R132 ;  /* 0x000000840847723e */ /* 0x002fe400000000ff */
[----:B------:R-:W-:Y:S03]  /*3000*/  LEA R117, R183, UR5, 0x1 ;  /* 0x00000005b7757c11 */ /* 0x000fe6000f8e08ff */
[----:B------:R-:W-:Y:S01]  /*3010*/  STS [R194+0x10000], R71 ;  /* 0x01000047c2007388 */ /* 0x000fe20000000800 */
[----:B------:R-:W-:Y:S03]  /*3020*/  IADD3 R116, R117, R182, RZ ;  /* 0x000000b675747210 */ /* 0x000fe60007ffe0ff */
[----:B------:R-:W1:Y:S01]  /*3030*/  MUFU.EX2 R128, R128 ;  /* 0x0000008000807308 */ /* 0x000e620000000800 */
[----:B--2---:R-:W-:Y:S05]  /*3040*/  F2FP.F16.F32.PACK_AB R69, R120, R4 ;  /* 0x000000047845723e */ /* 0x004fea00000000ff */
[----:B------:R-:W-:Y:S01]  /*3050*/  STS [R194+0x10400], R69 ;  /* 0x01040045c2007388 */ /* 0x000fe20000000800 */
[----:B-1----:R-:W-:Y:S03]  /*3060*/  F2FP.F16.F32.PACK_AB R33, R128, R124 ;  /* 0x0000007c8021723e */ /* 0x002fe600000000ff */
[----:B------:R-:W-:Y:S04]  /*3070*/  STS [R195+0x12000], R22 ;  /* 0x01200016c3007388 */ /* 0x000fe80000000800 */
[----:B------:R-:W-:Y:S04]  /*3080*/  STS [R195+0x12400], R26 ;  /* 0x0124001ac3007388 */ /* 0x000fe80000000800 */
[----:B------:R-:W-:Y:S04]  /*3090*/  STS [R194+0x12000], R29 ;  /* 0x0120001dc2007388 */ /* 0x000fe80000000800 */
[----:B------:R-:W-:Y:S04]  /*30a0*/  STS [R194+0x12400], R33 ;  /* 0x01240021c2007388 */ /* 0x000fe80000000800 */
[----:B------:R-:W1:Y:S08]  /*30b0*/  LDSM.16.M88.4 R72, [R117+0x4000] ;  /* 0x004000007548783b */ /* 0x000e700000000200 */
[----:B------:R-:W2:Y:S08]  /*30c0*/  LDSM.16.M88.4 R68, [R117+0x5000] ;  /* 0x005000007544783b */ /* 0x000eb00000000200 */
[----:B------:R-:W3:Y:S08]  /*30d0*/  LDSM.16.M88.4 R108, [R116+0x4000] ;  /* 0x00400000746c783b */ /* 0x000ef00000000200 */
        /* <DEDUP_REMOVED lines=22> */
[----:B------:R-:W-:Y:S01]  /*3240*/  FADD.FTZ R13, -R249, R13 ;  /* 0x0000000df90d7221 */ /* 0x000fe20000010100 */
[C---:B------:R-:W-:Y:S05]  /*3250*/  HMMA.16816.F32 R32, R112.reuse, R160, R32 ;  /* 0x000000a07020723c */ /* 0x040fea0000001820 */
[----:B------:R-:W-:Y:S01]  /*3260*/  FMUL.FTZ R217, R217, R13 ;  /* 0x0000000dd9d97220 */ /* 0x000fe20000410000 */
[-C--:B------:R-:W-:Y:S05]  /*3270*/  HMMA.16816.F32 R36, R112, R162.reuse, R36 ;  /* 0x000000a27024723c */ /* 0x080fea0000001824 */
[C---:B------:R-:W-:Y:S01]  /*3280*/  FADD.FTZ R12, -R249.reuse, R12 ;  /* 0x0000000cf90c7221 */ /* 0x040fe20000010100 */
[C---:B------:R-:W-:Y:S05]  /*3290*/  HMMA.16816.F32 R40, R108.reuse, R162, R40 ;  /* 0x000000a26c28723c */ /* 0x040fea0000001828 */
[C---:B------:R-:W-:Y:S01]  /*32a0*/  FADD.FTZ R13, -R249.reuse, R24 ;  /* 0x00000018f90d7221 */ /* 0x040fe20000010100 */
[-C--:B------:R-:W-:Y:S05]  /*32b0*/  HMMA.16816.F32 R44, R108, R164.reuse, R44 ;  /* 0x000000a46c2c723c */ /* 0x080fea000000182c */
[----:B------:R-:W-:Y:S01]  /*32c0*/  FADD.FTZ R25, -R249, R25 ;  /* 0x00000019f9197221 */ /* 0x000fe20000010100 */
[C---:B------:R-:W-:Y:S05]  /*32d0*/  HMMA.16816.F32 R48, R112.reuse, R164, R48 ;  /* 0x000000a47030723c */ /* 0x040fea0000001830 */
[----:B------:R-:W-:Y:S01]  /*32e0*/  FMUL.FTZ R216, R216, R12 ;  /* 0x0000000cd8d87220 */ /* 0x000fe20000410000 */
[-C--:B------:R-:W-:Y:S05]  /*32f0*/  HMMA.16816.F32 R52, R112, R166.reuse, R52 ;  /* 0x000000a67034723c */ /* 0x080fea0000001834 */
[----:B------:R-:W-:Y:S01]  /*3300*/  F2FP.F16.F32.PACK_AB R217, R217, R216 ;  /* 0x000000d8d9d9723e */ /* 0x000fe200000000ff */
[C---:B------:R-:W-:Y:S05]  /*3310*/  HMMA.16816.F32 R56, R108.reuse, R166, R56 ;  /* 0x000000a66c38723c */ /* 0x040fea0000001838 */
[C---:B------:R-:W-:Y:S01]  /*3320*/  FADD.FTZ R28, -R249.reuse, R28 ;  /* 0x0000001cf91c7221 */ /* 0x040fe20000010100 */
[-C--:B------:R-:W-:Y:S05]  /*3330*/  HMMA.16816.F32 R60, R108, R168.reuse, R60 ;  /* 0x000000a86c3c723c */ /* 0x080fea000000183c */
[----:B------:R-:W-:Y:S01]  /*3340*/  FADD.FTZ R29, -R249, R29 ;  /* 0x0000001df91d7221 */ /* 0x000fe20000010100 */
[C---:B------:R-:W-:Y:S05]  /*3350*/  HMMA.16816.F32 R64, R112.reuse, R168, R64 ;  /* 0x000000a87040723c */ /* 0x040fea0000001840 */
[----:B------:R-:W-:Y:S01]  /*3360*/  FMUL.FTZ R228, R228, R13 ;  /* 0x0000000de4e47220 */ /* 0x000fe20000410000 */
[-C--:B------:R-:W-:Y:S05]  /*3370*/  HMMA.16816.F32 R68, R112, R170.reuse, R68 ;  /* 0x000000aa7044723c */ /* 0x080fea0000001844 */
[----:B------:R-:W-:Y:S01]  /*3380*/  FMUL.FTZ R229, R229, R25 ;  /* 0x00000019e5e57220 */ /* 0x000fe20000410000 */
[----:B------:R-:W-:Y:S05]  /*3390*/  HMMA.16816.F32 R72, R108, R170, R72 ;  /* 0x000000aa6c48723c */ /* 0x000fea0000001848 */
[----:B------:R-:W-:Y:S01]  /*33a0*/  FMUL.FTZ R232, R232, R28 ;  /* 0x0000001ce8e87220 */ /* 0x000fe20000410000 */
[----:B------:R-:W-:Y:S01]  /*33b0*/  FMUL.FTZ R233, R233, R29 ;  /* 0x0000001de9e97220 */ /* 0x000fe20000410000 */
[----:B------:R-:W-:Y:S01]  /*33c0*/  F2FP.F16.F32.PACK_AB R228, R229, R228 ;  /* 0x000000e4e5e4723e */ /* 0x000fe200000000ff */
[C---:B------:R-:W-:Y:S03]  /*33d0*/  FADD.FTZ R216, -R249.reuse, R40 ;  /* 0x00000028f9d87221 */ /* 0x040fe60000010100 */
[----:B------:R-:W-:Y:S01]  /*33e0*/  FADD.FTZ R229, -R249, R44 ;  /* 0x0000002cf9e57221 */ /* 0x000fe20000010100 */
[----:B------:R-:W-:Y:S01]  /*33f0*/  F2FP.F16.F32.PACK_AB R233, R233, R232 ;  /* 0x000000e8e9e9723e */ /* 0x000fe200000000ff */
[----:B------:R-:W-:Y:S01]  /*3400*/  FMUL.FTZ R216, R244, R216 ;  /* 0x000000d8f4d87220 */ /* 0x000fe20000410000 */
[C---:B------:R-:W-:Y:S01]  /*3410*/  FADD.FTZ R232, -R249.reuse, R45 ;  /* 0x0000002df9e87221 */ /* 0x040fe20000010100 */
[----:B------:R-:W-:Y:S01]  /*3420*/  FMUL.FTZ R229, R248, R229 ;  /* 0x000000e5f8e57220 */ /* 0x000fe20000410000 */
[C---:B------:R-:W-:Y:S01]  /*3430*/  FADD.FTZ R41, -R249.reuse, R41 ;  /* 0x00000029f9297221 */ /* 0x040fe20000010100 */
[C---:B------:R-:W-:Y:S01]  /*3440*/  FADD.FTZ R244, -R249.reuse, R56 ;  /* 0x00000038f9f47221 */ /* 0x040fe20000010100 */
[C---:B------:R-:W-:Y:S01]  /*3450*/  FADD.FTZ R57, -R249.reuse, R57 ;  /* 0x00000039f9397221 */ /* 0x040fe20000010100 */
[C---:B------:R-:W-:Y:S01]  /*3460*/  FADD.FTZ R248, -R249.reuse, R60 ;  /* 0x0000003cf9f87221 */ /* 0x040fe20000010100 */
[----:B------:R-:W-:Y:S01]  /*3470*/  FADD.FTZ R61, -R249, R61 ;  /* 0x0000003df93d7221 */ /* 0x000fe20000010100 */
[----:B------:R-:W-:Y:S01]  /*3480*/  FMUL.FTZ R232, R251, R232 ;  /* 0x000000e8fbe87220 */ /* 0x000fe20000410000 */
[----:B------:R-:W-:Y:S01]  /*3490*/  FMUL.FTZ R245, R245, R41 ;  /* 0x00000029f5f57220 */ /* 0x000fe20000410000 */
[----:B------:R-:W-:Y:S01]  /*34a0*/  FMUL.FTZ R244, R123, R244 ;  /* 0x000000f47bf47220 */ /* 0x000fe20000410000 */
[C---:B------:R-:W-:Y:S01]  /*34b0*/  FADD.FTZ R72, -R249.reuse, R72 ;  /* 0x00000048f9487221 */ /* 0x040fe20000010100 */
[----:B------:R-:W-:Y:S01]  /*34c0*/  FADD.FTZ R73, -R249, R73 ;  /* 0x00000049f9497221 */ /* 0x000fe20000010100 */
        /* <DEDUP_REMOVED lines=8> */
[----:B------:R-:W-:Y:S01]  /*3550*/  FADD.FTZ R229, -R5, R14 ;  /* 0x0000000e05e57221 */ /* 0x000fe20000010100 */
[----:B------:R-:W-:Y:S01]  /*3560*/  F2FP.F16.F32.PACK_AB R73, R73, R72 ;  /* 0x000000484949723e */ /* 0x000fe200000000ff */
[----:B------:R-:W-:Y:S02]  /*3570*/  FADD.FTZ R72, -R5, R15 ;  /* 0x0000000f05487221 */ /* 0x000fe40000010100 */
[----:B------:R-:W-:Y:S01]  /*3580*/  F2FP.F16.F32.PACK_AB R248, R249, R248 ;  /* 0x000000f8f9f8723e */ /* 0x000fe200000000ff */
[----:B------:R-:W-:Y:S06]  /*3590*/  @!P2 BRA `(.L_x_128) ;  /* 0x000000000048a947 */ /* 0x000fec0003800000 */
[----:B------:R-:W1:Y:S01]  /*35a0*/  LDC R15, c[0x0][0x240] ;  /* 0x00009000ff0f7b82 */ /* 0x000e620000000800 */
[----:B------:R-:W-:Y:S04]  /*35b0*/  ULOP3.LUT UR42, UR39, 0x1, URZ, 0xc0, !UPT ;  /* 0x00000001272a7892 */ /* 0x000fe8000f8ec03f */
[----:B------:R-:W-:Y:S03]  /*35c0*/  UISETP.NE.U32.AND UP0, UPT, UR42, 0x1, UPT ;  /* 0x000000012a00788c */ /* 0x000fe6000bf05070 */
[----:B------:R-:W2:Y:S01]  /*35d0*/  LDC R13, c[0x0][0x244] ;  /* 0x00009100ff0d7b82 */ /* 0x000ea20000000800 */
[----:B------:R-:W-:Y:S06]  /*35e0*/  USEL UR42, UR17, 0x2000, !UP0 ;  /* 0x00002000112a7887 */ /* 0x000fec000c000000 */
[----:B------:R-:W-:Y:S02]  /*35f0*/  VIADD R209, R209, UR42 ;  /* 0x0000002ad1d17c36 */ /* 0x000fe40008000000 */
[----:B------:R-:W-:Y:S02]  /*3600*/  VIADD R175, R175, UR42 ;  /* 0x0000002aafaf7c36 */ /* 0x000fe40008000000 */
[----:B-1----:R-:W-:Y:S05]  /*3610*/  IMAD.U32 R25, R15, -0x80, RZ ;  /* 0xffffff800f197824 */ /* 0x002fea00078e00ff */
[C---:B------:R-:W-:Y:S04]  /*3620*/  LEA R214, P0, R25.reuse, R214, 0x1 ;  /* 0x000000d619d67211 */ /* 0x040fe800078008ff */
[----:B------:R-:W-:Y:S02]  /*3630*/  LEA.HI.X.SX32 R215, R25, R215, 0x1, P0 ;  /* 0x000000d719d77211 */ /* 0x000fe400000f0eff */
        /* <DEDUP_REMOVED lines=8> */
.L_x_128:
[----:B------:R-:W-:Y:S01]  /*36c0*/  STS [R188+0x8000], R217 ;  /* 0x008000d9bc007388 */ /* 0x000fe20000000800 */
[----:B-1----:R-:W-:Y:S01]  /*36d0*/  FADD.FTZ R13, -R5, R26 ;  /* 0x0000001a050d7221 */ /* 0x002fe20000010100 */
[----:B------:R-:W-:Y:S01]  /*36e0*/  FMUL.FTZ R229, R218, R229 ;  /* 0x000000e5dae57220 */ /* 0x000fe20000410000 */
[----:B------:R-:W-:Y:S01]  /*36f0*/  FMUL.FTZ R72, R219, R72 ;  /* 0x00000048db487220 */ /* 0x000fe20000410000 */
[C---:B------:R-:W-:Y:S01]  /*3700*/  FADD.FTZ R8, -R5.reuse, R27 ;  /* 0x0000001b05087221 */ /* 0x040fe20000010100 */
[----:B------:R-:W-:Y:S01]  /*3710*/  FMUL.FTZ R13, R230, R13 ;  /* 0x0000000de60d7220 */ /* 0x000fe20000410000 */
[C---:B------:R-:W-:Y:S01]  /*3720*/  FADD.FTZ R12, -R5.reuse, R31 ;  /* 0x0000001f050c7221 */ /* 0x040fe20000010100 */
[----:B------:R-:W-:Y:S01]  /*3730*/  FADD.FTZ R15, -R5, R30 ;  /* 0x0000001e050f7221 */ /* 0x000fe20000010100 */
[----:B------:R-:W-:Y:S01]  /*3740*/  FMUL.FTZ R8, R231, R8 ;  /* 0x00000008e7087220 */ /* 0x000fe20000410000 */
[----:B------:R-:W-:Y:S01]  /*3750*/  F2FP.F16.F32.PACK_AB R229, R72, R229 ;  /* 0x000000e548e5723e */ /* 0x000fe200000000ff */
[----:B------:R-:W-:Y:S01]  /*3760*/  FMUL.FTZ R12, R235, R12 ;  /* 0x0000000ceb0c7220 */ /* 0x000fe20000410000 */
[----:B------:R-:W-:Y:S01]  /*3770*/  FMUL.FTZ R15, R234, R15 ;  /* 0x0000000fea0f7220 */ /* 0x000fe20000410000 */
[C---:B------:R-:W-:Y:S01]  /*3780*/  FADD.FTZ R25, -R5.reuse, R42 ;  /* 0x0000002a05197221 */ /* 0x040fe20000010100 */
[----:B------:R-:W-:Y:S01]  /*3790*/  F2FP.F16.F32.PACK_AB R8, R8, R13 ;  /* 0x0000000d0808723e */ /* 0x000fe200000000ff */
[----:B------:R-:W-:Y:S01]  /*37a0*/  STS [R188+0x8400], R229 ;  /* 0x008400e5bc007388 */ /* 0x000fe20000000800 */
[----:B-----5:R-:W-:Y:S01]  /*37b0*/  FADD.FTZ R51, -R122, R51 ;  /* 0x000000337a337221 */ /* 0x020fe20000010100 */
[----:B------:R-:W-:Y:S01]  /*37c0*/  F2FP.F16.F32.PACK_AB R15, R12, R15 ;  /* 0x0000000f0c0f723e */ /* 0x000fe200000000ff */
[----:B------:R-:W-:Y:S01]  /*37d0*/  FMUL.FTZ R25, R246, R25 ;  /* 0x00000019f6197220 */ /* 0x000fe20000410000 */
[----:B------:R1:W-:Y:S01]  /*37e0*/  STS [R193+0x8400], R8 ;  /* 0x00840008c1007388 */ /* 0x0003e20000000800 */
[C---:B------:R-:W-:Y:S01]  /*37f0*/  FADD.FTZ R13, -R5.reuse, R46 ;  /* 0x0000002e050d7221 */ /* 0x040fe20000010100 */
[C---:B------:R-:W-:Y:S01]  /*3800*/  FADD.FTZ R47, -R5.reuse, R47 ;  /* 0x0000002f052f7221 */ /* 0x040fe20000010100 */
[C---:B------:R-:W-:Y:S01]  /*3810*/  FADD.FTZ R27, -R5.reuse, R74 ;  /* 0x0000004a051b7221 */ /* 0x040fe20000010100 */
[----:B------:R-:W-:Y:S01]  /*3820*/  STS [R193+0x8000], R228 ;  /* 0x008000e4c1007388 */ /* 0x000fe20000000800 */
[----:B------:R-:W-:Y:S01]  /*3830*/  FMUL.FTZ R13, R250, R13 ;  /* 0x0000000dfa0d7220 */ /* 0x000fe20000410000 */
        /* <DEDUP_REMOVED lines=8> */
[C---:B------:R-:W-:Y:S01]  /*38c0*/  FADD.FTZ R5, -R121.reuse, R16 ;  /* 0x0000001079057221 */ /* 0x040fe20000010100 */
[----:B------:R-:W-:Y:S01]  /*38d0*/  FADD.FTZ R4, -R121, R17 ;  /* 0x0000001179047221 */ /* 0x000fe20000010100 */
[----:B------:R-:W-:Y:S01]  /*38e0*/  F2FP.F16.F32.PACK_AB R252, R252, R13 ;  /* 0x0000000dfcfc723e */ /* 0x000fe200000000ff */
[----:B------:R-:W-:Y:S01]  /*38f0*/  FMUL.FTZ R137, R137, R12 ;  /* 0x0000000c89897220 */ /* 0x000fe20000410000 */
[C---:B------:R-:W-:Y:S01]  /*3900*/  FADD.FTZ R13, -R121.reuse, R20 ;  /* 0x00000014790d7221 */ /* 0x040fe20000010100 */
[C---:B------:R-:W-:Y:S01]  /*3910*/  FADD.FTZ R12, -R121.reuse, R21 ;  /* 0x00000015790c7221 */ /* 0x040fe20000010100 */
[C---:B------:R-:W-:Y:S01]  /*3920*/  FADD.FTZ R21, -R121.reuse, R36 ;  /* 0x0000002479157221 */ /* 0x040fe20000010100 */
[----:B------:R-:W-:Y:S01]  /*3930*/  FADD.FTZ R20, -R121, R37 ;  /* 0x0000002579147221 */ /* 0x000fe20000010100 */
[----:B------:R-:W-:Y:S01]  /*3940*/  FMUL.FTZ R5, R220, R5 ;  /* 0x00000005dc057220 */ /* 0x000fe20000410000 */
[----:B------:R-:W-:Y:S01]  /*3950*/  FMUL.FTZ R4, R221, R4 ;  /* 0x00000004dd047220 */ /* 0x000fe20000410000 */
        /* <DEDUP_REMOVED lines=9> */
[C---:B------:R-:W-:Y:S01]  /*39f0*/  FADD.FTZ R11, -R121.reuse, R64 ;  /* 0x00000040790b7221 */ /* 0x040fe20000010100 */
[C---:B------:R-:W-:Y:S01]  /*3a00*/  FADD.FTZ R6, -R121.reuse, R65 ;  /* 0x0000004179067221 */ /* 0x040fe20000010100 */
[----:B------:R-:W-:Y:S01]  /*3a10*/  F2FP.F16.F32.PACK_AB R12, R12, R13 ;  /* 0x0000000d0c0c723e */ /* 0x000fe200000000ff */
[C---:B------:R-:W-:Y:S01]  /*3a20*/  FADD.FTZ R13, -R121.reuse, R48 ;  /* 0x00000030790d7221 */ /* 0x040fe20000010100 */
[----:B------:R2:W-:Y:S01]  /*3a30*/  STS [R188+0xa000], R5 ;  /* 0x00a00005bc007388 */ /* 0x0005e20000000800 */
[----:B------:R-:W-:Y:S01]  /*3a40*/  F2FP.F16.F32.PACK_AB R20, R20, R21 ;  /* 0x000000151414723e */ /* 0x000fe200000000ff */
[----:B------:R-:W-:Y:S01]  /*3a50*/  FADD.FTZ R21, -R121, R68 ;  /* 0x0000004479157221 */ /* 0x000fe20000010100 */
[----:B------:R-:W-:Y:S01]  /*3a60*/  FMUL.FTZ R11, R136, R11 ;  /* 0x0000000b880b7220 */ /* 0x000fe20000410000 */
[----:B------:R-:W-:Y:S01]  /*3a70*/  FMUL.FTZ R6, R119, R6 ;  /* 0x0000000677067220 */ /* 0x000fe20000410000 */
[C---:B------:R-:W-:Y:S01]  /*3a80*/  FADD.FTZ R4, -R121.reuse, R49 ;  /* 0x0000003179047221 */ /* 0x040fe20000010100 */
[----:B-1----:R-:W-:Y:S01]  /*3a90*/  FADD.FTZ R8, -R121, R69 ;  /* 0x0000004579087221 */ /* 0x002fe20000010100 */
[----:B------:R-:W-:Y:S01]  /*3aa0*/  FMUL.FTZ R21, R134, R21 ;  /* 0x0000001586157220 */ /* 0x000fe20000410000 */
[----:B------:R-:W-:Y:S01]  /*3ab0*/  FMUL.FTZ R13, R138, R13 ;  /* 0x0000000d8a0d7220 */ /* 0x000fe20000410000 */
[----:B------:R-:W-:Y:S01]  /*3ac0*/  FMUL.FTZ R4, R139, R4 ;  /* 0x000000048b047220 */ /* 0x000fe20000410000 */
[----:B------:R-:W-:Y:S01]  /*3ad0*/  FMUL.FTZ R8, R135, R8 ;  /* 0x0000000887087220 */ /* 0x000fe20000410000 */
[----:B------:R-:W-:Y:S01]  /*3ae0*/  F2FP.F16.F32.PACK_AB R24, R6, R11 ;  /* 0x0000000b0618723e */ /* 0x000fe200000000ff */
[C---:B------:R-:W-:Y:S01]  /*3af0*/  FADD.FTZ R11, -R122.reuse, R18 ;  /* 0x000000127a0b7221 */ /* 0x040fe20000010100 */
[----:B------:R-:W-:Y:S01]  /*3b00*/  FADD.FTZ R6, -R122, R19 ;  /* 0x000000137a067221 */ /* 0x000fe20000010100 */
[----:B------:R-:W-:Y:S01]  /*3b10*/  F2FP.F16.F32.PACK_AB R4, R4, R13 ;  /* 0x0000000d0404723e */ /* 0x000fe200000000ff */
[----:B------:R-:W-:Y:S01]  /*3b20*/  FADD.FTZ R13, -R122, R22 ;  /* 0x000000167a0d7221 */ /* 0x000fe20000010100 */
[----:B------:R-:W-:Y:S01]  /*3b30*/  F2FP.F16.F32.PACK_AB R29, R8, R21 ;  /* 0x00000015081d723e */ /* 0x000fe200000000ff */
[----:B------:R-:W-:Y:S01]  /*3b40*/  FADD.FTZ R8, -R122, R23 ;  /* 0x000000177a087221 */ /* 0x000fe20000010100 */
[----:B------:R-:W-:Y:S01]  /*3b50*/  FMUL.FTZ R11, R222, R11 ;  /* 0x0000000bde0b7220 */ /* 0x000fe20000410000 */
[----:B------:R-:W-:Y:S01]  /*3b60*/  FMUL.FTZ R6, R223, R6 ;  /* 0x00000006df067220 */ /* 0x000fe20000410000 */
[C---:B------:R-:W-:Y:S01]  /*3b70*/  FADD.FTZ R17, -R121.reuse, R32 ;  /* 0x0000002079117221 */ /* 0x040fe20000010100 */
[----:B------:R-:W-:Y:S01]  /*3b80*/  FADD.FTZ R16, -R121, R33 ;  /* 0x0000002179107221 */ /* 0x000fe20000010100 */
[----:B------:R-:W-:Y:S01]  /*3b90*/  FMUL.FTZ R13, R226, R13 ;  /* 0x0000000de20d7220 */ /* 0x000fe20000410000 */
[----:B------:R-:W-:Y:S01]  /*3ba0*/  FMUL.FTZ R8, R227, R8 ;  /* 0x00000008e3087220 */ /* 0x000fe20000410000 */
[----:B------:R-:W-:Y:S01]  /*3bb0*/  F2FP.F16.F32.PACK_AB R11, R6, R11 ;  /* 0x0000000b060b723e */ /* 0x000fe200000000ff */
[----:B------:R-:W-:Y:S01]  /*3bc0*/  FMUL.FTZ R17, R236, R17 ;  /* 0x00000011ec117220 */ /* 0x000fe20000410000 */
[----:B------:R-:W-:Y:S01]  /*3bd0*/  FMUL.FTZ R16, R237, R16 ;  /* 0x00000010ed107220 */ /* 0x000fe20000410000 */
[----:B------:R-:W-:Y:S01]  /*3be0*/  FMUL.FTZ R51, R10, R51 ;  /* 0x000000330a337220 */ /* 0x000fe20000410000 */
[----:B------:R-:W-:Y:S01]  /*3bf0*/  F2FP.F16.F32.PACK_AB R8, R8, R13 ;  /* 0x0000000d0808723e */ /* 0x000fe200000000ff */
[----:B------:R-:W-:Y:S01]  /*3c00*/  STS [R188+0xa400], R11 ;  /* 0x00a4000bbc007388 */ /* 0x000fe20000000800 */
[----:B------:R-:W-:Y:S01]  /*3c10*/  FMUL.FTZ R14, R247, R14 ;  /* 0x0000000ef70e7220 */ /* 0x000fe20000410000 */
[----:B------:R-:W-:Y:S01]  /*3c20*/  F2FP.F16.F32.PACK_AB R17, R16, R17 ;  /* 0x000000111011723e */ /* 0x000fe200000000ff */
[C---:B------:R-:W-:Y:S01]  /*3c30*/  FADD.FTZ R16, -R122.reuse, R35 ;  /* 0x000000237a107221 */ /* 0x040fe20000010100 */
[----:B------:R-:W-:Y:S01]  /*3c40*/  STS [R193+0xa000], R12 ;  /* 0x00a0000cc1007388 */ /* 0x000fe20000000800 */
[----:B------:R-:W-:Y:S01]  /*3c50*/  FADD.FTZ R19, -R122, R34 ;  /* 0x000000227a137221 */ /* 0x000fe20000010100 */
[----:B------:R-:W-:Y:S01]  /*3c60*/  F2FP.F16.F32.PACK_AB R14, R14, R25 ;  /* 0x000000190e0e723e */ /* 0x000fe200000000ff */
[----:B------:R-:W-:Y:S01]  /*3c70*/  FMUL.FTZ R16, R239, R16 ;  /* 0x00000010ef107220 */ /* 0x000fe20000410000 */
[----:B------:R-:W-:Y:S01]  /*3c80*/  STS [R193+0xa400], R8 ;  /* 0x00a40008c1007388 */ /* 0x000fe20000000800 */
[----:B------:R-:W-:Y:S01]  /*3c90*/  FMUL.FTZ R19, R238, R19 ;  /* 0x00000013ee137220 */ /* 0x000fe20000410000 */
[C---:B--2---:R-:W-:Y:S01]  /*3ca0*/  FADD.FTZ R5, -R122.reuse, R38 ;  /* 0x000000267a057221 */ /* 0x044fe20000010100 */
[----:B------:R-:W-:Y:S01]  /*3cb0*/  FADD.FTZ R18, -R122, R39 ;  /* 0x000000277a127221 */ /* 0x000fe20000010100 */
[----:B------:R-:W-:Y:S01]  /*3cc0*/  STS [R192+0x8000], R233 ;  /* 0x008000e9c0007388 */ /* 0x000fe20000000800 */
[----:B------:R-:W-:Y:S01]  /*3cd0*/  F2FP.F16.F32.PACK_AB R53, R53, R52 ;  /* 0x000000343535723e */ /* 0x000fe200000000ff */
[----:B------:R-:W-:Y:S01]  /*3ce0*/  FMUL.FTZ R5, R242, R5 ;  /* 0x00000005f2057220 */ /* 0x000fe20000410000 */
[----:B------:R-:W-:Y:S01]  /*3cf0*/  F2FP.F16.F32.PACK_AB R19, R16, R19 ;  /* 0x000000131013723e */ /* 0x000fe200000000ff */
[----:B------:R-:W-:Y:S01]  /*3d00*/  STS [R192+0x8400], R15 ;  /* 0x0084000fc0007388 */ /* 0x000fe20000000800 */
[----:B------:R-:W-:Y:S01]  /*3d10*/  FMUL.FTZ R18, R243, R18 ;  /* 0x00000012f3127220 */ /* 0x000fe20000410000 */
[----:B------:R-:W-:Y:S01]  /*3d20*/  LEA R52, R181, UR5, 0x1 ;  /* 0x00000005b5347c11 */ /* 0x000fe2000f8e08ff */
[----:B------:R-:W-:Y:S01]  /*3d30*/  FMUL.FTZ R120, R120, R75 ;  /* 0x0000004b78787220 */ /* 0x000fe20000410000 */
[----:B------:R-:W-:Y:S01]  /*3d40*/  STS [R199+0x8000], R216 ;  /* 0x008000d8c7007388 */ /* 0x000fe20000000800 */
[----:B------:R-:W-:Y:S01]  /*3d50*/  FADD.FTZ R6, -R122, R67 ;  /* 0x000000437a067221 */ /* 0x000fe20000010100 */
[----:B------:R-:W-:Y:S01]  /*3d60*/  F2FP.F16.F32.PACK_AB R18, R18, R5 ;  /* 0x000000051212723e */ /* 0x000fe200000000ff */
[----:B------:R-:W-:Y:S01]  /*3d70*/  FMUL.FTZ R58, R125, R58 ;  /* 0x0000003a7d3a7220 */ /* 0x000fe20000410000 */
[----:B------:R-:W-:Y:S01]  /*3d80*/  STS [R199+0x8400], R14 ;  /* 0x0084000ec7007388 */ /* 0x000fe20000000800 */
[----:B------:R-:W-:Y:S01]  /*3d90*/  FMUL.FTZ R59, R184, R59 ;  /* 0x0000003bb83b7220 */ /* 0x000fe20000410000 */
[C---:B------:R-:W-:Y:S01]  /*3da0*/  FADD.FTZ R50, -R122.reuse, R50 ;  /* 0x000000327a327221 */ /* 0x040fe20000010100 */
[C---:B------:R-:W-:Y:S01]  /*3db0*/  FADD.FTZ R54, -R122.reuse, R54 ;  /* 0x000000367a367221 */ /* 0x040fe20000010100 */
[----:B------:R-:W-:Y:S01]  /*3dc0*/  STS [R192+0xa000], R17 ;  /* 0x00a00011c0007388 */ /* 0x000fe20000000800 */
[----:B------:R-:W-:Y:S01]  /*3dd0*/  FADD.FTZ R55, -R122, R55 ;  /* 0x000000377a377221 */ /* 0x000fe20000010100 */
[----:B------:R-:W-:Y:S01]  /*3de0*/  FMUL.FTZ R50, R9, R50 ;  /* 0x0000003209327220 */ /* 0x000fe20000410000 */
[----:B------:R-:W-:Y:S01]  /*3df0*/  F2FP.F16.F32.PACK_AB R59, R59, R58 ;  /* 0x0000003a3b3b723e */ /* 0x000fe200000000ff */
[----:B------:R-:W-:Y:S01]  /*3e00*/  STS [R192+0xa400], R19 ;  /* 0x00a40013c0007388 */ /* 0x000fe20000000800 */
[----:B------:R-:W-:Y:S01]  /*3e10*/  FMUL.FTZ R54, R7, R54 ;  /* 0x0000003607367220 */ /* 0x000fe20000410000 */
[----:B------:R-:W-:Y:S01]  /*3e20*/  FMUL.FTZ R55, R126, R55 ;  /* 0x000000377e377220 */ /* 0x000fe20000410000 */
[----:B------:R-:W-:Y:S01]  /*3e30*/  F2FP.F16.F32.PACK_AB R50, R51, R50 ;  /* 0x000000323332723e */ /* 0x000fe200000000ff */
[----:B------:R-:W-:Y:S01]  /*3e40*/  STS [R199+0xa000], R20 ;  /* 0x00a00014c7007388 */ /* 0x000fe20000000800 */
[----:B------:R-:W-:Y:S01]  /*3e50*/  FMUL.FTZ R62, R131, R62 ;  /* 0x0000003e833e7220 */ /* 0x000fe20000410000 */
[----:B------:R-:W-:Y:S01]  /*3e60*/  FADD.FTZ R7, -R122, R66 ;  /* 0x000000427a077221 */ /* 0x000fe20000010100 */
[----:B------:R-:W-:Y:S01]  /*3e70*/  F2FP.F16.F32.PACK_AB R55, R55, R54 ;  /* 0x000000363737723e */ /* 0x000fe200000000ff */
[----:B------:R-:W-:Y:S01]  /*3e80*/  STS [R199+0xa400], R18 ;  /* 0x00a40012c7007388 */ /* 0x000fe20000000800 */
[----:B------:R-:W-:Y:S01]  /*3e90*/  FMUL.FTZ R6, R133, R6 ;  /* 0x0000000685067220 */ /* 0x000fe20000410000 */
[----:B------:R-:W-:Y:S01]  /*3ea0*/  F2FP.F16.F32.PACK_AB R62, R137, R62 ;  /* 0x0000003e893e723e */ /* 0x000fe200000000ff */
        /* <DEDUP_REMOVED lines=8> */
[----:B------:R-:W-:Y:S01]  /*3f30*/  F2FP.F16.F32.PACK_AB R28, R6, R7 ;  /* 0x00000007061c723e */ /* 0x000fe200000000ff */
[----:B------:R-:W-:Y:S03]  /*3f40*/  STS [R196+0x8000], R251 ;  /* 0x008000fbc4007388 */ /* 0x000fe60000000800 */
[----:B------:R-:W-:Y:S01]  /*3f50*/  F2FP.F16.F32.PACK_AB R31, R128, R9 ;  /* 0x00000009801f723e */ /* 0x000fe200000000ff */
        /* <DEDUP_REMOVED lines=12> */
[----:B------:R-:W-:Y:S01]  /*4020*/  STS [R194+0xa400], R31 ;  /* 0x00a4001fc2007388 */ /* 0x000fe20000000800 */
[----:B------:R-:W-:Y:S06]  /*4030*/  BAR.SYNC.DEFER_BLOCKING 0x0 ;  /* 0x0000000000007b1d */ /* 0x000fec0000010000 */
        /* <DEDUP_REMOVED lines=53> */
[-C--:B--2---:R-:W-:Y:S05]  /*4390*/  HMMA.16816.F32 R76, R16, R20.reuse, R76 ;  /* 0x00000014104c723c */ /* 0x084fea000000184c */
[----:B------:R-:W-:Y:S01]  /*43a0*/  IMAD R5, R204, UR45, RZ ;  /* 0x0000002dcc057c24 */ /* 0x000fe2000f8e02ff */
[C---:B------:R-:W-:Y:S05]  /*43b0*/  HMMA.16816.F32 R80, R24.reuse, R20, R80 ;  /* 0x000000141850723c */ /* 0x040fea0000001850 */
[----:B------:R-:W-:Y:S01]  /*43c0*/  LEA R5, -R5, RZ, 0x7 ;  /* 0x000000ff05057211 */ /* 0x000fe200078e39ff */
[-C--:B------:R-:W-:Y:S05]  /*43d0*/  HMMA.16816.F32 R84, R24, R22.reuse, R84 ;  /* 0x000000161854723c */ /* 0x080fea0000001854 */
[C---:B------:R-:W-:Y:S01]  /*43e0*/  LEA R210, P0, R5.reuse, R210, 0x2 ;  /* 0x000000d205d27211 */ /* 0x040fe200078010ff */
[----:B------:R-:W-:Y:S05]  /*43f0*/  HMMA.16816.F32 R88, R16, R22, R88 ;  /* 0x000000161058723c */ /* 0x000fea0000001858 */
[----:B------:R-:W-:Y:S01]  /*4400*/  LEA.HI.X.SX32 R211, R5, R211, 0x2, P0 ;  /* 0x000000d305d37211 */ /* 0x000fe200000f16ff */
[----:B------:R-:W-:Y:S07]  /*4410*/  @!UPT UIADD3 URZ, URZ, URZ, URZ ;  /* 0x0000003f3f3ff290 */ /* 0x000fee000fffe03f */
[----:B------:R-:W-:Y:S11]  /*4420*/  @!P2 BRA `(.L_x_129) ;  /* 0x000000000074a947 */ /* 0x000ff60003800000 */
[----:B------:R-:W1:Y:S01]  /*4430*/  S2R R7, SR_TID.X ;  /* 0x0000000000077919 */ /* 0x000e620000002100 */
[----:B------:R-:W2:Y:S08]  /*4440*/  LDC R11, c[0x0][0x420] ;  /* 0x00010800ff0b7b82 */ /* 0x000eb00000000800 */
[----:B------:R-:W3:Y:S01]  /*4450*/  LDC R9, c[0x0][0x424] ;  /* 0x00010900ff097b82 */ /* 0x000ee20000000800 */
[----:B-1----:R-:W-:Y:S01]  /*4460*/  SHF.R.S32.HI R6, RZ, 0x1f, R7 ;  /* 0x0000001fff067819 */ /* 0x002fe20000011407 */
[----:B--2---:R-:W-:Y:S03]  /*4470*/  IMAD.U32 R13, R11, -0x80, RZ ;  /* 0xffffff800b0d7824 */ /* 0x004fe600078e00ff */
[CC--:B------:R-:W-:Y:S02]  /*4480*/  LEA.HI R5, R6.reuse, R7.reuse, RZ, 0x3 ;  /* 0x0000000706057211 */ /* 0x0c0fe400078f18ff */
[----:B------:R-:W-:Y:S02]  /*4490*/  LEA.HI R6, R6, R7, RZ, 0x2 ;  /* 0x0000000706067211 */ /* 0x000fe400078f10ff */
[----:B------:R-:W-:Y:S02]  /*44a0*/  SHF.R.S32.HI R5, RZ, 0x3, R5 ;  /* 0x00000003ff057819 */ /* 0x000fe40000011405 */
[----:B------:R-:W-:Y:S02]  /*44b0*/  LEA.HI R6, R6, R187, RZ, 0x1 ;  /* 0x000000bb06067211 */ /* 0x000fe400078f08ff */
[----:B------:R-:W-:Y:S01]  /*44c0*/  LEA R212, P0, R13, R212, 0x1 ;  /* 0x000000d40dd47211 */ /* 0x000fe200078008ff */
[----:B------:R-:W-:Y:S01]  /*44d0*/  IMAD.SHL.U32 R5, R5, 0x40, RZ ;  /* 0x0000004005057824 */ /* 0x000fe200078e00ff */
[----:B------:R-:W-:Y:S02]  /*44e0*/  LOP3.LUT R6, R6, 0x7fffffe, RZ, 0xc0, !PT ;  /* 0x07fffffe06067812 */ /* 0x000fe400078ec0ff */
[----:B------:R-:W-:Y:S02]  /*44f0*/  LEA.HI.X.SX32 R213, R13, R213, 0x1, P0 ;  /* 0x000000d50dd57211 */ /* 0x000fe400000f0eff */
[----:B------:R-:W-:Y:S02]  /*4500*/  LOP3.LUT R5, R5, 0xc0, RZ, 0xc0, !PT ;  /* 0x000000c005057812 */ /* 0x000fe400078ec0ff */
[----:B------:R-:W-:Y:S02]  /*4510*/  LEA R8, P0, R11, R212, 0x7 ;  /* 0x000000d40b087211 */ /* 0x000fe400078038ff */
[----:B------:R-:W-:Y:S02]  /*4520*/  LOP3.LUT R7, R5, 0x18, R190, 0xf8, !PT ;  /* 0x0000001805077812 */ /* 0x000fe400078ef8be */
[----:B------:R-:W-:Y:S01]  /*4530*/  SHF.R.U32.HI R4, RZ, 0x3, R5 ;  /* 0x00000003ff047819 */ /* 0x000fe20000011605 */
[----:B------:R-:W-:Y:S01]  /*4540*/  IMAD.IADD R5, R187, 0x1, -R6 ;  /* 0x00000001bb057824 */ /* 0x000fe200078e0a06 */
[----:B---3--:R-:W-:Y:S02]  /*4550*/  LEA.HI.X R9, R11, R213, R9, 0x7, P0 ;  /* 0x000000d50b097211 */ /* 0x008fe400000f3c09 */
[----:B------:R-:W-:Y:S01]  /*4560*/  LOP3.LUT R4, R7, R4, RZ, 0x3c, !PT ;  /* 0x0000000407047212 */ /* 0x000fe200078e3cff */
[----:B------:R-:W-:Y:S04]  /*4570*/  IMAD R5, R186, 0x8, R5 ;  /* 0x00000008ba057824 */ /* 0x000fe800078e0205 */
[----:B------:R-:W-:Y:S05]  /*4580*/  IMAD.U32 R4, R5, 0x20, R4 ;  /* 0x0000002005047824 */ /* 0x000fea00078e0004 */
[----:B------:R-:W-:Y:S05]  /*4590*/  LEA R7, R4, UR5, 0x1 ;  /* 0x0000000504077c11 */ /* 0x000fea000f8e08ff */
[----:B------:R-:W-:Y:S01]  /*45a0*/  @!PT LDS RZ, [RZ] ;  /* 0x00000000fffff984 */ /* 0x000fe20000000800 */
[----:B------:R-:W-:Y:S01]  /*45b0*/  @!PT LDS RZ, [RZ] ;  /* 0x00000000fffff984 */ /* 0x000fe20000000800 */
[----:B------:R-:W-:Y:S01]  /*45c0*/  @!PT LDS RZ, [RZ] ;  /* 0x00000000fffff984 */ /* 0x000fe20000000800 */
[----:B------:R1:W-:Y:S05]  /*45d0*/  LDGSTS.E.BYPASS.LTC128B.128 [R7+0x4000], desc[UR20][R212.64] ;  /* 0x04000000d4077fae */ /* 0x0003ea000b901d54 */
[----:B------:R1:W-:Y:S05]  /*45e0*/  LDGSTS.E.BYPASS.LTC128B.128 [R7+0x5000], desc[UR20][R8.64] ;  /* 0x0500000008077fae */ /* 0x0003ea000b901d54 */
[----:B------:R-:W0:Y:S02]  /*45f0*/  LDGDEPBAR ;  /* 0x00000000000079af */ /* 0x000e240000000000 */
.L_x_129:
[----:B------:R-:W-:Y:S01]  /*4600*/  LDSM.16.M88.4 R20, [R179] ;  /* 0x00000000b314783b */ /* 0x000fe20000000200 */
[----:B------:R-:W-:Y:S03]  /*4610*/  ULOP3.LUT UR42, UR39, 0x1, URZ, 0xc0, !UPT ;  /* 0x00000001272a7892 */ /* 0x000fe6000f8ec03f */
[----:B------:R-:W1:Y:S01]  /*4620*/  LDSM.16.MT88.4 R16, [R52+0x6000] ;  /* 0x006000003410783b */ /* 0x000e620000004200 */
[----:B------:R-:W-:Y:S02]  /*4630*/  UISETP.NE.U32.AND UP0, UPT, UR42, 0x1, UPT ;  /* 0x000000012a00788c */ /* 0x000fe4000bf05070 */
[----:B------:R-:W-:Y:S01]  /*4640*/  UIADD3 UR42, UR39, -0x1, URZ ;  /* 0xffffffff272a7890 */ /* 0x000fe2000fffe03f */
[----:B------:R-:W2:Y:S04]  /*4650*/  LDSM.16.M88.4 R12, [R179+0x2000] ;  /* 0x00200000b30c783b */ /* 0x000ea80000000200 */
[----:B------:R-:W-:Y:S04]  /*4660*/  LDSM.16.M88.4 R24, [R178] ;  /* 0x00000000b218783b */ /* 0x000fe80000000200 */
        /* <DEDUP_REMOVED lines=37> */
[----:B------:R-:W-:Y:S04]  /*48c0*/  LDSM.16.MT88.4 R28, [R52+0x7c00] ;  /* 0x007c0000341c783b */ /* 0x000fe80000004200 */
[----:B------:R-:W4:Y:S01]  /*48d0*/  LDSM.16.M88.4 R24, [R3+0x4000] ;  /* 0x004000000318783b */ /* 0x000f220000000200 */
[-C--:B------:R-:W-:Y:S06]  /*48e0*/  HMMA.16816.F32 R4, R36, R40.reuse, R4 ;  /* 0x000000282404723c */ /* 0x080fec0000001804 */
[C---:B-1----:R-:W-:Y:S06]  /*48f0*/  HMMA.16816.F32 R8, R32.reuse, R40, R8 ;  /* 0x000000282008723c */ /* 0x042fec0000001808 */
[-C--:B------:R-:W-:Y:S01]  /*4900*/  HMMA.16816.F32 R12, R32, R42.reuse, R12 ;  /* 0x0000002a200c723c */ /* 0x080fe2000000180c */
[----:B------:R-:W1:Y:S01]  /*4910*/  LDSM.16.M88.4 R32, [R3+0x6000] ;  /* 0x006000000320783b */ /* 0x000e620000000200 */
[----:B------:R-:W-:Y:S04]  /*4920*/  IMAD.U32 R41, RZ, RZ, UR41 ;  /* 0x00000029ff297e24 */ /* 0x000fe8000f8e00ff */
[----:B------:R-:W-:Y:S06]  /*4930*/  HMMA.16816.F32 R16, R36, R42, R16 ;  /* 0x0000002a2410723c */ /* 0x000fec0000001810 */
[-C--:B--2---:R-:W-:Y:S01]  /*4940*/  HMMA.16816.F32 R4, R20, R48.reuse, R4 ;  /* 0x000000301404723c */ /* 0x084fe20000001804 */
[----:B------:R-:W-:Y:S04]  /*4950*/  IMAD.U32 R39, RZ, RZ, UR40 ;  /* 0x00000028ff277e24 */ /* 0x000fe8000f8e00ff */
[----:B------:R-:W-:Y:S01]  /*4960*/  @P2 IADD3 R36, P0, R201, UR8, RZ ;  /* 0x00000008c9242c10 */ /* 0x000fe2000ff1e0ff */
[C---:B---3--:R-:W-:Y:S01]  /*4970*/  HMMA.16816.F32 R8, R44.reuse, R48, R8 ;  /* 0x000000302c08723c */ /* 0x048fe20000001808 */
[----:B------:R-:W-:Y:S04]  /*4980*/  @UP2 UIADD3 UR8, UP1, UR8, -0x200, URZ ;  /* 0xfffffe0008082890 */ /* 0x000fe8000ff3e03f */
[----:B------:R-:W-:Y:S01]  /*4990*/  @P2 IADD3.X R37, R200, UR9, RZ, P0, !PT ;  /* 0x00000009c8252c10 */ /* 0x000fe200087fe4ff */
[-C--:B------:R-:W-:Y:S01]  /*49a0*/  HMMA.16816.F32 R12, R44, R50.reuse, R12 ;  /* 0x000000322c0c723c */ /* 0x080fe2000000180c */
[----:B------:R-:W-:Y:S03]  /*49b0*/  @UP2 UIADD3.X UR9, UR9, -0x1, URZ, UP1, !UPT ;  /* 0xffffffff09092890 */ /* 0x000fe60008ffe43f */
[----:B------:R-:W5:Y:S02]  /*49c0*/  @P2 LDG.E R208, desc[UR20][R36.64] ;  /* 0x0000001424d02981 */ /* 0x000f64000c1e1900 */
[----:B------:R-:W-:Y:S02]  /*49d0*/  HMMA.16816.F32 R16, R20, R50, R16 ;  /* 0x000000321410723c */ /* 0x000fe40000001810 */
[----:B------:R-:W-:Y:S04]  /*49e0*/  LDSM.16.MT88.4 R20, [R180+0xc000] ;  /* 0x00c00000b414783b */ /* 0x000fe80000004200 */
[-C--:B----4-:R-:W-:Y:S01]  /*49f0*/  HMMA.16816.F32 R4, R24, R28.reuse, R4 ;  /* 0x0000001c1804723c */ /* 0x090fe20000001804 */
[----:B------:R-:W5:Y:S04]  /*4a00*/  @P2 LDG.E R207, desc[UR20][R36.64+0x20] ;  /* 0x0000201424cf2981 */ /* 0x000f68000c1e1900 */
[----:B------:R-:W5:Y:S01]  /*4a10*/  @P2 LDG.E R206, desc[UR20][R36.64+0x100] ;  /* 0x0001001424ce2981 */ /* 0x000f62000c1e1900 */
[C---:B-1----:R-:W-:Y:S03]  /*4a20*/  HMMA.16816.F32 R8, R32.reuse, R28, R8 ;  /* 0x0000001c2008723c */ /* 0x042fe60000001808 */
[----:B------:R1:W5:Y:S03]  /*4a30*/  @P2 LDG.E R205, desc[UR20][R36.64+0x120] ;  /* 0x0001201424cd2981 */ /* 0x000366000c1e1900 */
[-C--:B------:R-:W-:Y:S01]  /*4a40*/  HMMA.16816.F32 R12, R32, R30.reuse, R12 ;  /* 0x0000001e200c723c */ /* 0x080fe2000000180c */
[----:B------:R-:W-:Y:S05]  /*4a50*/  IMAD.U32 R29, RZ, RZ, UR44 ;  /* 0x0000002cff1d7e24 */ /* 0x000fea000f8e00ff */
[----:B------:R-:W-:Y:S01]  /*4a60*/  HMMA.16816.F32 R16, R24, R30, R16 ;  /* 0x0000001e1810723c */ /* 0x000fe20000001810 */
[----:B------:R-:W-:Y:S04]  /*4a70*/  IMAD.U32 R33, RZ, RZ, UR43 ;  /* 0x0000002bff217e24 */ /* 0x000fe8000f8e00ff */
[----:B------:R-:W-:Y:S01]  /*4a80*/  IMAD.U32 R35, RZ, RZ, UR44 ;  /* 0x0000002cff237e24 */ /* 0x000fe2000f8e00ff */
[-C--:B------:R-:W-:Y:S01]  /*4a90*/  LEA R32, P1, R29, R210.reuse, 0x2 ;  /* 0x000000d21d207211 */ /* 0x080fe200078210ff */
[----:B------:R-:W-:Y:S01]  /*4aa0*/  IMAD.U32 R29, RZ, RZ, UR43 ;  /* 0x0000002bff1d7e24 */ /* 0x000fe2000f8e00ff */
[-C--:B------:R-:W-:Y:S01]  /*4ab0*/  LEA R28, P0, R33, R210.reuse, 0x2 ;  /* 0x000000d2211c7211 */ /* 0x080fe200078010ff */
[----:B------:R-:W-:Y:S02]  /*4ac0*/  REDG.E.ADD.F32.FTZ.RN.STRONG.GPU desc[UR20][R210.64], R4 ;  /* 0x00000004d20079a6 */ /* 0x000fe4000c10f394 */
[-C--:B------:R-:W-:Y:S01]  /*4ad0*/  LEA.HI.X.SX32 R33, R35, R211.reuse, 0x2, P1 ;  /* 0x000000d323217211 */ /* 0x080fe200008f16ff */
[----:B------:R-:W-:Y:S01]  /*4ae0*/  IMAD.U32 R25, RZ, RZ, UR41 ;  /* 0x00000029ff197e24 */ /* 0x000fe2000f8e00ff */
[-C--:B------:R-:W-:Y:S01]  /*4af0*/  LEA.HI.X.SX32 R29, R29, R211.reuse, 0x2, P0 ;  /* 0x000000d31d1d7211 */ /* 0x080fe200000f16ff */
[----:B------:R-:W-:Y:S01]  /*4b00*/  IMAD.U32 R31, RZ, RZ, UR38 ;  /* 0x00000026ff1f7e24 */ /* 0x000fe2000f8e00ff */
[-C--:B------:R-:W-:Y:S01]  /*4b10*/  LEA R26, P2, R39, R210.reuse, 0x2 ;  /* 0x000000d2271a7211 */ /* 0x080fe200078410ff */
[----:B------:R2:W-:Y:S01]  /*4b20*/  REDG.E.ADD.F32.FTZ.RN.STRONG.GPU desc[UR20][R32.64], R5 ;  /* 0x00000005200079a6 */ /* 0x0005e2000c10f394 */
[-C--:B------:R-:W-:Y:S01]  /*4b30*/  LEA R30, P0, R25, R210.reuse, 0x2 ;  /* 0x000000d2191e7211 */ /* 0x080fe200078010ff */
[----:B------:R-:W-:Y:S01]  /*4b40*/  IMAD.U32 R27, RZ, RZ, UR37 ;  /* 0x00000025ff1b7e24 */ /* 0x000fe2000f8e00ff */
[-C--:B------:R-:W-:Y:S01]  /*4b50*/  LEA R24, P1, R31, R210.reuse, 0x2 ;  /* 0x000000d21f187211 */ /* 0x080fe200078210ff */
[----:B------:R3:W-:Y:S01]  /*4b60*/  REDG.E.ADD.F32.FTZ.RN.STRONG.GPU desc[UR20][R28.64], R6 ;  /* 0x000000061c0079a6 */ /* 0x0007e2000c10f394 */
[----:B------:R-:W-:Y:S01]  /*4b70*/  IMAD.U32 R35, RZ, RZ, UR40 ;  /* 0x00000028ff237e24 */ /* 0x000fe2000f8e00ff */
[-C--:B------:R-:W-:Y:S01]  /*4b80*/  LEA.HI.X.SX32 R31, R41, R211.reuse, 0x2, P0 ;  /* 0x000000d3291f7211 */ /* 0x080fe200000f16ff */
[----:B------:R-:W-:Y:S02]  /*4b90*/  IMAD.U32 R25, RZ, RZ, UR38 ;  /* 0x00000026ff197e24 */ /* 0x000fe4000f8e00ff */
[----:B-1----:R-:W-:Y:S02]  /*4ba0*/  IMAD.U32 R37, RZ, RZ, UR35 ;  /* 0x00000023ff257e24 */ /* 0x002fe4000f8e00ff */
[----:B------:R1:W-:Y:S01]  /*4bb0*/  REDG.E.ADD.F32.FTZ.RN.STRONG.GPU desc[UR20][R30.64], R7 ;  /* 0x000000071e0079a6 */ /* 0x0003e2000c10f394 */
[-C--:B------:R-:W-:Y:S01]  /*4bc0*/  LEA.HI.X.SX32 R25, R25, R211.reuse, 0x2, P1 ;  /* 0x000000d319197211 */ /* 0x080fe200008f16ff */
[----:B------:R-:W-:Y:S02]  /*4bd0*/  IMAD.U32 R39, RZ, RZ, UR36 ;  /* 0x00000024ff277e24 */ /* 0x000fe4000f8e00ff */
[----:B--2---:R-:W-:Y:S02]  /*4be0*/  IMAD.U32 R5, RZ, RZ, UR37 ;  /* 0x00000025ff057e24 */ /* 0x004fe4000f8e00ff */
[----:B------:R-:W-:Y:S01]  /*4bf0*/  IMAD.U32 R33, RZ, RZ, UR33 ;  /* 0x00000021ff217e24 */ /* 0x000fe2000f8e00ff */
[-C--:B---3--:R-:W-:Y:S02]  /*4c00*/  LEA R28, P0, R27, R210.reuse, 0x2 ;  /* 0x000000d21b1c7211 */ /* 0x088fe400078010ff */
[-C--:B------:R-:W-:Y:S01]  /*4c10*/  LEA.HI.X.SX32 R27, R35, R211.reuse, 0x2, P2 ;  /* 0x000000d3231b7211 */ /* 0x080fe200010f16ff */
[----:B------:R-:W-:Y:S01]  /*4c20*/  IMAD.U32 R35, RZ, RZ, UR34 ;  /* 0x00000022ff237e24 */ /* 0x000fe2000f8e00ff */
[-C--:B------:R-:W-:Y:S01]  /*4c30*/  LEA.HI.X.SX32 R29, R5, R211.reuse, 0x2, P0 ;  /* 0x000000d3051d7211 */ /* 0x080fe200000f16ff */
[----:B------:R-:W-:Y:S01]  /*4c40*/  IMAD.U32 R5, RZ, RZ, UR36 ;  /* 0x00000024ff057e24 */ /* 0x000fe2000f8e00ff */
[-C--:B------:R-:W-:Y:S01]  /*4c50*/  LEA R32, P2, R37, R210.reuse, 0x2 ;  /* 0x000000d225207211 */ /* 0x080fe200078410ff */
[----:B------:R2:W-:Y:S01]  /*4c60*/  REDG.E.ADD.F32.FTZ.RN.STRONG.GPU desc[UR20][R26.64], R8 ;  /* 0x000000081a0079a6 */ /* 0x0005e2000c10f394 */
[----:B-1----:R-:W-:Y:S01]  /*4c70*/  IMAD.U32 R7, RZ, RZ, UR35 ;  /* 0x00000023ff077e24 */ /* 0x002fe2000f8e00ff */
[-C--:B------:R-:W-:Y:S01]  /*4c80*/  LEA R38, P1, R35, R210.reuse, 0x2 ;  /* 0x000000d223267211 */ /* 0x080fe200078210ff */
[----:B------:R-:W-:Y:S01]  /*4c90*/  IMAD.U32 R31, RZ, RZ, UR32 ;  /* 0x00000020ff1f7e24 */ /* 0x000fe2000f8e00ff */
[----:B------:R1:W-:Y:S01]  /*4ca0*/  REDG.E.ADD.F32.FTZ.RN.STRONG.GPU desc[UR20][R24.64], R9 ;  /* 0x00000009180079a6 */ /* 0x0003e2000c10f394 */
[-C--:B------:R-:W-:Y:S01]  /*4cb0*/  LEA R36, P0, R5, R210.reuse, 0x2 ;  /* 0x000000d205247211 */ /* 0x080fe200078010ff */
[----:B------:R-:W-:Y:S02]  /*4cc0*/  IMAD.U32 R5, RZ, RZ, UR34 ;  /* 0x00000022ff057e24 */ /* 0x000fe4000f8e00ff */
[----:B------:R3:W-:Y:S01]  /*4cd0*/  REDG.E.ADD.F32.FTZ.RN.STRONG.GPU desc[UR20][R28.64], R10 ;  /* 0x0000000a1c0079a6 */ /* 0x0007e2000c10f394 */
[-C--:B------:R-:W-:Y:S02]  /*4ce0*/  LEA.HI.X.SX32 R37, R39, R211.reuse, 0x2, P0 ;  /* 0x000000d327257211 */ /* 0x080fe400000f16ff */
[-C--:B------:R-:W-:Y:S02]  /*4cf0*/  LEA R34, P0, R33, R210.reuse, 0x2 ;  /* 0x000000d221227211 */ /* 0x080fe400078010ff */
[-C--:B------:R-:W-:Y:S01]  /*4d00*/  LEA.HI.X.SX32 R33, R7, R211.reuse, 0x2, P2 ;  /* 0x000000d307217211 */ /* 0x080fe200010f16ff */
[----:B------:R4:W-:Y:S01]  /*4d10*/  REDG.E.ADD.F32.FTZ.RN.STRONG.GPU desc[UR20][R36.64], R11 ;  /* 0x0000000b240079a6 */ /* 0x0009e2000c10f394 */
[-C--:B------:R-:W-:Y:S01]  /*4d20*/  LEA.HI.X.SX32 R39, R5, R211.reuse, 0x2, P1 ;  /* 0x000000d305277211 */ /* 0x080fe200008f16ff */
[----:B------:R-:W-:Y:S02]  /*4d30*/  IMAD.U32 R5, RZ, RZ, UR32 ;  /* 0x00000020ff057e24 */ /* 0x000fe4000f8e00ff */
[----:B------:R4:W-:Y:S01]  /*4d40*/  REDG.E.ADD.F32.FTZ.RN.STRONG.GPU desc[UR20][R32.64], R16 ;  /* 0x00000010200079a6 */ /* 0x0009e2000c10f394 */
[----:B------:R-:W-:Y:S03]  /*4d50*/  IMAD.U32 R7, RZ, RZ, UR29 ;  /* 0x0000001dff077e24 */ /* 0x000fe6000f8e00ff */
[----:B------:R4:W-:Y:S01]  /*4d60*/  REDG.E.ADD.F32.FTZ.RN.STRONG.GPU desc[UR20][R38.64], R17 ;  /* 0x00000011260079a6 */ /* 0x0009e2000c10f394 */
[----:B--2---:R-:W-:Y:S02]  /*4d70*/  IMAD.U32 R27, RZ, RZ, UR28 ;  /* 0x0000001cff1b7e24 */ /* 0x004fe4000f8e00ff */
[----:B-1----:R-:W-:Y:S02]  /*4d80*/  IMAD.U32 R9, RZ, RZ, UR33 ;  /* 0x00000021ff097e24 */ /* 0x002fe4000f8e00ff */
[----:B------:R-:W-:Y:S02]  /*4d90*/  IMAD.U32 R25, RZ, RZ, UR27 ;  /* 0x0000001bff197e24 */ /* 0x000fe4000f8e00ff */
[----:B---3--:R-:W-:Y:S01]  /*4da0*/  IMAD.U32 R29, RZ, RZ, UR29 ;  /* 0x0000001dff1d7e24 */ /* 0x008fe2000f8e00ff */
[-C--:B------:R-:W-:Y:S01]  /*4db0*/  LEA.HI.X.SX32 R35, R9, R211.reuse, 0x2, P0 ;  /* 0x000000d309237211 */ /* 0x080fe200000f16ff */
[----:B------:R-:W-:Y:S01]  /*4dc0*/  IMAD.U32 R9, RZ, RZ, UR47 ;  /* 0x0000002fff097e24 */ /* 0x000fe2000f8e00ff */
[-C--:B------:R-:W-:Y:S01]  /*4dd0*/  LEA R30, P0, R5, R210.reuse, 0x2 ;  /* 0x000000d2051e7211 */ /* 0x080fe200078010ff */
[----:B------:R-:W-:Y:S02]  /*4de0*/  IMAD.U32 R5, RZ, RZ, UR47 ;  /* 0x0000002fff057e24 */ /* 0x000fe4000f8e00ff */
[----:B------:R1:W-:Y:S01]  /*4df0*/  REDG.E.ADD.F32.FTZ.RN.STRONG.GPU desc[UR20][R34.64], R18 ;  /* 0x00000012220079a6 */ /* 0x0003e2000c10f394 */
[-C--:B----4-:R-:W-:Y:S01]  /*4e00*/  LEA R36, P3, R7, R210.reuse, 0x2 ;  /* 0x000000d207247211 */ /* 0x090fe200078610ff */
[----:B------:R-:W-:Y:S01]  /*4e10*/  IMAD.U32 R11, RZ, RZ, UR28 ;  /* 0x0000001cff0b7e24 */ /* 0x000fe2000f8e00ff */
[-C--:B------:R-:W-:Y:S01]  /*4e20*/  LEA.HI.X.SX32 R31, R31, R211.reuse, 0x2, P0 ;  /* 0x000000d31f1f7211 */ /* 0x080fe200000f16ff */
[----:B------:R-:W-:Y:S01]  /*4e30*/  IMAD.U32 R33, RZ, RZ, UR27 ;  /* 0x0000001bff217e24 */ /* 0x000fe2000f8e00ff */
[-C--:B------:R-:W-:Y:S02]  /*4e40*/  LEA.HI.X.SX32 R37, R29, R211.reuse, 0x2, P3 ;  /* 0x000000d31d257211 */ /* 0x080fe400018f16ff */
[-C--:B------:R-:W-:Y:S01]  /*4e50*/  LEA R32, P1, R25, R210.reuse, 0x2 ;  /* 0x000000d219207211 */ /* 0x080fe200078210ff */
[----:B------:R-:W-:Y:S01]  /*4e60*/  REDG.E.ADD.F32.FTZ.RN.STRONG.GPU desc[UR20][R30.64], R19 ;  /* 0x000000131e0079a6 */ /* 0x000fe2000c10f394 */
[-C--:B------:R-:W-:Y:S02]  /*4e70*/  LEA R38, P0, R9, R210.reuse, 0x2 ;  /* 0x000000d209267211 */ /* 0x080fe400078010ff */
[-C--:B------:R-:W-:Y:S01]  /*4e80*/  LEA.HI.X.SX32 R33, R33, R211.reuse, 0x2, P1 ;  /* 0x000000d321217211 */ /* 0x080fe200008f16ff */
[----:B------:R-:W-:Y:S01]  /*4e90*/  REDG.E.ADD.F32.FTZ.RN.STRONG.GPU desc[UR20][R36.64], R12 ;  /* 0x0000000c240079a6 */ /* 0x000fe2000c10f394 */
[-C--:B------:R-:W-:Y:S02]  /*4ea0*/  LEA.HI.X.SX32 R39, R5, R211.reuse, 0x2, P0 ;  /* 0x000000d305277211 */ /* 0x080fe400000f16ff */
[----:B------:R-:W-:Y:S01]  /*4eb0*/  PLOP3.LUT P0, PT, PT, PT, UP0, 0x80, 0x0 ;  /* 0x000000000000781c */ /* 0x000fe20003f0f008 */
[----:B------:R-:W-:Y:S01]  /*4ec0*/  LDSM.16.MT88.4 R4, [R180+0x8000] ;  /* 0x00800000b404783b */ /* 0x000fe20000004200 */
[----:B------:R-:W-:Y:S01]  /*4ed0*/  ISETP.LT.AND P1, PT, RZ, UR39, PT ;  /* 0x00000027ff007c0c */ /* 0x000fe2000bf21270 */
[----:B------:R-:W-:Y:S02]  /*4ee0*/  @UP2 UIADD3 UR6, UP0, UR6, -0x200, URZ ;  /* 0xfffffe0006062890 */ /* 0x000fe4000ff1e03f */
[----:B------:R-:W-:Y:S01]  /*4ef0*/  LDSM.16.MT88.4 R16, [R180+0x8800] ;  /* 0x00880000b410783b */ /* 0x000fe20000004200 */
[----:B------:R-:W-:Y:S01]  /*4f00*/  UMOV UR39, UR42 ;  /* 0x0000002a00277c82 */ /* 0x000fe20008000000 */
[----:B------:R-:W-:Y:S02]  /*4f10*/  @UP2 UIADD3.X UR7, UR7, -0x1, URZ, UP0, !UPT ;  /* 0xffffffff07072890 */ /* 0x000fe400087fe43f */
[----:B------:R-:W-:Y:S01]  /*4f20*/  LDSM.16.MT88.4 R28, [R180+0xc800] ;  /* 0x00c80000b41c783b */ /* 0x000fe20000004200 */
[----:B-1----:R-:W-:Y:S03]  /*4f30*/  LEA R34, P2, R27, R210, 0x2 ;  /* 0x000000d21b227211 */ /* 0x002fe600078410ff */
[----:B------:R-:W-:Y:S01]  /*4f40*/  LDSM.16.MT88.4 R24, [R176+0x400] ;  /* 0x00040000b018783b */ /* 0x000fe20000004200 */
[----:B------:R-:W-:Y:S03]  /*4f50*/  LEA.HI.X.SX32 R35, R11, R211, 0x2, P2 ;  /* 0x000000d30b237211 */ /* 0x000fe600010f16ff */
[----:B------:R-:W1:Y:S04]  /*4f60*/  LDSM.16.MT88.4 R8, [R176] ;  /* 0x00000000b008783b */ /* 0x000e680000004200 */
[----:B------:R-:W-:Y:S04]  /*4f70*/  REDG.E.ADD.F32.FTZ.RN.STRONG.GPU desc[UR20][R34.64], R13 ;  /* 0x0000000d220079a6 */ /* 0x000fe8000c10f394 */
[----:B------:R-:W-:Y:S04]  /*4f80*/  REDG.E.ADD.F32.FTZ.RN.STRONG.GPU desc[UR20][R32.64], R14 ;  /* 0x0000000e200079a6 */ /* 0x000fe8000c10f394 */
[----:B------:R-:W-:Y:S04]  /*4f90*/  REDG.E.ADD.F32.FTZ.RN.STRONG.GPU desc[UR20][R38.64], R15 ;  /* 0x0000000f260079a6 */ /* 0x000fe8000c10f394 */
[----:B------:R-:W-:Y:S01]  /*4fa0*/  LDSM.16.MT88.4 R12, [R176+0x800] ;  /* 0x00080000b00c783b */ /* 0x000fe20000004200 */
[-C--:B-1----:R-:W-:Y:S06]  /*4fb0*/  HMMA.16816.F32 R92, R4, R8.reuse, R92 ;  /* 0x00000008045c723c */ /* 0x082fec000000185c */
[C---:B------:R-:W-:Y:S06]  /*4fc0*/  HMMA.16816.F32 R96, R20.reuse, R8, R96 ;  /* 0x000000081460723c */ /* 0x040fec0000001860 */
[-C--:B------:R-:W-:Y:S01]  /*4fd0*/  HMMA.16816.F32 R100, R20, R10.reuse, R100 ;  /* 0x0000000a1464723c */ /* 0x080fe20000001864 */
[----:B------:R-:W1:Y:S05]  /*4fe0*/  LDSM.16.MT88.4 R20, [R180+0x9000] ;  /* 0x00900000b414783b */ /* 0x000e6a0000004200 */
[----:B------:R-:W-:Y:S01]  /*4ff0*/  HMMA.16816.F32 R104, R4, R10, R104 ;  /* 0x0000000a0468723c */ /* 0x000fe20000001868 */
[----:B------:R-:W2:Y:S04]  /*5000*/  LDSM.16.MT88.4 R4, [R180+0xd000] ;  /* 0x00d00000b404783b */ /* 0x000ea80000004200 */
[----:B------:R-:W-:Y:S01]  /*5010*/  LDSM.16.MT88.4 R8, [R180+0x9800] ;  /* 0x00980000b408783b */ /* 0x000fe20000004200 */
[-C--:B------:R-:W-:Y:S06]  /*5020*/  HMMA.16816.F32 R92, R16, R24.reuse, R92 ;  /* 0x00000018105c723c */ /* 0x080fec000000185c */
[C---:B------:R-:W-:Y:S06]  /*5030*/  HMMA.16816.F32 R96, R28.reuse, R24, R96 ;  /* 0x000000181c60723c */ /* 0x040fec0000001860 */
        /* <DEDUP_REMOVED lines=31> */
[----:B------:R-:W4:Y:S05]  /*5230*/  LDSM.16.MT88.4 R16, [R180+0xf800] ;  /* 0x00f80000b410783b */ /* 0x000f2a0000004200 */
[-C--:B-1----:R-:W-:Y:S06]  /*5240*/  HMMA.16816.F32 R92, R12, R28.reuse, R92 ;  /* 0x0000001c0c5c723c */ /* 0x082fec000000185c */
[C---:B--2---:R-:W-:Y:S06]  /*5250*/  HMMA.16816.F32 R96, R4.reuse, R28, R96 ;  /* 0x0000001c0460723c */ /* 0x044fec0000001860 */
[-C--:B------:R-:W-:Y:S06]  /*5260*/  HMMA.16816.F32 R100, R4, R30.reuse, R100 ;  /* 0x0000001e0464723c */ /* 0x080fec0000001864 */
[----:B------:R-:W-:Y:S05]  /*5270*/  HMMA.16816.F32 R104, R12, R30, R104 ;  /* 0x0000001e0c68723c */ /* 0x000fea0000001868 */
[C---:B------:R-:W-:Y:S01]  /*5280*/  VIADD R4, R176.reuse, 0xffffe000 ;  /* 0xffffe000b0047836 */ /* 0x040fe20000000000 */
[-C--:B---3--:R-:W-:Y:S05]  /*5290*/  HMMA.16816.F32 R92, R8, R24.reuse, R92 ;  /* 0x00000018085c723c */ /* 0x088fea000000185c */
[----:B------:R-:W-:Y:S01]  /*52a0*/  @P0 VIADD R4, R176, 0x2000 ;  /* 0x00002000b0040836 */ /* 0x000fe20000000000 */
[C---:B----4-:R-:W-:Y:S05]  /*52b0*/  HMMA.16816.F32 R96, R16.reuse, R24, R96 ;  /* 0x000000181060723c */ /* 0x050fea0000001860 */
[----:B------:R-:W-:Y:S01]  /*52c0*/  IMAD.MOV.U32 R176, RZ, RZ, R4 ;  /* 0x000000ffffb07224 */ /* 0x000fe200078e0004 */
[-C--:B------:R-:W-:Y:S06]  /*52d0*/  HMMA.16816.F32 R100, R16, R26.reuse, R100 ;  /* 0x0000001a1064723c */ /* 0x080fec0000001864 */
[----:B------:R-:W-:Y:S01]  /*52e0*/  HMMA.16816.F32 R104, R8, R26, R104 ;  /* 0x0000001a0868723c */ /* 0x000fe20000001868 */
[----:B------:R-:W-:Y:S11]  /*52f0*/  @!UPT UIADD3 URZ, URZ, URZ, URZ ;  /* 0x0000003f3f3ff290 */ /* 0x000ff6000fffe03f */
[----:B------:R-:W-:Y:S01]  /*5300*/  @!UPT UIADD3 URZ, URZ, URZ, URZ ;  /* 0x0000003f3f3ff290 */ /* 0x000fe2000fffe03f */
[----:B------:R-:W-:Y:S11]  /*5310*/  @P1 BRA `(.L_x_130) ;  /* 0xffffffcc004c1947 */ /* 0x000ff6000383ffff */
.L_x_127:
[----:B------:R-:W-:Y:S01]  /*5320*/  @!UPT UIADD3 URZ, URZ, URZ, URZ ;  /* 0x0000003f3f3ff290 */ /* 0x000fe2000fffe03f */
[----:B------:R-:W3:Y:S01]  /*5330*/  S2R R4, SR_TID.X ;  /* 0x0000000000047919 */ /* 0x000ee20000002100 */
[----:B------:R-:W-:Y:S01]  /*5340*/  ULDC UR6, c[0x0][0x390] ;  /* 0x0000e40000067ab9 */ /* 0x000fe20000000800 */
[----:B------:R-:W4:Y:S01]  /*5350*/  LDC.64 R6, c[0x0][0x438] ;  /* 0x00010e00ff067b82 */ /* 0x000f220000000a00 */
        /* <DEDUP_REMOVED lines=18> */
[----:B------:R-:W-:-:S02]  /*5480*/  F2FP.F16.F32.PACK_AB R95, R95, R94 ;  /* 0x0000005e5f5f723e */ /* 0x000fc400000000ff */
[----:B------:R-:W-:Y:S02]  /*5490*/  F2FP.F16.F32.PACK_AB R104, R105, R104 ;  /* 0x000000686968723e */ /* 0x000fe400000000ff */
[----:B------:R-:W-:-:S03]  /*54a0*/  F2FP.F16.F32.PACK_AB R106, R107, R106 ;  /* 0x0000006a6b6a723e */ /* 0x000fc600000000ff */
[----:B------:R-:W1:Y:S01]  /*54b0*/  LDC.64 R12, c[0x0][0x468] ;  /* 0x00011a00ff0c7b82 */ /* 0x000e620000000a00 */
[----:B------:R-:W-:Y:S01]  /*54c0*/  F2FP.F16.F32.PACK_AB R97, R97, R96 ;  /* 0x000000606161723e */ /* 0x000fe200000000ff */
[----:B----4-:R-:W-:Y:S01]  /*54d0*/  IMAD R14, R6, UR22, RZ ;  /* 0x00000016060e7c24 */ /* 0x010fe2000f8e02ff */
[----:B------:R-:W-:Y:S01]  /*54e0*/  F2FP.F16.F32.PACK_AB R99, R99, R98 ;  /* 0x000000626363723e */ /* 0x000fe200000000ff */
[----:B------:R-:W-:Y:S01]  /*54f0*/  ULDC.64 UR8, c[0x0][0x3f0] ;  /* 0x0000fc0000087ab9 */ /* 0x000fe20000000a00 */
[----:B------:R-:W-:Y:S01]  /*5500*/  F2FP.F16.F32.PACK_AB R100, R101, R100 ;  /* 0x000000646564723e */ /* 0x000fe200000000ff */
[----:B------:R-:W-:Y:S01]  /*5510*/  IMAD R7, R7, UR14, R14 ;  /* 0x0000000e07077c24 */ /* 0x000fe2000f8e020e */
[----:B---3--:R-:W-:Y:S01]  /*5520*/  SHF.R.S32.HI R5, RZ, 0x1f, R4 ;  /* 0x0000001fff057819 */ /* 0x008fe20000011404 */
[----:B------:R-:W-:Y:S01]  /*5530*/  ULDC.64 UR6, c[0x0][0x3f8] ;  /* 0x0000fe0000067ab9 */ /* 0x000fe20000000a00 */
[----:B------:R-:W-:Y:S02]  /*5540*/  F2FP.F16.F32.PACK_AB R102, R103, R102 ;  /* 0x000000666766723e */ /* 0x000fe400000000ff */
[----:B------:R-:W-:-:S02]  /*5550*/  LEA.HI R8, R5, R4, RZ, 0x2 ;  /* 0x0000000405087211 */ /* 0x000fc400078f10ff */
[----:B------:R-:W-:Y:S02]  /*5560*/  LEA.HI R4, R5, R4, RZ, 0x3 ;  /* 0x0000000405047211 */ /* 0x000fe400078f18ff */
[----:B--2---:R-:W-:Y:S02]  /*5570*/  LEA.HI R10, R8, R187, RZ, 0x1 ;  /* 0x000000bb080a7211 */ /* 0x004fe400078f08ff */
[----:B------:R-:W-:Y:S01]  /*5580*/  SHF.R.S32.HI R4, RZ, 0x3, R4 ;  /* 0x00000003ff047819 */ /* 0x000fe20000011404 */
[----:B------:R-:W2:Y:S01]  /*5590*/  LDC.64 R8, c[0x0][0x450] ;  /* 0x00011400ff087b82 */ /* 0x000ea20000000a00 */
[----:B------:R-:W-:Y:S01]  /*55a0*/  F2FP.F16.F32.PACK_AB R77, R77, R76 ;  /* 0x0000004c4d4d723e */ /* 0x000fe200000000ff */
[----:B------:R-:W-:Y:S01]  /*55b0*/  STS [R198], R93 ;  /* 0x0000005dc6007388 */ /* 0x000fe20000000800 */
[----:B------:R-:W-:Y:S01]  /*55c0*/  F2FP.F16.F32.PACK_AB R79, R79, R78 ;  /* 0x0000004e4f4f723e */ /* 0x000fe200000000ff */
[----:B------:R-:W-:Y:S01]  /*55d0*/  IMAD.SHL.U32 R4, R4, 0x40, RZ ;  /* 0x0000004004047824 */ /* 0x000fe200078e00ff */
[----:B------:R-:W-:Y:S01]  /*55e0*/  F2FP.F16.F32.PACK_AB R88, R89, R88 ;  /* 0x000000585958723e */ /* 0x000fe200000000ff */
[----:B------:R-:W-:Y:S01]  /*55f0*/  STS [R198+0x200], R95 ;  /* 0x0002005fc6007388 */ /* 0x000fe20000000800 */
[----:B------:R-:W-:Y:S01]  /*5600*/  F2FP.F16.F32.PACK_AB R90, R91, R90 ;  /* 0x0000005a5b5a723e */ /* 0x000fe200000000ff */
[----:B-1----:R-:W-:Y:S01]  /*5610*/  IMAD R28, R12, UR23, RZ ;  /* 0x000000170c1c7c24 */ /* 0x002fe2000f8e02ff */
[----:B------:R-:W-:Y:S01]  /*5620*/  LOP3.LUT R5, R4, 0xc0, RZ, 0xc0, !PT ;  /* 0x000000c004057812 */ /* 0x000fe200078ec0ff */
[----:B------:R-:W-:Y:S01]  /*5630*/  STS [R197], R104 ;  /* 0x00000068c5007388 */ /* 0x000fe20000000800 */
[----:B------:R-:W-:Y:S01]  /*5640*/  LOP3.LUT R4, R10, 0x7fffffe, RZ, 0xc0, !PT ;  /* 0x07fffffe0a047812 */ /* 0x000fe200078ec0ff */
[----:B------:R-:W-:Y:S01]  /*5650*/  IMAD R28, R13, UR15, R28 ;  /* 0x0000000f0d1c7c24 */ /* 0x000fe2000f8e021c */
[----:B------:R-:W-:Y:S01]  /*5660*/  LOP3.LUT R10, R5, 0x18, R190, 0xf8, !PT ;  /* 0x00000018050a7812 */ /* 0x000fe200078ef8be */
[----:B------:R-:W-:Y:S01]  /*5670*/  STS [R197+0x200], R106 ;  /* 0x0002006ac5007388 */ /* 0x000fe20000000800 */
[----:B------:R-:W-:Y:S01]  /*5680*/  SHF.R.U32.HI R5, RZ, 0x3, R5 ;  /* 0x00000003ff057819 */ /* 0x000fe20000011605 */
[----:B------:R-:W-:Y:S01]  /*5690*/  IMAD.IADD R11, R187, 0x1, -R4 ;  /* 0x00000001bb0b7824 */ /* 0x000fe200078e0a04 */
[----:B------:R-:W-:Y:S01]  /*56a0*/  F2FP.F16.F32.PACK_AB R81, R81, R80 ;  /* 0x000000505151723e */ /* 0x000fe200000000ff */
[----:B------:R-:W-:Y:S01]  /*56b0*/  STS [R198+0x1000], R97 ;  /* 0x00100061c6007388 */ /* 0x000fe20000000800 */
[----:B------:R-:W-:-:S02]  /*56c0*/  F2FP.F16.F32.PACK_AB R83, R83, R82 ;  /* 0x000000525353723e */ /* 0x000fc400000000ff */
[----:B------:R-:W-:Y:S01]  /*56d0*/  F2FP.F16.F32.PACK_AB R84, R85, R84 ;  /* 0x000000545554723e */ /* 0x000fe200000000ff */
[----:B------:R-:W-:Y:S01]  /*56e0*/  STS [R198+0x1200], R99 ;  /* 0x00120063c6007388 */ /* 0x000fe20000000800 */
[----:B------:R-:W-:Y:S01]  /*56f0*/  F2FP.F16.F32.PACK_AB R86, R87, R86 ;  /* 0x000000565756723e */ /* 0x000fe200000000ff */
[----:B--2---:R-:W-:Y:S01]  /*5700*/  IMAD.WIDE.U32 R16, R187, R8, RZ ;  /* 0x00000008bb107225 */ /* 0x004fe200078e00ff */
[----:B------:R-:W-:Y:S01]  /*5710*/  LOP3.LUT R5, R10, R5, RZ, 0x3c, !PT ;  /* 0x000000050a057212 */ /* 0x000fe200078e3cff */
[----:B------:R-:W-:Y:S01]  /*5720*/  STS [R197+0x1000], R100 ;  /* 0x00100064c5007388 */ /* 0x000fe20000000800 */
[----:B------:R-:W-:Y:S01]  /*5730*/  LEA R4, R186, R11, 0x3 ;  /* 0x0000000bba047211 */ /* 0x000fe200078e18ff */
[----:B------:R-:W-:Y:S01]  /*5740*/  IMAD R30, R8, UR4, RZ ;  /* 0x00000004081e7c24 */ /* 0x000fe2000f8e02ff */
[----:B------:R-:W1:Y:S01]  /*5750*/  LDC.64 R10, c[0x0][0x440] ;  /* 0x00011000ff0a7b82 */ /* 0x000e620000000a00 */
[----:B------:R-:W-:Y:S01]  /*5760*/  STS [R197+0x1200], R102 ;  /* 0x00120066c5007388 */ /* 0x000fe20000000800 */
[----:B------:R-:W-:Y:S01]  /*5770*/  SHF.R.S32.HI R37, RZ, 0x1f, R190 ;  /* 0x0000001fff257819 */ /* 0x000fe200000114be */
[----:B------:R-:W-:Y:S01]  /*5780*/  IMAD.U32 R31, R4, 0x20, R5 ;  /* 0x00000020041f7824 */ /* 0x000fe200078e0005 */
[----:B------:R-:W-:Y:S01]  /*5790*/  MOV R36, R190 ;  /* 0x000000be00247202 */ /* 0x000fe20000000f00 */
[----:B------:R-:W-:Y:S01]  /*57a0*/  STS [R198+0x2000], R77 ;  /* 0x0020004dc6007388 */ /* 0x000fe20000000800 */
[----:B------:R-:W-:Y:S01]  /*57b0*/  SHF.R.S32.HI R15, RZ, 0x1f, R187 ;  /* 0x0000001fff0f7819 */ /* 0x000fe200000114bb */
[----:B------:R-:W-:Y:S01]  /*57c0*/  IMAD R30, R9, UR26, R30 ;  /* 0x0000001a091e7c24 */ /* 0x000fe2000f8e021e */
[----:B------:R-:W2:Y:S01]  /*57d0*/  LDC.64 R4, c[0x0][0x458] ;  /* 0x00011600ff047b82 */ /* 0x000ea20000000a00 */
[----:B------:R-:W-:Y:S01]  /*57e0*/  STS [R198+0x2200], R79 ;  /* 0x0022004fc6007388 */ /* 0x000fe20000000800 */
[----:B------:R-:W-:Y:S01]  /*57f0*/  IMAD.WIDE.U32 R18, R6, UR14, R36 ;  /* 0x0000000e06127c25 */ /* 0x000fe2000f8e0024 */
[----:B------:R-:W-:-:S02]  /*5800*/  LEA R31, R31, UR5, 0x1 ;  /* 0x000000051f1f7c11 */ /* 0x000fc4000f8e08ff */
[----:B------:R-:W-:Y:S01]  /*5810*/  STS [R197+0x2000], R88 ;  /* 0x00200058c5007388 */ /* 0x000fe20000000800 */
[----:B------:R-:W-:Y:S02]  /*5820*/  IMAD.IADD R19, R19, 0x1, R7 ;  /* 0x0000000113137824 */ /* 0x000fe400078e0207 */
[----:B------:R-:W-:Y:S01]  /*5830*/  IMAD R32, R15, R8, RZ ;  /* 0x000000080f207224 */ /* 0x000fe200078e02ff */
[----:B------:R-:W-:Y:S01]  /*5840*/  STS [R197+0x2200], R90 ;  /* 0x0022005ac5007388 */ /* 0x000fe20000000800 */
[----:B------:R-:W3:Y:S01]  /*5850*/  LDC.64 R6, c[0x0][0x470] ;  /* 0x00011c00ff067b82 */ /* 0x000ee20000000a00 */
[----:B------:R-:W-:Y:S02]  /*5860*/  IMAD.WIDE.U32 R38, R12, UR15, R18 ;  /* 0x0000000f0c267c25 */ /* 0x000fe4000f8e0012 */
[----:B------:R-:W-:Y:S02]  /*5870*/  STS [R198+0x3000], R81 ;  /* 0x00300051c6007388 */ /* 0x000fe40000000800 */
[----:B------:R-:W-:-:S02]  /*5880*/  IMAD R32, R187, R9, R32 ;  /* 0x00000009bb207224 */ /* 0x000fc400078e0220 */
[----:B------:R-:W-:Y:S01]  /*5890*/  STS [R198+0x3200], R83 ;  /* 0x00320053c6007388 */ /* 0x000fe20000000800 */
[C---:B-1----:R-:W-:Y:S02]  /*58a0*/  IMAD R12, R10.reuse, UR22, RZ ;  /* 0x000000160a0c7c24 */ /* 0x042fe4000f8e02ff */
[----:B------:R-:W-:Y:S01]  /*58b0*/  IADD3 R33, R17, R32, RZ ;  /* 0x0000002011217210 */ /* 0x000fe20007ffe0ff */
[----:B------:R-:W-:Y:S01]  /*58c0*/  STS [R197+0x3000], R84 ;  /* 0x00300054c5007388 */ /* 0x000fe20000000800 */
[----:B------:R-:W-:Y:S02]  /*58d0*/  IMAD.MOV.U32 R32, RZ, RZ, R16 ;  /* 0x000000ffff207224 */ /* 0x000fe400078e0010 */
[----:B------:R-:W-:Y:S01]  /*58e0*/  IMAD.WIDE.U32 R36, R10, UR14, R36 ;  /* 0x0000000e0a247c25 */ /* 0x000fe2000f8e0024 */
[----:B------:R-:W-:Y:S03]  /*58f0*/  STS [R197+0x3200], R86 ;  /* 0x00320056c5007388 */ /* 0x000fe60000000800 */
[----:B------:R-:W-:Y:S01]  /*5900*/  IMAD R11, R11, UR14, R12 ;  /* 0x0000000e0b0b7c24 */ /* 0x000fe2000f8e020c */
[----:B------:R-:W-:Y:S01]  /*5910*/  BAR.SYNC.DEFER_BLOCKING 0x0 ;  /* 0x0000000000007b1d */ /* 0x000fe20000010000 */
[----:B--2---:R-:W-:-:S02]  /*5920*/  IMAD R10, R15, R4, RZ ;  /* 0x000000040f0a7224 */ /* 0x004fc400078e02ff */
[----:B------:R-:W-:Y:S01]  /*5930*/  IMAD.WIDE.U32 R34, R187, R4, RZ ;  /* 0x00000004bb227225 */ /* 0x000fe200078e00ff */
[----:B------:R-:W-:-:S03]  /*5940*/  IADD3 R37, R37, R11, RZ ;  /* 0x0000000b25257210 */ /* 0x000fc60007ffe0ff */
[----:B------:R-:W-:Y:S02]  /*5950*/  IMAD R10, R187, R5, R10 ;  /* 0x00000005bb0a7224 */ /* 0x000fe400078e020a */
[----:B------:R-:W-:-:S03]  /*5960*/  IMAD.WIDE.U32 R32, R8, UR26, R32 ;  /* 0x0000001a08207c25 */ /* 0x000fc6000f8e0020 */
[----:B------:R-:W-:Y:S01]  /*5970*/  IADD3 R35, R35, R10, RZ ;  /* 0x0000000a23237210 */ /* 0x000fe20007ffe0ff */
[----:B------:R-:W-:Y:S01]  /*5980*/  IMAD.IADD R11, R39, 0x1, R28 ;  /* 0x00000001270b7824 */ /* 0x000fe200078e021c */
[----:B------:R-:W-:Y:S01]  /*5990*/  IADD3 R29, P0, R38, R32, RZ ;  /* 0x00000020261d7210 */ /* 0x000fe20007f1e0ff */
[C---:B---3--:R-:W-:Y:S02]  /*59a0*/  IMAD R28, R6.reuse, UR23, RZ ;  /* 0x00000017061c7c24 */ /* 0x048fe4000f8e02ff */
[----:B------:R-:W-:Y:S01]  /*59b0*/  IMAD.WIDE.U32 R36, R6, UR15, R36 ;  /* 0x0000000f06247c25 */ /* 0x000fe2000f8e0024 */
[----:B------:R-:W-:-:S03]  /*59c0*/  IADD3.X R30, R11, R33, R30, P0, !PT ;  /* 0x000000210b1e7210 */ /* 0x000fc600007fe41e */
[----:B------:R-:W-:Y:S01]  /*59d0*/  IMAD R7, R7, UR15, R28 ;  /* 0x0000000f07077c24 */ /* 0x000fe2000f8e021c */
[----:B------:R-:W-:Y:S01]  /*59e0*/  LEA R28, P1, R29, UR8, 0x1 ;  /* 0x000000081d1c7c11 */ /* 0x000fe2000f8208ff */
[C---:B------:R-:W-:Y:S01]  /*59f0*/  IMAD R6, R4.reuse, UR4, RZ ;  /* 0x0000000404067c24 */ /* 0x040fe2000f8e02ff */
[----:B------:R-:W1:Y:S01]  /*5a00*/  LDS.128 R24, [R31+0x6000] ;  /* 0x006000001f187984 */ /* 0x000e620000000c00 */
[----:B------:R-:W-:Y:S01]  /*5a10*/  IMAD.WIDE.U32 R34, R4, UR26, R34 ;  /* 0x0000001a04227c25 */ /* 0x000fe2000f8e0022 */
[----:B------:R-:W-:Y:S02]  /*5a20*/  IADD3 R7, R37, R7, RZ ;  /* 0x0000000725077210 */ /* 0x000fe40007ffe0ff */
[----:B------:R-:W2:Y:S01]  /*5a30*/  LDS.128 R20, [R31+0x7000] ;  /* 0x007000001f147984 */ /* 0x000ea20000000c00 */
[----:B------:R-:W-:Y:S01]  /*5a40*/  IMAD R6, R5, UR26, R6 ;  /* 0x0000001a05067c24 */ /* 0x000fe2000f8e0206 */
[----:B------:R-:W-:Y:S02]  /*5a50*/  IADD3 R10, P0, R36, R34, RZ ;  /* 0x00000022240a7210 */ /* 0x000fe40007f1e0ff */
[----:B------:R-:W3:Y:S01]  /*5a60*/  LDS.128 R16, [R31+0x8000] ;  /* 0x008000001f107984 */ /* 0x000ee20000000c00 */
[----:B------:R-:W-:-:S02]  /*5a70*/  LEA.HI.X R29, R29, UR9, R30, 0x1, P1 ;  /* 0x000000091d1d7c11 */ /* 0x000fc400088f0c1e */
[----:B------:R-:W-:Y:S01]  /*5a80*/  IADD3.X R7, R7, R35, R6, P0, !PT ;  /* 0x0000002307077210 */ /* 0x000fe200007fe406 */
[----:B------:R4:W3:Y:S01]  /*5a90*/  LDS.128 R12, [R31+0x9000] ;  /* 0x009000001f0c7984 */ /* 0x0008e20000000c00 */
[----:B------:R-:W-:Y:S02]  /*5aa0*/  LEA R6, P0, R10, UR6, 0x1 ;  /* 0x000000060a067c11 */ /* 0x000fe4000f8008ff */
[----:B------:R-:W-:Y:S02]  /*5ab0*/  LEA R30, P1, R8, R28, 0x7 ;  /* 0x0000001c081e7211 */ /* 0x000fe400078238ff */
[----:B------:R-:W-:Y:S02]  /*5ac0*/  LEA.HI.X R7, R10, UR7, R7, 0x1, P0 ;  /* 0x000000070a077c11 */ /* 0x000fe400080f0c07 */
[----:B------:R-:W-:-:S04]  /*5ad0*/  LEA R10, P0, R4, R6, 0x7 ;  /* 0x00000006040a7211 */ /* 0x000fc800078038ff */
[----:B------:R-:W-:Y:S02]  /*5ae0*/  LEA.HI.X R11, R4, R7, R5, 0x7, P0 ;  /* 0x00000007040b7211 */ /* 0x000fe400000f3c05 */
[----:B----4-:R-:W-:Y:S01]  /*5af0*/  LEA.HI.X R31, R8, R29, R9, 0x7, P1 ;  /* 0x0000001d081f7211 */ /* 0x010fe200008f3c09 */
[----:B-1----:R1:W-:Y:S04]  /*5b00*/  STG.E.128 desc[UR20][R28.64], R24 ;  /* 0x000000181c007986 */ /* 0x0023e8000c101d14 */
[----:B--2---:R1:W-:Y:S04]  /*5b10*/  STG.E.128 desc[UR20][R30.64], R20 ;  /* 0x000000141e007986 */ /* 0x0043e8000c101d14 */
[----:B---3--:R1:W-:Y:S04]  /*5b20*/  STG.E.128 desc[UR20][R6.64], R16 ;  /* 0x0000001006007986 */ /* 0x0083e8000c101d14 */
[----:B------:R1:W-:Y:S02]  /*5b30*/  STG.E.128 desc[UR20][R10.64], R12 ;  /* 0x0000000c0a007986 */ /* 0x0003e4000c101d14 */
.L_x_124:
        /* <DEDUP_REMOVED lines=11> */
.L_x_131:
[----:B------:R-:W-:Y:S05]  /*5bf0*/  EXIT ;  /* 0x000000000000794d */ /* 0x000fea0003800000 */
.L_x_133:
        /* <DEDUP_REMOVED lines=16> */
.L_x_1331:


//--------------------- .text._ZN5flash44flash_bwd_dq_dk_dv_loop_seqk_parallel_kernelI23Flash_bwd_kernel_traitsILi32ELi128ELi128ELi8ELi4ELi4ELi4ELb1ELb0EN7cutlass6half_tE19Flash_kernel_traitsILi32ELi128ELi128ELi8ES3_EELb0ELb0ELb0ELb1ELb0ELb0ELb0EEEvNS_16Flash_bwd_paramsE --------------------------
	.section	.text._ZN5flash44flash_bwd_dq_dk_dv_loop_seqk_parallel_kernelI23Flash_bwd_kernel_traitsILi32ELi128ELi128ELi8ELi4ELi4ELi4ELb1ELb0EN7cutlass6half_tE19Flash_kernel_traitsILi32ELi128ELi128ELi8ES3_EELb0ELb0ELb0ELb1ELb0ELb0ELb0EEEvNS_16Flash_bwd_paramsE,"ax",@progbits
	.align	128
        .global         _ZN5flash44flash_bwd_dq_dk_dv_loop_seqk_parallel_kernelI23Flash_bwd_kernel_traitsILi32ELi128ELi128ELi8ELi4ELi4ELi4ELb1ELb0EN7cutlass6half_tE19Flash_kernel_traitsILi32ELi128ELi128ELi8ES3_EELb0ELb0ELb0ELb1ELb0ELb0ELb0EEEvNS_16Flash_bwd_paramsE
        .type           _ZN5flash44flash_bwd_dq_dk_dv_loop_seqk_parallel_kernelI23Flash_bwd_kernel_traitsILi32ELi128ELi128ELi8ELi4ELi4ELi4ELb1ELb0EN7cutlass6half_tE19Flash_kernel_traitsILi32ELi128ELi128ELi8ES3_EELb0ELb0ELb0ELb1ELb0ELb0ELb0EEEvNS_16Flash_bwd_paramsE,@function
        .size           _ZN5flash44flash_bwd_dq_dk_dv_loop_seqk_parallel_kernelI23Flash_bwd_kernel_traitsILi32ELi128ELi128ELi8ELi4ELi4ELi4ELb1ELb0EN7cutlass6half_tE19Flash_kernel_traitsILi32ELi128ELi128ELi8ES3_EELb0ELb0ELb0ELb1ELb0ELb0ELb0EEEvNS_16Flash_bwd_paramsE,(.L_x_1332 - _ZN5flash44flash_bwd_dq_dk_dv_loop_seqk_parallel_kernelI23Flash_bwd_kernel_traitsILi32ELi128ELi128ELi8ELi4ELi4ELi4ELb1ELb0EN7cutlass6half_tE19Flash_kernel_traitsILi32ELi128ELi128ELi8ES3_EELb0ELb0ELb0ELb1ELb0ELb0ELb0EEEvNS_16Flash_bwd_paramsE)
        .other          _ZN5flash44flash_bwd_dq_dk_dv_loop_seqk_parallel_kernelI23Flash_bwd_kernel_traitsILi32ELi128ELi128ELi8ELi4ELi4ELi4ELb1ELb0EN7cutlass6half_tE19Flash_kernel_traitsILi32ELi128ELi128ELi8ES3_EELb0ELb0ELb0ELb1ELb0ELb0ELb0EEEvNS_16Flash_bwd_paramsE,@"STO_CUDA_ENTRY STV_DEFAULT"
_ZN5flash44flash_bwd_dq_dk_dv_loop_seqk_parallel_kernelI23Flash_bwd_kernel_traitsILi32ELi128ELi128ELi8ELi4ELi4ELi4ELb1ELb0EN7cutlass6half_tE19Flash_kernel_traitsILi32ELi128ELi128ELi8ES3_EELb0ELb0ELb0ELb1ELb0ELb0ELb0EEEvNS_16Flash_bwd_paramsE:
.text._ZN5flash44flash_bwd_dq_dk_dv_loop_seqk_parallel_kernelI23Flash_bwd_kernel_traitsILi32ELi128ELi128ELi8ELi4ELi4ELi4ELb1ELb0EN7cutlass6half_tE19Flash_kernel_traitsILi32ELi128ELi128ELi8ES3_EELb0ELb0ELb0ELb1ELb0ELb0ELb0EEEvNS_16Flash_bwd_paramsE:
        /* <DEDUP_REMOVED lines=22> */
[----:B---3--:R-:W-:-:S03]  /*0160*/  USHF.R.S32.HI UR5, URZ, 0x1f, UR59 ;  /* 0x0000001f3f057899 */ /* 0x008fc6000801143b */
[CC--:B------:R-:W-:Y:S02]  /*0170*/  LEA.HI R4, R2.reuse, R8.reuse, RZ, 0x2 ;  /* 0x0000000802047211 */ /* 0x0c0fe400078f10ff */
[CC--:B------:R-:W-:Y:S02]  /*0180*/  LEA.HI R3, R2.reuse, R8.reuse, RZ, 0x5 ;  /* 0x0000000802037211 */ /* 0x0c0fe400078f28ff */
[CC--:B------:R-:W-:Y:S01]  /*0190*/  LEA.HI R13, R2.reuse, R8.reuse, RZ, 0x7 ;  /* 0x00000008020d7211 */ /* 0x0c0fe200078f38ff */
[----:B----4-:R-:W-:Y:S01]  /*01a0*/  USHF.L.U32 UR6, UR49, 0x7, URZ ;  /* 0x0000000731067899 */ /* 0x010fe2000800063f */
[CC--:B------:R-:W-:Y:S02]  /*01b0*/  LEA.HI R15, R2.reuse, R8.reuse, RZ, 0x3 ;  /* 0x00000008020f7211 */ /* 0x0c0fe400078f18ff */
[----:B------:R-:W-:Y:S02]  /*01c0*/  LEA.HI R2, R2, R8, RZ, 0x4 ;  /* 0x0000000802027211 */ /* 0x000fe400078f20ff */
[----:B------:R-:W-:-:S02]  /*01d0*/  LOP3.LUT R6, R4, 0xfffffffc, RZ, 0xc0, !PT ;  /* 0xfffffffc04067812 */ /* 0x000fc400078ec0ff */
[--C-:B------:R-:W-:Y:S02]  /*01e0*/  SHF.R.S32.HI R0, RZ, 0x2, R4.reuse ;  /* 0x00000002ff007819 */ /* 0x100fe40000011404 */
[----:B------:R-:W-:Y:S01]  /*01f0*/  SHF.R.S32.HI R5, RZ, 0x1f, R4 ;  /* 0x0000001fff057819 */ /* 0x000fe20000011404 */
[----:B------:R-:W-:Y:S01]  /*0200*/  IMAD.IADD R17, R8, 0x1, -R6 ;  /* 0x0000000108117824 */ /* 0x000fe200078e0a06 */
[----:B------:R-:W-:Y:S02]  /*0210*/  LOP3.LUT R7, R3, 0xffffffe0, RZ, 0xc0, !PT ;  /* 0xffffffe003077812 */ /* 0x000fe400078ec0ff */
[----:B------:R-:W-:Y:S01]  /*0220*/  LOP3.LUT R9, R2, 0xfffffff0, RZ, 0xc0, !PT ;  /* 0xfffffff002097812 */ /* 0x000fe200078ec0ff */
[----:B------:R-:W-:Y:S01]  /*0230*/  IMAD.SHL.U32 R234, R17, 0x8, RZ ;  /* 0x0000000811ea7824 */ /* 0x000fe200078e00ff */
[----:B------:R-:W-:Y:S01]  /*0240*/  LOP3.LUT R11, R15, 0xfffffff8, RZ, 0xc0, !PT ;  /* 0xfffffff80f0b7812 */ /* 0x000fe200078ec0ff */
[----:B------:R-:W-:Y:S01]  /*0250*/  IMAD.IADD R7, R8, 0x1, -R7 ;  /* 0x0000000108077824 */ /* 0x000fe200078e0a07 */
[-C--:B------:R-:W-:Y:S01]  /*0260*/  LEA.HI R6, R4, R0.reuse, RZ, 0x1 ;  /* 0x0000000004067211 */ /* 0x080fe200078f08ff */
[C---:B------:R-:W-:Y:S01]  /*0270*/  IMAD.IADD R9, R8.reuse, 0x1, -R9 ;  /* 0x0000000108097824 */ /* 0x040fe200078e0a09 */
[----:B------:R-:W-:Y:S01]  /*0280*/  LEA.HI R4, R5, R0, RZ, 0x3 ;  /* 0x0000000005047211 */ /* 0x000fe200078f18ff */
[----:B------:R-:W-:Y:S01]  /*0290*/  IMAD.IADD R11, R8, 0x1, -R11 ;  /* 0x00000001080b7824 */ /* 0x000fe200078e0a0b */
[----:B------:R-:W-:-:S02]  /*02a0*/  SHF.R.S32.HI R8, RZ, 0x4, R2 ;  /* 0x00000004ff087819 */ /* 0x000fc40000011402 */
[----:B------:R-:W-:Y:S02]  /*02b0*/  LOP3.LUT R6, R6, 0x7fffffe, RZ, 0xc0, !PT ;  /* 0x07fffffe06067812 */ /* 0x000fe400078ec0ff */
[----:B------:R-:W-:Y:S02]  /*02c0*/  LOP3.LUT R4, R4, 0xfffffff8, RZ, 0xc0, !PT ;  /* 0xfffffff804047812 */ /* 0x000fe400078ec0ff */
[----:B------:R-:W-:Y:S01]  /*02d0*/  LEA.HI R2, R2, R8, RZ, 0x1 ;  /* 0x0000000802027211 */ /* 0x000fe200078f08ff */
[C---:B------:R-:W-:Y:S01]  /*02e0*/  IMAD.IADD R10, R0.reuse, 0x1, -R6 ;  /* 0x00000001000a7824 */ /* 0x040fe200078e0a06 */
[--C-:B------:R-:W-:Y:S01]  /*02f0*/  SHF.R.S32.HI R5, RZ, 0x5, R3.reuse ;  /* 0x00000005ff057819 */ /* 0x100fe20000011403 */
[----:B------:R-:W-:Y:S01]  /*0300*/  IMAD.IADD R6, R0, 0x1, -R4 ;  /* 0x0000000100067824 */ /* 0x000fe200078e0a04 */
[----:B------:R-:W-:Y:S02]  /*0310*/  SHF.R.S32.HI R3, RZ, 0x1f, R3 ;  /* 0x0000001fff037819 */ /* 0x000fe40000011403 */
[----:B------:R-:W-:Y:S01]  /*0320*/  LOP3.LUT R0, R2, 0xfffffffe, RZ, 0xc0, !PT ;  /* 0xfffffffe02007812 */ /* 0x000fe200078ec0ff */
[----:B------:R-:W-:Y:S01]  /*0330*/  IMAD R10, R5, 0x8, R10 ;  /* 0x00000008050a7824 */ /* 0x000fe200078e020a */
[----:B------:R-:W-:-:S02]  /*0340*/  SHF.R.S32.HI R4, RZ, 0x3, R15 ;  /* 0x00000003ff047819 */ /* 0x000fc4000001140f */
[----:B------:R-:W-:Y:S01]  /*0350*/  LEA.HI R3, R3, R5, RZ, 0x2 ;  /* 0x0000000503037211 */ /* 0x000fe200078f10ff */
[----:B------:R-:W-:Y:S01]  /*0360*/  IMAD.IADD R14, R8, 0x1, -R0 ;  /* 0x00000001080e7824 */ /* 0x000fe200078e0a00 */
[----:B------:R-:W-:Y:S01]  /*0370*/  SHF.R.S32.HI R12, RZ, 0x1f, R7 ;  /* 0x0000001fff0c7819 */ /* 0x000fe20000011407 */
[----:B------:R-:W-:Y:S01]  /*0380*/  IMAD.SHL.U32 R0, R4, 0x40, RZ ;  /* 0x0000004004007824 */ /* 0x000fe200078e00ff */
[----:B------:R-:W-:Y:S02]  /*0390*/  LOP3.LUT R2, R3, 0xfffffffc, RZ, 0xc0, !PT ;  /* 0xfffffffc03027812 */ /* 0x000fe400078ec0ff */
[----:B------:R-:W-:Y:S02]  /*03a0*/  LEA.HI R252, R12, R7, RZ, 0x2 ;  /* 0x000000070cfc7211 */ /* 0x000fe400078f10ff */
[----:B------:R-:W-:Y:S01]  /*03b0*/  LEA.HI R7, R11, R11, RZ, 0x1 ;  /* 0x0000000b0b077211 */ /* 0x000fe200078f08ff */
[----:B------:R-:W-:Y:S01]  /*03c0*/  IMAD.IADD R161, R5, 0x1, -R2 ;  /* 0x0000000105a17824 */ /* 0x000fe200078e0a02 */
[----:B------:R-:W-:-:S02]  /*03d0*/  LOP3.LUT R0, R0, 0xc0, RZ, 0xc0, !PT ;  /* 0x000000c000007812 */ /* 0x000fc400078ec0ff */
[----:B------:R-:W-:Y:S02]  /*03e0*/  LOP3.LUT R2, R7, 0x3fffffe, RZ, 0xc0, !PT ;  /* 0x03fffffe07027812 */ /* 0x000fe400078ec0ff */
[----:B------:R-:W-:Y:S02]  /*03f0*/  SHF.R.S32.HI R12, RZ, 0x7, R13 ;  /* 0x00000007ff0c7819 */ /* 0x000fe4000001140d */
[----:B------:R-:W-:Y:S01]  /*0400*/  SHF.R.U32.HI R5, RZ, 0x3, R0 ;  /* 0x00000003ff057819 */ /* 0x000fe20000011600 */
[----:B------:R-:W-:Y:S01]  /*0410*/  IMAD.IADD R3, R11, 0x1, -R2 ;  /* 0x000000010b037824 */ /* 0x000fe200078e0a02 */
[----:B------:R-:W-:Y:S01]  /*0420*/  LOP3.LUT R4, R0, 0x18, R234, 0xf8, !PT ;  /* 0x0000001800047812 */ /* 0x000fe200078ef8ea */
[----:B------:R-:W-:Y:S01]  /*0430*/  IMAD R2, R12, 0x8, R14 ;  /* 0x000000080c027824 */ /* 0x000fe200078e020e */
[----:B------:R-:W-:Y:S02]  /*0440*/  SHF.R.S32.HI R13, RZ, 0x1f, R9 ;  /* 0x0000001fff0d7819 */ /* 0x000fe40000011409 */
[----:B------:R-:W-:Y:S01]  /*0450*/  LOP3.LUT R5, R4, R5, RZ, 0x3c, !PT ;  /* 0x0000000504057212 */ /* 0x000fe200078e3cff */
[----:B------:R-:W-:Y:S01]  /*0460*/  IMAD R19, R2, 0x8, R3 ;  /* 0x0000000802137824 */ /* 0x000fe200078e0203 */
[----:B------:R-:W-:-:S02]  /*0470*/  LEA.HI R0, R9, R9, RZ, 0x1 ;  /* 0x0000000909007211 */ /* 0x000fc400078f08ff */
[----:B------:R-:W-:Y:S01]  /*0480*/  LEA.HI R13, R13, R9, RZ, 0x3 ;  /* 0x000000090d0d7211 */ /* 0x000fe200078f18ff */
[----:B------:R-:W-:Y:S01]  /*0490*/  IMAD.U32 R251, R10, 0x20, R5 ;  /* 0x000000200afb7824 */ /* 0x000fe200078e0005 */
[--C-:B------:R-:W-:Y:S02]  /*04a0*/  SHF.R.S32.HI R4, RZ, 0x1, R0.reuse ;  /* 0x00000001ff047819 */ /* 0x100fe40000011400 */
[----:B------:R-:W-:Y:S02]  /*04b0*/  SHF.R.S32.HI R2, RZ, 0x1f, R0 ;  /* 0x0000001fff027819 */ /* 0x000fe40000011400 */
        /* <DEDUP_REMOVED lines=8> */
[----:B------:R-:W-:-:S02]  /*0540*/  ISETP.NE.U32.AND P6, PT, R2, 0x1, PT ;  /* 0x000000010200780c */ /* 0x000fc40003fc5070 */
[----:B------:R-:W-:Y:S01]  /*0550*/  SHF.R.S32.HI R2, RZ, 0x1, R7 ;  /* 0x00000001ff027819 */ /* 0x000fe20000011407 */
[----:B------:R-:W-:Y:S01]  /*0560*/  IMAD.IADD R11, R4, 0x1, -R3 ;  /* 0x00000001040b7824 */ /* 0x000fe200078e0a03 */
[----:B------:R-:W-:Y:S01]  /*0570*/  LOP3.LUT R5, R0, 0x1c0, RZ, 0xc0, !PT ;  /* 0x000001c000057812 */ /* 0x000fe200078ec0ff */
[----:B------:R-:W-:Y:S01]  /*0580*/  IMAD.SHL.U32 R0, R161, 0x10, RZ ;  /* 0x00000010a1007824 */ /* 0x000fe200078e00ff */
[C---:B------:R-:W-:Y:S01]  /*0590*/  LOP3.LUT P0, RZ, R2.reuse, 0x2, RZ, 0xc0, !PT ;  /* 0x0000000202ff7812 */ /* 0x040fe2000780c0ff */
[----:B------:R-:W-:Y:S01]  /*05a0*/  IMAD.SHL.U32 R3, R2, 0x40, RZ ;  /* 0x0000004002037824 */ /* 0x000fe200078e00ff */
[----:B------:R-:W-:Y:S01]  /*05b0*/  LEA.HI R9, R6, R6, RZ, 0x1 ;  /* 0x0000000606097211 */ /* 0x000fe200078f08ff */
[----:B------:R-:W-:Y:S01]  /*05c0*/  IMAD.SHL.U32 R7, R17, 0x2, RZ ;  /* 0x0000000211077824 */ /* 0x000fe200078e00ff */
[----:B------:R-:W-:Y:S02]  /*05d0*/  LEA.HI.SX32 R252, R252, R0, 0x1e ;  /* 0x00000000fcfc7211 */ /* 0x000fe400078ff2ff */
[----:B------:R-:W-:-:S02]  /*05e0*/  LOP3.LUT R2, R5, 0x30, R0, 0xf8, !PT ;  /* 0x0000003005027812 */ /* 0x000fc400078ef800 */
[----:B------:R-:W-:Y:S02]  /*05f0*/  LOP3.LUT R0, R3, 0xc0, RZ, 0xc0, !PT ;  /* 0x000000c003007812 */ /* 0x000fe400078ec0ff */
[--C-:B------:R-:W-:Y:S02]  /*0600*/  LOP3.LUT R10, R2, 0x8, R15.reuse, 0xf8, !PT ;  /* 0x00000008020a7812 */ /* 0x100fe400078ef80f */
[----:B------:R-:W-:Y:S02]  /*0610*/  LOP3.LUT R3, R0, 0x8, R15, 0xf8, !PT ;  /* 0x0000000800037812 */ /* 0x000fe400078ef80f */
[----:B------:R-:W-:Y:S01]  /*0620*/  SHF.R.U32.HI R2, RZ, 0x3, R0 ;  /* 0x00000003ff027819 */ /* 0x000fe20000011600 */
[----:B------:R-:W-:Y:S01]  /*0630*/  IMAD.SHL.U32 R0, R6, 0x40, RZ ;  /* 0x0000004006007824 */ /* 0x000fe200078e00ff */
[----:B------:R-:W-:Y:S02]  /*0640*/  LOP3.LUT R4, R9, 0x3fffffe, RZ, 0xc0, !PT ;  /* 0x03fffffe09047812 */ /* 0x000fe400078ec0ff */
[----:B------:R-:W-:-:S02]  /*0650*/  LOP3.LUT R149, R3, R2, RZ, 0x3c, !PT ;  /* 0x0000000203957212 */ /* 0x000fc400078e3cff */
[----:B------:R-:W-:Y:S01]  /*0660*/  LOP3.LUT R3, R0, 0x1c0, RZ, 0xc0, !PT ;  /* 0x000001c000037812 */ /* 0x000fe200078ec0ff */
[C---:B------:R-:W-:Y:S01]  /*0670*/  IMAD.IADD R8, R6.reuse, 0x1, -R4 ;  /* 0x0000000106087824 */ /* 0x040fe200078e0a04 */
[C---:B------:R-:W-:Y:S01]  /*0680*/  LOP3.LUT P5, RZ, R6.reuse, 0x2, RZ, 0xc0, !PT ;  /* 0x0000000206ff7812 */ /* 0x040fe200078ac0ff */
[----:B------:R-:W-:Y:S01]  /*0690*/  IMAD.SHL.U32 R0, R161, 0x400, RZ ;  /* 0x00000400a1007824 */ /* 0x000fe200078e00ff */
[----:B------:R-:W-:Y:S01]  /*06a0*/  LOP3.LUT P4, RZ, R6, 0x4, RZ, 0xc0, !PT ;  /* 0x0000000406ff7812 */ /* 0x000fe2000788c0ff */
[----:B------:R-:W-:Y:S01]  /*06b0*/  IMAD R6, R12, 0x2000, R7 ;  /* 0x000020000c067824 */ /* 0x000fe200078e0207 */
[----:B------:R-:W-:Y:S01]  /*06c0*/  SHF.R.S32.HI R2, RZ, 0x3, R13 ;  /* 0x00000003ff027819 */ /* 0x000fe2000001140d */
[----:B------:R-:W-:Y:S01]  /*06d0*/  IMAD.U32 R149, R19, 0x20, R149 ;  /* 0x0000002013957824 */ /* 0x000fe200078e0095 */
[----:B------:R-:W-:Y:S01]  /*06e0*/  LEA.HI R4, R3, R3, RZ, 0x1d ;  /* 0x0000000303047211 */ /* 0x000fe200078fe8ff */
[----:B------:R-:W-:Y:S01]  /*06f0*/  IMAD R3, R161, 0x200, R7 ;  /* 0x00000200a1037824 */ /* 0x000fe200078e0207 */
[----:B------:R-:W-:Y:S01]  /*0700*/  SHF.R.U32.HI R5, RZ, 0x3, R5 ;  /* 0x00000003ff057819 */ /* 0x000fe20000011605 */
[--C-:B------:R-:W-:Y:S01]  /*0710*/  IMAD R13, R2, 0x200, R0.reuse ;  /* 0x00000200020d7824 */ /* 0x100fe200078e0200 */
[----:B------:R-:W-:Y:S01]  /*0720*/  IADD3 R207, R4, R6, R0 ;  /* 0x0000000604cf7210 */ /* 0x000fe20007ffe000 */
[----:B------:R-:W-:Y:S01]  /*0730*/  IMAD.SHL.U32 R0, R12, 0x8, RZ ;  /* 0x000000080c007824 */ /* 0x000fe200078e00ff */
[C---:B------:R-:W-:Y:S01]  /*0740*/  R2P PR, R16.reuse, 0x6 ;  /* 0x0000000610007804 */ /* 0x040fe20000000000 */
[----:B------:R-:W-:Y:S01]  /*0750*/  IMAD.SHL.U32 R4, R16, 0x40, RZ ;  /* 0x0000004010047824 */ /* 0x000fe200078e00ff */
[----:B------:R-:W-:Y:S01]  /*0760*/  LOP3.LUT R5, R10, R5, RZ, 0x3c, !PT ;  /* 0x000000050a057212 */ /* 0x000fe200078e3cff */
[----:B------:R-:W-:Y:S01]  /*0770*/  IMAD R18, R2, 0x8, R18 ;  /* 0x0000000802127824 */ /* 0x000fe200078e0212 */
[----:B------:R-:W-:Y:S01]  /*0780*/  LOP3.LUT R7, R0, 0x8, RZ, 0xc0, !PT ;  /* 0x0000000800077812 */ /* 0x000fe200078ec0ff */
[----:B------:R-:W-:Y:S01]  /*0790*/  IMAD.SHL.U32 R2, R11, 0x40, RZ ;  /* 0x000000400b027824 */ /* 0x000fe200078e00ff */
[----:B------:R-:W-:Y:S01]  /*07a0*/  SHF.R.S32.HI R0, RZ, 0x1, R9 ;  /* 0x00000001ff007819 */ /* 0x000fe20000011409 */
[----:B------:R-:W-:Y:S01]  /*07b0*/  IMAD.SHL.U32 R6, R14, 0x8, RZ ;  /* 0x000000080e067824 */ /* 0x000fe200078e00ff */
[----:B------:R-:W-:Y:S01]  /*07c0*/  LOP3.LUT R4, R4, 0x1c0, RZ, 0xc0, !PT ;  /* 0x000001c004047812 */ /* 0x000fe200078ec0ff */
[----:B------:R-:W-:Y:S01]  /*07d0*/  IMAD.SHL.U32 R9, R14, 0x10, RZ ;  /* 0x000000100e097824 */ /* 0x000fe200078e00ff */
[C---:B------:R-:W-:Y:S01]  /*07e0*/  LOP3.LUT P3, RZ, R0.reuse, 0x2, RZ, 0xc0, !PT ;  /* 0x0000000200ff7812 */ /* 0x040fe2000786c0ff */
[----:B------:R-:W-:Y:S01]  /*07f0*/  IMAD.SHL.U32 R0, R0, 0x40, RZ ;  /* 0x0000004000007824 */ /* 0x000fe200078e00ff */
[----:B------:R-:W-:Y:S01]  /*0800*/  LOP3.LUT R2, R2, 0xc0, RZ, 0xc0, !PT ;  /* 0x000000c002027812 */ /* 0x000fe200078ec0ff */
[----:B------:R-:W-:Y:S01]  /*0810*/  IMAD R10, R8, 0x20, R3 ;  /* 0x00000020080a7824 */ /* 0x000fe200078e0203 */
        /* <DEDUP_REMOVED lines=35> */
[----:B------:R1:W-:Y:S01]  /*0a50*/  STL [R1], R4 ;  /* 0x0000000401007387 */ /* 0x0003e20000100800 */
[----:B------:R-:W-:Y:S01]  /*0a60*/  @P3 VIADD R0, R4, 0xffffffe0 ;  /* 0xffffffe004003836 */ /* 0x000fe20000000000 */
[----:B------:R-:W-:Y:S01]  /*0a70*/  LEA R149, R149, UR4, 0x1 ;  /* 0x0000000495957c11 */ /* 0x000fe2000f8e08ff */
[----:B------:R-:W-:Y:S01]  /*0a80*/  IMAD.IADD R206, R207, 0x1, R201 ;  /* 0x00000001cfce7824 */ /* 0x000fe200078e02c9 */
[----:B------:R-:W-:Y:S01]  /*0a90*/  LOP3.LUT P0, RZ, R11, 0x2, RZ, 0xc0, !PT ;  /* 0x000000020bff7812 */ /* 0x000fe2000780c0ff */
[----:B------:R-:W-:Y:S01]  /*0aa0*/  VIADD R157, R151, 0x20 ;  /* 0x00000020979d7836 */ /* 0x000fe20000000000 */
[----:B------:R1:W-:Y:S01]  /*0ab0*/  STL [R1+0x4], R0 ;  /* 0x0000040001007387 */ /* 0x0003e20000100800 */
[----:B------:R-:W-:Y:S01]  /*0ac0*/  IMAD.IADD R201, R201, 0x1, R202 ;  /* 0x00000001c9c97824 */ /* 0x000fe200078e02ca */
[----:B------:R-:W-:Y:S01]  /*0ad0*/  SEL R155, R155, 0xffffffe0, !P0 ;  /* 0xffffffe09b9b7807 */ /* 0x000fe20004000000 */
[----:B------:R-:W-:Y:S01]  /*0ae0*/  @P1 VIADD R157, R151, 0xffffffe0 ;  /* 0xffffffe0979d1836 */ /* 0x000fe20000000000 */
[----:B------:R-:W-:Y:S01]  /*0af0*/  LEA R2, R3, UR4, 0x1 ;  /* 0x0000000403027c11 */ /* 0x000fe2000f8e08ff */
[----:B------:R-:W-:-:S02]  /*0b00*/  IMAD.IADD R208, R207, 0x1, R203 ;  /* 0x00000001cfd07824 */ /* 0x000fc400078e02cb */
[----:B------:R-:W-:Y:S02]  /*0b10*/  IMAD.IADD R205, R206, 0x1, R203 ;  /* 0x00000001cecd7824 */ /* 0x000fe400078e02cb */
[----:B------:R-:W-:Y:S02]  /*0b20*/  IMAD.IADD R204, R203, 0x1, R202 ;  /* 0x00000001cbcc7824 */ /* 0x000fe400078e02ca */
[----:B------:R-:W-:Y:S02]  /*0b30*/  IMAD.IADD R153, R151, 0x1, R152 ;  /* 0x0000000197997824 */ /* 0x000fe400078e0298 */
[----:B------:R-:W-:Y:S02]  /*0b40*/  IMAD.IADD R161, R161, 0x1, R6 ;  /* 0x00000001a1a17824 */ /* 0x000fe400078e0206 */
[----:B------:R-:W-:Y:S02]  /*0b50*/  IMAD.IADD R150, R150, 0x1, R149 ;  /* 0x0000000196967824 */ /* 0x000fe400078e0295 */
[----:B------:R-:W-:-:S02]  /*0b60*/  IMAD.IADD R203, R203, 0x1, R201 ;  /* 0x00000001cbcb7824 */ /* 0x000fc400078e02c9 */
[----:B------:R-:W-:Y:S02]  /*0b70*/  IMAD.IADD R152, R152, 0x1, R157 ;  /* 0x0000000198987824 */ /* 0x000fe400078e029d */
[C---:B------:R-:W-:Y:S02]  /*0b80*/  VIADD R160, R157.reuse, 0x2000 ;  /* 0x000020009da07836 */ /* 0x040fe40000000000 */
[C---:B------:R-:W-:Y:S02]  /*0b90*/  VIADD R159, R157.reuse, 0x4000 ;  /* 0x000040009d9f7836 */ /* 0x040fe40000000000 */
[----:B-1----:R-:W-:-:S07]  /*0ba0*/  VIADD R158, R157, 0x6000 ;  /* 0x000060009d9e7836 */ /* 0x002fce0000000000 */
.L_x_178:
        /* <DEDUP_REMOVED lines=50> */
[----:B------:R-:W-:-:S03]  /*0ed0*/  @!UP3 USEL UR7, UR5, URZ, UP0 ;  /* 0x0000003f0507b287 */ /* 0x000fc60008000000 */
[----:B------:R-:W-:Y:S01]  /*0ee0*/  ULDC UR5, c[0x0][0x2c8] ;  /* 0x0000b20000057ab9 */ /* 0x000fe20000000800 */
[----:B--2---:R-:W-:Y:S02]  /*0ef0*/  @P1 R2UR UR33, R8 ;  /* 0x00000000082112ca */ /* 0x004fe400000e0000 */
        /* <DEDUP_REMOVED lines=14> */
.L_x_134:
        /* <DEDUP_REMOVED lines=11> */
[----:B------:R-:W-:Y:S02]  /*1090*/  UIMAD.WIDE.U32 UR14, UR49, UR8, URZ ;  /* 0x00000008310e72a5 */ /* 0x000fe4000f8e003f */
[----:B------:R-:W-:Y:S01]  /*10a0*/  UIMAD UR8, UR61, UR8, URZ ;  /* 0x000000083d0872a4 */ /* 0x000fe2000f8e023f */
[----:B------:R-:W2:Y:S01]  /*10b0*/  S2UR UR5, SR_CTAID.X ;  /* 0x00000000000579c3 */ /* 0x000ea20000002500 */
[----:B------:R-:W-:Y:S01]  /*10c0*/  ULDC UR47, c[0x0][0x2d4] ;  /* 0x0000b500002f7ab9 */ /* 0x000fe20000000800 */
[----:B------:R-:W-:Y:S01]  /*10d0*/  ULDC UR25, c[0x0][0x2dc] ;  /* 0x0000b70000197ab9 */ /* 0x000fe20000000800 */
[----:B------:R-:W-:-:S02]  /*10e0*/  UIMAD UR21, UR49, UR9, UR8 ;  /* 0x00000009311572a4 */ /* 0x000fc4000f8e0208 */
[----:B------:R-:W-:Y:S01]  /*10f0*/  USHF.R.S32.HI UR22, URZ, 0x1f, UR47 ;  /* 0x0000001f3f167899 */ /* 0x000fe2000801142f */
[----:B------:R-:W-:Y:S01]  /*1100*/  @!UP1 ULDC.64 UR8, c[0x0][0x418] ;  /* 0x0001060000089ab9 */ /* 0x000fe20000000a00 */
[----:B------:R-:W-:Y:S01]  /*1110*/  USHF.L.U32 UR16, UR49, 0x7, URZ ;  /* 0x0000000731107899 */ /* 0x000fe2000800063f */
[----:B------:R-:W-:Y:S01]  /*1120*/  ULDC UR41, c[0x0][0x270] ;  /* 0x00009c0000297ab9 */ /* 0x000fe20000000800 */
[----:B------:R-:W-:Y:S02]  /*1130*/  @!UP1 UIMAD.WIDE.U32 UR42, UR49, UR8, URZ ;  /* 0x00000008312a92a5 */ /* 0x000fe4000f8e003f */
[----:B------:R-:W-:Y:S01]  /*1140*/  USHF.L.U64.HI UR7, UR49, 0x7, UR61 ;  /* 0x0000000731077899 */ /* 0x000fe2000801023d */
[----:B------:R-:W-:Y:S01]  /*1150*/  ULDC.U8 UR23, c[0x0][0x3d8] ;  /* 0x0000f60000177ab9 */ /* 0x000fe20000000000 */
[----:B-1----:R-:W-:Y:S01]  /*1160*/  IABS R6, R7 ;  /* 0x0000000700067213 */ /* 0x002fe20000000000 */
[----:B------:R-:W-:Y:S01]  /*1170*/  ULDC.64 UR30, c[0x0][0x240] ;  /* 0x00009000001e7ab9 */ /* 0x000fe20000000a00 */
[----:B------:R-:W-:Y:S01]  /*1180*/  USEL UR32, UR16, URZ, UP2 ;  /* 0x0000003f10207287 */ /* 0x000fe20009000000 */
[----:B------:R-:W-:Y:S01]  /*1190*/  ISETP.NE.AND P3, PT, R7, RZ, PT ;  /* 0x000000ff0700720c */ /* 0x000fe20003f65270 */
[----:B------:R-:W1:Y:S01]  /*11a0*/  I2F.RP R4, R6 ;  /* 0x0000000600047306 */ /* 0x000e620000209400 */
[----:B------:R-:W-:-:S02]  /*11b0*/  UISETP.NE.AND UP3, UPT, UR23, URZ, UPT ;  /* 0x0000003f1700728c */ /* 0x000fc4000bf65270 */
[----:B------:R-:W-:Y:S02]  /*11c0*/  UIMAD.WIDE.U32 UR16, UR18, UR30, URZ ;  /* 0x0000001e121072a5 */ /* 0x000fe4000f8e003f */
[----:B--2---:R-:W-:Y:S02]  /*11d0*/  UIMAD.WIDE.U32 UR36, UR5, UR12, URZ ;  /* 0x0000000c052472a5 */ /* 0x004fe4000f8e003f */
[----:B------:R-:W-:Y:S02]  /*11e0*/  USEL UR60, UR14, UR16, !UP1 ;  /* 0x000000100e3c7287 */ /* 0x000fe4000c800000 */
[----:B------:R-:W-:Y:S02]  /*11f0*/  UIMAD UR39, UR5, UR13, UR37 ;  /* 0x0000000d052772a4 */ /* 0x000fe4000f8e0225 */
[----:B------:R-:W-:Y:S01]  /*1200*/  @!UP1 UIMAD UR5, UR61, UR8, URZ ;  /* 0x000000083d0592a4 */ /* 0x000fe2000f8e023f */
[----:B------:R-:W-:Y:S01]  /*1210*/  @UP1 ULDC.64 UR12, c[0x0][0x420] ;  /* 0x00010800000c1ab9 */ /* 0x000fe20000000a00 */
[----:B------:R-:W-:Y:S01]  /*1220*/  USEL UR37, UR7, URZ, UP2 ;  /* 0x0000003f07257287 */ /* 0x000fe20009000000 */
[----:B-1----:R-:W1:Y:S01]  /*1230*/  MUFU.RCP R4, R4 ;  /* 0x0000000400047308 */ /* 0x002e620000001000 */
[----:B------:R-:W-:-:S02]  /*1240*/  @!UP1 UIMAD UR28, UR49, UR9, UR5 ;  /* 0x00000009311c92a4 */ /* 0x000fc4000f8e0205 */
[----:B------:R-:W-:Y:S02]  /*1250*/  UIADD3 UR5, UR38, 0x7f, URZ ;  /* 0x0000007f26057890 */ /* 0x000fe4000fffe03f */
[----:B------:R-:W-:Y:S02]  /*1260*/  @UP1 UIMAD.WIDE.U32 UR44, UR18, UR12, URZ ;  /* 0x0000000c122c12a5 */ /* 0x000fe4000f8e003f */
[----:B------:R-:W-:Y:S02]  /*1270*/  USHF.R.S32.HI UR19, URZ, 0x1f, UR5 ;  /* 0x0000001f3f137899 */ /* 0x000fe40008011405 */
[----:B------:R-:W-:Y:S02]  /*1280*/  @UP1 UIMAD UR50, UR18, UR13, UR45 ;  /* 0x0000000d123212a4 */ /* 0x000fe4000f8e022d */
[----:B------:R-:W-:Y:S02]  /*1290*/  ULEA.HI UR48, UR19, UR5, URZ, 0x7 ;  /* 0x0000000513307291 */ /* 0x000fe4000f8f383f */
[----:B------:R-:W-:-:S02]  /*12a0*/  UIMAD UR5, UR22, UR49, URZ ;  /* 0x00000031160572a4 */ /* 0x000fc4000f8e023f */
[----:B------:R-:W-:Y:S01]  /*12b0*/  UIMAD.WIDE UR8, UR25, UR41, URZ ;  /* 0x00000029190872a5 */ /* 0x000fe2000f8e023f */
[----:B-1----:R-:W-:Y:S01]  /*12c0*/  VIADD R4, R4, 0xffffffe ;  /* 0x0ffffffe04047836 */ /* 0x002fe20000000000 */
[----:B------:R-:W-:Y:S02]  /*12d0*/  UIMAD.WIDE.U32 UR12, UR49, UR47, URZ ;  /* 0x0000002f310c72a5 */ /* 0x000fe4000f8e003f */
[----:B------:R-:W-:Y:S01]  /*12e0*/  UIMAD UR5, UR61, UR47, UR5 ;  /* 0x0000002f3d0572a4 */ /* 0x000fe2000f8e0205 */
[----:B------:R-:W1:Y:S01]  /*12f0*/  F2I.FTZ.U32.TRUNC.NTZ R5, R4 ;  /* 0x0000000400057305 */ /* 0x000e62000021f000 */
[----:B------:R-:W-:Y:S02]  /*1300*/  UIMAD UR7, UR9, UR12, URZ ;  /* 0x0000000c090772a4 */ /* 0x000fe4000f8e023f */
[----:B------:R-:W-:Y:S02]  /*1310*/  UIADD3 UR5, UR13, UR5, URZ ;  /* 0x000000050d057290 */ /* 0x000fe4000fffe03f */
[----:B------:R-:W-:-:S02]  /*1320*/  UIADD3 UR52, UR15, UR21, URZ ;  /* 0x000000150f347290 */ /* 0x000fc4000fffe03f */
[----:B------:R-:W-:Y:S02]  /*1330*/  UIMAD.WIDE.U32 UR14, UR8, UR12, URZ ;  /* 0x0000000c080e72a5 */ /* 0x000fe4000f8e003f */
[----:B------:R-:W-:Y:S02]  /*1340*/  UIMAD UR5, UR8, UR5, UR7 ;  /* 0x00000005080572a4 */ /* 0x000fe4000f8e0207 */
[----:B------:R-:W-:Y:S02]  /*1350*/  UIMAD.WIDE.U32 UR12, UR8, UR18, URZ ;  /* 0x00000012080c72a5 */ /* 0x000fe4000f8e003f */
[----:B------:R-:W-:Y:S01]  /*1360*/  UIMAD UR7, UR9, UR18, URZ ;  /* 0x00000012090772a4 */ /* 0x000fe2000f8e023f */
[----:B-1----:R-:W-:Y:S01]  /*1370*/  IMAD.MOV R0, RZ, RZ, -R5 ;  /* 0x000000ffff007224 */ /* 0x002fe200078e0a05 */
[----:B------:R-:W-:Y:S01]  /*1380*/  ULDC UR40, c[0x0][0x2c4] ;  /* 0x0000b10000287ab9 */ /* 0x000fe20000000800 */
[----:B------:R-:W-:Y:S01]  /*1390*/  IMAD.MOV.U32 R4, RZ, RZ, RZ ;  /* 0x000000ffff047224 */ /* 0x000fe200078e00ff */
[----:B------:R-:W-:Y:S01]  /*13a0*/  UIADD3 UR51, UR15, UR5, URZ ;  /* 0x000000050f337290 */ /* 0x000fe2000fffe03f */
[----:B------:R-:W-:Y:S01]  /*13b0*/  IMAD R0, R0, R6, RZ ;  /* 0x0000000600007224 */ /* 0x000fe200078e02ff */
[----:B------:R-:W-:-:S02]  /*13c0*/  @UP1 UIADD3 UR51, UR13, UR7, URZ ;  /* 0x000000070d331290 */ /* 0x000fc4000fffe03f */
[----:B------:R-:W-:Y:S01]  /*13d0*/  @UP3 UIMAD UR5, UR49, UR40, URZ ;  /* 0x00000028310532a4 */ /* 0x000fe2000f8e023f */
[----:B------:R-:W-:Y:S01]  /*13e0*/  IMAD.HI.U32 R4, R5, R0, R4 ;  /* 0x0000000005047227 */ /* 0x000fe200078e0004 */
[----:B------:R-:W-:Y:S01]  /*13f0*/  MOV R0, R3 ;  /* 0x0000000300007202 */ /* 0x000fe20000000f00 */
[----:B------:R-:W-:Y:S02]  /*1400*/  ULOP3.LUT UR7, UR48, 0xffffff80, URZ, 0xc0, !UPT ;  /* 0xffffff8030077892 */ /* 0x000fe4000f8ec03f */
[----:B------:R-:W-:Y:S02]  /*1410*/  UISETP.NE.AND UP0, UPT, UR35, -0x1, UPT ;  /* 0xffffffff2300788c */ /* 0x000fe4000bf05270 */
[----:B------:R-:W-:Y:S01]  /*1420*/  IMAD.HI.U32 R4, R4, R0, RZ ;  /* 0x0000000004047227 */ /* 0x000fe200078e00ff */
[----:B------:R-:W-:Y:S02]  /*1430*/  @UP3 USEL UR5, UR5, UR18, !UP1 ;  /* 0x0000001205053287 */ /* 0x000fe4000c800000 */
[----:B------:R-:W-:Y:S01]  /*1440*/  USEL UR58, UR14, UR12, !UP1 ;  /* 0x0000000c0e3a7287 */ /* 0x000fe2000c800000 */
[----:B------:R-:W-:Y:S01]  /*1450*/  IMAD.MOV R3, RZ, RZ, -R4 ;  /* 0x000000ffff037224 */ /* 0x000fe200078e0a04 */
[----:B------:R-:W-:Y:S01]  /*1460*/  UIADD3 UR16, UR7, -0x80, URZ ;  /* 0xffffff8007107890 */ /* 0x000fe2000fffe03f */
[----:B------:R-:W-:-:S02]  /*1470*/  @UP3 ULDC UR12, c[0x0][0x2e4] ;  /* 0x0000b900000c3ab9 */ /* 0x000fc40000000800 */
[C---:B------:R-:W-:Y:S01]  /*1480*/  IMAD R0, R6.reuse, R3, R0 ;  /* 0x0000000306007224 */ /* 0x040fe200078e0200 */
[----:B------:R-:W-:Y:S02]  /*1490*/  @!UP3 UIMAD UR7, UR49, UR41, UR59 ;  /* 0x000000293107b2a4 */ /* 0x000fe4000f8e023b */
[----:B------:R-:W-:Y:S02]  /*14a0*/  @UP3 UIMAD UR21, UR59, UR12, UR5 ;  /* 0x0000000c3b1532a4 */ /* 0x000fe4000f8e0205 */
[----:B------:R-:W-:Y:S01]  /*14b0*/  ISETP.GT.U32.AND P1, PT, R6, R0, PT ;  /* 0x000000000600720c */ /* 0x000fe20003f24070 */
[----:B------:R-:W-:Y:S02]  /*14c0*/  USHF.R.S32.HI UR19, URZ, 0x1f, UR16 ;  /* 0x0000001f3f137899 */ /* 0x000fe40008011410 */
[----:B------:R-:W-:Y:S02]  /*14d0*/  UIADD3 UR5, UP2, UR16, UR32, URZ ;  /* 0x0000002010057290 */ /* 0x000fe4000ff5e03f */
[----:B------:R-:W-:Y:S01]  /*14e0*/  @!UP3 UIMAD UR21, UR7, UR40, URZ ;  /* 0x000000280715b2a4 */ /* 0x000fe2000f8e023f */
[----:B------:R-:W-:Y:S01]  /*14f0*/  ULDC.U8 UR24, c[0x0][0x480] ;  /* 0x0001200000187ab9 */ /* 0x000fe20000000000 */
[----:B------:R-:W-:-:S02]  /*1500*/  UIADD3.X UR12, UR19, UR37, URZ, UP2, !UPT ;  /* 0x00000025130c7290 */ /* 0x000fc400097fe43f */
[----:B------:R-:W-:Y:S02]  /*1510*/  UIMAD UR7, UR9, UR5, URZ ;  /* 0x00000005090772a4 */ /* 0x000fe4000f8e023f */
[----:B------:R-:W-:Y:S02]  /*1520*/  @UP0 UIADD3 UR20, UR33, UR35, URZ ;  /* 0x0000002321140290 */ /* 0x000fe4000fffe03f */
[----:B------:R-:W-:Y:S01]  /*1530*/  @!P1 IMAD.IADD R0, R0, 0x1, -R6 ;  /* 0x0000000100009824 */ /* 0x000fe200078e0a06 */
[----:B------:R-:W-:Y:S01]  /*1540*/  @!P1 IADD3 R4, R4, 0x1, RZ ;  /* 0x0000000104049810 */ /* 0x000fe20007ffe0ff */
[----:B------:R-:W-:Y:S01]  /*1550*/  @UP0 UIADD3 UR27, UR33, UR35, URZ ;  /* 0x00000023211b0290 */ /* 0x000fe2000fffe03f */
        /* <DEDUP_REMOVED lines=17> */
[----:B------:R-:W-:Y:S01]  /*1670*/  @!UP1 UIADD3 UR50, UR43, UR28, URZ ;  /* 0x0000001c2b329290 */ /* 0x000fe2000fffe03f */
[----:B------:R-:W-:Y:S01]  /*1680*/  @!P2 IADD3 R4, -R4, RZ, RZ ;  /* 0x000000ff0404a210 */ /* 0x000fe20007ffe1ff */
[----:B------:R-:W-:Y:S01]  /*1690*/  USEL UR56, UR39, URZ, UP4 ;  /* 0x0000003f27387287 */ /* 0x000fe2000a000000 */
[----:B------:R-:W-:Y:S01]  /*16a0*/  @!P3 LOP3.LUT R4, RZ, R7, RZ, 0x33, !PT ;  /* 0x00000007ff04b212 */ /* 0x000fe200078e33ff */
[----:B------:R-:W-:-:S02]  /*16b0*/  USHF.R.S32.HI UR46, URZ, 0x1f, UR29 ;  /* 0x0000001f3f2e7899 */ /* 0x000fc4000801141d */
[----:B------:R-:W-:Y:S02]  /*16c0*/  @UP1 UIADD3 UR52, UR17, UR26, URZ ;  /* 0x0000001a11341290 */ /* 0x000fe4000fffe03f */
        /* <DEDUP_REMOVED lines=20> */
.L_x_136:
        /* <DEDUP_REMOVED lines=13> */
.L_x_137:
[----:B------:R-:W-:Y:S01]  /*18e0*/  @UP1 UMOV UR5, UR44 ;  /* 0x0000002c00051c82 */ /* 0x000fe20008000000 */
[----:B------:R-:W-:Y:S01]  /*18f0*/  @!UP1 UMOV UR5, UR42 ;  /* 0x0000002a00059c82 */ /* 0x000fe20008000000 */
[----:B------:R-:W-:Y:S01]  /*1900*/  SHF.R.S32.HI R13, RZ, 0x1f, R4 ;  /* 0x0000001fff0d7819 */ /* 0x000fe20000011404 */
[----:B------:R-:W-:Y:S06]  /*1910*/  @!P0 BRA `(.L_x_138) ;  /* 0x0000000000208947 */ /* 0x000fec0003800000 */
[----:B------:R-:W-:Y:S01]  /*1920*/  ULDC UR8, c[0x0][0x2d4] ;  /* 0x0000b50000087ab9 */ /* 0x000fe20000000800 */
[----:B------:R-:W-:Y:S01]  /*1930*/  ULDC UR7, c[0x0][0x2c0] ;  /* 0x0000b00000077ab9 */ /* 0x000fe20000000800 */
[----:B------:R-:W-:-:S03]  /*1940*/  @!UP1 UIMAD UR18, UR49, UR8, URZ ;  /* 0x00000008311292a4 */ /* 0x000fc6000f8e023f */
[----:B------:R-:W-:Y:S02]  /*1950*/  ULDC UR8, c[0x0][0x2e4] ;  /* 0x0000b90000087ab9 */ /* 0x000fe40000000800 */
[----:B------:R-:W-:Y:S02]  /*1960*/  ULEA UR8, UR7, UR8, 0x7 ;  /* 0x0000000807087291 */ /* 0x000fe4000f8e383f */
[----:B------:R-:W-:-:S04]  /*1970*/  ULEA UR7, UR49, UR18, 0x7 ;  /* 0x0000001231077291 */ /* 0x000fc8000f8e383f */
[----:B------:R-:W-:Y:S01]  /*1980*/  UIMAD UR7, UR8, UR59, UR7 ;  /* 0x0000003b080772a4 */ /* 0x000fe2000f8e0207 */
[----:B------:R-:W-:Y:S11]  /*1990*/  BRA `(.L_x_139) ;  /* 0x0000000000107947 */ /* 0x000ff60003800000 */
.L_x_138:
[----:B------:R-:W-:Y:S01]  /*19a0*/  ULDC UR7, c[0x0][0x270] ;  /* 0x00009c0000077ab9 */ /* 0x000fe20000000800 */
[----:B------:R-:W-:Y:S01]  /*19b0*/  ULDC UR8, c[0x0][0x2d4] ;  /* 0x0000b50000087ab9 */ /* 0x000fe20000000800 */
[----:B------:R-:W-:-:S04]  /*19c0*/  UIMAD UR7, UR49, UR7, UR59 ;  /* 0x00000007310772a4 */ /* 0x000fc8000f8e023b */
[----:B------:R-:W-:-:S12]  /*19d0*/  UIMAD UR7, UR7, UR8, URZ ;  /* 0x00000008070772a4 */ /* 0x000fd8000f8e023f */
.L_x_139:
[----:B------:R-:W1:Y:S01]  /*19e0*/  S2R R20, SR_TID.X ;  /* 0x0000000000147919 */ /* 0x000e620000002100 */
[----:B------:R-:W2:Y:S01]  /*19f0*/  LDC.64 R16, c[0x0][0x420] ;  /* 0x00010800ff107b82 */ /* 0x000ea20000000a00 */
[----:B------:R-:W-:Y:S01]  /*1a00*/  ULDC UR8, c[0x0][0x2dc] ;  /* 0x0000b70000087ab9 */ /* 0x000fe20000000800 */
[----:B------:R-:W-:Y:S01]  /*1a10*/  ULDC UR9, c[0x0][0x270] ;  /* 0x00009c0000097ab9 */ /* 0x000fe20000000800 */
[----:B------:R-:W-:Y:S01]  /*1a20*/  SHF.R.S32.HI R235, RZ, 0x1f, R234 ;  /* 0x0000001fffeb7819 */ /* 0x000fe200000114ea */
[----:B------:R-:W-:Y:S01]  /*1a30*/  UIMAD UR17, UR8, UR9, URZ ;  /* 0x00000009081172a4 */ /* 0x000fe2000f8e023f */
[----:B------:R-:W-:Y:S01]  /*1a40*/  IADD3 R6, P0, R234, UR5, RZ ;  /* 0x00000005ea067c10 */ /* 0x000fe2000ff1e0ff */
[----:B------:R-:W-:Y:S01]  /*1a50*/  USHF.R.S32.HI UR13, URZ, 0x1f, UR59 ;  /* 0x0000001f3f0d7899 */ /* 0x000fe2000801143b */
[----:B------:R-:W-:Y:S01]  /*1a60*/  BSSY B1, `(.L_x_135) ;  /* 0x00007a0000017945 */ /* 0x000fe20003800000 */
[----:B------:R-:W-:Y:S01]  /*1a70*/  ULDC.64 UR8, c[0x0][0x428] ;  /* 0x00010a0000087ab9 */ /* 0x000fe20000000a00 */
[----:B------:R-:W-:Y:S01]  /*1a80*/  IADD3.X R7, R235, UR50, RZ, P0, !PT ;  /* 0x00000032eb077c10 */ /* 0x000fe200087fe4ff */
[----:B------:R-:W-:-:S02]  /*1a90*/  UIMAD UR5, UR13, UR8, URZ ;  /* 0x000000080d0572a4 */ /* 0x000fc4000f8e023f */
[----:B------:R-:W-:Y:S02]  /*1aa0*/  UIADD3 UR20, UR16, UR7, URZ ;  /* 0x0000000710147290 */ /* 0x000fe4000fffe03f */
[----:B------:R-:W-:Y:S02]  /*1ab0*/  UIMAD UR5, UR59, UR9, UR5 ;  /* 0x000000093b0572a4 */ /* 0x000fe4000f8e0205 */
[----:B------:R-:W-:Y:S01]  /*1ac0*/  UIADD3 UR18, UR16, UR21, URZ ;  /* 0x0000001510127290 */ /* 0x000fe2000fffe03f */
[----:B------:R-:W-:Y:S01]  /*1ad0*/  ULDC.64 UR14, c[0x0][0x3e0] ;  /* 0x0000f800000e7ab9 */ /* 0x000fe20000000a00 */
[----:B------:R-:W-:Y:S01]  /*1ae0*/  UISETP.GE.AND UP2, UPT, UR38, 0x1, UPT ;  /* 0x000000012600788c */ /* 0x000fe2000bf46270 */
[----:B------:R-:W-:Y:S01]  /*1af0*/  ULDC.64 UR36, c[0x0][0x210] ;  /* 0x0000840000247ab9 */ /* 0x000fe20000000a00 */
[----:B------:R-:W-:Y:S01]  /*1b00*/  ULDC.64 UR26, c[0x0][0x400] ;  /* 0x00010000001a7ab9 */ /* 0x000fe20000000a00 */
[----:B------:R-:W-:Y:S01]  /*1b10*/  ULDC.64 UR42, c[0x0][0x2b0] ;  /* 0x0000ac00002a7ab9 */ /* 0x000fe20000000a00 */
[C---:B--2---:R-:W-:Y:S01]  /*1b20*/  IMAD R0, R16.reuse, UR19, RZ ;  /* 0x0000001310007c24 */ /* 0x044fe2000f8e02ff */
[----:B------:R-:W-:Y:S01]  /*1b30*/  ULDC.64 UR44, c[0x0][0x478] ;  /* 0x00011e00002c7ab9 */ /* 0x000fe20000000a00 */
[----:B------:R-:W-:Y:S01]  /*1b40*/  IMAD.WIDE.U32 R6, R16, UR16, R6 ;  /* 0x0000001010067c25 */ /* 0x000fe2000f8e0006 */
[----:B------:R-:W-:-:S02]  /*1b50*/  ULEA.HI.SX32 UR41, UR48, 0xffffffff, 0x19 ;  /* 0xffffffff30297891 */ /* 0x000fc4000f8fca3f */
[----:B------:R-:W-:Y:S01]  /*1b60*/  UIMAD.WIDE UR20, UR20, 0x4, UR44 ;  /* 0x00000004141478a5 */ /* 0x000fe2000f8e022c */
[----:B------:R-:W-:Y:S01]  /*1b70*/  IMAD R5, R17, UR16, R0 ;  /* 0x0000001011057c24 */ /* 0x000fe2000f8e0200 */
[----:B-1----:R-:W-:-:S03]  /*1b80*/  SHF.R.S32.HI R19, RZ, 0x1f, R20 ;  /* 0x0000001fff137819 */ /* 0x002fc60000011414 */
[----:B------:R-:W-:Y:S01]  /*1b90*/  IMAD.IADD R7, R7, 0x1, R5 ;  /* 0x0000000107077824 */ /* 0x000fe200078e0205 */
[----:B------:R-:W-:Y:S01]  /*1ba0*/  LEA.HI R8, R19, R20, RZ, 0x5 ;  /* 0x0000001413087211 */ /* 0x000fe200078f28ff */
[----:B------:R-:W-:Y:S01]  /*1bb0*/  IMAD.U32 R5, RZ, RZ, UR8 ;  /* 0x00000008ff057e24 */ /* 0x000fe2000f8e00ff */
[----:B------:R-:W-:Y:S02]  /*1bc0*/  ULDC.64 UR8, c[0x0][0x258] ;  /* 0x0000960000087ab9 */ /* 0x000fe40000000a00 */
[----:B------:R-:W-:Y:S01]  /*1bd0*/  LOP3.LUT R3, R8, 0xffffffe0, RZ, 0xc0, !PT ;  /* 0xffffffe008037812 */ /* 0x000fe200078ec0ff */
[----:B------:R-:W-:Y:S01]  /*1be0*/  IMAD.WIDE.U32 R6, R5, UR59, R6 ;  /* 0x0000003b05067c25 */ /* 0x000fe2000f8e0006 */
[----:B------:R-:W-:-:S03]  /*1bf0*/  SHF.R.S32.HI R0, RZ, 0x5, R8 ;  /* 0x00000005ff007819 */ /* 0x000fc60000011408 */
[----:B------:R-:W-:Y:S02]  /*1c00*/  IMAD.IADD R3, R20, 0x1, -R3 ;  /* 0x0000000114037824 */ /* 0x000fe400078e0a03 */
[----:B------:R-:W-:Y:S01]  /*1c10*/  VIADD R7, R7, UR5 ;  /* 0x0000000507077c36 */ /* 0x000fe20008000000 */
[----:B------:R-:W-:Y:S01]  /*1c20*/  UIMAD UR5, UR13, UR8, URZ ;  /* 0x000000080d0572a4 */ /* 0x000fe2000f8e023f */
[----:B------:R-:W-:Y:S01]  /*1c30*/  IMAD R12, R0, UR17, R3 ;  /* 0x00000011000c7c24 */ /* 0x000fe2000f8e0203 */
[----:B------:R-:W-:Y:S02]  /*1c40*/  LEA.HI R3, R19, R20, RZ, 0x2 ;  /* 0x0000001413037211 */ /* 0x000fe400078f10ff */
[----:B------:R-:W-:Y:S02]  /*1c50*/  UIMAD UR13, UR59, UR9, UR5 ;  /* 0x000000093b0d72a4 */ /* 0x000fe4000f8e0205 */
[----:B------:R-:W-:-:S04]  /*1c60*/  SHF.R.S32.HI R3, RZ, 0x2, R3 ;  /* 0x00000002ff037819 */ /* 0x000fc80000011403 */
[----:B------:R-:W-:Y:S01]  /*1c70*/  SHF.R.S32.HI R18, RZ, 0x1f, R3 ;  /* 0x0000001fff127819 */ /* 0x000fe20000011403 */
[C---:B------:R-:W-:Y:S01]  /*1c80*/  IMAD.WIDE.U32 R8, R3.reuse, R16, R6 ;  /* 0x0000001003087225 */ /* 0x040fe200078e0006 */
[----:B------:R-:W-:Y:S01]  /*1c90*/  IADD3 R0, P0, R3, UR16, RZ ;  /* 0x0000001003007c10 */ /* 0x000fe2000ff1e0ff */
[----:B------:R-:W-:Y:S02]  /*1ca0*/  USHF.L.U32 UR16, UR17, 0x7, URZ ;  /* 0x0000000711107899 */ /* 0x000fe4000800063f */
[----:B------:R-:W-:Y:S01]  /*1cb0*/  IMAD.U32 R6, RZ, RZ, UR8 ;  /* 0x00000008ff067e24 */ /* 0x000fe2000f8e00ff */
[----:B------:R-:W-:Y:S01]  /*1cc0*/  IADD3.X R5, R18, UR19, RZ, P0, !PT ;  /* 0x0000001312057c10 */ /* 0x000fe200087fe4ff */
[----:B------:R-:W-:Y:S01]  /*1cd0*/  IMAD.WIDE.U32 R10, R0, UR30, R234 ;  /* 0x0000001e000a7c25 */ /* 0x000fe2000f8e00ea */
[----:B------:R-:W-:Y:S02]  /*1ce0*/  UIADD3 UR12, UP1, UP0, UR40, UR16, UR53 ;  /* 0x00000010280c7290 */ /* 0x000fe4000f83e035 */
[----:B------:R-:W-:Y:S01]  /*1cf0*/  USHF.R.S32.HI UR7, URZ, 0x1f, UR16 ;  /* 0x0000001f3f077899 */ /* 0x000fe20008011410 */
[----:B------:R-:W-:Y:S01]  /*1d00*/  IMAD R5, R5, UR30, RZ ;  /* 0x0000001e05057c24 */ /* 0x000fe2000f8e02ff */
[----:B------:R-:W-:Y:S01]  /*1d10*/  IADD3 R10, P0, R10, UR60, RZ ;  /* 0x0000003c0a0a7c10 */ /* 0x000fe2000ff1e0ff */
[----:B------:R-:W-:-:S02]  /*1d20*/  UIMAD.WIDE UR8, UR18, 0x4, UR42 ;  /* 0x00000004120878a5 */ /* 0x000fc4000f8e022a */
[----:B------:R-:W-:Y:S01]  /*1d30*/  IMAD R5, R0, UR31, R5 ;  /* 0x0000001f00057c24 */ /* 0x000fe2000f8e0205 */
[----:B------:R-:W-:Y:S01]  /*1d40*/  UIADD3.X UR5, UR54, UR7, UR57, UP1, UP0 ;  /* 0x0000000736057290 */ /* 0x000fe20008fe0439 */
[----:B------:R-:W-:Y:S01]  /*1d50*/  IMAD R0, R18, R16, RZ ;  /* 0x0000001012007224 */ /* 0x000fe200078e02ff */
[----:B------:R-:W-:Y:S02]  /*1d60*/  UIADD3 UR7, UP1, UP0, UR55, UR12, UR58 ;  /* 0x0000000c37077290 */ /* 0x000fe4000f83e03a */
[----:B------:R-:W-:Y:S01]  /*1d70*/  IADD3.X R11, R11, UR52, R5, P0, !PT ;  /* 0x000000340b0b7c10 */ /* 0x000fe200087fe405 */
[----:B------:R-:W-:Y:S01]  /*1d80*/  IMAD R0, R3, R17, R0 ;  /* 0x0000001103007224 */ /* 0x000fe200078e0200 */
[----:B------:R-:W-:Y:S01]  /*1d90*/  LEA R218, P0, R8, UR14, 0x1 ;  /* 0x0000000e08da7c11 */ /* 0x000fe2000f8008ff */
[----:B------:R-:W-:Y:S02]  /*1da0*/  UIADD3.X UR5, UR56, UR5, UR51, UP1, UP0 ;  /* 0x0000000538057290 */ /* 0x000fe40008fe0433 */
[----:B------:R-:W-:-:S02]  /*1db0*/  IMAD.IADD R0, R9, 0x1, R0 ;  /* 0x0000000109007824 */ /* 0x000fc400078e0200 */
[----:B------:R-:W-:-:S03]  /*1dc0*/  IMAD.WIDE.U32 R6, R6, UR59, R10 ;  /* 0x0000003b06067c25 */ /* 0x000fc6000f8e000a */
[----:B------:R-:W-:Y:S01]  /*1dd0*/  LEA.HI.X R219, R8, UR15, R0, 0x1, P0 ;  /* 0x0000000f08db7c11 */ /* 0x000fe200080f0c00 */
[----:B------:R-:W-:Y:S01]  /*1de0*/  VIADD R7, R7, UR13 ;  /* 0x0000000d07077c36 */ /* 0x000fe20008000000 */
[----:B------:R-:W-:Y:S02]  /*1df0*/  PLOP3.LUT P0, PT, PT, PT, UP2, 0x80, 0x0 ;  /* 0x000000000000781c */ /* 0x000fe40003f0f028 */
[----:B------:R-:W-:Y:S02]  /*1e00*/  IADD3 R0, P2, R12, UR7, RZ ;  /* 0x000000070c007c10 */ /* 0x000fe4000ff5e0ff */
[----:B------:R-:W-:Y:S02]  /*1e10*/  LEA R14, P3, R6, UR36, 0x1 ;  /* 0x00000024060e7c11 */ /* 0x000fe4000f8608ff */
[----:B------:R-:W-:Y:S02]  /*1e20*/  LEA R223, P1, R0, UR26, 0x2 ;  /* 0x0000001a00df7c11 */ /* 0x000fe4000f8210ff */
[----:B------:R-:W-:-:S02]  /*1e30*/  LEA.HI.X.SX32 R5, R12, UR5, 0x1, P2 ;  /* 0x000000050c057c11 */ /* 0x000fc400090f0eff */
[----:B------:R-:W-:Y:S02]  /*1e40*/  LEA.HI.X R15, R6, UR37, R7, 0x1, P3 ;  /* 0x00000025060f7c11 */ /* 0x000fe400098f0c07 */
[----:B------:R-:W-:Y:S01]  /*1e50*/  LEA.HI.X R222, R0, UR27, R5, 0x2, P1 ;  /* 0x0000001b00de7c11 */ /* 0x000fe200088f1405 */
[----:B------:R-:W-:Y:S06]  /*1e60*/  @!P0 BRA `(.L_x_140) ;  /* 0x0000006c00588947 */ /* 0x000fec0003800000 */
[----:B------:R-:W-:Y:S01]  /*1e70*/  UIMAD UR5, UR46, UR22, URZ ;  /* 0x000000162e0572a4 */ /* 0x000fe2000f8e023f */
[----:B------:R-:W-:Y:S01]  /*1e80*/  IMAD.U32 R6, RZ, RZ, UR22 ;  /* 0x00000016ff067e24 */ /* 0x000fe2000f8e00ff */
[----:B------:R-:W-:Y:S01]  /*1e90*/  UIMAD UR7, UR34, -0x80, UR6 ;  /* 0xffffff80220778a4 */ /* 0x000fe2000f8e0206 */
[C---:B------:R-:W-:Y:S01]  /*1ea0*/  VIADD R5, R3.reuse, 0x40 ;  /* 0x0000004003057836 */ /* 0x040fe20000000000 */
[----:B------:R-:W-:Y:S01]  /*1eb0*/  UIMAD UR5, UR29, UR23, UR5 ;  /* 0x000000171d0572a4 */ /* 0x000fe2000f8e0205 */
[----:B------:R-:W-:Y:S01]  /*1ec0*/  IMAD.WIDE.U32 R6, R6, UR29, R234 ;  /* 0x0000001d06067c25 */ /* 0x000fe2000f8e00ea */
[----:B------:R-:W-:Y:S01]  /*1ed0*/  ULDC.64 UR18, c[0x0][0x268] ;  /* 0x00009a0000127ab9 */ /* 0x000fe20000000a00 */
[----:B------:R-:W-:Y:S01]  /*1ee0*/  UMOV UR13, UR8 ;  /* 0x00000008000d7c82 */ /* 0x000fe20008000000 */
[----:B------:R-:W-:Y:S01]  /*1ef0*/  ISETP.GE.AND P1, PT, R3, UR7, PT ;  /* 0x0000000703007c0c */ /* 0x000fe2000bf26270 */
[----:B------:R-:W-:Y:S01]  /*1f00*/  UMOV UR8, UR41 ;  /* 0x0000002900087c82 */ /* 0x000fe20008000000 */
[----:B------:R-:W-:Y:S01]  /*1f10*/  IMAD.U32 R0, RZ, RZ, UR5 ;  /* 0x00000005ff007e24 */ /* 0x000fe2000f8e00ff */
[----:B------:R-:W-:Y:S01]  /*1f20*/  IADD3 R6, P0, R6, UR39, RZ ;  /* 0x0000002706067c10 */ /* 0x000fe2000ff1e0ff */
[----:B------:R-:W-:Y:S01]  /*1f30*/  UMOV UR12, UR9 ;  /* 0x00000009000c7c82 */ /* 0x000fe20008000000 */
[----:B------:R-:W-:Y:S01]  /*1f40*/  ULEA.HI UR9, UR8, UR8, URZ, 0x1 ;  /* 0x0000000808097291 */ /* 0x000fe2000f8f083f */
[----:B------:R-:W-:Y:S01]  /*1f50*/  ISETP.GE.AND P2, PT, R5, UR7, PT ;  /* 0x0000000705007c0c */ /* 0x000fe2000bf46270 */
[----:B------:R-:W-:Y:S01]  /*1f60*/  UIMAD UR5, UR8, -0x80, UR38 ;  /* 0xffffff80080578a4 */ /* 0x000fe2000f8e0226 */
[----:B------:R-:W-:Y:S01]  /*1f70*/  IADD3.X R7, R7, UR47, R0, P0, !PT ;  /* 0x0000002f07077c10 */ /* 0x000fe200087fe400 */
[----:B------:R-:W-:Y:S01]  /*1f80*/  IMAD R0, R13, UR18, RZ ;  /* 0x000000120d007c24 */ /* 0x000fe2000f8e02ff */
[----:B------:R-:W-:Y:S01]  /*1f90*/  PLOP3.LUT P0, PT, PT, PT, UP4, 0x80, 0x0 ;  /* 0x000000000000781c */ /* 0x000fe20003f0f048 */
[----:B------:R-:W-:Y:S01]  /*1fa0*/  ULOP3.LUT UR9, UR9, 0xfffffffe, URZ, 0xc0, !UPT ;  /* 0xfffffffe09097892 */ /* 0x000fe2000f8ec03f */
[----:B------:R-:W-:Y:S01]  /*1fb0*/  BSSY B0, `(.L_x_141) ;  /* 0x0000026000007945 */ /* 0x000fe20003800000 */
[----:B------:R-:W-:Y:S01]  /*1fc0*/  IMAD R12, R4, UR19, R0 ;  /* 0x00000013040c7c24 */ /* 0x000fe2000f8e0200 */
[----:B------:R-:W-:Y:S01]  /*1fd0*/  LEA R0, R251, UR4, 0x1 ;  /* 0x00000004fb007c11 */ /* 0x000fe2000f8e08ff */
[----:B------:R-:W-:-:S08]  /*1fe0*/  UIADD3 UR9, UR8, -UR9, URZ ;  /* 0x8000000908097290 */ /* 0x000fd0000fffe03f */
[----:B------:R-:W-:Y:S01]  /*1ff0*/  @P0 BAR.SYNC.DEFER_BLOCKING 0x0 ;  /* 0x0000000000000b1d */ /* 0x000fe20000010000 */
[----:B------:R-:W-:Y:S01]  /*2000*/  UISETP.NE.AND UP0, UPT, UR9, 0x1, UPT ;  /* 0x000000010900788c */ /* 0x000fe2000bf05270 */
[----:B------:R-:W-:Y:S01]  /*2010*/  ISETP.GE.AND P4, PT, R5, UR5, PT ;  /* 0x0000000505007c0c */ /* 0x000fe2000bf86270 */
[----:B------:R-:W-:Y:S01]  /*2020*/  VIADD R5, R251, 0x1000 ;  /* 0x00001000fb057836 */ /* 0x000fe20000000000 */
[----:B------:R-:W-:Y:S01]  /*2030*/  ISETP.GE.AND P5, PT, R3, UR5, PT ;  /* 0x0000000503007c0c */ /* 0x000fe2000bfa6270 */
[----:B------:R-:W-:Y:S01]  /*2040*/  IMAD.WIDE.U32 R6, R4, UR18, R6 ;  /* 0x0000001204067c25 */ /* 0x000fe2000f8e0006 */
[----:B------:R-:W-:Y:S01]  /*2050*/  UMOV UR15, UR20 ;  /* 0x00000014000f7c82 */ /* 0x000fe20008000000 */
[----:B------:R-:W-:Y:S01]  /*2060*/  PLOP3.LUT P0, PT, PT, PT, UP0, 0x80, 0x0 ;  /* 0x000000000000781c */ /* 0x000fe20003f0f008 */
[----:B------:R-:W-:Y:S01]  /*2070*/  UMOV UR14, UR21 ;  /* 0x00000015000e7c82 */ /* 0x000fe20008000000 */
[----:B------:R-:W-:Y:S02]  /*2080*/  IMAD.IADD R12, R7, 0x1, R12 ;  /* 0x00000001070c7824 */ /* 0x000fe400078e020c */
[----:B------:R-:W-:Y:S01]  /*2090*/  SEL R174, R5, R251, !P0 ;  /* 0x000000fb05ae7207 */ /* 0x000fe20004000000 */
        /* <DEDUP_REMOVED lines=23> */
.L_x_142:
[----:B------:R-:W-:Y:S05]  /*2210*/  BSYNC B0 ;  /* 0x0000000000007941 */ /* 0x000fea0003800000 */
.L_x_141:
        /* <DEDUP_REMOVED lines=22> */
.L_x_144:
[----:B------:R-:W-:Y:S05]  /*2380*/  BSYNC B0 ;  /* 0x0000000000007941 */ /* 0x000fea0003800000 */
.L_x_143:
[----:B------:R-:W0:Y:S01]  /*2390*/  LDGDEPBAR ;  /* 0x00000000000079af */ /* 0x000e220000000000 */
[----:B------:R-:W-:Y:S01]  /*23a0*/  BSSY B0, `(.L_x_145) ;  /* 0x0000012000007945 */ /* 0x000fe20003800000 */
[----:B------:R-:W-:Y:S01]  /*23b0*/  IMAD.MOV.U32 R220, RZ, RZ, R14 ;  /* 0x000000ffffdc7224 */ /* 0x000fe200078e000e */
[----:B------:R-:W-:Y:S01]  /*23c0*/  MOV R221, R15 ;  /* 0x0000000f00dd7202 */ /* 0x000fe20000000f00 */
        /* <DEDUP_REMOVED lines=15> */
.L_x_146:
[----:B------:R-:W-:Y:S05]  /*24c0*/  BSYNC B0 ;  /* 0x0000000000007941 */ /* 0x000fea0003800000 */
.L_x_145:
        /* <DEDUP_REMOVED lines=13> */
.L_x_148:
[----:B------:R-:W-:Y:S05]  /*25a0*/  BSYNC B0 ;  /* 0x0000000000007941 */ /* 0x000fea0003800000 */
.L_x_147:
[----:B------:R1:W-:Y:S01]  /*25b0*/  @P5 STS [R174], RZ ;  /* 0x000000ffae005388 */ /* 0x0003e20000000800 */
[----:B------:R-:W-:Y:S01]  /*25c0*/  BSSY B0, `(.L_x_149) ;  /* 0x0000011000007945 */ /* 0x000fe20003800000 */
[----:B------:R-:W-:Y:S02]  /*25d0*/  MOV R5, UR24 ;  /* 0x0000001800057c02 */ /* 0x000fe40008000f00 */
        /* <DEDUP_REMOVED lines=15> */
.L_x_150:
[----:B------:R-:W-:Y:S05]  /*26d0*/  BSYNC B0 ;  /* 0x0000000000007941 */ /* 0x000fea0003800000 */
.L_x_149:
        /* <DEDUP_REMOVED lines=21> */
.L_x_152:
[----:B------:R-:W-:Y:S05]  /*2830*/  BSYNC B0 ;  /* 0x0000000000007941 */ /* 0x000fea0003800000 */
.L_x_151:
[----:B------:R-:W-:Y:S01]  /*2840*/  UIMAD UR7, UR46, UR24, URZ ;  /* 0x000000182e0772a4 */ /* 0x000fe2000f8e023f */
[----:B------:R2:W-:Y:S01]  /*2850*/  @P1 STS [R0+0x6000], RZ ;  /* 0x006000ff00001388 */ /* 0x0005e20000000800 */
[----:B-1----:R-:W-:Y:S01]  /*2860*/  IMAD.WIDE.U32 R6, R5, UR29, R234 ;  /* 0x0000001d05067c25 */ /* 0x002fe2000f8e00ea */
[----:B------:R-:W-:Y:S01]  /*2870*/  ULDC.64 UR18, c[0x0][0x260] ;  /* 0x0000980000127ab9 */ /* 0x000fe20000000a00 */
[----:B------:R-:W-:Y:S01]  /*2880*/  UIMAD UR7, UR29, UR25, UR7 ;  /* 0x000000191d0772a4 */ /* 0x000fe2000f8e0207 */
[----:B------:R2:W-:Y:S01]  /*2890*/  @P1 STS [R0+0x6004], RZ ;  /* 0x006004ff00001388 */ /* 0x0005e20000000800 */
[----:B------:R-:W-:Y:S01]  /*28a0*/  VIADD R8, R252, 0x40 ;  /* 0x00000040fc087836 */ /* 0x000fe20000000000 */
[----:B------:R-:W-:Y:S01]  /*28b0*/  IADD3 R6, P3, R6, UR28, RZ ;  /* 0x0000001c06067c10 */ /* 0x000fe2000ff7e0ff */
[----:B------:R-:W-:Y:S01]  /*28c0*/  BSSY B0, `(.L_x_153) ;  /* 0x0000022000007945 */ /* 0x000fe20003800000 */
[----:B------:R2:W-:Y:S01]  /*28d0*/  @P1 STS.64 [R0+0x6008], RZ ;  /* 0x006008ff00001388 */ /* 0x0005e20000000a00 */
[----:B------:R-:W-:Y:S01]  /*28e0*/  IMAD.U32 R5, RZ, RZ, UR7 ;  /* 0x00000007ff057e24 */ /* 0x000fe2000f8e00ff */
[----:B------:R-:W-:-:S02]  /*28f0*/  IADD3 R9, R252, 0x8, RZ ;  /* 0x00000008fc097810 */ /* 0x000fc40007ffe0ff */
[----:B---3--:R-:W-:Y:S02]  /*2900*/  IADD3 R10, R252, 0x48, RZ ;  /* 0x00000048fc0a7810 */ /* 0x008fe40007ffe0ff */
[----:B------:R-:W-:Y:S01]  /*2910*/  IADD3.X R7, R7, UR32, R5, P3, !PT ;  /* 0x0000002007077c10 */ /* 0x000fe20009ffe405 */
[----:B------:R-:W-:Y:S01]  /*2920*/  IMAD R5, R13, UR18, RZ ;  /* 0x000000120d057c24 */ /* 0x000fe2000f8e02ff */
[----:B------:R-:W-:Y:S02]  /*2930*/  ISETP.GE.AND P5, PT, R9, UR5, PT ;  /* 0x0000000509007c0c */ /* 0x000fe4000bfa6270 */
[----:B------:R-:W-:Y:S01]  /*2940*/  ISETP.GE.AND P4, PT, R8, UR5, PT ;  /* 0x0000000508007c0c */ /* 0x000fe2000bf86270 */
[----:B------:R-:W-:Y:S01]  /*2950*/  IMAD R11, R4, UR19, R5 ;  /* 0x00000013040b7c24 */ /* 0x000fe2000f8e0205 */
[----:B------:R-:W-:Y:S01]  /*2960*/  ISETP.GE.AND P6, PT, R252, UR5, PT ;  /* 0x00000005fc007c0c */ /* 0x000fe2000bfc6270 */
[----:B------:R-:W-:Y:S01]  /*2970*/  IMAD.WIDE.U32 R4, R4, UR18, R6 ;  /* 0x0000001204047c25 */ /* 0x000fe2000f8e0006 */
[----:B------:R-:W-:-:S03]  /*2980*/  ISETP.GE.AND P3, PT, R10, UR5, PT ;  /* 0x000000050a007c0c */ /* 0x000fc6000bf66270 */
[----:B------:R-:W-:Y:S01]  /*2990*/  IMAD.IADD R11, R5, 0x1, R11 ;  /* 0x00000001050b7824 */ /* 0x000fe200078e020b */
[----:B------:R-:W-:Y:S09]  /*29a0*/  @P1 BRA `(.L_x_154) ;  /* 0x00000000004c1947 */ /* 0x000ff20003800000 */
        /* <DEDUP_REMOVED lines=19> */
.L_x_154:
[----:B------:R-:W-:Y:S05]  /*2ae0*/  BSYNC B0 ;  /* 0x0000000000007941 */ /* 0x000fea0003800000 */
.L_x_153:
        /* <DEDUP_REMOVED lines=22> */
.L_x_156:
[----:B------:R-:W-:Y:S05]  /*2c50*/  BSYNC B0 ;  /* 0x0000000000007941 */ /* 0x000fea0003800000 */
.L_x_155:
[----:B------:R-:W0:Y:S01]  /*2c60*/  LDGDEPBAR ;  /* 0x00000000000079af */ /* 0x000e220000000000 */
[----:B------:R-:W-:Y:S01]  /*2c70*/  ULDC.64 UR20, c[0x0][0x3c8] ;  /* 0x0000f20000147ab9 */ /* 0x000fe20000000a00 */
[----:B-1----:R-:W-:Y:S01]  /*2c80*/  IMAD.SHL.U32 R4, R252, 0x4, RZ ;  /* 0x00000004fc047824 */ /* 0x002fe200078e00ff */
[----:B------:R-:W-:Y:S01]  /*2c90*/  UISETP.NE.U32.AND UP1, UPT, UR20, URZ, UPT ;  /* 0x0000003f1400728c */ /* 0x000fe2000bf25070 */
[----:B---3--:R-:W-:Y:S01]  /*2ca0*/  SHF.R.S32.HI R8, RZ, 0x1f, R252 ;  /* 0x0000001fff087819 */ /* 0x008fe200000114fc */
[----:B------:R-:W-:Y:S01]  /*2cb0*/  IMAD.MOV.U32 R240, RZ, RZ, 0x7f800000 ;  /* 0x7f800000fff07424 */ /* 0x000fe200078e00ff */
[----:B--2-4-:R-:W-:Y:S01]  /*2cc0*/  SHF.R.S32.HI R0, RZ, 0x1f, R10 ;  /* 0x0000001fff007819 */ /* 0x014fe2000001140a */
[----:B------:R-:W-:Y:S01]  /*2cd0*/  UISETP.NE.AND.EX UP1, UPT, UR21, URZ, UPT, UP1 ;  /* 0x0000003f1500728c */ /* 0x000fe2000bf25310 */
[----:B------:R-:W-:Y:S01]  /*2ce0*/  IADD3 R4, P2, R4, UR13, RZ ;  /* 0x0000000d04047c10 */ /* 0x000fe2000ff5e0ff */
[----:B------:R-:W-:Y:S01]  /*2cf0*/  IMAD.MOV.U32 R241, RZ, RZ, 0x7f800000 ;  /* 0x7f800000fff17424 */ /* 0x000fe200078e00ff */
[----:B------:R-:W-:Y:S01]  /*2d00*/  @!P3 LEA R6, P1, R10, UR13, 0x2 ;  /* 0x0000000d0a06bc11 */ /* 0x000fe2000f8210ff */
[----:B------:R-:W-:Y:S01]  /*2d10*/  IMAD.MOV.U32 R242, RZ, RZ, 0x7f800000 ;  /* 0x7f800000fff27424 */ /* 0x000fe200078e00ff */
[----:B------:R-:W-:Y:S01]  /*2d20*/  SHF.L.U64.HI R3, R252, 0x2, R8 ;  /* 0x00000002fc037819 */ /* 0x000fe20000010208 */
[----:B------:R-:W-:Y:S01]  /*2d30*/  IMAD.MOV.U32 R239, RZ, RZ, 0x7f800000 ;  /* 0x7f800000ffef7424 */ /* 0x000fe200078e00ff */
[----:B------:R-:W-:Y:S01]  /*2d40*/  @!P3 LEA.HI.X R7, R10, UR12, R0, 0x2, P1 ;  /* 0x0000000c0a07bc11 */ /* 0x000fe200088f1400 */
[----:B------:R-:W-:Y:S01]  /*2d50*/  USHF.R.S32.HI UR7, URZ, 0x1f, UR59 ;  /* 0x0000001f3f077899 */ /* 0x000fe2000801143b */
[----:B------:R-:W-:Y:S01]  /*2d60*/  IADD3.X R5, R3, UR12, RZ, P2, !PT ;  /* 0x0000000c03057c10 */ /* 0x000fe200097fe4ff */
[----:B------:R-:W-:Y:S01]  /*2d70*/  IMAD.SHL.U32 R245, R20, 0x2, RZ ;  /* 0x0000000214f57824 */ /* 0x000fe200078e00ff */
[----:B------:R-:W-:Y:S01]  /*2d80*/  @UP1 ULDC.64 UR22, c[0x0][0x3d0] ;  /* 0x0000f40000161ab9 */ /* 0x000fe20000000a00 */
[----:B------:R-:W5:Y:S01]  /*2d90*/  @!P3 LDG.E R240, desc[UR10][R6.64] ;  /* 0x0000000a06f0b981 */ /* 0x000f62000c1e1900 */
[----:B------:R-:W-:Y:S01]  /*2da0*/  @UP1 UIMAD UR5, UR61, UR22, URZ ;  /* 0x000000163d0512a4 */ /* 0x000fe2000f8e023f */
[----:B------:R-:W-:Y:S01]  /*2db0*/  PLOP3.LUT P1, PT, PT, PT, UP1, 0x80, 0x0 ;  /* 0x000000000000781c */ /* 0x000fe20003f2f018 */
[----:B------:R-:W-:Y:S01]  /*2dc0*/  @UP1 UMOV UR18, UR59 ;  /* 0x0000003b00121c82 */ /* 0x000fe20008000000 */
[----:B------:R-:W5:Y:S01]  /*2dd0*/  @!P6 LDG.E R241, desc[UR10][R4.64] ;  /* 0x0000000a04f1e981 */ /* 0x000f62000c1e1900 */
[----:B------:R-:W-:-:S04]  /*2de0*/  DEPBAR.LE SB0, 0x1 ;  /* 0x000080400000791a */ /* 0x000fc80000000000 */
[----:B------:R-:W5:Y:S01]  /*2df0*/  @!P5 LDG.E R242, desc[UR10][R4.64+0x20] ;  /* 0x0000200a04f2d981 */ /* 0x000f62000c1e1900 */
[----:B------:R-:W-:Y:S01]  /*2e00*/  @UP1 UMOV UR19, UR7 ;  /* 0x0000000700131c82 */ /* 0x000fe20008000000 */
[----:B------:R-:W-:Y:S02]  /*2e10*/  @UP1 UIMAD UR5, UR49, UR23, UR5 ;  /* 0x00000017310512a4 */ /* 0x000fe4000f8e0205 */
[----:B------:R1:W5:Y:S01]  /*2e20*/  @!P4 LDG.E R239, desc[UR10][R4.64+0x100] ;  /* 0x0001000a04efc981 */ /* 0x000362000c1e1900 */
[----:B------:R-:W-:Y:S01]  /*2e30*/  @UP1 UIMAD.WIDE.U32 UR18, UR49, UR22, UR18 ;  /* 0x00000016311212a5 */ /* 0x000fe2000f8e0012 */
[C---:B------:R-:W-:Y:S01]  /*2e40*/  VIADD R148, R161.reuse, 0x1000 ;  /* 0x00001000a1947836 */ /* 0x040fe20000000000 */
[----:B------:R-:W-:Y:S01]  /*2e50*/  CS2R R94, SRZ ;  /* 0x00000000005e7805 */ /* 0x000fe2000001ff00 */
[----:B------:R-:W-:Y:S01]  /*2e60*/  BAR.SYNC.DEFER_BLOCKING 0x0 ;  /* 0x0000000000007b1d */ /* 0x000fe20000010000 */
[----:B------:R-:W-:Y:S02]  /*2e70*/  @UP1 ULEA UR20, UP0, UR18, UR20, 0x2 ;  /* 0x0000001412141291 */ /* 0x000fe4000f80103f */
[----:B------:R-:W-:Y:S01]  /*2e80*/  @UP1 UIADD3 UR5, UR19, UR5, URZ ;  /* 0x0000000513051290 */ /* 0x000fe2000fffe03f */
[----:B------:R-:W-:Y:S01]  /*2e90*/  IMAD.SHL.U32 R250, R252, 0x4, RZ ;  /* 0x00000004fcfa7824 */ /* 0x000fe200078e00ff */
[----:B------:R-:W-:Y:S01]  /*2ea0*/  CS2R R92, SRZ ;  /* 0x00000000005c7805 */ /* 0x000fe2000001ff00 */
[----:B------:R-:W-:Y:S01]  /*2eb0*/  IMAD.SHL.U32 R154, R161, 0x2, RZ ;  /* 0x00000002a19a7824 */ /* 0x000fe200078e00ff */
[----:B------:R-:W-:Y:S01]  /*2ec0*/  @UP1 ULEA.HI.X UR21, UR18, UR21, UR5, 0x2, UP0 ;  /* 0x0000001512151291 */ /* 0x000fe200080f1405 */
[----:B------:R-:W-:-:S02]  /*2ed0*/  CS2R R98, SRZ ;  /* 0x0000000000627805 */ /* 0x000fc4000001ff00 */
[----:B------:R-:W-:Y:S01]  /*2ee0*/  CS2R R96, SRZ ;  /* 0x0000000000607805 */ /* 0x000fe2000001ff00 */
[----:B------:R-:W-:Y:S01]  /*2ef0*/  @UP1 ULDC UR5, c[0x0][0x2e8] ;  /* 0x0000ba0000051ab9 */ /* 0x000fe20000000800 */
        /* <DEDUP_REMOVED lines=9> */
[----:B------:R-:W-:Y:S01]  /*2f90*/  CS2R R72, SRZ ;  /* 0x0000000000487805 */ /* 0x000fe2000001ff00 */
[----:B-1----:R-:W-:Y:S01]  /*2fa0*/  IMAD.U32 R4, RZ, RZ, UR20 ;  /* 0x00000014ff047e24 */ /* 0x002fe2000f8e00ff */
[----:B------:R-:W-:Y:S01]  /*2fb0*/  CS2R R70, SRZ ;  /* 0x0000000000467805 */ /* 0x000fe2000001ff00 */
[----:B------:R-:W-:Y:S01]  /*2fc0*/  IMAD.U32 R5, RZ, RZ, UR21 ;  /* 0x00000015ff057e24 */ /* 0x000fe2000f8e00ff */
[----:B------:R1:W2:Y:S01]  /*2fd0*/  LDSM.16.M88.4 R116, [R149+0x8000] ;  /* 0x008000009574783b */ /* 0x0002a20000000200 */
[----:B------:R-:W-:Y:S01]  /*2fe0*/  CS2R R68, SRZ ;  /* 0x0000000000447805 */ /* 0x000fe2000001ff00 */
[----:B------:R-:W-:Y:S01]  /*2ff0*/  IMAD.MOV.U32 R228, RZ, RZ, R174 ;  /* 0x000000ffffe47224 */ /* 0x000fe200078e00ae */
[----:B------:R-:W-:Y:S01]  /*3000*/  USHF.L.U32 UR31, UR17, 0x3, URZ ;  /* 0x00000003111f7899 */ /* 0x000fe2000800063f */
[----:B------:R3:W4:Y:S01]  /*3010*/  @P1 LDG.E R4, desc[UR10][R4.64] ;  /* 0x0000000a04041981 */ /* 0x000722000c1e1900 */
[----:B------:R-:W-:-:S02]  /*3020*/  USHF.L.U32 UR30, UR17, 0x4, URZ ;  /* 0x00000004111e7899 */ /* 0x000fc4000800063f */
[----:B------:R-:W-:Y:S01]  /*3030*/  USHF.L.U32 UR28, UR17, 0x5, URZ ;  /* 0x00000005111c7899 */ /* 0x000fe2000800063f */
[----:B------:R1:W1:Y:S01]  /*3040*/  LDSM.16.M88.4 R120, [R149+0x8400] ;  /* 0x008400009578783b */ /* 0x0002620000000200 */
[----:B------:R-:W-:Y:S02]  /*3050*/  UIMAD UR27, UR17, 0x28, URZ ;  /* 0x00000028111b78a4 */ /* 0x000fe4000f8e023f */
[----:B------:R-:W-:Y:S01]  /*3060*/  UIMAD UR26, UR17, 0x30, URZ ;  /* 0x00000030111a78a4 */ /* 0x000fe2000f8e023f */
[----:B------:R1:W1:Y:S01]  /*3070*/  LDSM.16.M88.4 R124, [R149+0x8800] ;  /* 0x00880000957c783b */ /* 0x0002620000000200 */
[----:B------:R-:W-:Y:S02]  /*3080*/  UIMAD UR25, UR17, 0x38, URZ ;  /* 0x00000038111978a4 */ /* 0x000fe4000f8e023f */
[----:B------:R-:W-:Y:S01]  /*3090*/  USHF.L.U32 UR24, UR17, 0x6, URZ ;  /* 0x0000000611187899 */ /* 0x000fe2000800063f */
[----:B------:R1:W1:Y:S01]  /*30a0*/  LDSM.16.M88.4 R128, [R149+0x8c00] ;  /* 0x008c00009580783b */ /* 0x0002620000000200 */
[----:B------:R-:W-:Y:S01]  /*30b0*/  UIADD3 UR16, -UR16, URZ, URZ ;  /* 0x0000003f10107290 */ /* 0x000fe2000fffe13f */
[----:B------:R-:W-:-:S02]  /*30c0*/  ULDC UR32, c[0x0][0x2d0] ;  /* 0x0000b40000207ab9 */ /* 0x000fc40000000800 */
[----:B------:R1:W1:Y:S04]  /*30d0*/  LDSM.16.M88.4 R132, [R150+0x8000] ;  /* 0x008000009684783b */ /* 0x0002680000000200 */
[----:B------:R1:W1:Y:S04]  /*30e0*/  LDSM.16.M88.4 R136, [R150+0x8400] ;  /* 0x008400009688783b */ /* 0x0002680000000200 */
[----:B------:R1:W1:Y:S04]  /*30f0*/  LDSM.16.M88.4 R140, [R150+0x8800] ;  /* 0x00880000968c783b */ /* 0x0002680000000200 */
[----:B------:R1:W1:Y:S01]  /*3100*/  LDSM.16.M88.4 R144, [R150+0x8c00] ;  /* 0x008c00009690783b */ /* 0x0002620000000200 */
[----:B------:R-:W4:Y:S01]  /*3110*/  @P1 MUFU.RCP R0, UR5 ;  /* 0x0000000500001d08 */ /* 0x000f220008001000 */
[----:B------:R-:W-:-:S02]  /*3120*/  LEA.HI R3, R19, R20, RZ, 0x7 ;  /* 0x0000001413037211 */ /* 0x000fc400078f38ff */
[----:B------:R-:W-:Y:S02]  /*3130*/  LOP3.LUT R245, R245, 0x6, RZ, 0xc0, !PT ;  /* 0x00000006f5f57812 */ /* 0x000fe400078ec0ff */
[----:B------:R-:W-:-:S05]  /*3140*/  SHF.R.S32.HI R3, RZ, 0x7, R3 ;  /* 0x00000007ff037819 */ /* 0x000fca0000011403 */
[----:B------:R-:W-:Y:S02]  /*3150*/  IMAD R245, R3, 0x40, R245 ;  /* 0x0000004003f57824 */ /* 0x000fe400078e02f5 */
[----:B------:R-:W-:-:S04]  /*3160*/  IMAD.U32 R3, RZ, RZ, UR34 ;  /* 0x00000022ff037e24 */ /* 0x000fc8000f8e00ff */
[----:B------:R-:W-:Y:S02]  /*3170*/  IMAD R3, R3, 0x80, R245 ;  /* 0x0000008003037824 */ /* 0x000fe400078e02f5 */
[----:B---3--:R-:W-:-:S03]  /*3180*/  VIADD R5, R156, 0x1000 ;  /* 0x000010009c057836 */ /* 0x008fc60000000000 */
[----:B------:R-:W-:Y:S01]  /*3190*/  IADD3 R3, R252, -UR38, -R3 ;  /* 0x80000026fc037c10 */ /* 0x000fe2000fffe803 */
[----:B------:R-:W-:Y:S01]  /*31a0*/  UIADD3 UR7, UR29, 0x80, URZ ;  /* 0x000000801d077890 */ /* 0x000fe2000fffe03f */
[----:B------:R-:W-:-:S03]  /*31b0*/  SEL R148, R148, R161, !P0 ;  /* 0x000000a194947207 */ /* 0x000fc60004000000 */
[----:B------:R-:W-:Y:S01]  /*31c0*/  VIADD R246, R3, UR6 ;  /* 0x0000000603f67c36 */ /* 0x000fe20008000000 */
[----:B------:R-:W-:Y:S02]  /*31d0*/  SEL R3, R5, R156, !P0 ;  /* 0x0000009c05037207 */ /* 0x000fe40004000000 */
[----:B------:R-:W-:Y:S02]  /*31e0*/  SHF.L.U64.HI R249, R252, 0x2, R8 ;  /* 0x00000002fcf97819 */ /* 0x000fe40000010208 */
[----:B------:R-:W-:Y:S02]  /*31f0*/  LEA R3, R3, UR4, 0x1 ;  /* 0x0000000403037c11 */ /* 0x000fe4000f8e08ff */
[----:B------:R-:W-:Y:S01]  /*3200*/  LEA R148, R148, UR4, 0x1 ;  /* 0x0000000494947c11 */ /* 0x000fe2000f8e08ff */
[----:B------:R-:W-:Y:S01]  /*3210*/  UMOV UR5, URZ ;  /* 0x0000003f00057c82 */ /* 0x000fe20008000000 */
[----:B------:R-:W-:Y:S02]  /*3220*/  UIMAD UR29, UR17, 0x18, URZ ;  /* 0x00000018111d78a4 */ /* 0x000fe4000f8e023f */
[----:B------:R-:W-:-:S02]  /*3230*/  UIMAD UR23, UR17, 0x48, URZ ;  /* 0x00000048111778a4 */ /* 0x000fc4000f8e023f */
[----:B------:R-:W-:Y:S02]  /*3240*/  UIMAD UR22, UR17, 0x50, URZ ;  /* 0x00000050111678a4 */ /* 0x000fe4000f8e023f */
[----:B------:R-:W-:Y:S02]  /*3250*/  UIMAD UR21, UR17, 0x58, URZ ;  /* 0x00000058111578a4 */ /* 0x000fe4000f8e023f */
[----:B------:R-:W-:Y:S02]  /*3260*/  UIMAD UR20, UR17, 0x60, URZ ;  /* 0x00000060111478a4 */ /* 0x000fe4000f8e023f */
[----:B------:R-:W-:Y:S02]  /*3270*/  UIMAD UR19, UR17, 0x68, URZ ;  /* 0x00000068111378a4 */ /* 0x000fe4000f8e023f */
[----:B------:R-:W-:Y:S02]  /*3280*/  UIMAD UR18, UR17, 0x70, URZ ;  /* 0x00000070111278a4 */ /* 0x000fe4000f8e023f */
[----:B------:R-:W-:-:S02]  /*3290*/  UISETP.GE.AND UP0, UPT, UR7, UR6, UPT ;  /* 0x000000060700728c */ /* 0x000fc4000bf06270 */
[----:B------:R-:W-:Y:S01]  /*32a0*/  UIMAD UR17, UR17, 0x78, URZ ;  /* 0x00000078111178a4 */ /* 0x000fe2000f8e023f */
[----:B------:R-:W-:Y:S01]  /*32b0*/  ULDC UR7, c[0x0][0x2ec] ;  /* 0x0000bb0000077ab9 */ /* 0x000fe20000000800 */
[----:B----4-:R-:W-:-:S05]  /*32c0*/  @P1 FMUL.FTZ R0, R4, R0 ;  /* 0x0000000004001220 */ /* 0x010fca0000410000 */
[----:B------:R-:W-:Y:S01]  /*32d0*/  @P1 R2UR UR9, R0 ;  /* 0x00000000000912ca */ /* 0x000fe200000e0000 */
[----:B------:R-:W-:-:S05]  /*32e0*/  VIADD R0, R252, 0xffffff80 ;  /* 0xffffff80fc007836 */ /* 0x000fca0000000000 */
[----:B------:R-:W-:Y:S01]  /*32f0*/  SHF.R.S32.HI R4, RZ, 0x1f, R0 ;  /* 0x0000001fff047819 */ /* 0x000fe20000011400 */
[----:B------:R-:W-:-:S03]  /*3300*/  IMAD.SHL.U32 R247, R0, 0x4, RZ ;  /* 0x0000000400f77824 */ /* 0x000fc600078e00ff */
[----:B------:R-:W-:-:S03]  /*3310*/  SHF.L.U64.HI R248, R0, 0x2, R4 ;  /* 0x0000000200f87819 */ /* 0x000fc60000010204 */
[----:B-12---:R-:W-:-:S05]  /*3320*/  @UP1 UMOV UR5, UR9 ;  /* 0x0000000900051c82 */ /* 0x006fca0008000000 */
.L_x_159:
[----:B------:R-:W-:Y:S01]  /*3330*/  PLOP3.LUT P5, PT, PT, PT, UP0, 0x80, 0x0 ;  /* 0x000000000000781c */ /* 0x000fe20003faf008 */
[----:B------:R-:W0:Y:S01]  /*3340*/  LDGDEPBAR ;  /* 0x00000000000079af */ /* 0x000e220000000000 */
[----:B------:R-:W-:Y:S01]  /*3350*/  PLOP3.LUT P2, PT, PT, PT, UP0, 0x80, 0x0 ;  /* 0x000000000000781c */ /* 0x000fe20003f4f008 */
[----:B------:R-:W-:Y:S01]  /*3360*/  IMAD.IADD R112, R155, 0x1, R148 ;  /* 0x000000019b707824 */ /* 0x000fe200078e0294 */
[----:B------:R-:W-:Y:S01]  /*3370*/  PLOP3.LUT P3, PT, PT, PT, UP0, 0x80, 0x0 ;  /* 0x000000000000781c */ /* 0x000fe20003f6f008 */
[----:B------:R-:W-:Y:S01]  /*3380*/  IMAD.U32 R0, RZ, RZ, UR8 ;  /* 0x00000008ff007e24 */ /* 0x000fe2000f8e00ff */
[----:B------:R-:W-:Y:S01]  /*3390*/  PLOP3.LUT P1, PT, PT, PT, UP0, 0x80, 0x0 ;  /* 0x000000000000781c */ /* 0x000fe20003f2f008 */
[----:B-----5:R-:W-:Y:S01]  /*33a0*/  FMUL.FTZ R162, R239, 1.4426950216293334961 ;  /* 0x3fb8aa3befa27820 */ /* 0x020fe20000410000 */
[----:B------:R-:W-:Y:S01]  /*33b0*/  FMUL.FTZ R164, R241, 1.4426950216293334961 ;  /* 0x3fb8aa3bf1a47820 */ /* 0x000fe20000410000 */
[----:B------:R-:W-:Y:S02]  /*33c0*/  IMAD R0, R0, 0x80, R246 ;  /* 0x0000008000007824 */ /* 0x000fe400078e02f6 */
[----:B------:R-:W-:Y:S01]  /*33d0*/  FMUL.FTZ R163, R242, 1.4426950216293334961 ;  /* 0x3fb8aa3bf2a37820 */ /* 0x000fe20000410000 */
[----:B------:R-:W-:Y:S01]  /*33e0*/  UISETP.GE.AND UP3, UPT, UR8, 0x1, UPT ;  /* 0x000000010800788c */ /* 0x000fe2000bf66270 */
[C---:B------:R-:W-:Y:S01]  /*33f0*/  VIADD R167, R0.reuse, 0x37 ;  /* 0x0000003700a77836 */ /* 0x040fe20000000000 */
        /* <DEDUP_REMOVED lines=26> */
[C---:B------:R-:W-:Y:S04]  /*35a0*/  VIADD R101, R0.reuse, 0x8 ;  /* 0x0000000800657836 */ /* 0x040fe80000000000 */
[----:B------:R-:W-:Y:S01]  /*35b0*/  VIADD R100, R0, 0x40 ;  /* 0x0000004000647836 */ /* 0x000fe20000000000 */
[----:B------:R-:W-:Y:S01]  /*35c0*/  ISETP.GE.AND P6, PT, R101, RZ, PT ;  /* 0x000000ff6500720c */ /* 0x000fe20003fc6270 */
[----:B------:R-:W-:Y:S03]  /*35d0*/  HMMA.16816.F32 R64, R64, R102, RZ ;  /* 0x000000664040723c */ /* 0x000fe600000018ff */
[----:B------:R-:W-:Y:S03]  /*35e0*/  ISETP.GE.AND P4, PT, R100, RZ, PT ;  /* 0x000000ff6400720c */ /* 0x000fe60003f86270 */
[-C--:B-1----:R-:W-:Y:S05]  /*35f0*/  HMMA.16816.F32 R4, R104, R108.reuse, R4 ;  /* 0x0000006c6804723c */ /* 0x082fea0000001804 */
[C---:B------:R-:W-:Y:S01]  /*3600*/  VIADD R102, R0.reuse, 0x48 ;  /* 0x0000004800667836 */ /* 0x040fe20000000000 */
[----:B------:R-:W-:Y:S01]  /*3610*/  @!P6 IADD3 R101, -R0, -0x8, RZ ;  /* 0xfffffff80065e810 */ /* 0x000fe20007ffe1ff */
[C---:B--2---:R-:W-:Y:S04]  /*3620*/  HMMA.16816.F32 R8, R112.reuse, R108, R8 ;  /* 0x0000006c7008723c */ /* 0x044fe80000001808 */
[----:B------:R-:W-:Y:S01]  /*3630*/  ISETP.GE.AND P0, PT, R102, RZ, PT ;  /* 0x000000ff6600720c */ /* 0x000fe20003f06270 */
[C---:B------:R-:W-:Y:S01]  /*3640*/  VIADD R103, R0.reuse, 0x47 ;  /* 0x0000004700677836 */ /* 0x040fe20000000000 */
[----:B------:R-:W-:Y:S01]  /*3650*/  @!P4 IADD3 R100, -R0, -0x40, RZ ;  /* 0xffffffc00064c810 */ /* 0x000fe20007ffe1ff */
[-C--:B------:R-:W-:Y:S01]  /*3660*/  HMMA.16816.F32 R12, R112, R110.reuse, R12 ;  /* 0x0000006e700c723c */ /* 0x080fe2000000180c */
[----:B------:R-:W-:Y:S02]  /*3670*/  IMAD.U32 R108, RZ, RZ, UR34 ;  /* 0x00000022ff6c7e24 */ /* 0x000fe4000f8e00ff */
[----:B------:R-:W-:Y:S02]  /*3680*/  FSETP.NEU.FTZ.AND P4, PT, R241, -INF , PT ;  /* 0xff800000f100780b */ /* 0x000fe40003f9d000 */
[----:B------:R-:W-:Y:S01]  /*3690*/  I2FP.F32.S32 R176, R101 ;  /* 0x0000006500b07245 */ /* 0x000fe20000201400 */
[C---:B------:R-:W-:Y:S04]  /*36a0*/  HMMA.16816.F32 R16, R104.reuse, R110, R16 ;  /* 0x0000006e6810723c */ /* 0x040fe80000001810 */
[----:B------:R-:W-:Y:S01]  /*36b0*/  FSETP.NEU.FTZ.AND P6, PT, R242, -INF , PT ;  /* 0xff800000f200780b */ /* 0x000fe20003fdd000 */
[C---:B------:R-:W-:Y:S01]  /*36c0*/  VIADD R101, R0.reuse, 0x7 ;  /* 0x0000000700657836 */ /* 0x040fe20000000000 */
[----:B------:R-:W-:Y:S01]  /*36d0*/  @!P0 IADD3 R102, -R0, -0x48, RZ ;  /* 0xffffffb800668810 */ /* 0x000fe20007ffe1ff */
[----:B------:R-:W-:Y:S01]  /*36e0*/  IMAD R108, R108, 0x80, R245 ;  /* 0x000000806c6c7824 */ /* 0x000fe200078e02f5 */
[----:B------:R-:W-:Y:S03]  /*36f0*/  PLOP3.LUT P0, PT, PT, PT, UP0, 0x80, 0x0 ;  /* 0x000000000000781c */ /* 0x000fe60003f0f008 */
[----:B------:R-:W-:Y:S01]  /*3700*/  I2FP.F32.S32 R102, R102 ;  /* 0x0000006600667245 */ /* 0x000fe20000201400 */
[----:B------:R-:W-:Y:S01]  /*3710*/  FFMA.FTZ R6, R176, -UR5, R6 ;  /* 0x80000005b0067c23 */ /* 0x000fe20008010006 */
[----:B------:R-:W-:Y:S01]  /*3720*/  I2FP.F32.S32 R169, R100 ;  /* 0x0000006400a97245 */ /* 0x000fe20000201400 */
[----:B------:R-:W-:Y:S01]  /*3730*/  VIADD R100, R0, 0x3f ;  /* 0x0000003f00647836 */ /* 0x000fe20000000000 */
[----:B------:R-:W-:Y:S01]  /*3740*/  @P5 ISETP.GE.AND P5, PT, R108, UR6, PT ;  /* 0x000000066c005c0c */ /* 0x000fe2000bfa6270 */
[----:B------:R-:W-:Y:S01]  /*3750*/  FFMA.FTZ R10, R102, -UR5, R10 ;  /* 0x80000005660a7c23 */ /* 0x000fe2000801000a */
[----:B------:R-:W-:Y:S01]  /*3760*/  IABS R102, R0 ;  /* 0x0000000000667213 */ /* 0x000fe20000000000 */
[C---:B------:R-:W-:Y:S01]  /*3770*/  FFMA.FTZ R8, R169.reuse, -UR5, R8 ;  /* 0x80000005a9087c23 */ /* 0x040fe20008010008 */
[----:B------:R-:W-:Y:S01]  /*3780*/  @P2 FSEL R6, R6, -INF , !P5 ;  /* 0xff80000006062808 */ /* 0x000fe20006800000 */
[----:B------:R-:W-:Y:S01]  /*3790*/  FFMA.FTZ R14, R169, -UR5, R14 ;  /* 0x80000005a90e7c23 */ /* 0x000fe2000801000e */
[----:B------:R-:W-:Y:S01]  /*37a0*/  I2FP.F32.S32 R171, R102 ;  /* 0x0000006600ab7245 */ /* 0x000fe20000201400 */
[----:B------:R-:W-:Y:S01]  /*37b0*/  VIADD R102, R0, 0xffffffff ;  /* 0xffffffff00667836 */ /* 0x000fe20000000000 */
[----:B------:R-:W-:Y:S02]  /*37c0*/  @P0 FSEL R8, R8, -INF , !P5 ;  /* 0xff80000008080808 */ /* 0x000fe40006800000 */
[----:B------:R-:W-:Y:S01]  /*37d0*/  PLOP3.LUT P2, PT, PT, PT, UP0, 0x80, 0x0 ;  /* 0x000000000000781c */ /* 0x000fe20003f4f008 */
[C---:B------:R-:W-:Y:S01]  /*37e0*/  FFMA.FTZ R4, R171.reuse, -UR5, R4 ;  /* 0x80000005ab047c23 */ /* 0x040fe20008010004 */
[----:B------:R-:W-:Y:S01]  /*37f0*/  PLOP3.LUT P0, PT, PT, PT, UP0, 0x80, 0x0 ;  /* 0x000000000000781c */ /* 0x000fe20003f0f008 */
[----:B------:R-:W-:Y:S01]  /*3800*/  FFMA.FTZ R18, R171, -UR5, R18 ;  /* 0x80000005ab127c23 */ /* 0x000fe20008010012 */
[----:B------:R-:W-:Y:S02]  /*3810*/  @P3 FSEL R10, R10, -INF , !P5 ;  /* 0xff8000000a0a3808 */ /* 0x000fe40006800000 */
[----:B------:R-:W-:Y:S02]  /*3820*/  PLOP3.LUT P3, PT, PT, PT, UP0, 0x80, 0x0 ;  /* 0x000000000000781c */ /* 0x000fe40003f6f008 */
[----:B------:R-:W-:Y:S02]  /*3830*/  @P1 FSEL R4, R4, -INF , !P5 ;  /* 0xff80000004041808 */ /* 0x000fe40006800000 */
[----:B------:R-:W-:Y:S02]  /*3840*/  FSETP.NEU.FTZ.AND P1, PT, R239, -INF , PT ;  /* 0xff800000ef00780b */ /* 0x000fe40003f3d000 */
[----:B------:R-:W-:Y:S01]  /*3850*/  PLOP3.LUT P5, PT, PT, PT, UP0, 0x80, 0x0 ;  /* 0x000000000000781c */ /* 0x000fe20003faf008 */
[----:B------:R-:W-:Y:S01]  /*3860*/  @P2 VIADD R109, R108, 0x1 ;  /* 0x000000016c6d2836 */ /* 0x000fe20000000000 */
[----:B------:R-:W-:Y:S01]  /*3870*/  FSEL R162, R162, RZ, P1 ;  /* 0x000000ffa2a27208 */ /* 0x000fe20000800000 */
[----:B------:R-:W-:Y:S01]  /*3880*/  @P0 VIADD R165, R108, 0x8 ;  /* 0x000000086ca50836 */ /* 0x000fe20000000000 */
[----:B------:R-:W-:Y:S02]  /*3890*/  ISETP.GE.AND P1, PT, R102, RZ, PT ;  /* 0x000000ff6600720c */ /* 0x000fe40003f26270 */
[----:B------:R-:W-:Y:S01]  /*38a0*/  ISETP.GE.AND P2, PT, R101, RZ, PT ;  /* 0x000000ff6500720c */ /* 0x000fe20003f46270 */
[----:B------:R-:W-:Y:S01]  /*38b0*/  @P3 VIADD R166, R108, 0x9 ;  /* 0x000000096ca63836 */ /* 0x000fe20000000000 */
[----:B------:R-:W-:Y:S02]  /*38c0*/  ISETP.GE.AND P0, PT, R100, RZ, PT ;  /* 0x000000ff6400720c */ /* 0x000fe40003f06270 */
[----:B------:R-:W-:Y:S02]  /*38d0*/  ISETP.GE.AND P3, PT, R103, RZ, PT ;  /* 0x000000ff6700720c */ /* 0x000fe40003f66270 */
[----:B------:R-:W-:Y:S02]  /*38e0*/  FSEL R164, R164, RZ, P4 ;  /* 0x000000ffa4a47208 */ /* 0x000fe40002000000 */
[----:B------:R-:W-:Y:S01]  /*38f0*/  @P5 ISETP.GE.AND P5, PT, R109, UR6, PT ;  /* 0x000000066d005c0c */ /* 0x000fe2000bfa6270 */
[----:B------:R-:W-:Y:S01]  /*3900*/  FMUL.FTZ R109, R240, 1.4426950216293334961 ;  /* 0x3fb8aa3bf06d7820 */ /* 0x000fe20000410000 */
[----:B------:R-:W-:Y:S01]  /*3910*/  FSEL R163, R163, RZ, P6 ;  /* 0x000000ffa3a37208 */ /* 0x000fe20003000000 */
[--C-:B------:R-:W-:Y:S01]  /*3920*/  FFMA.FTZ R4, R4, UR7, -R164.reuse ;  /* 0x0000000704047c23 */ /* 0x100fe200080108a4 */
[----:B------:R-:W-:Y:S02]  /*3930*/  PLOP3.LUT P6, PT, PT, PT, UP0, 0x80, 0x0 ;  /* 0x000000000000781c */ /* 0x000fe40003fcf008 */
[C---:B------:R-:W-:Y:S01]  /*3940*/  @!P1 IADD3 R102, -R0.reuse, 0x1, RZ ;  /* 0x0000000100669810 */ /* 0x040fe20007ffe1ff */
[----:B------:R1:W-:Y:S01]  /*3950*/  MUFU.EX2 R244, R4 ;  /* 0x0000000400f47308 */ /* 0x0003e20000000800 */
[----:B------:R-:W-:Y:S01]  /*3960*/  @!P2 IADD3 R101, -R0, -0x7, RZ ;  /* 0xfffffff90065a810 */ /* 0x000fe20007ffe1ff */
[----:B------:R-:W-:Y:S01]  /*3970*/  FFMA.FTZ R6, R6, UR7, -R163 ;  /* 0x0000000706067c23 */ /* 0x000fe200080108a3 */
[----:B------:R-:W-:Y:S02]  /*3980*/  @!P0 IADD3 R100, -R0, -0x3f, RZ ;  /* 0xffffffc100648810 */ /* 0x000fe40007ffe1ff */
[----:B------:R-:W-:Y:S02]  /*3990*/  FSETP.NEU.FTZ.AND P1, PT, R240, -INF , PT ;  /* 0xff800000f000780b */ /* 0x000fe40003f3d000 */
[----:B------:R-:W-:Y:S03]  /*39a0*/  PLOP3.LUT P2, PT, PT, PT, UP0, 0x80, 0x0 ;  /* 0x000000000000781c */ /* 0x000fe60003f4f008 */
[----:B------:R2:W-:Y:S01]  /*39b0*/  MUFU.EX2 R209, R6 ;  /* 0x0000000600d17308 */ /* 0x0005e20000000800 */
[----:B------:R-:W-:Y:S02]  /*39c0*/  PLOP3.LUT P0, PT, PT, PT, UP0, 0x80, 0x0 ;  /* 0x000000000000781c */ /* 0x000fe40003f0f008 */
[----:B------:R-:W-:Y:S01]  /*39d0*/  @P6 ISETP.GE.AND P6, PT, R166, UR6, PT ;  /* 0x00000006a6006c0c */ /* 0x000fe2000bfc6270 */
[C---:B------:R-:W-:Y:S01]  /*39e0*/  VIADD R166, R0.reuse, 0x38 ;  /* 0x0000003800a67836 */ /* 0x040fe20000000000 */
[----:B------:R-:W-:Y:S02]  /*39f0*/  I2FP.F32.S32 R170, R102 ;  /* 0x0000006600aa7245 */ /* 0x000fe40000201400 */
[----:B------:R-:W-:Y:S02]  /*3a00*/  I2FP.F32.S32 R175, R101 ;  /* 0x0000006500af7245 */ /* 0x000fe40000201400 */
[C---:B------:R-:W-:Y:S01]  /*3a10*/  @!P3 IADD3 R103, -R0.reuse, -0x47, RZ ;  /* 0xffffffb90067b810 */ /* 0x040fe20007ffe1ff */
[----:B-1----:R-:W-:Y:S01]  /*3a20*/  VIADD R4, R0, 0xfffffff8 ;  /* 0xfffffff800047836 */ /* 0x002fe20000000000 */
[----:B------:R-:W-:Y:S01]  /*3a30*/  FSEL R109, R109, RZ, P1 ;  /* 0x000000ff6d6d7208 */ /* 0x000fe20000800000 */
[----:B------:R-:W-:Y:S01]  /*3a40*/  FFMA.FTZ R7, R175, -UR5, R7 ;  /* 0x80000005af077c23 */ /* 0x000fe20008010007 */
[----:B------:R-:W-:Y:S01]  /*3a50*/  PLOP3.LUT P1, PT, PT, PT, UP0, 0x80, 0x0 ;  /* 0x000000000000781c */ /* 0x000fe20003f2f008 */
[----:B------:R-:W-:Y:S01]  /*3a60*/  FFMA.FTZ R5, R170, -UR5, R5 ;  /* 0x80000005aa057c23 */ /* 0x000fe20008010005 */
[----:B------:R-:W-:Y:S01]  /*3a70*/  I2FP.F32.S32 R103, R103 ;  /* 0x0000006700677245 */ /* 0x000fe20000201400 */
[----:B------:R-:W-:Y:S01]  /*3a80*/  FFMA.FTZ R10, R10, UR7, -R109 ;  /* 0x000000070a0a7c23 */ /* 0x000fe2000801086d */
[----:B------:R-:W-:Y:S01]  /*3a90*/  @P0 FSEL R7, R7, -INF , !P5 ;  /* 0xff80000007070808 */ /* 0x000fe20006800000 */
[----:B--2---:R-:W-:Y:S01]  /*3aa0*/  VIADD R6, R0, 0xffffffef ;  /* 0xffffffef00067836 */ /* 0x004fe20000000000 */
[----:B------:R-:W-:Y:S01]  /*3ab0*/  @P2 FSEL R5, R5, -INF , !P5 ;  /* 0xff80000005052808 */ /* 0x000fe20006800000 */
[----:B------:R-:W-:Y:S01]  /*3ac0*/  FFMA.FTZ R11, R103, -UR5, R11 ;  /* 0x80000005670b7c23 */ /* 0x000fe2000801000b */
[----:B------:R-:W-:Y:S01]  /*3ad0*/  PLOP3.LUT P4, PT, PT, PT, UP0, 0x80, 0x0 ;  /* 0x000000000000781c */ /* 0x000fe20003f8f008 */
[----:B------:R-:W-:Y:S01]  /*3ae0*/  FFMA.FTZ R7, R7, UR7, -R163 ;  /* 0x0000000707077c23 */ /* 0x000fe200080108a3 */
[----:B------:R-:W-:Y:S01]  /*3af0*/  PLOP3.LUT P2, PT, PT, PT, UP0, 0x80, 0x0 ;  /* 0x000000000000781c */ /* 0x000fe20003f4f008 */
[----:B------:R-:W-:Y:S01]  /*3b00*/  FFMA.FTZ R5, R5, UR7, -R164 ;  /* 0x0000000705057c23 */ /* 0x000fe200080108a4 */
[----:B------:R-:W-:Y:S01]  /*3b10*/  PLOP3.LUT P0, PT, PT, PT, UP0, 0x80, 0x0 ;  /* 0x000000000000781c */ /* 0x000fe20003f0f008 */
[----:B------:R1:W-:Y:S01]  /*3b20*/  MUFU.EX2 R200, R7 ;  /* 0x0000000700c87308 */ /* 0x0003e20000000800 */
[----:B------:R-:W-:Y:S01]  /*3b30*/  @P1 FSEL R11, R11, -INF , !P5 ;  /* 0xff8000000b0b1808 */ /* 0x000fe20006800000 */
[----:B------:R-:W-:Y:S01]  /*3b40*/  FFMA.FTZ R19, R170, -UR5, R19 ;  /* 0x80000005aa137c23 */ /* 0x000fe20008010013 */
[----:B------:R-:W-:Y:S02]  /*3b50*/  ISETP.GE.AND P1, PT, R166, RZ, PT ;  /* 0x000000ffa600720c */ /* 0x000fe40003f26270 */
[----:B------:R-:W-:Y:S01]  /*3b60*/  I2FP.F32.S32 R168, R100 ;  /* 0x0000006400a87245 */ /* 0x000fe20000201400 */
[----:B------:R-:W-:Y:S01]  /*3b70*/  FFMA.FTZ R11, R11, UR7, -R109 ;  /* 0x000000070b0b7c23 */ /* 0x000fe2000801086d */
[----:B------:R-:W-:Y:S01]  /*3b80*/  PLOP3.LUT P3, PT, PT, PT, UP0, 0x80, 0x0 ;  /* 0x000000000000781c */ /* 0x000fe20003f6f008 */
[----:B------:R-:W2:Y:S01]  /*3b90*/  LDSM.16.M88.4 R100, [R150+0x6400] ;  /* 0x006400009664783b */ /* 0x000ea20000000200 */
[----:B------:R-:W-:Y:S01]  /*3ba0*/  @P4 ISETP.GE.AND P4, PT, R165, UR6, PT ;  /* 0x00000006a5004c0c */ /* 0x000fe2000bf86270 */
[C---:B------:R-:W-:Y:S01]  /*3bb0*/  @P2 VIADD R173, R108.reuse, 0x10 ;  /* 0x000000106cad2836 */ /* 0x040fe20000000000 */
[----:B------:R-:W-:Y:S01]  /*3bc0*/  ISETP.GE.AND P2, PT, R167, RZ, PT ;  /* 0x000000ffa700720c */ /* 0x000fe20003f46270 */
[----:B------:R-:W-:Y:S01]  /*3bd0*/  @P0 VIADD R172, R108, 0x11 ;  /* 0x000000116cac0836 */ /* 0x000fe20000000000 */
[----:B------:R-:W-:Y:S01]  /*3be0*/  ISETP.GE.AND P0, PT, R4, RZ, PT ;  /* 0x000000ff0400720c */ /* 0x000fe20003f06270 */
[C---:B------:R-:W-:Y:S01]  /*3bf0*/  VIADD R165, R0.reuse, 0xfffffff7 ;  /* 0xfffffff700a57836 */ /* 0x040fe20000000000 */
[----:B------:R3:W4:Y:S01]  /*3c00*/  MUFU.EX2 R243, R5 ;  /* 0x0000000500f37308 */ /* 0x0007220000000800 */
[C---:B------:R-:W-:Y:S01]  /*3c10*/  @!P1 IADD3 R166, -R0.reuse, -0x38, RZ ;  /* 0xffffffc800a69810 */ /* 0x040fe20007ffe1ff */
[----:B-1----:R-:W-:Y:S02]  /*3c20*/  VIADD R7, R0, 0xfffffff0 ;  /* 0xfffffff000077836 */ /* 0x002fe40000000000 */
[C---:B------:R-:W-:Y:S01]  /*3c30*/  FFMA.FTZ R9, R168.reuse, -UR5, R9 ;  /* 0x80000005a8097c23 */ /* 0x040fe20008010009 */
[----:B------:R-:W-:Y:S01]  /*3c40*/  ISETP.GE.AND P1, PT, R165, RZ, PT ;  /* 0x000000ffa500720c */ /* 0x000fe20003f26270 */
[----:B------:R-:W-:Y:S01]  /*3c50*/  FFMA.FTZ R15, R168, -UR5, R15 ;  /* 0x80000005a80f7c23 */ /* 0x000fe2000801000f */
[----:B------:R-:W-:Y:S02]  /*3c60*/  I2FP.F32.S32 R166, R166 ;  /* 0x000000a600a67245 */ /* 0x000fe40000201400 */
[----:B------:R-:W-:Y:S01]  /*3c70*/  @P3 FSEL R9, R9, -INF , !P5 ;  /* 0xff80000009093808 */ /* 0x000fe20006800000 */
[----:B------:R-:W-:Y:S01]  /*3c80*/  MUFU.EX2 R217, R10 ;  /* 0x0000000a00d97308 */ /* 0x000fe20000000800 */
[----:B------:R-:W-:Y:S01]  /*3c90*/  @!P2 IADD3 R167, -R0, -0x37, RZ ;  /* 0xffffffc900a7a810 */ /* 0x000fe20007ffe1ff */
[----:B------:R-:W-:Y:S01]  /*3ca0*/  FFMA.FTZ R12, R166, -UR5, R12 ;  /* 0x80000005a60c7c23 */ /* 0x000fe2000801000c */
[----:B------:R-:W-:Y:S01]  /*3cb0*/  @!P0 IADD3 R4, -R0, 0x8, RZ ;  /* 0x0000000800048810 */ /* 0x000fe20007ffe1ff */
[--C-:B------:R-:W-:Y:S01]  /*3cc0*/  FFMA.FTZ R9, R9, UR7, -R162.reuse ;  /* 0x0000000709097c23 */ /* 0x100fe200080108a2 */
[----:B------:R-:W-:Y:S02]  /*3cd0*/  PLOP3.LUT P2, PT, PT, PT, UP0, 0x80, 0x0 ;  /* 0x000000000000781c */ /* 0x000fe40003f4f008 */
[----:B------:R-:W-:Y:S01]  /*3ce0*/  PLOP3.LUT P0, PT, PT, PT, UP0, 0x80, 0x0 ;  /* 0x000000000000781c */ /* 0x000fe20003f0f008 */
[----:B---3--:R-:W-:Y:S01]  /*3cf0*/  FFMA.FTZ R5, R8, UR7, -R162 ;  /* 0x0000000708057c23 */ /* 0x008fe200080108a2 */
[C---:B------:R-:W-:Y:S01]  /*3d00*/  @!P1 IADD3 R165, -R0.reuse, 0x9, RZ ;  /* 0x0000000900a59810 */ /* 0x040fe20007ffe1ff */
[----:B------:R-:W-:Y:S01]  /*3d10*/  MUFU.EX2 R212, R9 ;  /* 0x0000000900d47308 */ /* 0x000fe20000000800 */
[----:B------:R-:W-:Y:S02]  /*3d20*/  PLOP3.LUT P1, PT, PT, PT, UP0, 0x80, 0x0 ;  /* 0x000000000000781c */ /* 0x000fe40003f2f008 */
[----:B------:R-:W-:Y:S02]  /*3d30*/  I2FP.F32.S32 R165, R165 ;  /* 0x000000a500a57245 */ /* 0x000fe40000201400 */
[----:B------:R-:W-:Y:S01]  /*3d40*/  I2FP.F32.S32 R8, R4 ;  /* 0x0000000400087245 */ /* 0x000fe20000201400 */
[----:B------:R-:W-:Y:S01]  /*3d50*/  VIADD R4, R0, 0x2f ;  /* 0x0000002f00047836 */ /* 0x000fe20000000000 */
[----:B------:R-:W-:Y:S01]  /*3d60*/  I2FP.F32.S32 R167, R167 ;  /* 0x000000a700a77245 */ /* 0x000fe20000201400 */
[----:B------:R-:W-:Y:S01]  /*3d70*/  FFMA.FTZ R17, R165, -UR5, R17 ;  /* 0x80000005a5117c23 */ /* 0x000fe20008010011 */
[----:B------:R-:W-:Y:S01]  /*3d80*/  @P2 FSEL R12, R12, -INF , !P4 ;  /* 0xff8000000c0c2808 */ /* 0x000fe20006000000 */
[----:B------:R1:W3:Y:S01]  /*3d90*/  MUFU.EX2 R213, R5 ;  /* 0x0000000500d57308 */ /* 0x0002e20000000800 */
[----:B------:R-:W-:Y:S01]  /*3da0*/  @P0 FSEL R14, R14, -INF , !P4 ;  /* 0xff8000000e0e0808 */ /* 0x000fe20006000000 */
[----:B------:R-:W-:Y:S01]  /*3db0*/  FFMA.FTZ R16, R8, -UR5, R16 ;  /* 0x8000000508107c23 */ /* 0x000fe20008010010 */
[----:B------:R-:W-:Y:S01]  /*3dc0*/  PLOP3.LUT P2, PT, PT, PT, UP0, 0x80, 0x0 ;  /* 0x000000000000781c */ /* 0x000fe20003f4f008 */
[-C--:B--2---:R-:W-:Y:S01]  /*3dd0*/  HMMA.16816.F32 R20, R104, R100.reuse, R20 ;  /* 0x000000646814723c */ /* 0x084fe20000001814 */
[----:B------:R-:W-:Y:S02]  /*3de0*/  PLOP3.LUT P0, PT, PT, PT, UP0, 0x80, 0x0 ;  /* 0x000000000000781c */ /* 0x000fe40003f0f008 */
[----:B------:R-:W-:Y:S03]  /*3df0*/  @P1 FSEL R16, R16, -INF , !P4 ;  /* 0xff80000010101808 */ /* 0x000fe60006000000 */
[----:B------:R2:W-:Y:S01]  /*3e00*/  MUFU.EX2 R216, R11 ;  /* 0x0000000b00d87308 */ /* 0x0005e20000000800 */
[----:B------:R-:W-:Y:S01]  /*3e10*/  PLOP3.LUT P1, PT, PT, PT, UP0, 0x80, 0x0 ;  /* 0x000000000000781c */ /* 0x000fe20003f2f008 */
[----:B------:R-:W-:Y:S01]  /*3e20*/  FFMA.FTZ R13, R167, -UR5, R13 ;  /* 0x80000005a70d7c23 */ /* 0x000fe2000801000d */
[----:B------:R-:W-:Y:S01]  /*3e30*/  PLOP3.LUT P3, PT, PT, PT, UP0, 0x80, 0x0 ;  /* 0x000000000000781c */ /* 0x000fe20003f6f008 */
[C---:B------:R-:W-:Y:S01]  /*3e40*/  HMMA.16816.F32 R24, R112.reuse, R100, R24 ;  /* 0x000000647018723c */ /* 0x040fe20000001818 */
[----:B------:R-:W-:Y:S03]  /*3e50*/  PLOP3.LUT P5, PT, PT, PT, UP0, 0x80, 0x0 ;  /* 0x000000000000781c */ /* 0x000fe60003faf008 */
[----:B------:R-:W-:Y:S01]  /*3e60*/  @P2 FSEL R18, R18, -INF , !P4 ;  /* 0xff80000012122808 */ /* 0x000fe20006000000 */
[----:B-1----:R-:W-:Y:S01]  /*3e70*/  VIADD R5, R0, 0x30 ;  /* 0x0000003000057836 */ /* 0x002fe20000000000 */
[----:B------:R-:W-:Y:S01]  /*3e80*/  @P0 FSEL R13, R13, -INF , !P6 ;  /* 0xff8000000d0d0808 */ /* 0x000fe20007000000 */
[-C--:B------:R-:W-:Y:S01]  /*3e90*/  HMMA.16816.F32 R28, R112, R102.reuse, R28 ;  /* 0x00000066701c723c */ /* 0x080fe2000000181c */
[----:B------:R-:W-:Y:S02]  /*3ea0*/  PLOP3.LUT P4, PT, PT, PT, UP0, 0x80, 0x0 ;  /* 0x000000000000781c */ /* 0x000fe40003f8f008 */
[----:B------:R-:W-:Y:S01]  /*3eb0*/  PLOP3.LUT P0, PT, PT, PT, UP0, 0x80, 0x0 ;  /* 0x000000000000781c */ /* 0x000fe20003f0f008 */
[----:B------:R-:W-:Y:S01]  /*3ec0*/  FFMA.FTZ R14, R14, UR7, -R109 ;  /* 0x000000070e0e7c23 */ /* 0x000fe2000801086d */
[----:B------:R-:W-:Y:S01]  /*3ed0*/  @P1 FSEL R15, R15, -INF , !P6 ;  /* 0xff8000000f0f1808 */ /* 0x000fe20007000000 */
[C---:B------:R-:W-:Y:S01]  /*3ee0*/  HMMA.16816.F32 R32, R104.reuse, R102, R32 ;  /* 0x000000666820723c */ /* 0x040fe20000001820 */
[----:B------:R-:W-:Y:S01]  /*3ef0*/  PLOP3.LUT P1, PT, PT, PT, UP0, 0x80, 0x0 ;  /* 0x000000000000781c */ /* 0x000fe20003f2f008 */
[----:B------:R1:W-:Y:S01]  /*3f00*/  MUFU.EX2 R215, R14 ;  /* 0x0000000e00d77308 */ /* 0x0003e20000000800 */
[----:B------:R-:W-:Y:S02]  /*3f10*/  PLOP3.LUT P2, PT, PT, PT, UP0, 0x80, 0x0 ;  /* 0x000000000000781c */ /* 0x000fe40003f4f008 */
[----:B------:R-:W-:Y:S01]  /*3f20*/  @P3 ISETP.GE.AND P3, PT, R173, UR6, PT ;  /* 0x00000006ad003c0c */ /* 0x000fe2000bf66270 */
[----:B------:R-:W-:Y:S01]  /*3f30*/  FFMA.FTZ R23, R165, -UR5, R23 ;  /* 0x80000005a5177c23 */ /* 0x000fe20008010017 */
[----:B------:R-:W-:Y:S01]  /*3f40*/  @P5 ISETP.GE.AND P5, PT, R172, UR6, PT ;  /* 0x00000006ac005c0c */ /* 0x000fe2000bfa6270 */
[--C-:B------:R-:W-:Y:S03]  /*3f50*/  FFMA.FTZ R18, R18, UR7, -R163.reuse ;  /* 0x0000000712127c23 */ /* 0x100fe600080108a3 */
[----:B------:R-:W-:Y:S01]  /*3f60*/  @P4 FSEL R17, R17, -INF , !P6 ;  /* 0xff80000011114808 */ /* 0x000fe20007000000 */
[----:B------:R-:W-:Y:S01]  /*3f70*/  @P0 VIADD R10, R108, 0x18 ;  /* 0x000000186c0a0836 */ /* 0x000fe20000000000 */
[----:B------:R-:W-:Y:S01]  /*3f80*/  ISETP.GE.AND P4, PT, R7, RZ, PT ;  /* 0x000000ff0700720c */ /* 0x000fe20003f86270 */
[----:B------:R-:W-:Y:S01]  /*3f90*/  FFMA.FTZ R26, R166, -UR5, R26 ;  /* 0x80000005a61a7c23 */ /* 0x000fe2000801001a */
[----:B------:R-:W-:Y:S01]  /*3fa0*/  ISETP.GE.AND P0, PT, R6, RZ, PT ;  /* 0x000000ff0600720c */ /* 0x000fe20003f06270 */
[----:B------:R-:W-:Y:S01]  /*3fb0*/  @P1 VIADD R9, R108, 0x19 ;  /* 0x000000196c091836 */ /* 0x000fe20000000000 */
[----:B------:R-:W-:Y:S01]  /*3fc0*/  ISETP.GE.AND P1, PT, R5, RZ, PT ;  /* 0x000000ff0500720c */ /* 0x000fe20003f26270 */
[----:B------:R-:W-:Y:S01]  /*3fd0*/  FFMA.FTZ R17, R17, UR7, -R164 ;  /* 0x0000000711117c23 */ /* 0x000fe200080108a4 */
[----:B------:R-:W-:Y:S01]  /*3fe0*/  @P2 FSEL R19, R19, -INF , !P6 ;  /* 0xff80000013132808 */ /* 0x000fe20007000000 */
[----:B------:R-:W-:Y:S01]  /*3ff0*/  MUFU.EX2 R193, R18 ;  /* 0x0000001200c17308 */ /* 0x000fe20000000800 */
[----:B------:R-:W-:Y:S01]  /*4000*/  PLOP3.LUT P6, PT, PT, PT, UP0, 0x80, 0x0 ;  /* 0x000000000000781c */ /* 0x000fe20003fcf008 */
[--C-:B------:R-:W-:Y:S01]  /*4010*/  FFMA.FTZ R12, R12, UR7, -R162.reuse ;  /* 0x000000070c0c7c23 */ /* 0x100fe200080108a2 */
[----:B------:R-:W-:Y:S01]  /*4020*/  PLOP3.LUT P2, PT, PT, PT, UP0, 0x80, 0x0 ;  /* 0x000000000000781c */ /* 0x000fe20003f4f008 */
[----:B------:R-:W-:Y:S01]  /*4030*/  FFMA.FTZ R13, R13, UR7, -R162 ;  /* 0x000000070d0d7c23 */ /* 0x000fe200080108a2 */
[----:B------:R-:W-:Y:S01]  /*4040*/  FFMA.FTZ R19, R19, UR7, -R163 ;  /* 0x0000000713137c23 */ /* 0x000fe200080108a3 */
[----:B------:R-:W-:Y:S01]  /*4050*/  @!P4 IADD3 R7, -R0, 0x10, RZ ;  /* 0x000000100007c810 */ /* 0x000fe20007ffe1ff */
[----:B------:R-:W-:Y:S01]  /*4060*/  FFMA.FTZ R22, R8, -UR5, R22 ;  /* 0x8000000508167c23 */ /* 0x000fe20008010016 */
[----:B------:R-:W-:Y:S01]  /*4070*/  @!P0 IADD3 R6, -R0, 0x11, RZ ;  /* 0x0000001100068810 */ /* 0x000fe20007ffe1ff */
[----:B------:R-:W-:Y:S01]  /*4080*/  FFMA.FTZ R8, R15, UR7, -R109 ;  /* 0x000000070f087c23 */ /* 0x000fe2000801086d */
[----:B------:R-:W-:Y:S01]  /*4090*/  PLOP3.LUT P0, PT, PT, PT, UP0, 0x80, 0x0 ;  /* 0x000000000000781c */ /* 0x000fe20003f0f008 */
[----:B------:R-:W-:Y:S01]  /*40a0*/  MUFU.EX2 R237, R17 ;  /* 0x0000001100ed7308 */ /* 0x000fe20000000800 */
[----:B------:R-:W-:Y:S01]  /*40b0*/  I2FP.F32.S32 R15, R7 ;  /* 0x00000007000f7245 */ /* 0x000fe20000201400 */
[----:B------:R-:W-:Y:S01]  /*40c0*/  FFMA.FTZ R7, R16, UR7, -R164 ;  /* 0x0000000710077c23 */ /* 0x000fe200080108a4 */
[----:B------:R-:W-:Y:S01]  /*40d0*/  @!P1 IADD3 R5, -R0, -0x30, RZ ;  /* 0xffffffd000059810 */ /* 0x000fe20007ffe1ff */
[----:B------:R-:W-:Y:S01]  /*40e0*/  FFMA.FTZ R27, R167, -UR5, R27 ;  /* 0x80000005a71b7c23 */ /* 0x000fe2000801001b */
[----:B------:R-:W-:Y:S01]  /*40f0*/  PLOP3.LUT P1, PT, PT, PT, UP0, 0x80, 0x0 ;  /* 0x000000000000781c */ /* 0x000fe20003f2f008 */
[C---:B------:R-:W-:Y:S01]  /*4100*/  FFMA.FTZ R20, R15.reuse, -UR5, R20 ;  /* 0x800000050f147c23 */ /* 0x040fe20008010014 */
[----:B------:R-:W-:Y:S03]  /*4110*/  ISETP.GE.AND P4, PT, R4, RZ, PT ;  /* 0x000000ff0400720c */ /* 0x000fe60003f86270 */
[----:B------:R4:W-:Y:S01]  /*4120*/  MUFU.EX2 R238, R7 ;  /* 0x0000000700ee7308 */ /* 0x0009e20000000800 */
[----:B--2---:R-:W-:Y:S01]  /*4130*/  I2FP.F32.S32 R11, R5 ;  /* 0x00000005000b7245 */ /* 0x004fe20000201400 */
[----:B------:R-:W-:Y:S01]  /*4140*/  FFMA.FTZ R34, R15, -UR5, R34 ;  /* 0x800000050f227c23 */ /* 0x000fe20008010022 */
[----:B------:R-:W-:Y:S01]  /*4150*/  @P6 ISETP.GE.AND P6, PT, R9, UR6, PT ;  /* 0x0000000609006c0c */ /* 0x000fe2000bfc6270 */
[----:B------:R-:W-:Y:S01]  /*4160*/  VIADD R9, R0, 0xffffffe8 ;  /* 0xffffffe800097836 */ /* 0x000fe20000000000 */
[----:B------:R-:W-:Y:S01]  /*4170*/  @P0 FSEL R20, R20, -INF , !P3 ;  /* 0xff80000014140808 */ /* 0x000fe20005800000 */
[C---:B------:R-:W-:Y:S01]  /*4180*/  FFMA.FTZ R24, R11.reuse, -UR5, R24 ;  /* 0x800000050b187c23 */ /* 0x040fe20008010018 */
[----:B------:R-:W-:Y:S03]  /*4190*/  PLOP3.LUT P0, PT, PT, PT, UP0, 0x80, 0x0 ;  /* 0x000000000000781c */ /* 0x000fe60003f0f008 */
[----:B------:R2:W-:Y:S01]  /*41a0*/  MUFU.EX2 R214, R8 ;  /* 0x0000000800d67308 */ /* 0x0005e20000000800 */
[----:B------:R-:W-:Y:S01]  /*41b0*/  I2FP.F32.S32 R16, R6 ;  /* 0x0000000600107245 */ /* 0x000fe20000201400 */
[----:B------:R-:W-:Y:S01]  /*41c0*/  FFMA.FTZ R20, R20, UR7, -R164 ;  /* 0x0000000714147c23 */ /* 0x000fe200080108a4 */
[----:B------:R-:W-:Y:S01]  /*41d0*/  @P1 FSEL R22, R22, -INF , !P3 ;  /* 0xff80000016161808 */ /* 0x000fe20005800000 */
[----:B------:R-:W-:Y:S01]  /*41e0*/  FFMA.FTZ R30, R11, -UR5, R30 ;  /* 0x800000050b1e7c23 */ /* 0x000fe2000801001e */
[----:B------:R-:W-:Y:S01]  /*41f0*/  PLOP3.LUT P1, PT, PT, PT, UP0, 0x80, 0x0 ;  /* 0x000000000000781c */ /* 0x000fe20003f2f008 */
[----:B------:R-:W-:Y:S01]  /*4200*/  FFMA.FTZ R21, R16, -UR5, R21 ;  /* 0x8000000510157c23 */ /* 0x000fe20008010015 */
[----:B------:R-:W-:Y:S01]  /*4210*/  @!P4 IADD3 R4, -R0, -0x2f, RZ ;  /* 0xffffffd10004c810 */ /* 0x000fe20007ffe1ff */
[----:B------:R-:W-:Y:S01]  /*4220*/  FFMA.FTZ R22, R22, UR7, -R163 ;  /* 0x0000000716167c23 */ /* 0x000fe200080108a3 */
[----:B------:R-:W-:Y:S01]  /*4230*/  PLOP3.LUT P4, PT, PT, PT, UP0, 0x80, 0x0 ;  /* 0x000000000000781c */ /* 0x000fe20003f8f008 */
[----:B------:R-:W-:Y:S01]  /*4240*/  MUFU.EX2 R211, R12 ;  /* 0x0000000c00d37308 */ /* 0x000fe20000000800 */
[----:B-1----:R-:W-:Y:S01]  /*4250*/  I2FP.F32.S32 R14, R4 ;  /* 0x00000004000e7245 */ /* 0x002fe20000201400 */
[----:B------:R-:W-:Y:S01]  /*4260*/  FFMA.FTZ R35, R16, -UR5, R35 ;  /* 0x8000000510237c23 */ /* 0x000fe20008010023 */
[----:B------:R-:W-:Y:S01]  /*4270*/  @P0 FSEL R26, R26, -INF , !P3 ;  /* 0xff8000001a1a0808 */ /* 0x000fe20005800000 */
[----:B----4-:R-:W1:Y:S01]  /*4280*/  LDSM.16.M88.4 R4, [R150+0x6800] ;  /* 0x006800009604783b */ /* 0x010e620000000200 */
[----:B------:R-:W-:Y:S01]  /*4290*/  PLOP3.LUT P0, PT, PT, PT, UP0, 0x80, 0x0 ;  /* 0x000000000000781c */ /* 0x000fe20003f0f008 */
[----:B------:R-:W-:Y:S01]  /*42a0*/  FFMA.FTZ R25, R14, -UR5, R25 ;  /* 0x800000050e197c23 */ /* 0x000fe20008010019 */
[----:B------:R-:W-:Y:S01]  /*42b0*/  @P2 ISETP.GE.AND P2, PT, R10, UR6, PT ;  /* 0x000000060a002c0c */ /* 0x000fe2000bf46270 */
[----:B------:R-:W-:Y:S01]  /*42c0*/  @P1 VIADD R17, R108, 0x20 ;  /* 0x000000206c111836 */ /* 0x000fe20000000000 */
[----:B------:R-:W-:Y:S01]  /*42d0*/  PLOP3.LUT P1, PT, PT, PT, UP0, 0x80, 0x0 ;  /* 0x000000000000781c */ /* 0x000fe20003f2f008 */
[----:B--2---:R-:W-:Y:S01]  /*42e0*/  VIADD R8, R0, 0x28 ;  /* 0x0000002800087836 */ /* 0x004fe20000000000 */
[----:B------:R2:W-:Y:S01]  /*42f0*/  MUFU.EX2 R210, R13 ;  /* 0x0000000d00d27308 */ /* 0x0005e20000000800 */
[----:B------:R-:W-:Y:S01]  /*4300*/  @P4 FSEL R24, R24, -INF , !P3 ;  /* 0xff80000018184808 */ /* 0x000fe20005800000 */
[----:B------:R-:W-:Y:S01]  /*4310*/  VIADD R10, R0, 0x27 ;  /* 0x00000027000a7836 */ /* 0x000fe20000000000 */
[----:B------:R-:W-:Y:S01]  /*4320*/  PLOP3.LUT P4, PT, PT, PT, UP0, 0x80, 0x0 ;  /* 0x000000000000781c */ /* 0x000fe20003f8f008 */
[----:B------:R-:W-:Y:S01]  /*4330*/  FFMA.FTZ R26, R26, UR7, -R109 ;  /* 0x000000071a1a7c23 */ /* 0x000fe2000801086d */
[----:B------:R-:W-:Y:S01]  /*4340*/  PLOP3.LUT P3, PT, PT, PT, UP0, 0x80, 0x0 ;  /* 0x000000000000781c */ /* 0x000fe20003f6f008 */
[--C-:B------:R-:W-:Y:S01]  /*4350*/  FFMA.FTZ R24, R24, UR7, -R162.reuse ;  /* 0x0000000718187c23 */ /* 0x100fe200080108a2 */
[----:B------:R-:W-:Y:S03]  /*4360*/  @P0 FSEL R23, R23, -INF , !P5 ;  /* 0xff80000017170808 */ /* 0x000fe60006800000 */
[----:B------:R-:W-:Y:S01]  /*4370*/  MUFU.EX2 R191, R19 ;  /* 0x0000001300bf7308 */ /* 0x000fe20000000800 */
[----:B------:R-:W-:Y:S01]  /*4380*/  ISETP.GE.AND P0, PT, R8, RZ, PT ;  /* 0x000000ff0800720c */ /* 0x000fe20003f06270 */
[----:B------:R-:W-:Y:S01]  /*4390*/  FFMA.FTZ R31, R14, -UR5, R31 ;  /* 0x800000050e1f7c23 */ /* 0x000fe2000801001f */
[----:B------:R-:W-:Y:S01]  /*43a0*/  @P1 FSEL R25, R25, -INF , !P5 ;  /* 0xff80000019191808 */ /* 0x000fe20006800000 */
[----:B------:R-:W-:Y:S01]  /*43b0*/  FFMA.FTZ R23, R23, UR7, -R163 ;  /* 0x0000000717177c23 */ /* 0x000fe200080108a3 */
[----:B------:R-:W-:Y:S01]  /*43c0*/  ISETP.GE.AND P1, PT, R9, RZ, PT ;  /* 0x000000ff0900720c */ /* 0x000fe20003f26270 */
[----:B------:R-:W-:Y:S01]  /*43d0*/  @P4 VIADD R18, R108, 0x21 ;  /* 0x000000216c124836 */ /* 0x000fe20000000000 */
[----:B------:R-:W-:Y:S01]  /*43e0*/  PLOP3.LUT P4, PT, PT, PT, UP0, 0x80, 0x0 ;  /* 0x000000000000781c */ /* 0x000fe20003f8f008 */
[----:B------:R-:W-:Y:S01]  /*43f0*/  FFMA.FTZ R25, R25, UR7, -R162 ;  /* 0x0000000719197c23 */ /* 0x000fe200080108a2 */
[----:B------:R-:W-:Y:S01]  /*4400*/  @P3 FSEL R21, R21, -INF , !P5 ;  /* 0xff80000015153808 */ /* 0x000fe20006800000 */
[----:B------:R-:W-:Y:S01]  /*4410*/  MUFU.EX2 R236, R20 ;  /* 0x0000001400ec7308 */ /* 0x000fe20000000800 */
[----:B------:R-:W-:Y:S03]  /*4420*/  PLOP3.LUT P3, PT, PT, PT, UP0, 0x80, 0x0 ;  /* 0x000000000000781c */ /* 0x000fe60003f6f008 */
[C---:B------:R-:W-:Y:S01]  /*4430*/  @!P0 IADD3 R8, -R0.reuse, -0x28, RZ ;  /* 0xffffffd800088810 */ /* 0x040fe20007ffe1ff */
[----:B------:R-:W-:Y:S01]  /*4440*/  FFMA.FTZ R21, R21, UR7, -R164 ;  /* 0x0000000715157c23 */ /* 0x000fe200080108a4 */
[----:B------:R-:W-:Y:S02]  /*4450*/  PLOP3.LUT P0, PT, PT, PT, UP0, 0x80, 0x0 ;  /* 0x000000000000781c */ /* 0x000fe40003f0f008 */
[----:B--2---:R-:W-:Y:S01]  /*4460*/  I2FP.F32.S32 R13, R8 ;  /* 0x00000008000d7245 */ /* 0x004fe20000201400 */
[C---:B------:R-:W-:Y:S01]  /*4470*/  VIADD R8, R0.reuse, 0xffffffe7 ;  /* 0xffffffe700087836 */ /* 0x040fe20000000000 */
[C---:B------:R-:W-:Y:S01]  /*4480*/  @!P1 IADD3 R9, -R0.reuse, 0x18, RZ ;  /* 0x0000001800099810 */ /* 0x040fe20007ffe1ff */
[----:B------:R-:W-:Y:S01]  /*4490*/  MUFU.EX2 R233, R21 ;  /* 0x0000001500e97308 */ /* 0x000fe20000000800 */
[----:B------:R-:W-:Y:S01]  /*44a0*/  PLOP3.LUT P1, PT, PT, PT, UP0, 0x80, 0x0 ;  /* 0x000000000000781c */ /* 0x000fe20003f2f008 */
[----:B------:R-:W-:Y:S01]  /*44b0*/  FFMA.FTZ R28, R13, -UR5, R28 ;  /* 0x800000050d1c7c23 */ /* 0x000fe2000801001c */
[----:B------:R-:W-:Y:S01]  /*44c0*/  I2FP.F32.S32 R12, R9 ;  /* 0x00000009000c7245 */ /* 0x000fe20000201400 */
[-C--:B-1----:R-:W-:Y:S03]  /*44d0*/  HMMA.16816.F32 R36, R104, R4.reuse, R36 ;  /* 0x000000046824723c */ /* 0x082fe60000001824 */
[----:B------:R-:W-:Y:S01]  /*44e0*/  @P4 FSEL R27, R27, -INF , !P5 ;  /* 0xff8000001b1b4808 */ /* 0x000fe20006800000 */
[----:B------:R-:W-:Y:S01]  /*44f0*/  VIADD R9, R0, 0xffffffe0 ;  /* 0xffffffe000097836 */ /* 0x000fe20000000000 */
[----:B------:R-:W-:Y:S01]  /*4500*/  PLOP3.LUT P5, PT, PT, PT, UP0, 0x80, 0x0 ;  /* 0x000000000000781c */ /* 0x000fe20003faf008 */
[C---:B------:R-:W-:Y:S01]  /*4510*/  HMMA.16816.F32 R40, R112.reuse, R4, R40 ;  /* 0x000000047028723c */ /* 0x040fe20000001828 */
[----:B------:R-:W-:Y:S03]  /*4520*/  MUFU.EX2 R189, R22 ;  /* 0x0000001600bd7308 */ /* 0x000fe60000000800 */
[----:B------:R-:W-:Y:S01]  /*4530*/  ISETP.GE.AND P4, PT, R10, RZ, PT ;  /* 0x000000ff0a00720c */ /* 0x000fe20003f86270 */
[--C-:B------:R-:W-:Y:S01]  /*4540*/  FFMA.FTZ R27, R27, UR7, -R109.reuse ;  /* 0x000000071b1b7c23 */ /* 0x100fe2000801086d */
[----:B------:R-:W-:Y:S01]  /*4550*/  @P0 FSEL R30, R30, -INF , !P2 ;  /* 0xff8000001e1e0808 */ /* 0x000fe20005000000 */
[----:B------:R-:W-:Y:S01]  /*4560*/  FFMA.FTZ R32, R12, -UR5, R32 ;  /* 0x800000050c207c23 */ /* 0x000fe20008010020 */
[----:B------:R-:W-:Y:S01]  /*4570*/  PLOP3.LUT P0, PT, PT, PT, UP0, 0x80, 0x0 ;  /* 0x000000000000781c */ /* 0x000fe20003f0f008 */
[-C--:B------:R-:W-:Y:S02]  /*4580*/  HMMA.16816.F32 R44, R112, R6.reuse, R44 ;  /* 0x00000006702c723c */ /* 0x080fe4000000182c */
[----:B------:R-:W-:Y:S01]  /*4590*/  MUFU.EX2 R188, R23 ;  /* 0x0000001700bc7308 */ /* 0x000fe20000000800 */
[----:B------:R-:W-:Y:S01]  /*45a0*/  @P1 FSEL R32, R32, -INF , !P2 ;  /* 0xff80000020201808 */ /* 0x000fe20005000000 */
[----:B------:R-:W-:Y:S01]  /*45b0*/  VIADD R4, R0, 0x1f ;  /* 0x0000001f00047836 */ /* 0x000fe20000000000 */
[----:B------:R-:W-:Y:S01]  /*45c0*/  ISETP.GE.AND P1, PT, R8, RZ, PT ;  /* 0x000000ff0800720c */ /* 0x000fe20003f26270 */
[C---:B------:R-:W-:Y:S06]  /*45d0*/  HMMA.16816.F32 R48, R104.reuse, R6, R48 ;  /* 0x000000066830723c */ /* 0x040fec0000001830 */
[----:B------:R-:W-:Y:S01]  /*45e0*/  MUFU.EX2 R199, R26 ;  /* 0x0000001a00c77308 */ /* 0x000fe20000000800 */
[----:B------:R-:W-:Y:S01]  /*45f0*/  @P5 FSEL R28, R28, -INF , !P2 ;  /* 0xff8000001c1c5808 */ /* 0x000fe20005000000 */
[----:B------:R-:W-:Y:S01]  /*4600*/  VIADD R5, R0, 0x20 ;  /* 0x0000002000057836 */ /* 0x000fe20000000000 */
[----:B------:R-:W-:Y:S02]  /*4610*/  PLOP3.LUT P5, PT, PT, PT, UP0, 0x80, 0x0 ;  /* 0x000000000000781c */ /* 0x000fe40003faf008 */
[----:B------:R-:W-:Y:S01]  /*4620*/  FFMA.FTZ R32, R32, UR7, -R164 ;  /* 0x0000000720207c23 */ /* 0x000fe200080108a4 */
[----:B------:R-:W-:Y:S01]  /*4630*/  @P0 FSEL R34, R34, -INF , !P2 ;  /* 0xff80000022220808 */ /* 0x000fe20005000000 */
[----:B------:R-:W-:Y:S01]  /*4640*/  FFMA.FTZ R28, R28, UR7, -R162 ;  /* 0x000000071c1c7c23 */ /* 0x000fe200080108a2 */
[----:B------:R-:W-:Y:S01]  /*4650*/  ISETP.GE.AND P0, PT, R9, RZ, PT ;  /* 0x000000ff0900720c */ /* 0x000fe20003f06270 */
[----:B------:R-:W-:Y:S01]  /*4660*/  FFMA.FTZ R30, R30, UR7, -R109 ;  /* 0x000000071e1e7c23 */ /* 0x000fe2000801086d */
[----:B------:R-:W-:Y:S01]  /*4670*/  @!P1 IADD3 R8, -R0, 0x19, RZ ;  /* 0x0000001900089810 */ /* 0x000fe20007ffe1ff */
[----:B------:R-:W-:Y:S01]  /*4680*/  FFMA.FTZ R34, R34, UR7, -R163 ;  /* 0x0000000722227c23 */ /* 0x000fe200080108a3 */
[----:B------:R-:W-:Y:S01]  /*4690*/  PLOP3.LUT P2, PT, PT, PT, UP0, 0x80, 0x0 ;  /* 0x000000000000781c */ /* 0x000fe20003f4f008 */
[----:B------:R-:W-:Y:S01]  /*46a0*/  MUFU.EX2 R232, R32 ;  /* 0x0000002000e87308 */ /* 0x000fe20000000800 */
[----:B------:R-:W-:Y:S01]  /*46b0*/  PLOP3.LUT P1, PT, PT, PT, UP0, 0x80, 0x0 ;  /* 0x000000000000781c */ /* 0x000fe20003f2f008 */
[----:B------:R-:W-:Y:S01]  /*46c0*/  @P3 VIADD R11, R108, 0x28 ;  /* 0x000000286c0b3836 */ /* 0x000fe20000000000 */
[----:B------:R-:W-:Y:S01]  /*46d0*/  PLOP3.LUT P3, PT, PT, PT, UP0, 0x80, 0x0 ;  /* 0x000000000000781c */ /* 0x000fe20003f6f008 */
[----:B------:R-:W-:Y:S01]  /*46e0*/  FFMA.FTZ R42, R13, -UR5, R42 ;  /* 0x800000050d2a7c23 */ /* 0x000fe2000801002a */
[----:B------:R-:W-:Y:S01]  /*46f0*/  @!P4 IADD3 R10, -R0, -0x27, RZ ;  /* 0xffffffd9000ac810 */ /* 0x000fe20007ffe1ff */
[----:B------:R-:W-:Y:S01]  /*4700*/  FFMA.FTZ R38, R12, -UR5, R38 ;  /* 0x800000050c267c23 */ /* 0x000fe20008010026 */
[----:B------:R-:W-:Y:S03]  /*4710*/  @P5 ISETP.GE.AND P5, PT, R11, UR6, PT ;  /* 0x000000060b005c0c */ /* 0x000fe6000bfa6270 */
[----:B------:R-:W-:Y:S01]  /*4720*/  MUFU.EX2 R181, R34 ;  /* 0x0000002200b57308 */ /* 0x000fe20000000800 */
[C---:B------:R-:W-:Y:S02]  /*4730*/  @!P0 IADD3 R9, -R0.reuse, 0x20, RZ ;  /* 0x0000002000098810 */ /* 0x040fe40007ffe1ff */
[----:B------:R-:W-:Y:S02]  /*4740*/  I2FP.F32.S32 R11, R10 ;  /* 0x0000000a000b7245 */ /* 0x000fe40000201400 */
[----:B------:R-:W-:Y:S02]  /*4750*/  PLOP3.LUT P0, PT, PT, PT, UP0, 0x80, 0x0 ;  /* 0x000000000000781c */ /* 0x000fe40003f0f008 */
[----:B------:R-:W-:Y:S03]  /*4760*/  @P1 FSEL R31, R31, -INF , !P6 ;  /* 0xff8000001f1f1808 */ /* 0x000fe60007000000 */
[----:B------:R-:W-:Y:S01]  /*4770*/  MUFU.EX2 R198, R27 ;  /* 0x0000001b00c67308 */ /* 0x000fe20000000800 */
[----:B------:R-:W-:Y:S01]  /*4780*/  I2FP.F32.S32 R10, R8 ;  /* 0x00000008000a7245 */ /* 0x000fe20000201400 */
[----:B------:R-:W-:Y:S01]  /*4790*/  FFMA.FTZ R29, R11, -UR5, R29 ;  /* 0x800000050b1d7c23 */ /* 0x000fe2000801001d */
[----:B------:R-:W-:Y:S01]  /*47a0*/  PLOP3.LUT P1, PT, PT, PT, UP0, 0x80, 0x0 ;  /* 0x000000000000781c */ /* 0x000fe20003f2f008 */
[----:B------:R-:W-:Y:S01]  /*47b0*/  VIADD R8, R0, 0xffffffdf ;  /* 0xffffffdf00087836 */ /* 0x000fe20000000000 */
[----:B------:R-:W-:Y:S01]  /*47c0*/  I2FP.F32.S32 R16, R9 ;  /* 0x0000000900107245 */ /* 0x000fe20000201400 */
[----:B------:R-:W-:Y:S01]  /*47d0*/  FFMA.FTZ R31, R31, UR7, -R109 ;  /* 0x000000071f1f7c23 */ /* 0x000fe2000801086d */
[----:B------:R-:W-:Y:S03]  /*47e0*/  @P2 FSEL R29, R29, -INF , !P6 ;  /* 0xff8000001d1d2808 */ /* 0x000fe60007000000 */
[----:B------:R-:W-:Y:S01]  /*47f0*/  MUFU.EX2 R195, R24 ;  /* 0x0000001800c37308 */ /* 0x000fe20000000800 */
[----:B------:R-:W-:Y:S01]  /*4800*/  ISETP.GE.AND P2, PT, R8, RZ, PT ;  /* 0x000000ff0800720c */ /* 0x000fe20003f46270 */
[----:B------:R-:W-:Y:S01]  /*4810*/  FFMA.FTZ R33, R10, -UR5, R33 ;  /* 0x800000050a217c23 */ /* 0x000fe20008010021 */
[----:B------:R-:W-:Y:S01]  /*4820*/  PLOP3.LUT P4, PT, PT, PT, UP0, 0x80, 0x0 ;  /* 0x000000000000781c */ /* 0x000fe20003f8f008 */
[----:B------:R-:W-:Y:S01]  /*4830*/  FFMA.FTZ R29, R29, UR7, -R162 ;  /* 0x000000071d1d7c23 */ /* 0x000fe200080108a2 */
[----:B------:R-:W-:Y:S01]  /*4840*/  @P3 ISETP.GE.AND P3, PT, R17, UR6, PT ;  /* 0x0000000611003c0c */ /* 0x000fe2000bf66270 */
[----:B------:R-:W-:Y:S01]  /*4850*/  FFMA.FTZ R43, R11, -UR5, R43 ;  /* 0x800000050b2b7c23 */ /* 0x000fe2000801002b */
[----:B------:R-:W-:Y:S01]  /*4860*/  @P0 FSEL R33, R33, -INF , !P6 ;  /* 0xff80000021210808 */ /* 0x000fe20007000000 */
[----:B------:R-:W-:Y:S01]  /*4870*/  VIADD R11, R0, 0xffffffd7 ;  /* 0xffffffd7000b7836 */ /* 0x000fe20000000000 */
[----:B------:R-:W-:Y:S01]  /*4880*/  ISETP.GE.AND P0, PT, R4, RZ, PT ;  /* 0x000000ff0400720c */ /* 0x000fe20003f06270 */
[----:B------:R-:W-:Y:S01]  /*4890*/  MUFU.EX2 R194, R25 ;  /* 0x0000001900c27308 */ /* 0x000fe20000000800 */
[----:B------:R-:W-:Y:S01]  /*48a0*/  @P1 FSEL R35, R35, -INF , !P6 ;  /* 0xff80000023231808 */ /* 0x000fe20007000000 */
[----:B------:R-:W-:Y:S01]  /*48b0*/  FFMA.FTZ R33, R33, UR7, -R164 ;  /* 0x0000000721217c23 */ /* 0x000fe200080108a4 */
[----:B------:R-:W-:Y:S01]  /*48c0*/  PLOP3.LUT P6, PT, PT, PT, UP0, 0x80, 0x0 ;  /* 0x000000000000781c */ /* 0x000fe20003fcf008 */
[----:B------:R-:W-:Y:S01]  /*48d0*/  FFMA.FTZ R39, R10, -UR5, R39 ;  /* 0x800000050a277c23 */ /* 0x000fe20008010027 */
[C---:B------:R-:W-:Y:S01]  /*48e0*/  @!P2 IADD3 R8, -R0.reuse, 0x21, RZ ;  /* 0x000000210008a810 */ /* 0x040fe20007ffe1ff */
[----:B------:R-:W-:Y:S01]  /*48f0*/  VIADD R10, R0, 0xffffffd8 ;  /* 0xffffffd8000a7836 */ /* 0x000fe20000000000 */
[----:B------:R-:W-:Y:S01]  /*4900*/  ISETP.GE.AND P2, PT, R5, RZ, PT ;  /* 0x000000ff0500720c */ /* 0x000fe20003f46270 */
[----:B------:R-:W-:Y:S01]  /*4910*/  FFMA.FTZ R35, R35, UR7, -R163 ;  /* 0x0000000723237c23 */ /* 0x000fe200080108a3 */
[----:B------:R-:W-:Y:S01]  /*4920*/  I2FP.F32.S32 R15, R8 ;  /* 0x00000008000f7245 */ /* 0x000fe20000201400 */
[----:B------:R-:W-:Y:S01]  /*4930*/  MUFU.EX2 R231, R33 ;  /* 0x0000002100e77308 */ /* 0x000fe20000000800 */
[----:B------:R-:W-:Y:S01]  /*4940*/  PLOP3.LUT P1, PT, PT, PT, UP0, 0x80, 0x0 ;  /* 0x000000000000781c */ /* 0x000fe20003f2f008 */
[----:B------:R-:W-:Y:S01]  /*4950*/  FFMA.FTZ R36, R16, -UR5, R36 ;  /* 0x8000000510247c23 */ /* 0x000fe20008010024 */
[----:B------:R-:W-:Y:S01]  /*4960*/  @!P0 IADD3 R4, -R0, -0x1f, RZ ;  /* 0xffffffe100048810 */ /* 0x000fe20007ffe1ff */
[C---:B------:R-:W-:Y:S01]  /*4970*/  FFMA.FTZ R37, R15.reuse, -UR5, R37 ;  /* 0x800000050f257c23 */ /* 0x040fe20008010025 */
[----:B------:R-:W-:Y:S01]  /*4980*/  @P4 ISETP.GE.AND P4, PT, R18, UR6, PT ;  /* 0x0000000612004c0c */ /* 0x000fe2000bf86270 */
[----:B------:R-:W-:Y:S01]  /*4990*/  FFMA.FTZ R50, R16, -UR5, R50 ;  /* 0x8000000510327c23 */ /* 0x000fe20008010032 */
[----:B------:R-:W-:Y:S03]  /*49a0*/  PLOP3.LUT P0, PT, PT, PT, UP0, 0x80, 0x0 ;  /* 0x000000000000781c */ /* 0x000fe60003f0f008 */
[----:B------:R-:W-:Y:S01]  /*49b0*/  MUFU.EX2 R179, R35 ;  /* 0x0000002300b37308 */ /* 0x000fe20000000800 */
[----:B------:R-:W-:Y:S01]  /*49c0*/  @P6 FSEL R36, R36, -INF , !P3 ;  /* 0xff80000024246808 */ /* 0x000fe20005800000 */
[----:B------:R-:W-:Y:S01]  /*49d0*/  FFMA.FTZ R51, R15, -UR5, R51 ;  /* 0x800000050f337c23 */ /* 0x000fe20008010033 */
[----:B------:R-:W-:Y:S02]  /*49e0*/  PLOP3.LUT P6, PT, PT, PT, UP0, 0x80, 0x0 ;  /* 0x000000000000781c */ /* 0x000fe40003fcf008 */
[----:B------:R-:W-:Y:S01]  /*49f0*/  @!P2 IADD3 R5, -R0, -0x20, RZ ;  /* 0xffffffe00005a810 */ /* 0x000fe20007ffe1ff */
[----:B------:R-:W-:Y:S01]  /*4a00*/  FFMA.FTZ R36, R36, UR7, -R164 ;  /* 0x0000000724247c23 */ /* 0x000fe200080108a4 */
[----:B------:R-:W-:Y:S03]  /*4a10*/  PLOP3.LUT P2, PT, PT, PT, UP0, 0x80, 0x0 ;  /* 0x000000000000781c */ /* 0x000fe60003f4f008 */
[----:B------:R-:W-:Y:S01]  /*4a20*/  MUFU.EX2 R192, R28 ;  /* 0x0000001c00c07308 */ /* 0x000fe20000000800 */
[----:B------:R-:W-:Y:S01]  /*4a30*/  I2FP.F32.S32 R13, R5 ;  /* 0x00000005000d7245 */ /* 0x000fe20000201400 */
[----:B------:R-:W-:Y:S01]  /*4a40*/  VIADD R5, R0, 0x18 ;  /* 0x0000001800057836 */ /* 0x000fe20000000000 */
[----:B------:R-:W-:Y:S02]  /*4a50*/  @P1 FSEL R38, R38, -INF , !P3 ;  /* 0xff80000026261808 */ /* 0x000fe40005800000 */
[----:B------:R-:W-:Y:S01]  /*4a60*/  @P0 FSEL R42, R42, -INF , !P3 ;  /* 0xff8000002a2a0808 */ /* 0x000fe20005800000 */
[----:B------:R-:W-:Y:S01]  /*4a70*/  FFMA.FTZ R40, R13, -UR5, R40 ;  /* 0x800000050d287c23 */ /* 0x000fe20008010028 */
[----:B------:R-:W-:Y:S01]  /*4a80*/  PLOP3.LUT P1, PT, PT, PT, UP0, 0x80, 0x0 ;  /* 0x000000000000781c */ /* 0x000fe20003f2f008 */
[----:B------:R-:W-:Y:S01]  /*4a90*/  @P6 VIADD R18, R108, 0x29 ;  /* 0x000000296c126836 */ /* 0x000fe20000000000 */
[----:B------:R-:W-:Y:S01]  /*4aa0*/  IADD3 R8, P0, R250, UR15, RZ ;  /* 0x0000000ffa087c10 */ /* 0x000fe2000ff1e0ff */
[----:B------:R-:W-:Y:S01]  /*4ab0*/  FFMA.FTZ R38, R38, UR7, -R163 ;  /* 0x0000000726267c23 */ /* 0x000fe200080108a3 */
[----:B------:R-:W-:Y:S01]  /*4ac0*/  PLOP3.LUT P6, PT, PT, PT, UP0, 0x80, 0x0 ;  /* 0x000000000000781c */ /* 0x000fe20003fcf008 */
[----:B------:R-:W-:Y:S01]  /*4ad0*/  FFMA.FTZ R42, R42, UR7, -R109 ;  /* 0x000000072a2a7c23 */ /* 0x000fe2000801086d */
[----:B------:R-:W-:Y:S01]  /*4ae0*/  IADD3.X R9, R249, UR14, RZ, P0, !PT ;  /* 0x0000000ef9097c10 */ /* 0x000fe200087fe4ff */
[----:B------:R-:W-:Y:S01]  /*4af0*/  MUFU.EX2 R190, R29 ;  /* 0x0000001d00be7308 */ /* 0x000fe20000000800 */
[----:B------:R-:W-:Y:S01]  /*4b00*/  PLOP3.LUT P0, PT, PT, PT, UP0, 0x80, 0x0 ;  /* 0x000000000000781c */ /* 0x000fe20003f0f008 */
[----:B------:R-:W-:Y:S01]  /*4b10*/  FFMA.FTZ R46, R13, -UR5, R46 ;  /* 0x800000050d2e7c23 */ /* 0x000fe2000801002e */
[----:B------:R-:W-:Y:S01]  /*4b20*/  @P2 FSEL R40, R40, -INF , !P3 ;  /* 0xff80000028282808 */ /* 0x000fe20005800000 */
[----:B------:R-:W2:Y:S01]  /*4b30*/  LDG.E R166, desc[UR10][R8.64] ;  /* 0x0000000a08a67981 */ /* 0x000ea2000c1e1900 */
[----:B------:R-:W-:Y:S02]  /*4b40*/  PLOP3.LUT P2, PT, PT, PT, UP0, 0x80, 0x0 ;  /* 0x000000000000781c */ /* 0x000fe40003f4f008 */
[----:B------:R-:W-:Y:S01]  /*4b50*/  PLOP3.LUT P3, PT, PT, PT, UP0, 0x80, 0x0 ;  /* 0x000000000000781c */ /* 0x000fe20003f6f008 */
[----:B------:R-:W4:Y:S01]  /*4b60*/  LDG.E R165, desc[UR10][R8.64+0x20] ;  /* 0x0000200a08a57981 */ /* 0x000f22000c1e1900 */
[----:B------:R-:W-:Y:S01]  /*4b70*/  I2FP.F32.S32 R12, R4 ;  /* 0x00000004000c7245 */ /* 0x000fe20000201400 */
[----:B------:R-:W-:Y:S01]  /*4b80*/  VIADD R4, R0, 0x17 ;  /* 0x0000001700047836 */ /* 0x000fe20000000000 */
[----:B------:R-:W-:Y:S01]  /*4b90*/  @P1 FSEL R37, R37, -INF , !P4 ;  /* 0xff80000025251808 */ /* 0x000fe20006000000 */
[----:B------:R-:W-:Y:S01]  /*4ba0*/  MUFU.EX2 R197, R30 ;  /* 0x0000001e00c57308 */ /* 0x000fe20000000800 */
[----:B------:R-:W-:Y:S01]  /*4bb0*/  PLOP3.LUT P1, PT, PT, PT, UP0, 0x80, 0x0 ;  /* 0x000000000000781c */ /* 0x000fe20003f2f008 */
[----:B------:R-:W-:Y:S01]  /*4bc0*/  FFMA.FTZ R41, R12, -UR5, R41 ;  /* 0x800000050c297c23 */ /* 0x000fe20008010029 */
[----:B------:R-:W-:Y:S01]  /*4bd0*/  @P0 FSEL R43, R43, -INF , !P4 ;  /* 0xff8000002b2b0808 */ /* 0x000fe20006000000 */
[----:B------:R-:W-:Y:S01]  /*4be0*/  @P6 VIADD R14, R108, 0x30 ;  /* 0x000000306c0e6836 */ /* 0x000fe20000000000 */
[----:B------:R-:W-:Y:S01]  /*4bf0*/  ISETP.GE.AND P0, PT, R5, RZ, PT ;  /* 0x000000ff0500720c */ /* 0x000fe20003f06270 */
[----:B------:R-:W5:Y:S01]  /*4c00*/  LDG.E R111, desc[UR10][R8.64+0x100] ;  /* 0x0001000a086f7981 */ /* 0x000f62000c1e1900 */
[----:B------:R-:W-:Y:S03]  /*4c10*/  ISETP.GE.AND P6, PT, R4, RZ, PT ;  /* 0x000000ff0400720c */ /* 0x000fe60003fc6270 */
[----:B------:R-:W1:Y:S01]  /*4c20*/  MUFU.EX2 R196, R31 ;  /* 0x0000001f00c47308 */ /* 0x000e620000000800 */
[----:B------:R-:W-:Y:S01]  /*4c30*/  @P2 FSEL R39, R39, -INF , !P4 ;  /* 0xff80000027272808 */ /* 0x000fe20006000000 */
[----:B------:R3:W5:Y:S01]  /*4c40*/  LDG.E R110, desc[UR10][R8.64+0x120] ;  /* 0x0001200a086e7981 */ /* 0x000762000c1e1900 */
[----:B------:R-:W-:Y:S01]  /*4c50*/  @P3 FSEL R41, R41, -INF , !P4 ;  /* 0xff80000029293808 */ /* 0x000fe20006000000 */
[----:B------:R-:W-:Y:S01]  /*4c60*/  FFMA.FTZ R37, R37, UR7, -R164 ;  /* 0x0000000725257c23 */ /* 0x000fe200080108a4 */
[----:B------:R-:W-:Y:S01]  /*4c70*/  PLOP3.LUT P2, PT, PT, PT, UP0, 0x80, 0x0 ;  /* 0x000000000000781c */ /* 0x000fe20003f4f008 */
[----:B------:R-:W-:Y:S01]  /*4c80*/  @P1 VIADD R17, R108, 0x31 ;  /* 0x000000316c111836 */ /* 0x000fe20000000000 */
[----:B------:R-:W-:Y:S03]  /*4c90*/  PLOP3.LUT P4, PT, PT, PT, UP0, 0x80, 0x0 ;  /* 0x000000000000781c */ /* 0x000fe60003f8f008 */
[----:B------:R-:W-:Y:S01]  /*4ca0*/  MUFU.EX2 R230, R36 ;  /* 0x0000002400e67308 */ /* 0x000fe20000000800 */
[----:B------:R-:W-:Y:S01]  /*4cb0*/  ISETP.GE.AND P1, PT, R10, RZ, PT ;  /* 0x000000ff0a00720c */ /* 0x000fe20003f26270 */
[----:B------:R-:W-:Y:S01]  /*4cc0*/  FFMA.FTZ R39, R39, UR7, -R163 ;  /* 0x0000000727277c23 */ /* 0x000fe200080108a3 */
[----:B------:R-:W-:Y:S01]  /*4cd0*/  @!P0 IADD3 R5, -R0, -0x18, RZ ;  /* 0xffffffe800058810 */ /* 0x000fe20007ffe1ff */
[--C-:B------:R-:W-:Y:S01]  /*4ce0*/  FFMA.FTZ R40, R40, UR7, -R162.reuse ;  /* 0x0000000728287c23 */ /* 0x100fe200080108a2 */
[----:B------:R-:W-:Y:S01]  /*4cf0*/  @!P6 IADD3 R4, -R0, -0x17, RZ ;  /* 0xffffffe90004e810 */ /* 0x000fe20007ffe1ff */
[----:B------:R-:W-:Y:S01]  /*4d00*/  FFMA.FTZ R41, R41, UR7, -R162 ;  /* 0x0000000729297c23 */ /* 0x000fe200080108a2 */
[----:B------:R-:W-:Y:S03]  /*4d10*/  PLOP3.LUT P6, PT, PT, PT, UP0, 0x80, 0x0 ;  /* 0x000000000000781c */ /* 0x000fe60003fcf008 */
[----:B------:R-:W-:Y:S01]  /*4d20*/  MUFU.EX2 R229, R37 ;  /* 0x0000002500e57308 */ /* 0x000fe20000000800 */
[----:B------:R-:W-:Y:S01]  /*4d30*/  PLOP3.LUT P3, PT, PT, PT, UP0, 0x80, 0x0 ;  /* 0x000000000000781c */ /* 0x000fe20003f6f008 */
[----:B------:R-:W-:Y:S01]  /*4d40*/  FFMA.FTZ R43, R43, UR7, -R109 ;  /* 0x000000072b2b7c23 */ /* 0x000fe2000801086d */
[----:B------:R-:W-:Y:S01]  /*4d50*/  @P2 ISETP.GE.AND P2, PT, R18, UR6, PT ;  /* 0x0000000612002c0c */ /* 0x000fe2000bf46270 */
[----:B------:R-:W-:Y:S01]  /*4d60*/  FFMA.FTZ R47, R12, -UR5, R47 ;  /* 0x800000050c2f7c23 */ /* 0x000fe2000801002f */
[----:B------:R-:W-:Y:S01]  /*4d70*/  @P4 ISETP.GE.AND P4, PT, R17, UR6, PT ;  /* 0x0000000611004c0c */ /* 0x000fe2000bf86270 */
[C---:B------:R-:W-:Y:S01]  /*4d80*/  VIADD R12, R0.reuse, 0x10 ;  /* 0x00000010000c7836 */ /* 0x040fe20000000000 */
[----:B------:R-:W-:Y:S03]  /*4d90*/  I2FP.F32.S32 R17, R5 ;  /* 0x0000000500117245 */ /* 0x000fe60000201400 */
[----:B------:R-:W-:Y:S01]  /*4da0*/  MUFU.EX2 R177, R38 ;  /* 0x0000002600b17308 */ /* 0x000fe20000000800 */
[----:B------:R-:W-:Y:S02]  /*4db0*/  I2FP.F32.S32 R18, R4 ;  /* 0x0000000400127245 */ /* 0x000fe40000201400 */
[----:B------:R-:W-:Y:S01]  /*4dc0*/  @!P1 IADD3 R10, -R0, 0x28, RZ ;  /* 0x00000028000a9810 */ /* 0x000fe20007ffe1ff */
[----:B------:R-:W1:Y:S01]  /*4dd0*/  LDSM.16.M88.4 R4, [R150+0x6c00] ;  /* 0x006c00009604783b */ /* 0x000e620000000200 */
[----:B------:R-:W-:Y:S01]  /*4de0*/  ISETP.GE.AND P0, PT, R11, RZ, PT ;  /* 0x000000ff0b00720c */ /* 0x000fe20003f06270 */
[----:B------:R-:W-:Y:S01]  /*4df0*/  FFMA.FTZ R44, R17, -UR5, R44 ;  /* 0x80000005112c7c23 */ /* 0x000fe2000801002c */
[----:B------:R-:W-:Y:S03]  /*4e00*/  PLOP3.LUT P1, PT, PT, PT, UP0, 0x80, 0x0 ;  /* 0x000000000000781c */ /* 0x000fe60003f2f008 */
[----:B------:R-:W-:Y:S01]  /*4e10*/  MUFU.EX2 R173, R39 ;  /* 0x0000002700ad7308 */ /* 0x000fe20000000800 */
[----:B------:R-:W-:Y:S01]  /*4e20*/  @P3 ISETP.GE.AND P3, PT, R14, UR6, PT ;  /* 0x000000060e003c0c */ /* 0x000fe2000bf66270 */
[----:B---3--:R-:W-:Y:S01]  /*4e30*/  VIADD R8, R0, 0xf ;  /* 0x0000000f00087836 */ /* 0x008fe20000000000 */
[----:B------:R-:W-:Y:S01]  /*4e40*/  @P6 FSEL R44, R44, -INF , !P5 ;  /* 0xff8000002c2c6808 */ /* 0x000fe20006800000 */
[----:B------:R-:W-:Y:S01]  /*4e50*/  VIADD R9, R0, 0xffffffc8 ;  /* 0xffffffc800097836 */ /* 0x000fe20000000000 */
[----:B------:R-:W-:Y:S01]  /*4e60*/  PLOP3.LUT P6, PT, PT, PT, UP0, 0x80, 0x0 ;  /* 0x000000000000781c */ /* 0x000fe20003fcf008 */
[----:B------:R-:W-:Y:S01]  /*4e70*/  FFMA.FTZ R45, R18, -UR5, R45 ;  /* 0x80000005122d7c23 */ /* 0x000fe2000801002d */
[----:B------:R-:W-:Y:S03]  /*4e80*/  I2FP.F32.S32 R14, R10 ;  /* 0x0000000a000e7245 */ /* 0x000fe60000201400 */
[----:B------:R-:W-:Y:S01]  /*4e90*/  MUFU.EX2 R183, R40 ;  /* 0x0000002800b77308 */ /* 0x000fe20000000800 */
[C---:B------:R-:W-:Y:S01]  /*4ea0*/  VIADD R10, R0.reuse, 0xffffffcf ;  /* 0xffffffcf000a7836 */ /* 0x040fe20000000000 */
[----:B------:R-:W-:Y:S01]  /*4eb0*/  @!P0 IADD3 R11, -R0, 0x29, RZ ;  /* 0x00000029000b8810 */ /* 0x000fe20007ffe1ff */
[----:B------:R-:W-:Y:S01]  /*4ec0*/  FFMA.FTZ R44, R44, UR7, -R162 ;  /* 0x000000072c2c7c23 */ /* 0x000fe200080108a2 */
[----:B------:R-:W-:Y:S01]  /*4ed0*/  @P1 FSEL R45, R45, -INF , !P2 ;  /* 0xff8000002d2d1808 */ /* 0x000fe20005000000 */
[----:B------:R-:W-:Y:S01]  /*4ee0*/  FFMA.FTZ R48, R14, -UR5, R48 ;  /* 0x800000050e307c23 */ /* 0x000fe20008010030 */
[----:B------:R-:W-:Y:S02]  /*4ef0*/  PLOP3.LUT P0, PT, PT, PT, UP0, 0x80, 0x0 ;  /* 0x000000000000781c */ /* 0x000fe40003f0f008 */
[----:B------:R-:W-:Y:S02]  /*4f00*/  PLOP3.LUT P1, PT, PT, PT, UP0, 0x80, 0x0 ;  /* 0x000000000000781c */ /* 0x000fe40003f2f008 */
[----:B------:R-:W-:Y:S01]  /*4f10*/  MUFU.EX2 R182, R41 ;  /* 0x0000002900b67308 */ /* 0x000fe20000000800 */
[----:B------:R-:W-:Y:S01]  /*4f20*/  @P6 FSEL R48, R48, -INF , !P5 ;  /* 0xff80000030306808 */ /* 0x000fe20006800000 */
[----:B------:R-:W-:Y:S01]  /*4f30*/  FFMA.FTZ R45, R45, UR7, -R162 ;  /* 0x000000072d2d7c23 */ /* 0x000fe200080108a2 */
[----:B------:R-:W-:Y:S02]  /*4f40*/  PLOP3.LUT P6, PT, PT, PT, UP0, 0x80, 0x0 ;  /* 0x000000000000781c */ /* 0x000fe40003fcf008 */
[----:B------:R-:W-:Y:S01]  /*4f50*/  I2FP.F32.S32 R13, R11 ;  /* 0x0000000b000d7245 */ /* 0x000fe20000201400 */
[----:B------:R-:W-:Y:S02]  /*4f60*/  VIADD R11, R0, 0xffffffd0 ;  /* 0xffffffd0000b7836 */ /* 0x000fe40000000000 */
[----:B------:R-:W-:Y:S02]  /*4f70*/  FFMA.FTZ R48, R48, UR7, -R164 ;  /* 0x0000000730307c23 */ /* 0x000fe400080108a4 */
[----:B------:R-:W-:Y:S01]  /*4f80*/  MUFU.EX2 R187, R42 ;  /* 0x0000002a00bb7308 */ /* 0x000fe20000000800 */
[----:B------:R-:W-:Y:S01]  /*4f90*/  FFMA.FTZ R49, R13, -UR5, R49 ;  /* 0x800000050d317c23 */ /* 0x000fe20008010031 */
[----:B------:R-:W-:Y:S02]  /*4fa0*/  @P0 FSEL R46, R46, -INF , !P5 ;  /* 0xff8000002e2e0808 */ /* 0x000fe40006800000 */
[----:B------:R-:W-:Y:S02]  /*4fb0*/  @P1 FSEL R50, R50, -INF , !P5 ;  /* 0xff80000032321808 */ /* 0x000fe40006800000 */
[----:B------:R-:W-:Y:S01]  /*4fc0*/  PLOP3.LUT P5, PT, PT, PT, UP0, 0x80, 0x0 ;  /* 0x000000000000781c */ /* 0x000fe20003faf008 */
[----:B------:R-:W-:Y:S03]  /*4fd0*/  FFMA.FTZ R46, R46, UR7, -R109 ;  /* 0x000000072e2e7c23 */ /* 0x000fe6000801086d */
[----:B------:R-:W-:Y:S01]  /*4fe0*/  MUFU.EX2 R227, R48 ;  /* 0x0000003000e37308 */ /* 0x000fe20000000800 */
[--C-:B------:R-:W-:Y:S01]  /*4ff0*/  FFMA.FTZ R50, R50, UR7, -R163.reuse ;  /* 0x0000000732327c23 */ /* 0x100fe200080108a3 */
[-C--:B-1----:R-:W-:Y:S01]  /*5000*/  HMMA.16816.F32 R52, R104, R4.reuse, R52 ;  /* 0x000000046834723c */ /* 0x082fe20000001834 */
[----:B------:R-:W-:Y:S02]  /*5010*/  PLOP3.LUT P0, PT, PT, PT, UP0, 0x80, 0x0 ;  /* 0x000000000000781c */ /* 0x000fe40003f0f008 */
[----:B------:R-:W-:Y:S02]  /*5020*/  @P6 FSEL R49, R49, -INF , !P2 ;  /* 0xff80000031316808 */ /* 0x000fe40005000000 */
[----:B------:R-:W-:Y:S01]  /*5030*/  ISETP.GE.AND P6, PT, R11, RZ, PT ;  /* 0x000000ff0b00720c */ /* 0x000fe20003fc6270 */
[C---:B------:R-:W-:Y:S01]  /*5040*/  HMMA.16816.F32 R56, R112.reuse, R4, R56 ;  /* 0x000000047038723c */ /* 0x040fe20000001838 */
[----:B------:R-:W-:Y:S01]  /*5050*/  PLOP3.LUT P1, PT, PT, PT, UP0, 0x80, 0x0 ;  /* 0x000000000000781c */ /* 0x000fe20003f2f008 */
[----:B------:R-:W-:Y:S03]  /*5060*/  MUFU.EX2 R169, R50 ;  /* 0x0000003200a97308 */ /* 0x000fe60000000800 */
[----:B------:R-:W-:Y:S01]  /*5070*/  @P5 VIADD R16, R108, 0x38 ;  /* 0x000000386c105836 */ /* 0x000fe20000000000 */
[-C--:B------:R-:W-:Y:S01]  /*5080*/  HMMA.16816.F32 R60, R112, R6.reuse, R60 ;  /* 0x00000006703c723c */ /* 0x080fe2000000183c */
[----:B------:R-:W-:Y:S05]  /*5090*/  PLOP3.LUT P5, PT, PT, PT, UP0, 0x80, 0x0 ;  /* 0x000000000000781c */ /* 0x000fea0003faf008 */
[----:B------:R-:W-:Y:S01]  /*50a0*/  MUFU.EX2 R186, R43 ;  /* 0x0000002b00ba7308 */ /* 0x000fe20000000800 */
[----:B------:R-:W-:Y:S01]  /*50b0*/  @P0 FSEL R47, R47, -INF , !P2 ;  /* 0xff8000002f2f0808 */ /* 0x000fe20005000000 */
[----:B------:R-:W-:Y:S01]  /*50c0*/  HMMA.16816.F32 R64, R104, R6, R64 ;  /* 0x000000066840723c */ /* 0x000fe20000001840 */
[----:B------:R-:W-:Y:S03]  /*50d0*/  PLOP3.LUT P0, PT, PT, PT, UP0, 0x80, 0x0 ;  /* 0x000000000000781c */ /* 0x000fe60003f0f008 */
[----:B------:R-:W-:Y:S01]  /*50e0*/  @!P6 IADD3 R11, -R0, 0x30, RZ ;  /* 0x00000030000be810 */ /* 0x000fe20007ffe1ff */
[----:B------:R-:W-:Y:S01]  /*50f0*/  FFMA.FTZ R54, R14, -UR5, R54 ;  /* 0x800000050e367c23 */ /* 0x000fe20008010036 */
[----:B------:R-:W-:Y:S01]  /*5100*/  ISETP.GE.AND P6, PT, R8, RZ, PT ;  /* 0x000000ff0800720c */ /* 0x000fe20003fc6270 */
[----:B------:R-:W-:Y:S01]  /*5110*/  FFMA.FTZ R49, R49, UR7, -R164 ;  /* 0x0000000731317c23 */ /* 0x000fe200080108a4 */
[----:B------:R-:W-:Y:S03]  /*5120*/  MUFU.EX2 R180, R44 ;  /* 0x0000002c00b47308 */ /* 0x000fe60000000800 */
[----:B------:R-:W-:Y:S01]  /*5130*/  I2FP.F32.S32 R15, R11 ;  /* 0x0000000b000f7245 */ /* 0x000fe20000201400 */
[----:B------:R-:W-:Y:S01]  /*5140*/  VIADD R11, R0, 0xffffffc7 ;  /* 0xffffffc7000b7836 */ /* 0x000fe20000000000 */
[----:B------:R-:W-:Y:S01]  /*5150*/  @P1 FSEL R51, R51, -INF , !P2 ;  /* 0xff80000033331808 */ /* 0x000fe20005000000 */
[----:B------:R-:W-:Y:S01]  /*5160*/  @P0 VIADD R108, R108, 0x39 ;  /* 0x000000396c6c0836 */ /* 0x000fe20000000000 */
[----:B------:R-:W-:Y:S01]  /*5170*/  ISETP.GE.AND P1, PT, R10, RZ, PT ;  /* 0x000000ff0a00720c */ /* 0x000fe20003f26270 */
[----:B------:R-:W-:Y:S01]  /*5180*/  FFMA.FTZ R52, R15, -UR5, R52 ;  /* 0x800000050f347c23 */ /* 0x000fe20008010034 */
[----:B------:R-:W-:Y:S01]  /*5190*/  ISETP.GE.AND P2, PT, R12, RZ, PT ;  /* 0x000000ff0c00720c */ /* 0x000fe20003f46270 */
[----:B------:R-:W-:Y:S01]  /*51a0*/  FFMA.FTZ R58, R17, -UR5, R58 ;  /* 0x80000005113a7c23 */ /* 0x000fe2000801003a */
[----:B------:R-:W-:Y:S01]  /*51b0*/  F2FP.F16.F32.PACK_AB R4, R243, R244 ;  /* 0x000000f4f304723e */ /* 0x000fe200000000ff */
[----:B------:R-:W-:Y:S01]  /*51c0*/  FFMA.FTZ R60, R176, -UR5, R60 ;  /* 0x80000005b03c7c23 */ /* 0x000fe2000801003c */
[----:B------:R-:W-:Y:S01]  /*51d0*/  @!P6 IADD3 R8, -R0, -0xf, RZ ;  /* 0xfffffff10008e810 */ /* 0x000fe20007ffe1ff */
[----:B------:R-:W-:Y:S01]  /*51e0*/  FFMA.FTZ R51, R51, UR7, -R163 ;  /* 0x0000000733337c23 */ /* 0x000fe200080108a3 */
[----:B------:R-:W-:Y:S01]  /*51f0*/  @P5 FSEL R52, R52, -INF , !P3 ;  /* 0xff80000034345808 */ /* 0x000fe20005800000 */
[----:B------:R1:W-:Y:S01]  /*5200*/  STS [R207+0x10000], R4 ;  /* 0x01000004cf007388 */ /* 0x0003e20000000800 */
[----:B------:R-:W-:Y:S01]  /*5210*/  ISETP.GE.AND P6, PT, R9, RZ, PT ;  /* 0x000000ff0900720c */ /* 0x000fe20003fc6270 */
[----:B------:R-:W3:Y:S01]  /*5220*/  MUFU.EX2 R226, R49 ;  /* 0x0000003100e27308 */ /* 0x000ee20000000800 */
[----:B------:R-:W-:Y:S01]  /*5230*/  ISETP.GE.AND P5, PT, R11, RZ, PT ;  /* 0x000000ff0b00720c */ /* 0x000fe20003fa6270 */
[----:B------:R-:W-:Y:S01]  /*5240*/  FFMA.FTZ R61, R175, -UR5, R61 ;  /* 0x80000005af3d7c23 */ /* 0x000fe2000801003d */
[C---:B------:R-:W-:Y:S01]  /*5250*/  @!P1 IADD3 R10, -R0.reuse, 0x31, RZ ;  /* 0x00000031000a9810 */ /* 0x040fe20007ffe1ff */
[----:B------:R-:W-:Y:S01]  /*5260*/  FFMA.FTZ R55, R13, -UR5, R55 ;  /* 0x800000050d377c23 */ /* 0x000fe20008010037 */
[----:B------:R-:W-:Y:S01]  /*5270*/  @!P2 IADD3 R12, -R0, -0x10, RZ ;  /* 0xfffffff0000ca810 */ /* 0x000fe20007ffe1ff */
[----:B------:R-:W-:Y:S01]  /*5280*/  FFMA.FTZ R47, R47, UR7, -R109 ;  /* 0x000000072f2f7c23 */ /* 0x000fe2000801086d */
[----:B------:R-:W-:Y:S03]  /*5290*/  PLOP3.LUT P0, PT, PT, PT, UP0, 0x80, 0x0 ;  /* 0x000000000000781c */ /* 0x000fe60003f0f008 */
[----:B------:R-:W-:Y:S01]  /*52a0*/  MUFU.EX2 R168, R51 ;  /* 0x0000003300a87308 */ /* 0x000fe20000000800 */
[----:B------:R-:W-:Y:S01]  /*52b0*/  I2FP.F32.S32 R10, R10 ;  /* 0x0000000a000a7245 */ /* 0x000fe20000201400 */
[----:B------:R-:W-:Y:S01]  /*52c0*/  FFMA.FTZ R52, R52, UR7, -R164 ;  /* 0x0000000734347c23 */ /* 0x000fe200080108a4 */
[----:B------:R-:W-:Y:S01]  /*52d0*/  I2FP.F32.S32 R12, R12 ;  /* 0x0000000c000c7245 */ /* 0x000fe20000201400 */
[----:B------:R-:W-:Y:S01]  /*52e0*/  FFMA.FTZ R66, R15, -UR5, R66 ;  /* 0x800000050f427c23 */ /* 0x000fe20008010042 */
[----:B------:R-:W-:Y:S01]  /*52f0*/  @!P6 IADD3 R9, -R0, 0x38, RZ ;  /* 0x000000380009e810 */ /* 0x000fe20007ffe1ff */
[----:B------:R-:W-:Y:S01]  /*5300*/  FFMA.FTZ R53, R10, -UR5, R53 ;  /* 0x800000050a357c23 */ /* 0x000fe20008010035 */
[----:B------:R-:W-:Y:S01]  /*5310*/  @!P5 IADD3 R11, -R0, 0x39, RZ ;  /* 0x00000039000bd810 */ /* 0x000fe20007ffe1ff */
[----:B------:R-:W-:Y:S01]  /*5320*/  FFMA.FTZ R56, R12, -UR5, R56 ;  /* 0x800000050c387c23 */ /* 0x000fe20008010038 */
[----:B------:R-:W-:Y:S01]  /*5330*/  F2FP.F16.F32.PACK_AB R0, R200, R209 ;  /* 0x000000d1c800723e */ /* 0x000fe200000000ff */
[----:B------:R-:W-:Y:S01]  /*5340*/  FFMA.FTZ R62, R12, -UR5, R62 ;  /* 0x800000050c3e7c23 */ /* 0x000fe2000801003e */
[----:B------:R-:W-:Y:S01]  /*5350*/  PLOP3.LUT P1, PT, PT, PT, UP0, 0x80, 0x0 ;  /* 0x000000000000781c */ /* 0x000fe20003f2f008 */
[----:B------:R-:W3:Y:S01]  /*5360*/  MUFU.EX2 R178, R45 ;  /* 0x0000002d00b27308 */ /* 0x000ee20000000800 */
[----:B------:R-:W-:Y:S01]  /*5370*/  @P0 FSEL R53, R53, -INF , !P4 ;  /* 0xff80000035350808 */ /* 0x000fe20006000000 */
[----:B------:R3:W-:Y:S01]  /*5380*/  STS [R207+0x10400], R0 ;  /* 0x01040000cf007388 */ /* 0x0007e20000000800 */
[----:B-1----:R-:W-:Y:S01]  /*5390*/  F2FP.F16.F32.PACK_AB R4, R212, R213 ;  /* 0x000000d5d404723e */ /* 0x002fe200000000ff */
[----:B------:R-:W-:Y:S01]  /*53a0*/  FFMA.FTZ R67, R10, -UR5, R67 ;  /* 0x800000050a437c23 */ /* 0x000fe20008010043 */
[----:B------:R-:W-:Y:S01]  /*53b0*/  PLOP3.LUT P0, PT, PT, PT, UP0, 0x80, 0x0 ;  /* 0x000000000000781c */ /* 0x000fe20003f0f008 */
[----:B------:R-:W-:Y:S01]  /*53c0*/  FFMA.FTZ R53, R53, UR7, -R164 ;  /* 0x0000000735357c23 */ /* 0x000fe200080108a4 */
[----:B------:R-:W-:Y:S03]  /*53d0*/  F2FP.F16.F32.PACK_AB R5, R196, R197 ;  /* 0x000000c5c405723e */ /* 0x000fe600000000ff */
[----:B------:R-:W-:Y:S01]  /*53e0*/  MUFU.EX2 R185, R46 ;  /* 0x0000002e00b97308 */ /* 0x000fe20000000800 */
[----:B------:R-:W-:Y:S01]  /*53f0*/  PLOP3.LUT P2, PT, PT, PT, UP0, 0x80, 0x0 ;  /* 0x000000000000781c */ /* 0x000fe20003f4f008 */
[----:B------:R-:W-:Y:S01]  /*5400*/  FFMA.FTZ R59, R18, -UR5, R59 ;  /* 0x80000005123b7c23 */ /* 0x000fe2000801003b */
[----:B------:R-:W-:Y:S01]  /*5410*/  PLOP3.LUT P6, PT, PT, PT, UP0, 0x80, 0x0 ;  /* 0x000000000000781c */ /* 0x000fe20003fcf008 */
[----:B------:R-:W-:Y:S01]  /*5420*/  IMAD.U32 R104, RZ, RZ, UR4 ;  /* 0x00000004ff687e24 */ /* 0x000fe2000f8e00ff */
[----:B------:R-:W-:Y:S02]  /*5430*/  @P1 ISETP.GE.AND P1, PT, R16, UR6, PT ;  /* 0x0000000610001c0c */ /* 0x000fe4000bf26270 */
[----:B---3--:R-:W-:Y:S03]  /*5440*/  F2FP.F16.F32.PACK_AB R6, R226, R227 ;  /* 0x000000e3e206723e */ /* 0x008fe600000000ff */
[----:B------:R-:W1:Y:S01]  /*5450*/  MUFU.EX2 R184, R47 ;  /* 0x0000002f00b87308 */ /* 0x000e620000000800 */
[----:B------:R-:W-:Y:S02]  /*5460*/  I2FP.F32.S32 R9, R9 ;  /* 0x0000000900097245 */ /* 0x000fe40000201400 */
[----:B------:R-:W-:Y:S02]  /*5470*/  @P0 FSEL R54, R54, -INF , !P3 ;  /* 0xff80000036360808 */ /* 0x000fe40005800000 */
[----:B------:R-:W-:Y:S01]  /*5480*/  PLOP3.LUT P0, PT, PT, PT, UP0, 0x80, 0x0 ;  /* 0x000000000000781c */ /* 0x000fe20003f0f008 */
[----:B------:R-:W-:Y:S01]  /*5490*/  FFMA.FTZ R64, R9, -UR5, R64 ;  /* 0x8000000509407c23 */ /* 0x000fe20008010040 */
[----:B------:R-:W-:Y:S01]  /*54a0*/  @P2 ISETP.GE.AND P2, PT, R108, UR6, PT ;  /* 0x000000066c002c0c */ /* 0x000fe2000bf46270 */
[----:B------:R-:W-:Y:S01]  /*54b0*/  FFMA.FTZ R54, R54, UR7, -R163 ;  /* 0x0000000736367c23 */ /* 0x000fe200080108a3 */
[----:B------:R-:W-:Y:S01]  /*54c0*/  I2FP.F32.S32 R11, R11 ;  /* 0x0000000b000b7245 */ /* 0x000fe20000201400 */
[----:B------:R-:W-:Y:S01]  /*54d0*/  MUFU.EX2 R225, R52 ;  /* 0x0000003400e17308 */ /* 0x000fe20000000800 */
[----:B------:R-:W-:Y:S02]  /*54e0*/  F2FP.F16.F32.PACK_AB R0, R237, R238 ;  /* 0x000000eeed00723e */ /* 0x000fe400000000ff */
[----:B------:R-:W-:Y:S01]  /*54f0*/  @P6 FSEL R55, R55, -INF , !P4 ;  /* 0xff80000037376808 */ /* 0x000fe20006000000 */
[----:B------:R-:W-:Y:S01]  /*5500*/  FFMA.FTZ R65, R11, -UR5, R65 ;  /* 0x800000050b417c23 */ /* 0x000fe20008010041 */
[----:B------:R-:W-:Y:S01]  /*5510*/  PLOP3.LUT P5, PT, PT, PT, UP0, 0x80, 0x0 ;  /* 0x000000000000781c */ /* 0x000fe20003faf008 */
[----:B------:R3:W-:Y:S01]  /*5520*/  STS [R206+0x10000], R0 ;  /* 0x01000000ce007388 */ /* 0x0007e20000000800 */
[----:B------:R-:W-:Y:S01]  /*5530*/  I2FP.F32.S32 R8, R8 ;  /* 0x0000000800087245 */ /* 0x000fe20000201400 */
[----:B------:R-:W-:Y:S01]  /*5540*/  FFMA.FTZ R55, R55, UR7, -R163 ;  /* 0x0000000737377c23 */ /* 0x000fe200080108a3 */
[----:B------:R-:W-:Y:S01]  /*5550*/  @P0 FSEL R56, R56, -INF , !P3 ;  /* 0xff80000038380808 */ /* 0x000fe20005800000 */
[----:B------:R-:W1:Y:S01]  /*5560*/  MUFU.EX2 R224, R53 ;  /* 0x0000003500e07308 */ /* 0x000e620000000800 */
[----:B------:R-:W-:Y:S01]  /*5570*/  PLOP3.LUT P0, PT, PT, PT, UP0, 0x80, 0x0 ;  /* 0x000000000000781c */ /* 0x000fe20003f0f008 */
[----:B------:R-:W-:Y:S01]  /*5580*/  FFMA.FTZ R57, R8, -UR5, R57 ;  /* 0x8000000508397c23 */ /* 0x000fe20008010039 */
[----:B------:R-:W-:Y:S01]  /*5590*/  F2FP.F16.F32.PACK_AB R7, R178, R180 ;  /* 0x000000b4b207723e */ /* 0x000fe200000000ff */
[----:B------:R-:W-:Y:S01]  /*55a0*/  FFMA.FTZ R63, R8, -UR5, R63 ;  /* 0x80000005083f7c23 */ /* 0x000fe2000801003f */
[----:B------:R-:W-:Y:S01]  /*55b0*/  FFMA.FTZ R56, R56, UR7, -R162 ;  /* 0x0000000738387c23 */ /* 0x000fe200080108a2 */
[----:B------:R-:W-:Y:S04]  /*55c0*/  IADD3 R104, R154, 0x4000, R104 ;  /* 0x000040009a687810 */ /* 0x000fe80007ffe068 */
[----:B------:R-:W-:Y:S01]  /*55d0*/  MUFU.EX2 R167, R54 ;  /* 0x0000003600a77308 */ /* 0x000fe20000000800 */
[----:B------:R-:W-:Y:S02]  /*55e0*/  @P5 FSEL R57, R57, -INF , !P4 ;  /* 0xff80000039395808 */ /* 0x000fe40006000000 */
[----:B------:R-:W-:Y:S01]  /*55f0*/  PLOP3.LUT P5, PT, PT, PT, UP0, 0x80, 0x0 ;  /* 0x000000000000781c */ /* 0x000fe20003faf008 */
[----:B------:R-:W-:Y:S01]  /*5600*/  IMAD.IADD R104, R104, 0x1, R155 ;  /* 0x0000000168687824 */ /* 0x000fe200078e029b */
[----:B------:R-:W-:Y:S01]  /*5610*/  @P0 FSEL R58, R58, -INF , !P3 ;  /* 0xff8000003a3a0808 */ /* 0x000fe20005800000 */
[--C-:B------:R-:W-:Y:S01]  /*5620*/  FFMA.FTZ R57, R57, UR7, -R162.reuse ;  /* 0x0000000739397c23 */ /* 0x100fe200080108a2 */
[----:B------:R-:W-:Y:S03]  /*5630*/  PLOP3.LUT P0, PT, PT, PT, UP0, 0x80, 0x0 ;  /* 0x000000000000781c */ /* 0x000fe60003f0f008 */
[----:B------:R-:W1:Y:S01]  /*5640*/  MUFU.EX2 R112, R55 ;  /* 0x0000003700707308 */ /* 0x000e620000000800 */
[----:B------:R-:W-:Y:S01]  /*5650*/  PLOP3.LUT P3, PT, PT, PT, UP0, 0x80, 0x0 ;  /* 0x000000000000781c */ /* 0x000fe20003f6f008 */
[--C-:B------:R-:W-:Y:S01]  /*5660*/  FFMA.FTZ R58, R58, UR7, -R109.reuse ;  /* 0x000000073a3a7c23 */ /* 0x100fe2000801086d */
[----:B---3--:R-:W-:Y:S03]  /*5670*/  F2FP.F16.F32.PACK_AB R0, R191, R193 ;  /* 0x000000c1bf00723e */ /* 0x008fe600000000ff */
[----:B------:R-:W-:Y:S04]  /*5680*/  @P5 FSEL R59, R59, -INF , !P4 ;  /* 0xff8000003b3b5808 */ /* 0x000fe80006000000 */
[----:B------:R-:W-:Y:S01]  /*5690*/  MUFU.EX2 R170, R56 ;  /* 0x0000003800aa7308 */ /* 0x000fe20000000800 */
[----:B------:R3:W-:Y:S01]  /*56a0*/  STS [R206+0x10400], R0 ;  /* 0x01040000ce007388 */ /* 0x0007e20000000800 */
[----:B------:R-:W-:Y:S03]  /*56b0*/  @P0 FSEL R60, R60, -INF , !P1 ;  /* 0xff8000003c3c0808 */ /* 0x000fe60004800000 */
[----:B------:R1:W-:Y:S01]  /*56c0*/  STS [R207+0x12000], R4 ;  /* 0x01200004cf007388 */ /* 0x0003e20000000800 */
[----:B------:R-:W-:Y:S01]  /*56d0*/  PLOP3.LUT P0, PT, PT, PT, UP0, 0x80, 0x0 ;  /* 0x000000000000781c */ /* 0x000fe20003f0f008 */
[--C-:B------:R-:W-:Y:S01]  /*56e0*/  FFMA.FTZ R59, R59, UR7, -R109.reuse ;  /* 0x000000073b3b7c23 */ /* 0x100fe2000801086d */
[----:B------:R-:W-:Y:S01]  /*56f0*/  @P3 FSEL R61, R61, -INF , !P2 ;  /* 0xff8000003d3d3808 */ /* 0x000fe20005000000 */
[--C-:B------:R-:W-:Y:S01]  /*5700*/  FFMA.FTZ R60, R60, UR7, -R162.reuse ;  /* 0x000000073c3c7c23 */ /* 0x100fe200080108a2 */
[----:B------:R-:W-:Y:S01]  /*5710*/  PLOP3.LUT P3, PT, PT, PT, UP0, 0x80, 0x0 ;  /* 0x000000000000781c */ /* 0x000fe20003f6f008 */
[----:B------:R-:W-:Y:S02]  /*5720*/  MUFU.EX2 R114, R57 ;  /* 0x0000003900727308 */ /* 0x000fe40000000800 */
[----:B------:R-:W-:Y:S06]  /*5730*/  FFMA.FTZ R162, R61, UR7, -R162 ;  /* 0x000000073da27c23 */ /* 0x000fec00080108a2 */
[----:B------:R-:W-:Y:S02]  /*5740*/  @P0 FSEL R62, R62, -INF , !P1 ;  /* 0xff8000003e3e0808 */ /* 0x000fe40004800000 */
[----:B------:R-:W-:Y:S01]  /*5750*/  MUFU.EX2 R172, R58 ;  /* 0x0000003a00ac7308 */ /* 0x000fe20000000800 */
[----:B------:R-:W-:Y:S02]  /*5760*/  PLOP3.LUT P0, PT, PT, PT, UP0, 0x80, 0x0 ;  /* 0x000000000000781c */ /* 0x000fe40003f0f008 */
[----:B------:R-:W-:Y:S01]  /*5770*/  @P3 FSEL R64, R64, -INF , !P1 ;  /* 0xff80000040403808 */ /* 0x000fe20004800000 */
[----:B------:R-:W-:Y:S01]  /*5780*/  FFMA.FTZ R62, R62, UR7, -R109 ;  /* 0x000000073e3e7c23 */ /* 0x000fe2000801086d */
[----:B------:R-:W-:Y:S02]  /*5790*/  PLOP3.LUT P3, PT, PT, PT, UP0, 0x80, 0x0 ;  /* 0x000000000000781c */ /* 0x000fe40003f6f008 */
[----:B---3--:R-:W-:Y:S01]  /*57a0*/  F2FP.F16.F32.PACK_AB R0, R216, R217 ;  /* 0x000000d9d800723e */ /* 0x008fe200000000ff */
[--C-:B------:R-:W-:Y:S02]  /*57b0*/  FFMA.FTZ R64, R64, UR7, -R164.reuse ;  /* 0x0000000740407c23 */ /* 0x100fe400080108a4 */
[----:B------:R-:W-:Y:S01]  /*57c0*/  MUFU.EX2 R171, R59 ;  /* 0x0000003b00ab7308 */ /* 0x000fe20000000800 */
[----:B-1----:R-:W-:Y:S01]  /*57d0*/  F2FP.F16.F32.PACK_AB R4, R214, R215 ;  /* 0x000000d7d604723e */ /* 0x002fe200000000ff */
[----:B------:R1:W-:Y:S02]  /*57e0*/  STS [R207+0x12400], R0 ;  /* 0x01240000cf007388 */ /* 0x0003e40000000800 */
[----:B------:R-:W-:Y:S02]  /*57f0*/  @P0 FSEL R65, R65, -INF , !P2 ;  /* 0xff80000041410808 */ /* 0x000fe40005000000 */
[----:B------:R3:W-:Y:S01]  /*5800*/  STS [R206+0x12400], R4 ;  /* 0x01240004ce007388 */ /* 0x0007e20000000800 */
[----:B------:R-:W-:Y:S03]  /*5810*/  PLOP3.LUT P0, PT, PT, PT, UP0, 0x80, 0x0 ;  /* 0x000000000000781c */ /* 0x000fe60003f0f008 */
[----:B------:R-:W-:Y:S01]  /*5820*/  MUFU.EX2 R175, R64 ;  /* 0x0000004000af7308 */ /* 0x000fe20000000800 */
[----:B------:R-:W-:Y:S01]  /*5830*/  FFMA.FTZ R164, R65, UR7, -R164 ;  /* 0x0000000741a47c23 */ /* 0x000fe200080108a4 */
[----:B------:R-:W-:Y:S02]  /*5840*/  @P3 FSEL R66, R66, -INF , !P1 ;  /* 0xff80000042423808 */ /* 0x000fe40004800000 */
[----:B------:R-:W-:Y:S03]  /*5850*/  PLOP3.LUT P1, PT, PT, PT, UP0, 0x80, 0x0 ;  /* 0x000000000000781c */ /* 0x000fe60003f2f008 */
[--C-:B------:R-:W-:Y:S03]  /*5860*/  FFMA.FTZ R66, R66, UR7, -R163.reuse ;  /* 0x0000000742427c23 */ /* 0x100fe600080108a3 */
[----:B------:R-:W2:Y:S01]  /*5870*/  MUFU.EX2 R164, R164 ;  /* 0x000000a400a47308 */ /* 0x000ea20000000800 */
[----:B------:R-:W-:Y:S09]  /*5880*/  @P0 FSEL R67, R67, -INF , !P2 ;  /* 0xff80000043430808 */ /* 0x000ff20005000000 */
[----:B------:R-:W-:Y:S01]  /*5890*/  MUFU.EX2 R108, R66 ;  /* 0x00000042006c7308 */ /* 0x000fe20000000800 */
[----:B------:R-:W-:Y:S01]  /*58a0*/  FFMA.FTZ R163, R67, UR7, -R163 ;  /* 0x0000000743a37c23 */ /* 0x000fe200080108a3 */
[----:B------:R-:W-:Y:S02]  /*58b0*/  @P1 FSEL R63, R63, -INF , !P2 ;  /* 0xff8000003f3f1808 */ /* 0x000fe40005000000 */
[----:B-1----:R-:W-:Y:S02]  /*58c0*/  F2FP.F16.F32.PACK_AB R0, R210, R211 ;  /* 0x000000d3d200723e */ /* 0x002fe400000000ff */
[----:B------:R-:W-:Y:S01]  /*58d0*/  PLOP3.LUT P1, PT, PT, PT, UP3, 0x80, 0x0 ;  /* 0x000000000000781c */ /* 0x000fe20003f2f038 */
[----:B------:R-:W-:Y:S01]  /*58e0*/  FFMA.FTZ R109, R63, UR7, -R109 ;  /* 0x000000073f6d7c23 */ /* 0x000fe2000801086d */
[----:B---3--:R-:W-:Y:S01]  /*58f0*/  F2FP.F16.F32.PACK_AB R4, R194, R195 ;  /* 0x000000c3c204723e */ /* 0x008fe200000000ff */
[----:B------:R1:W-:Y:S01]  /*5900*/  STS [R206+0x12000], R0 ;  /* 0x01200000ce007388 */ /* 0x0003e20000000800 */
[----:B------:R-:W3:Y:S10]  /*5910*/  MUFU.EX2 R163, R163 ;  /* 0x000000a300a37308 */ /* 0x000ef40000000800 */
[----:B------:R-:W-:Y:S10]  /*5920*/  MUFU.EX2 R113, R60 ;  /* 0x0000003c00717308 */ /* 0x000ff40000000800 */
[----:B------:R-:W-:Y:S01]  /*5930*/  MUFU.EX2 R115, R62 ;  /* 0x0000003e00737308 */ /* 0x000fe20000000800 */
[----:B-1----:R-:W-:Y:S09]  /*5940*/  F2FP.F16.F32.PACK_AB R0, R233, R236 ;  /* 0x000000ece900723e */ /* 0x002ff200000000ff */
[----:B------:R-:W1:Y:S01]  /*5950*/  MUFU.EX2 R162, R162 ;  /* 0x000000a200a27308 */ /* 0x000e620000000800 */
[----:B------:R4:W-:Y:S09]  /*5960*/  STS [R208+0x10000], R0 ;  /* 0x01000000d0007388 */ /* 0x0009f20000000800 */
[----:B------:R-:W1:Y:S01]  /*5970*/  MUFU.EX2 R109, R109 ;  /* 0x0000006d006d7308 */ /* 0x000e620000000800 */
[----:B----4-:R-:W-:Y:S05]  /*5980*/  F2FP.F16.F32.PACK_AB R0, R188, R189 ;  /* 0x000000bdbc00723e */ /* 0x010fea00000000ff */
[----:B------:R4:W-:Y:S02]  /*5990*/  STS [R208+0x10400], R0 ;  /* 0x01040000d0007388 */ /* 0x0009e40000000800 */
[----:B----4-:R-:W-:Y:S05]  /*59a0*/  F2FP.F16.F32.PACK_AB R0, R231, R232 ;  /* 0x000000e8e700723e */ /* 0x010fea00000000ff */
[----:B------:R4:W-:Y:S02]  /*59b0*/  STS [R205+0x10000], R0 ;  /* 0x01000000cd007388 */ /* 0x0009e40000000800 */
[----:B----4-:R-:W-:Y:S05]  /*59c0*/  F2FP.F16.F32.PACK_AB R0, R179, R181 ;  /* 0x000000b5b300723e */ /* 0x010fea00000000ff */
[----:B------:R4:W-:Y:S04]  /*59d0*/  STS [R205+0x10400], R0 ;  /* 0x01040000cd007388 */ /* 0x0009e80000000800 */
[----:B------:R2:W-:Y:S01]  /*59e0*/  STS [R208+0x12000], R4 ;  /* 0x01200004d0007388 */ /* 0x0005e20000000800 */
[----:B----4-:R-:W-:Y:S02]  /*59f0*/  F2FP.F16.F32.PACK_AB R0, R198, R199 ;  /* 0x000000c7c600723e */ /* 0x010fe400000000ff */
[----:B--2---:R-:W-:Y:S03]  /*5a00*/  F2FP.F16.F32.PACK_AB R4, R229, R230 ;  /* 0x000000e6e504723e */ /* 0x004fe600000000ff */
[----:B------:R2:W-:Y:S04]  /*5a10*/  STS [R208+0x12400], R0 ;  /* 0x01240000d0007388 */ /* 0x0005e80000000800 */
[----:B------:R4:W-:Y:S01]  /*5a20*/  STS [R205+0x12400], R5 ;  /* 0x01240005cd007388 */ /* 0x0009e20000000800 */
[----:B--2---:R-:W-:Y:S02]  /*5a30*/  F2FP.F16.F32.PACK_AB R0, R190, R192 ;  /* 0x000000c0be00723e */ /* 0x004fe400000000ff */
[----:B----4-:R-:W-:Y:S03]  /*5a40*/  F2FP.F16.F32.PACK_AB R5, R168, R169 ;  /* 0x000000a9a805723e */ /* 0x010fe600000000ff */
[----:B------:R2:W-:Y:S04]  /*5a50*/  STS [R205+0x12000], R0 ;  /* 0x01200000cd007388 */ /* 0x0005e80000000800 */
[----:B------:R4:W-:Y:S01]  /*5a60*/  STS [R202+0x10000], R4 ;  /* 0x01000004ca007388 */ /* 0x0009e20000000800 */
[----:B--2---:R-:W-:Y:S02]  /*5a70*/  F2FP.F16.F32.PACK_AB R0, R173, R177 ;  /* 0x000000b1ad00723e */ /* 0x004fe400000000ff */
[----:B----4-:R-:W-:Y:S03]  /*5a80*/  F2FP.F16.F32.PACK_AB R4, R182, R183 ;  /* 0x000000b7b604723e */ /* 0x010fe600000000ff */
[----:B------:R2:W-:Y:S04]  /*5a90*/  STS [R202+0x10400], R0 ;  /* 0x01040000ca007388 */ /* 0x0005e80000000800 */
[----:B------:R4:W-:Y:S04]  /*5aa0*/  STS [R201+0x10000], R6 ;  /* 0x01000006c9007388 */ /* 0x0009e80000000800 */
[----:B------:R3:W-:Y:S04]  /*5ab0*/  STS [R201+0x10400], R5 ;  /* 0x01040005c9007388 */ /* 0x0007e80000000800 */
[----:B------:R1:W-:Y:S01]  /*5ac0*/  STS [R202+0x12000], R4 ;  /* 0x01200004ca007388 */ /* 0x0003e20000000800 */
[----:B--2---:R-:W-:Y:S02]  /*5ad0*/  F2FP.F16.F32.PACK_AB R0, R186, R187 ;  /* 0x000000bbba00723e */ /* 0x004fe400000000ff */
[----:B----4-:R-:W-:Y:S03]  /*5ae0*/  F2FP.F16.F32.PACK_AB R6, R184, R185 ;  /* 0x000000b9b806723e */ /* 0x010fe600000000ff */
[----:B------:R2:W-:Y:S01]  /*5af0*/  STS [R202+0x12400], R0 ;  /* 0x01240000ca007388 */ /* 0x0005e20000000800 */
[----:B---3--:R-:W-:Y:S03]  /*5b00*/  F2FP.F16.F32.PACK_AB R5, R224, R225 ;  /* 0x000000e1e005723e */ /* 0x008fe600000000ff */
[----:B------:R3:W-:Y:S01]  /*5b10*/  STS [R201+0x12000], R7 ;  /* 0x01200007c9007388 */ /* 0x0007e20000000800 */
[----:B-1----:R-:W-:Y:S03]  /*5b20*/  F2FP.F16.F32.PACK_AB R4, R112, R167 ;  /* 0x000000a77004723e */ /* 0x002fe600000000ff */
[----:B------:R1:W-:Y:S04]  /*5b30*/  STS [R201+0x12400], R6 ;  /* 0x01240006c9007388 */ /* 0x0003e80000000800 */
[----:B------:R4:W-:Y:S04]  /*5b40*/  STS [R204+0x10000], R5 ;  /* 0x01000005cc007388 */ /* 0x0009e80000000800 */
[----:B------:R4:W-:Y:S01]  /*5b50*/  STS [R204+0x10400], R4 ;  /* 0x01040004cc007388 */ /* 0x0009e20000000800 */
[----:B--2---:R-:W-:Y:S02]  /*5b60*/  F2FP.F16.F32.PACK_AB R0, R164, R175 ;  /* 0x000000afa400723e */ /* 0x004fe400000000ff */
[----:B---3--:R-:W-:Y:S03]  /*5b70*/  F2FP.F16.F32.PACK_AB R7, R114, R170 ;  /* 0x000000aa7207723e */ /* 0x008fe600000000ff */
[----:B------:R2:W-:Y:S01]  /*5b80*/  STS [R203+0x10000], R0 ;  /* 0x01000000cb007388 */ /* 0x0005e20000000800 */
[----:B-1----:R-:W-:Y:S02]  /*5b90*/  F2FP.F16.F32.PACK_AB R6, R171, R172 ;  /* 0x000000acab06723e */ /* 0x002fe400000000ff */
[----:B----4-:R-:W-:Y:S02]  /*5ba0*/  F2FP.F16.F32.PACK_AB R5, R163, R108 ;  /* 0x0000006ca305723e */ /* 0x010fe400000000ff */
[----:B------:R-:W-:Y:S03]  /*5bb0*/  F2FP.F16.F32.PACK_AB R4, R162, R113 ;  /* 0x00000071a204723e */ /* 0x000fe600000000ff */
[----:B------:R-:W-:Y:S04]  /*5bc0*/  STS [R203+0x10400], R5 ;  /* 0x01040005cb007388 */ /* 0x000fe80000000800 */
[----:B------:R-:W-:Y:S04]  /*5bd0*/  STS [R204+0x12000], R7 ;  /* 0x01200007cc007388 */ /* 0x000fe80000000800 */
[----:B------:R-:W-:Y:S04]  /*5be0*/  STS [R204+0x12400], R6 ;  /* 0x01240006cc007388 */ /* 0x000fe80000000800 */
[----:B------:R-:W-:Y:S01]  /*5bf0*/  STS [R203+0x12000], R4 ;  /* 0x01200004cb007388 */ /* 0x000fe20000000800 */
[----:B--2---:R-:W-:Y:S05]  /*5c00*/  F2FP.F16.F32.PACK_AB R0, R109, R115 ;  /* 0x000000736d00723e */ /* 0x004fea00000000ff */
        /* <DEDUP_REMOVED lines=28> */
[C---:B------:R-:W-:Y:S01]  /*5dd0*/  FADD.FTZ R0, -R166.reuse, R5 ;  /* 0x00000005a6007221 */ /* 0x040fe20000010100 */
        /* <DEDUP_REMOVED lines=19> */
[----:B------:R-:W-:Y:S02]  /*5f10*/  FADD.FTZ R20, -R166, R48 ;  /* 0x00000030a6147221 */ /* 0x000fe40000010100 */
        /* <DEDUP_REMOVED lines=9> */
[----:B------:R-:W-:Y:S01]  /*5fb0*/  FADD.FTZ R17, -R166, R36 ;  /* 0x00000024a6117221 */ /* 0x000fe20000010100 */
[----:B------:R-:W-:Y:S01]  /*5fc0*/  F2FP.F16.F32.PACK_AB R100, R100, R5 ;  /* 0x000000056464723e */ /* 0x000fe200000000ff */
[----:B------:R-:W-:Y:S01]  /*5fd0*/  FADD.FTZ R36, -R166, R49 ;  /* 0x00000031a6247221 */ /* 0x000fe20000010100 */
        /* <DEDUP_REMOVED lines=21> */
[----:B------:R-:W-:Y:S01]  /*6130*/  ULOP3.LUT UR9, UR8, 0x1, URZ, 0xc0, !UPT ;  /* 0x0000000108097892 */ /* 0x000fe2000f8ec03f */
[----:B------:R-:W-:Y:S03]  /*6140*/  UMOV UR36, 0xffffe000 ;  /* 0xffffe00000247882 */ /* 0x000fe60000000000 */
        /* <DEDUP_REMOVED lines=30> */
.L_x_157:
        /* <DEDUP_REMOVED lines=8> */
[C---:B------:R-:W-:Y:S01]  /*63b0*/  FADD.FTZ R15, -R110.reuse, R15 ;  /* 0x0000000f6e0f7221 */ /* 0x040fe20000010100 */
[----:B------:R-:W-:Y:S01]  /*63c0*/  FADD.FTZ R25, -R111, R25 ;  /* 0x000000196f197221 */ /* 0x000fe20000010100 */
[----:B------:R-:W-:Y:S01]  /*63d0*/  FADD.FTZ R27, -R110, R27 ;  /* 0x0000001b6e1b7221 */ /* 0x000fe20000010100 */
        /* <DEDUP_REMOVED lines=14> */
[----:B-1----:R-:W-:Y:S01]  /*64c0*/  FMUL.FTZ R0, R191, R19 ;  /* 0x00000013bf007220 */ /* 0x002fe20000410000 */
        /* <DEDUP_REMOVED lines=8> */
[----:B------:R-:W-:Y:S01]  /*6550*/  FADD.FTZ R24, -R111, R24 ;  /* 0x000000186f187221 */ /* 0x000fe20000010100 */
[----:B------:R1:W-:Y:S01]  /*6560*/  STS [R206+0x8400], R0 ;  /* 0x00840000ce007388 */ /* 0x0003e20000000800 */
[----:B------:R-:W-:Y:S01]  /*6570*/  FADD.FTZ R34, -R165, R34 ;  /* 0x00000022a5227221 */ /* 0x000fe20000010100 */
[----:B--2---:R-:W-:Y:S01]  /*6580*/  FADD.FTZ R4, -R111, R56 ;  /* 0x000000386f047221 */ /* 0x004fe20000010100 */
[C---:B------:R-:W-:Y:S01]  /*6590*/  FADD.FTZ R35, -R165.reuse, R35 ;  /* 0x00000023a5237221 */ /* 0x040fe20000010100 */
[C---:B------:R-:W-:Y:S01]  /*65a0*/  FADD.FTZ R17, -R165.reuse, R54 ;  /* 0x00000036a5117221 */ /* 0x040fe20000010100 */
[C---:B------:R-:W-:Y:S01]  /*65b0*/  FADD.FTZ R7, -R165.reuse, R55 ;  /* 0x00000037a5077221 */ /* 0x040fe20000010100 */
        /* <DEDUP_REMOVED lines=19> */
[----:B-1----:R-:W-:Y:S01]  /*66f0*/  F2FP.F16.F32.PACK_AB R0, R9, R8 ;  /* 0x000000080900723e */ /* 0x002fe200000000ff */
        /* <DEDUP_REMOVED lines=178> */
.L_x_158:
        /* <DEDUP_REMOVED lines=218> */
[----:B------:R-:W-:-:S03]  /*7fc0*/  ULDC UR5, c[0x0][0x390] ;  /* 0x0000e40000057ab9 */ /* 0x000fc60000000800 */
[----:B------:R-:W3:Y:S01]  /*7fd0*/  LDL R60, [R1+0x4] ;  /* 0x00000400013c7983 */ /* 0x000ee20000100800 */
        /* <DEDUP_REMOVED lines=14> */
[----:B------:R-:W-:Y:S01]  /*80c0*/  FMUL.FTZ R92, R92, UR5 ;  /* 0x000000055c5c7c20 */ /* 0x000fe20008410000 */
[----:B------:R-:W-:Y:S01]  /*80d0*/  FMUL.FTZ R3, R93, UR5 ;  /* 0x000000055d037c20 */ /* 0x000fe20008410000 */
[----:B------:R-:W-:Y:S01]  /*80e0*/  F2FP.F16.F32.PACK_AB R8, R8, R86 ;  /* 0x000000560808723e */ /* 0x000fe200000000ff */
[----:B------:R-:W-:Y:S01]  /*80f0*/  FMUL.FTZ R94, R94, UR5 ;  /* 0x000000055e5e7c20 */ /* 0x000fe20008410000 */
[----:B------:R-:W-:Y:S01]  /*8100*/  FMUL.FTZ R0, R95, UR5 ;  /* 0x000000055f007c20 */ /* 0x000fe20008410000 */
        /* <DEDUP_REMOVED lines=17> */
[----:B------:R-:W-:Y:S01]  /*8220*/  @UP0 UIADD3 UR20, UR13, UR5, URZ ;  /* 0x000000050d140290 */ /* 0x000fe2000fffe03f */
[----:B------:R-:W-:Y:S01]  /*8230*/  F2FP.F16.F32.PACK_AB R76, R77, R76 ;  /* 0x0000004c4d4c723e */ /* 0x000fe200000000ff */
[----:B------:R-:W-:Y:S01]  /*8240*/  @UP0 UMOV UR19, UR12 ;  /* 0x0000000c00130c82 */ /* 0x000fe20008000000 */
[----:B------:R-:W-:Y:S02]  /*8250*/  F2FP.F16.F32.PACK_AB R78, R79, R78 ;  /* 0x0000004e4f4e723e */ /* 0x000fe400000000ff */
[----:B------:R-:W-:Y:S01]  /*8260*/  PLOP3.LUT P0, PT, PT, PT, UP0, 0x80, 0x0 ;  /* 0x000000000000781c */ /* 0x000fe20003f0f008 */
[----:B--2---:R-:W-:Y:S04]  /*8270*/  STS [R61], R9 ;  /* 0x000000093d007388 */ /* 0x004fe80000000800 */
[----:B------:R-:W-:Y:S04]  /*8280*/  STS [R61+0x200], R8 ;  /* 0x000200083d007388 */ /* 0x000fe80000000800 */
[----:B---3--:R-:W-:Y:S04]  /*8290*/  STS [R60], R5 ;  /* 0x000000053c007388 */ /* 0x008fe80000000800 */
[----:B------:R-:W-:Y:S04]  /*82a0*/  STS [R60+0x200], R4 ;  /* 0x000200043c007388 */ /* 0x000fe80000000800 */
[----:B------:R-:W-:Y:S04]  /*82b0*/  STS [R61+0x1000], R7 ;  /* 0x001000073d007388 */ /* 0x000fe80000000800 */
        /* <DEDUP_REMOVED lines=26> */
.L_x_160:
        /* <DEDUP_REMOVED lines=19> */
.L_x_161:
        /* <DEDUP_REMOVED lines=43> */
.L_x_163:
[----:B------:R-:W-:Y:S05]  /*8840*/  BSYNC B0 ;  /* 0x0000000000007941 */ /* 0x000fea0003800000 */
.L_x_162:
        /* <DEDUP_REMOVED lines=13> */
.L_x_165:
[----:B------:R-:W-:Y:S05]  /*8920*/  BSYNC B0 ;  /* 0x0000000000007941 */ /* 0x000fea0003800000 */
.L_x_164:
        /* <DEDUP_REMOVED lines=27> */
.L_x_167:
[----:B------:R-:W-:Y:S05]  /*8ae0*/  BSYNC B0 ;  /* 0x0000000000007941 */ /* 0x000fea0003800000 */
.L_x_166:
        /* <DEDUP_REMOVED lines=12> */
[----:B----4-:R2:W-:Y:S01]  /*8bb0*/  STG.E.128 desc[UR10][R4.64], R24 ;  /* 0x0000001804007986 */ /* 0x0105e2000c101d0a */
[----:B------:R-:W-:Y:S05]  /*8bc0*/  BRA `(.L_x_168) ;  /* 0x0000000800247947 */ /* 0x000fea0003800000 */
.L_x_140:
        /* <DEDUP_REMOVED lines=24> */
.L_x_169:
[----:B------:R-:W-:Y:S01]  /*8d50*/  @UP0 UIADD3 UR5, UR33, UR35, URZ ;  /* 0x0000002321050290 */ /* 0x000fe2000fffe03f */
[----:B-1----:R-:W-:Y:S01]  /*8d60*/  SHF.R.S32.HI R0, RZ, 0x1f, R3 ;  /* 0x0000001fff007819 */ /* 0x002fe20000011403 */
[----:B------:R-:W-:Y:S01]  /*8d70*/  @UP0 ULDC.64 UR12, c[0x0][0x458] ;  /* 0x00011600000c0ab9 */ /* 0x000fe20000000a00 */
[----:B------:R-:W-:Y:S02]  /*8d80*/  USHF.R.S32.HI UR19, URZ, 0x1f, UR18 ;  /* 0x0000001f3f137899 */ /* 0x000fe40008011412 */
[----:B------:R-:W-:Y:S01]  /*8d90*/  @UP0 UIMAD.WIDE.U32 UR14, UR5, UR12, URZ ;  /* 0x0000000c050e02a5 */ /* 0x000fe2000f8e003f */
[----:B------:R-:W-:Y:S01]  /*8da0*/  LEA.HI R0, R0, R3, RZ, 0x2 ;  /* 0x0000000300007211 */ /* 0x000fe200078f10ff */
        /* <DEDUP_REMOVED lines=17> */
.L_x_170:
[----:B------:R-:W-:Y:S01]  /*8ec0*/  UIMAD UR5, UR19, UR8, URZ ;  /* 0x00000008130572a4 */ /* 0x000fe2000f8e023f */
[----:B------:R-:W-:Y:S01]  /*8ed0*/  SHF.R.S32.HI R0, RZ, 0x2, R0 ;  /* 0x00000002ff007819 */ /* 0x000fe20000011400 */
[----:B------:R-:W-:Y:S01]  /*8ee0*/  IMAD.U32 R4, RZ, RZ, UR8 ;  /* 0x00000008ff047e24 */ /* 0x000fe2000f8e00ff */
[----:B------:R-:W-:Y:S01]  /*8ef0*/  UIMAD UR6, UR34, -0x80, UR6 ;  /* 0xffffff80220678a4 */ /* 0x000fe2000f8e0206 */
[----:B------:R-:W-:Y:S01]  /*8f00*/  BSSY B0, `(.L_x_171) ;  /* 0x000001e000007945 */ /* 0x000fe20003800000 */
[----:B------:R-:W-:Y:S01]  /*8f10*/  UIMAD UR5, UR18, UR9, UR5 ;  /* 0x00000009120572a4 */ /* 0x000fe2000f8e0205 */
[----:B------:R-:W-:Y:S01]  /*8f20*/  IMAD.WIDE.U32 R4, R4, UR18, R234 ;  /* 0x0000001204047c25 */ /* 0x000fe2000f8e00ea */
[----:B------:R-:W-:Y:S01]  /*8f30*/  USHF.R.S32.HI UR21, URZ, 0x1f, UR59 ;  /* 0x0000001f3f157899 */ /* 0x000fe2000801143b */
[----:B------:R-:W-:Y:S01]  /*8f40*/  SHF.R.S32.HI R11, RZ, 0x1f, R0 ;  /* 0x0000001fff0b7819 */ /* 0x000fe20000011400 */
[----:B------:R-:W-:Y:S01]  /*8f50*/  ULDC.64 UR14, c[0x0][0x468] ;  /* 0x00011a00000e7ab9 */ /* 0x000fe20000000a00 */
[----:B------:R-:W-:Y:S01]  /*8f60*/  VIADD R6, R0, 0x40 ;  /* 0x0000004000067836 */ /* 0x000fe20000000000 */
[----:B------:R-:W-:Y:S01]  /*8f70*/  IADD3 R4, P0, R4, UR7, RZ ;  /* 0x0000000704047c10 */ /* 0x000fe2000ff1e0ff */
[----:B------:R-:W-:Y:S01]  /*8f80*/  IMAD.U32 R3, RZ, RZ, UR5 ;  /* 0x00000005ff037e24 */ /* 0x000fe2000f8e00ff */
[----:B------:R-:W-:-:S02]  /*8f90*/  ULDC UR5, c[0x0][0x2d0] ;  /* 0x0000b40000057ab9 */ /* 0x000fc40000000800 */
[----:B------:R-:W-:Y:S01]  /*8fa0*/  ISETP.GE.AND P2, PT, R234, UR5, PT ;  /* 0x00000005ea007c0c */ /* 0x000fe2000bf46270 */
[----:B------:R-:W-:Y:S01]  /*8fb0*/  UIMAD UR5, UR21, UR14, URZ ;  /* 0x0000000e150572a4 */ /* 0x000fe2000f8e023f */
[----:B------:R-:W-:Y:S01]  /*8fc0*/  IADD3.X R5, R5, UR20, R3, P0, !PT ;  /* 0x0000001405057c10 */ /* 0x000fe200087fe403 */
[----:B------:R-:W-:Y:S01]  /*8fd0*/  IMAD.U32 R3, RZ, RZ, UR14 ;  /* 0x0000000eff037e24 */ /* 0x000fe2000f8e00ff */
[----:B------:R-:W-:Y:S01]  /*8fe0*/  ISETP.GE.OR P1, PT, R6, UR6, P2 ;  /* 0x0000000606007c0c */ /* 0x000fe20009726670 */
[----:B------:R-:W-:Y:S01]  /*8ff0*/  UIMAD UR15, UR59, UR15, UR5 ;  /* 0x0000000f3b0f72a4 */ /* 0x000fe2000f8e0205 */
[----:B------:R-:W-:Y:S01]  /*9000*/  ISETP.GE.OR P2, PT, R0, UR6, P2 ;  /* 0x0000000600007c0c */ /* 0x000fe20009746670 */
[----:B------:R-:W-:-:S04]  /*9010*/  IMAD.WIDE.U32 R4, R3, UR59, R4 ;  /* 0x0000003b03047c25 */ /* 0x000fc8000f8e0004 */
[----:B------:R-:W-:-:S08]  /*9020*/  VIADD R10, R5, UR15 ;  /* 0x0000000f050a7c36 */ /* 0x000fd00008000000 */
        /* <DEDUP_REMOVED lines=11> */
.L_x_172:
[----:B------:R-:W-:Y:S05]  /*90e0*/  BSYNC B0 ;  /* 0x0000000000007941 */ /* 0x000fea0003800000 */
.L_x_171:
        /* <DEDUP_REMOVED lines=14> */
.L_x_174:
[----:B------:R-:W-:Y:S05]  /*91d0*/  BSYNC B0 ;  /* 0x0000000000007941 */ /* 0x000fea0003800000 */
.L_x_173:
        /* <DEDUP_REMOVED lines=26> */
.L_x_176:
[----:B------:R-:W-:Y:S05]  /*9380*/  BSYNC B0 ;  /* 0x0000000000007941 */ /* 0x000fea0003800000 */
.L_x_175:
        /* <DEDUP_REMOVED lines=13> */
.L_x_168:
[----:B------:R-:W-:Y:S05]  /*9460*/  BSYNC B1 ;  /* 0x0000000000017941 */ /* 0x000fea0003800000 */
.L_x_135:
        /* <DEDUP_REMOVED lines=11> */
.L_x_177:
[----:B------:R-:W-:Y:S05]  /*9520*/  EXIT ;  /* 0x000000000000794d */ /* 0x000fea0003800000 */
.L_x_179:
        /* <DEDUP_REMOVED lines=13> */
.L_x_1332:


//--------------------- .text._ZN5flash44flash_bwd_dq_dk_dv_loop_seqk_parallel_kernelI23Flash_bwd_kernel_traitsILi32ELi128ELi128ELi8ELi4ELi4ELi4ELb1ELb0EN7cutlass6half_tE19Flash_kernel_traitsILi32ELi128ELi128ELi8ES3_EELb0ELb0ELb1ELb0ELb0ELb1ELb0EEEvNS_16Flash_bwd_paramsE --------------------------
	.section	.text._ZN5flash44flash_bwd_dq_dk_dv_loop_seqk_parallel_kernelI23Flash_bwd_kernel_traitsILi32ELi128ELi128ELi8ELi4ELi4ELi4ELb1ELb0EN7cutlass6half_tE19Flash_kernel_traitsILi32ELi128ELi128ELi8ES3_EELb0ELb0ELb1ELb0ELb0ELb1ELb0EEEvNS_16Flash_bwd_paramsE,"ax",@progbits
	.align	128
        .global         _ZN5flash44flash_bwd_dq_dk_dv_loop_seqk_parallel_kernelI23Flash_bwd_kernel_traitsILi32ELi128ELi128ELi8ELi4ELi4ELi4ELb1ELb0EN7cutlass6half_tE19Flash_kernel_traitsILi32ELi128ELi128ELi8ES3_EELb0ELb0ELb1ELb0ELb0ELb1ELb0EEEvNS_16Flash_bwd_paramsE
        .type           _ZN5flash44flash_bwd_dq_dk_dv_loop_seqk_parallel_kernelI23Flash_bwd_kernel_traitsILi32ELi128ELi128ELi8ELi4ELi4ELi4ELb1ELb0EN7cutlass6half_tE19Flash_kernel_traitsILi32ELi128ELi128ELi8ES3_EELb0ELb0ELb1ELb0ELb0ELb1ELb0EEEvNS_16Flash_bwd_paramsE,@function
        .size           _ZN5flash44flash_bwd_dq_dk_dv_loop_seqk_parallel_kernelI23Flash_bwd_kernel_traitsILi32ELi128ELi128ELi8ELi4ELi4ELi4ELb1ELb0EN7cutlass6half_tE19Flash_kernel_traitsILi32ELi128ELi128ELi8ES3_EELb0ELb0ELb1ELb0ELb0ELb1ELb0EEEvNS_16Flash_bwd_paramsE,(.L_x_1333 - _ZN5flash44flash_bwd_dq_dk_dv_loop_seqk_parallel_kernelI23Flash_bwd_kernel_traitsILi32ELi128ELi128ELi8ELi4ELi4ELi4ELb1ELb0EN7cutlass6half_tE19Flash_kernel_traitsILi32ELi128ELi128ELi8ES3_EELb0ELb0ELb1ELb0ELb0ELb1ELb0EEEvNS_16Flash_bwd_paramsE)
        .other          _ZN5flash44flash_bwd_dq_dk_dv_loop_seqk_parallel_kernelI23Flash_bwd_kernel_traitsILi32ELi128ELi128ELi8ELi4ELi4ELi4ELb1ELb0EN7cutlass6half_tE19Flash_kernel_traitsILi32ELi128ELi128ELi8ES3_EELb0ELb0ELb1ELb0ELb0ELb1ELb0EEEvNS_16Flash_bwd_paramsE,@"STO_CUDA_ENTRY STV_DEFAULT"
_ZN5flash44flash_bwd_dq_dk_dv_loop_seqk_parallel_kernelI23Flash_bwd_kernel_traitsILi32ELi128ELi128ELi8ELi4ELi4ELi4ELb1ELb0EN7cutlass6half_tE19Flash_kernel_traitsILi32ELi128ELi128ELi8ES3_EELb0ELb0ELb1ELb0ELb0ELb1ELb0EEEvNS_16Flash_bwd_paramsE:
.text._ZN5flash44flash_bwd_dq_dk_dv_loop_seqk_parallel_kernelI23Flash_bwd_kernel_traitsILi32ELi128ELi128ELi8ELi4ELi4ELi4ELb1ELb0EN7cutlass6half_tE19Flash_kernel_traitsILi32ELi128ELi128ELi8ES3_EELb0ELb0ELb1ELb0ELb0ELb1ELb0EEEvNS_16Flash_bwd_paramsE:
        /* <DEDUP_REMOVED lines=13> */
[----:B------:R-:W-:Y:S01]  /*00d0*/  IMAD.MOV.U32 R169, RZ, RZ, 0x20 ;  /* 0x00000020ffa97424 */ /* 0x000fe200078e00ff */
[----:B------:R-:W-:Y:S01]  /*00e0*/  ULDC.64 UR12, c[0x0][0x208] ;  /* 0x00008200000c7ab9 */ /* 0x000fe20000000a00 */
[----:B------:R-:W-:Y:S01]  /*00f0*/  IMAD.MOV.U32 R185, RZ, RZ, -0x10 ;  /* 0xfffffff0ffb97424 */ /* 0x000fe200078e00ff */
[----:B------:R-:W-:Y:S01]  /*0100*/  ULDC UR60, c[0x0][0x394] ;  /* 0x0000e500003c7ab9 */ /* 0x000fe20000000800 */
[----:B------:R-:W-:Y:S02]  /*0110*/  UMOV UR61, 0xffffe000 ;  /* 0xffffe000003d7882 */ /* 0x000fe40000000000 */
[----:B------:R-:W3:Y:S08]  /*0120*/  S2UR UR57, SR_CTAID.Z ;  /* 0x00000000003979c3 */ /* 0x000ef00000002700 */
[----:B------:R-:W4:Y:S01]  /*0130*/  S2UR UR48, SR_CTAID.Y ;  /* 0x00000000003079c3 */ /* 0x000f220000002600 */
[----:B--2---:R-:W-:Y:S01]  /*0140*/  ULEA UR4, UR4, UR5, 0x18 ;  /* 0x0000000504047291 */ /* 0x004fe2000f8ec03f */
[----:B-1----:R-:W-:Y:S01]  /*0150*/  SHF.R.S32.HI R7, RZ, 0x1f, R8 ;  /* 0x0000001fff077819 */ /* 0x002fe20000011408 */
[----:B---3--:R-:W-:-:S03]  /*0160*/  USHF.R.S32.HI UR5, URZ, 0x1f, UR57 ;  /* 0x0000001f3f057899 */ /* 0x008fc60008011439 */
[CC--:B------:R-:W-:Y:S02]  /*0170*/  LEA.HI R11, R7.reuse, R8.reuse, RZ, 0x2 ;  /* 0x00000008070b7211 */ /* 0x0c0fe400078f10ff */
[----:B------:R-:W-:Y:S01]  /*0180*/  LEA.HI R2, R7, R8, RZ, 0x5 ;  /* 0x0000000807027211 */ /* 0x000fe200078f28ff */
[----:B------:R-:W-:Y:S01]  /*0190*/  IMAD.U32 R175, RZ, RZ, UR5 ;  /* 0x00000005ffaf7e24 */ /* 0x000fe2000f8e00ff */
[--C-:B------:R-:W-:Y:S01]  /*01a0*/  SHF.R.S32.HI R4, RZ, 0x2, R11.reuse ;  /* 0x00000002ff047819 */ /* 0x100fe2000001140b */
[----:B----4-:R-:W-:Y:S01]  /*01b0*/  USHF.L.U32 UR6, UR48, 0x7, URZ ;  /* 0x0000000730067899 */ /* 0x010fe2000800063f */
[----:B------:R-:W-:Y:S01]  /*01c0*/  SHF.R.S32.HI R14, RZ, 0x1f, R11 ;  /* 0x0000001fff0e7819 */ /* 0x000fe2000001140b */
[----:B------:R-:W-:Y:S01]  /*01d0*/  USHF.R.S32.HI UR5, URZ, 0x1f, UR48 ;  /* 0x0000001f3f057899 */ /* 0x000fe20008011430 */
[-C--:B------:R-:W-:Y:S02]  /*01e0*/  LEA.HI R0, R11, R4.reuse, RZ, 0x1 ;  /* 0x000000040b007211 */ /* 0x080fe400078f08ff */
[----:B------:R-:W-:Y:S01]  /*01f0*/  LEA.HI R14, R14, R4, RZ, 0x3 ;  /* 0x000000040e0e7211 */ /* 0x000fe200078f18ff */
[----:B------:R-:W-:Y:S01]  /*0200*/  IMAD.U32 R179, RZ, RZ, UR6 ;  /* 0x00000006ffb37e24 */ /* 0x000fe2000f8e00ff */
[----:B------:R-:W-:Y:S01]  /*0210*/  LOP3.LUT R0, R0, 0x7fffffe, RZ, 0xc0, !PT ;  /* 0x07fffffe00007812 */ /* 0x000fe200078ec0ff */
[----:B------:R-:W-:Y:S01]  /*0220*/  USHF.R.S32.HI UR6, URZ, 0x1f, UR57 ;  /* 0x0000001f3f067899 */ /* 0x000fe20008011439 */
[----:B------:R-:W-:Y:S01]  /*0230*/  LOP3.LUT R14, R14, 0xfffffff8, RZ, 0xc0, !PT ;  /* 0xfffffff80e0e7812 */ /* 0x000fe200078ec0ff */
[----:B------:R-:W-:Y:S01]  /*0240*/  IMAD.U32 R178, RZ, RZ, UR5 ;  /* 0x00000005ffb27e24 */ /* 0x000fe2000f8e00ff */
[----:B------:R-:W-:Y:S01]  /*0250*/  LOP3.LUT R3, R2, 0xffffffe0, RZ, 0xc0, !PT ;  /* 0xffffffe002037812 */ /* 0x000fe200078ec0ff */
[C---:B------:R-:W-:Y:S01]  /*0260*/  IMAD.IADD R0, R4.reuse, 0x1, -R0 ;  /* 0x0000000104007824 */ /* 0x040fe200078e0a00 */
[CC--:B------:R-:W-:Y:S01]  /*0270*/  LEA.HI R15, R7.reuse, R8.reuse, RZ, 0x4 ;  /* 0x00000008070f7211 */ /* 0x0c0fe200078f20ff */
[----:B------:R-:W-:Y:S01]  /*0280*/  IMAD.IADD R14, R4, 0x1, -R14 ;  /* 0x00000001040e7824 */ /* 0x000fe200078e0a0e */
[----:B------:R-:W-:Y:S01]  /*0290*/  LEA.HI R13, R7, R8, RZ, 0x3 ;  /* 0x00000008070d7211 */ /* 0x000fe200078f18ff */
[----:B------:R-:W-:Y:S01]  /*02a0*/  IMAD.IADD R3, R8, 0x1, -R3 ;  /* 0x0000000108037824 */ /* 0x000fe200078e0a03 */
[--C-:B------:R-:W-:Y:S01]  /*02b0*/  SHF.R.S32.HI R174, RZ, 0x5, R2.reuse ;  /* 0x00000005ffae7819 */ /* 0x100fe20000011402 */
[----:B------:R-:W-:Y:S01]  /*02c0*/  UIADD3 UR5, UR4, 0x8000, URZ ;  /* 0x0000800004057890 */ /* 0x000fe2000fffe03f */
[----:B------:R-:W-:Y:S01]  /*02d0*/  SHF.R.S32.HI R4, RZ, 0x4, R15 ;  /* 0x00000004ff047819 */ /* 0x000fe2000001140f */
[----:B------:R-:W-:Y:S01]  /*02e0*/  IMAD.U32 R177, RZ, RZ, UR6 ;  /* 0x00000006ffb17e24 */ /* 0x000fe2000f8e00ff */
[----:B------:R-:W-:Y:S01]  /*02f0*/  SHF.R.S32.HI R2, RZ, 0x1f, R2 ;  /* 0x0000001fff027819 */ /* 0x000fe20000011402 */
[----:B------:R-:W-:Y:S01]  /*0300*/  UIADD3 UR6, UR4, 0x6000, URZ ;  /* 0x0000600004067890 */ /* 0x000fe2000fffe03f */
[----:B------:R-:W-:-:S02]  /*0310*/  SHF.R.S32.HI R5, RZ, 0x3, R13 ;  /* 0x00000003ff057819 */ /* 0x000fc4000001140d */
[----:B------:R-:W-:Y:S02]  /*0320*/  LOP3.LUT R11, R11, 0xfffffffc, RZ, 0xc0, !PT ;  /* 0xfffffffc0b0b7812 */ /* 0x000fe400078ec0ff */
[----:B------:R-:W-:Y:S01]  /*0330*/  LEA.HI R170, R15, R4, RZ, 0x1 ;  /* 0x000000040faa7211 */ /* 0x000fe200078f08ff */
[----:B------:R-:W-:Y:S01]  /*0340*/  IMAD.SHL.U32 R5, R5, 0x40, RZ ;  /* 0x0000004005057824 */ /* 0x000fe200078e00ff */
[----:B------:R-:W-:Y:S01]  /*0350*/  LEA.HI R2, R2, R174, RZ, 0x2 ;  /* 0x000000ae02027211 */ /* 0x000fe200078f10ff */
[----:B------:R-:W-:Y:S01]  /*0360*/  IMAD.IADD R11, R8, 0x1, -R11 ;  /* 0x00000001080b7824 */ /* 0x000fe200078e0a0b */
[----:B------:R-:W-:Y:S02]  /*0370*/  LOP3.LUT R15, R15, 0xfffffff0, RZ, 0xc0, !PT ;  /* 0xfffffff00f0f7812 */ /* 0x000fe400078ec0ff */
[----:B------:R-:W-:Y:S02]  /*0380*/  SHF.R.S32.HI R173, RZ, 0x1f, R3 ;  /* 0x0000001fffad7819 */ /* 0x000fe40000011403 */
[----:B------:R-:W-:Y:S01]  /*0390*/  LOP3.LUT R2, R2, 0xfffffffc, RZ, 0xc0, !PT ;  /* 0xfffffffc02027812 */ /* 0x000fe200078ec0ff */
[----:B------:R-:W-:Y:S01]  /*03a0*/  IMAD.IADD R15, R8, 0x1, -R15 ;  /* 0x00000001080f7824 */ /* 0x000fe200078e0a0f */
[----:B------:R-:W-:Y:S01]  /*03b0*/  LEA.HI R173, R173, R3, RZ, 0x2 ;  /* 0x00000003adad7211 */ /* 0x000fe200078f10ff */
[----:B------:R-:W-:Y:S01]  /*03c0*/  IMAD.SHL.U32 R3, R11, 0x8, RZ ;  /* 0x000000080b037824 */ /* 0x000fe200078e00ff */
[----:B------:R-:W-:Y:S01]  /*03d0*/  LOP3.LUT R10, R13, 0xfffffff8, RZ, 0xc0, !PT ;  /* 0xfffffff80d0a7812 */ /* 0x000fe200078ec0ff */
[C---:B------:R-:W-:Y:S01]  /*03e0*/  IMAD.IADD R2, R174.reuse, 0x1, -R2 ;  /* 0x00000001ae027824 */ /* 0x040fe200078e0a02 */
[----:B------:R-:W-:Y:S01]  /*03f0*/  LOP3.LUT R5, R5, 0xc0, RZ, 0xc0, !PT ;  /* 0x000000c005057812 */ /* 0x000fe200078ec0ff */
[----:B------:R-:W-:Y:S01]  /*0400*/  IMAD R174, R174, 0x8, R0 ;  /* 0x00000008aeae7824 */ /* 0x000fe200078e0200 */
[----:B------:R-:W-:Y:S01]  /*0410*/  LEA.HI R0, R15, R15, RZ, 0x1 ;  /* 0x0000000f0f007211 */ /* 0x000fe200078f08ff */
[----:B------:R-:W-:Y:S01]  /*0420*/  IMAD.IADD R10, R8, 0x1, -R10 ;  /* 0x00000001080a7824 */ /* 0x000fe200078e0a0a */
[----:B------:R-:W-:Y:S01]  /*0430*/  LOP3.LUT R3, R5, 0x18, R3, 0xf8, !PT ;  /* 0x0000001805037812 */ /* 0x000fe200078ef803 */
[----:B------:R-:W-:Y:S01]  /*0440*/  IMAD.SHL.U32 R11, R11, 0x2, RZ ;  /* 0x000000020b0b7824 */ /* 0x000fe200078e00ff */
[----:B------:R-:W-:-:S02]  /*0450*/  SHF.R.U32.HI R5, RZ, 0x3, R5 ;  /* 0x00000003ff057819 */ /* 0x000fc40000011605 */
[--C-:B------:R-:W-:Y:S02]  /*0460*/  SHF.R.S32.HI R9, RZ, 0x1, R0.reuse ;  /* 0x00000001ff097819 */ /* 0x100fe40000011400 */
[----:B------:R-:W-:Y:S02]  /*0470*/  SHF.R.S32.HI R6, RZ, 0x1f, R0 ;  /* 0x0000001fff067819 */ /* 0x000fe40000011400 */
[----:B------:R-:W-:Y:S02]  /*0480*/  LEA.HI R12, R10, R10, RZ, 0x1 ;  /* 0x0000000a0a0c7211 */ /* 0x000fe400078f08ff */
[----:B------:R-:W-:Y:S02]  /*0490*/  LOP3.LUT R5, R3, R5, RZ, 0x3c, !PT ;  /* 0x0000000503057212 */ /* 0x000fe400078e3cff */
[----:B------:R-:W-:Y:S02]  /*04a0*/  LEA.HI R6, R6, R9, RZ, 0x2 ;  /* 0x0000000906067211 */ /* 0x000fe400078f10ff */
[----:B------:R-:W-:Y:S01]  /*04b0*/  LOP3.LUT R3, R12, 0x3fffffe, RZ, 0xc0, !PT ;  /* 0x03fffffe0c037812 */ /* 0x000fe200078ec0ff */
[----:B------:R-:W-:Y:S01]  /*04c0*/  IMAD.U32 R174, R174, 0x20, R5 ;  /* 0x00000020aeae7824 */ /* 0x000fe200078e0005 */
[----:B------:R-:W-:-:S02]  /*04d0*/  LOP3.LUT R170, R170, 0xfffffffe, RZ, 0xc0, !PT ;  /* 0xfffffffeaaaa7812 */ /* 0x000fc400078ec0ff */
        /* <DEDUP_REMOVED lines=8> */
[----:B------:R-:W-:Y:S01]  /*0560*/  SHF.R.S32.HI R4, RZ, 0x1f, R15 ;  /* 0x0000001fff047819 */ /* 0x000fe2000001140f */
[----:B------:R-:W-:Y:S01]  /*0570*/  IMAD.SHL.U32 R171, R170, 0x8, RZ ;  /* 0x00000008aaab7824 */ /* 0x000fe200078e00ff */
[----:B------:R-:W-:Y:S01]  /*0580*/  ISETP.NE.U32.AND P6, PT, R5, 0x1, PT ;  /* 0x000000010500780c */ /* 0x000fe20003fc5070 */
[----:B------:R-:W-:Y:S01]  /*0590*/  IMAD.IADD R5, R9, 0x1, -R6 ;  /* 0x0000000109057824 */ /* 0x000fe200078e0a06 */
[----:B------:R-:W-:Y:S01]  /*05a0*/  LEA.HI R4, R4, R15, RZ, 0x3 ;  /* 0x0000000f04047211 */ /* 0x000fe200078f18ff */
[----:B------:R-:W-:Y:S01]  /*05b0*/  IMAD.SHL.U32 R9, R2, 0x10, RZ ;  /* 0x0000001002097824 */ /* 0x000fe200078e00ff */
[----:B------:R-:W-:Y:S01]  /*05c0*/  LOP3.LUT R10, R10, 0x1c0, RZ, 0xc0, !PT ;  /* 0x000001c00a0a7812 */ /* 0x000fe200078ec0ff */
[C---:B------:R-:W-:Y:S01]  /*05d0*/  IMAD R162, R7.reuse, 0x8, R170 ;  /* 0x0000000807a27824 */ /* 0x040fe200078e02aa */
[----:B------:R-:W-:Y:S01]  /*05e0*/  LEA.HI R6, R14, R14, RZ, 0x1 ;  /* 0x0000000e0e067211 */ /* 0x000fe200078f08ff */
[----:B------:R-:W-:Y:S01]  /*05f0*/  IMAD R176, R7, 0x2000, R11 ;  /* 0x0000200007b07824 */ /* 0x000fe200078e020b */
[----:B------:R-:W-:Y:S01]  /*0600*/  LEA.HI.SX32 R173, R173, R9, 0x1e ;  /* 0x00000009adad7211 */ /* 0x000fe200078ff2ff */
[----:B------:R-:W-:Y:S01]  /*0610*/  IMAD R162, R162, 0x8, R3 ;  /* 0x00000008a2a27824 */ /* 0x000fe200078e0203 */
[----:B------:R-:W-:Y:S01]  /*0620*/  LOP3.LUT R3, R4, 0xfffffff8, RZ, 0xc0, !PT ;  /* 0xfffffff804037812 */ /* 0x000fe200078ec0ff */
[----:B------:R-:W-:Y:S01]  /*0630*/  IMAD R11, R2, 0x200, R11 ;  /* 0x00000200020b7824 */ /* 0x000fe200078e020b */
[----:B------:R-:W-:-:S02]  /*0640*/  LOP3.LUT R9, R10, 0x30, R9, 0xf8, !PT ;  /* 0x000000300a097812 */ /* 0x000fc400078ef809 */
[----:B------:R-:W-:Y:S01]  /*0650*/  SHF.R.U32.HI R168, RZ, 0x3, R10 ;  /* 0x00000003ffa87819 */ /* 0x000fe2000001160a */
[----:B------:R-:W-:Y:S01]  /*0660*/  IMAD.IADD R3, R15, 0x1, -R3 ;  /* 0x000000010f037824 */ /* 0x000fe200078e0a03 */
[----:B------:R-:W-:Y:S02]  /*0670*/  LOP3.LUT R9, R9, 0x8, R13, 0xf8, !PT ;  /* 0x0000000809097812 */ /* 0x000fe400078ef80d */
[----:B------:R-:W-:Y:S02]  /*0680*/  LOP3.LUT R187, R6, 0x3fffffe, RZ, 0xc0, !PT ;  /* 0x03fffffe06bb7812 */ /* 0x000fe400078ec0ff */
[----:B------:R-:W-:Y:S02]  /*0690*/  LOP3.LUT R8, R8, 0x6, RZ, 0xc0, !PT ;  /* 0x0000000608087812 */ /* 0x000fe400078ec0ff */
[----:B------:R-:W-:Y:S01]  /*06a0*/  SHF.R.S32.HI R6, RZ, 0x1, R6 ;  /* 0x00000001ff067819 */ /* 0x000fe20000011406 */
[C---:B------:R-:W-:Y:S01]  /*06b0*/  IMAD.IADD R187, R14.reuse, 0x1, -R187 ;  /* 0x000000010ebb7824 */ /* 0x040fe200078e0abb */
[----:B------:R-:W-:Y:S01]  /*06c0*/  SHF.R.S32.HI R12, RZ, 0x1, R12 ;  /* 0x00000001ff0c7819 */ /* 0x000fe2000001140c */
[----:B------:R-:W-:Y:S01]  /*06d0*/  IMAD R172, R7, 0x40, R8 ;  /* 0x0000004007ac7824 */ /* 0x000fe200078e0208 */
[----:B------:R-:W-:Y:S01]  /*06e0*/  LOP3.LUT R168, R9, R168, RZ, 0x3c, !PT ;  /* 0x000000a809a87212 */ /* 0x000fe200078e3cff */
[----:B------:R-:W-:Y:S01]  /*06f0*/  IMAD.SHL.U32 R9, R3, 0x40, RZ ;  /* 0x0000004003097824 */ /* 0x000fe200078e00ff */
[C---:B------:R-:W-:Y:S01]  /*0700*/  LOP3.LUT P5, RZ, R14.reuse, 0x2, RZ, 0xc0, !PT ;  /* 0x000000020eff7812 */ /* 0x040fe200078ac0ff */
[----:B------:R-:W-:Y:S01]  /*0710*/  IMAD.SHL.U32 R8, R7, 0x8, RZ ;  /* 0x0000000807087824 */ /* 0x000fe200078e00ff */
[C---:B------:R-:W-:Y:S01]  /*0720*/  LOP3.LUT P4, RZ, R14.reuse, 0x4, RZ, 0xc0, !PT ;  /* 0x000000040eff7812 */ /* 0x040fe2000788c0ff */
[----:B------:R-:W-:Y:S01]  /*0730*/  IMAD.SHL.U32 R14, R14, 0x40, RZ ;  /* 0x000000400e0e7824 */ /* 0x000fe200078e00ff */
[----:B------:R-:W-:Y:S01]  /*0740*/  LOP3.LUT P0, RZ, R12, 0x2, RZ, 0xc0, !PT ;  /* 0x000000020cff7812 */ /* 0x000fe2000780c0ff */
[----:B------:R-:W-:Y:S01]  /*0750*/  IMAD.SHL.U32 R7, R6, 0x40, RZ ;  /* 0x0000004006077824 */ /* 0x000fe200078e00ff */
[----:B------:R-:W-:Y:S01]  /*0760*/  LOP3.LUT R0, R0, 0x7fffffe, RZ, 0xc0, !PT ;  /* 0x07fffffe00007812 */ /* 0x000fe200078ec0ff */
[----:B------:R-:W-:Y:S01]  /*0770*/  IMAD.SHL.U32 R12, R12, 0x40, RZ ;  /* 0x000000400c0c7824 */ /* 0x000fe200078e00ff */
[----:B------:R-:W-:Y:S01]  /*0780*/  LOP3.LUT R9, R9, 0x1c0, RZ, 0xc0, !PT ;  /* 0x000001c009097812 */ /* 0x000fe200078ec0ff */
[----:B------:R-:W-:Y:S01]  /*0790*/  IMAD R187, R187, 0x20, R11 ;  /* 0x00000020bbbb7824 */ /* 0x000fe200078e020b */
[----:B------:R-:W-:Y:S01]  /*07a0*/  LOP3.LUT R14, R14, 0x1c0, RZ, 0xc0, !PT ;  /* 0x000001c00e0e7812 */ /* 0x000fe200078ec0ff */
[----:B------:R-:W-:Y:S01]  /*07b0*/  IMAD.IADD R0, R15, 0x1, -R0 ;  /* 0x000000010f007824 */ /* 0x000fe200078e0a00 */
[----:B------:R-:W-:Y:S01]  /*07c0*/  SHF.R.S32.HI R4, RZ, 0x3, R4 ;  /* 0x00000003ff047819 */ /* 0x000fe20000011404 */
[----:B------:R-:W-:Y:S01]  /*07d0*/  IMAD.SHL.U32 R15, R2, 0x400, RZ ;  /* 0x00000400020f7824 */ /* 0x000fe200078e00ff */
[----:B------:R-:W-:Y:S01]  /*07e0*/  LOP3.LUT R7, R7, 0xc0, RZ, 0xc0, !PT ;  /* 0x000000c007077812 */ /* 0x000fe200078ec0ff */
[----:B------:R-:W-:Y:S01]  /*07f0*/  IMAD R168, R170, 0x200, R168 ;  /* 0x00000200aaa87824 */ /* 0x000fe200078e02a8 */
[----:B------:R-:W-:Y:S01]  /*0800*/  LOP3.LUT R12, R12, 0xc0, RZ, 0xc0, !PT ;  /* 0x000000c00c0c7812 */ /* 0x000fe200078ec0ff */
[C---:B------:R-:W-:Y:S01]  /*0810*/  IMAD R0, R4.reuse, 0x8, R0 ;  /* 0x0000000804007824 */ /* 0x040fe200078e0200 */
[----:B------:R-:W-:Y:S01]  /*0820*/  LOP3.LUT R171, R171, 0x8, RZ, 0xc0, !PT ;  /* 0x00000008abab7812 */ /* 0x000fe200078ec0ff */
[----:B------:R-:W-:Y:S01]  /*0830*/  IMAD R4, R4, 0x200, R15 ;  /* 0x0000020004047824 */ /* 0x000fe200078e020f */
[----:B------:R-:W-:Y:S01]  /*0840*/  SHF.R.U32.HI R167, RZ, 0x3, R9 ;  /* 0x00000003ffa77819 */ /* 0x000fe20000011609 */
[----:B------:R-:W-:Y:S01]  /*0850*/  IMAD.SHL.U32 R170, R170, 0x10, RZ ;  /* 0x00000010aaaa7824 */ /* 0x000fe200078e00ff */
[----:B------:R-:W-:Y:S01]  /*0860*/  LEA.HI R14, R14, R14, RZ, 0x1d ;  /* 0x0000000e0e0e7211 */ /* 0x000fe200078fe8ff */
[----:B------:R-:W-:Y:S01]  /*0870*/  IMAD.SHL.U32 R0, R0, 0x20, RZ ;  /* 0x0000002000007824 */ /* 0x000fe200078e00ff */
[----:B------:R-:W-:-:S02]  /*0880*/  R2P PR, R3, 0x6 ;  /* 0x0000000603007804 */ /* 0x000fc40000000000 */
[----:B------:R-:W-:Y:S01]  /*0890*/  LOP3.LUT R8, R8, 0x8, RZ, 0xc0, !PT ;  /* 0x0000000808087812 */ /* 0x000fe200078ec0ff */
[----:B------:R-:W-:Y:S01]  /*08a0*/  IMAD R2, R2, 0x200, R0 ;  /* 0x0000020002027824 */ /* 0x000fe200078e0200 */
[----:B------:R-:W-:Y:S02]  /*08b0*/  SHF.R.U32.HI R3, RZ, 0x3, R7 ;  /* 0x00000003ff037819 */ /* 0x000fe40000011607 */
[----:B------:R-:W-:Y:S02]  /*08c0*/  LOP3.LUT R13, R12, 0x8, R13, 0xf8, !PT ;  /* 0x000000080c0d7812 */ /* 0x000fe400078ef80d */
[----:B------:R-:W-:Y:S01]  /*08d0*/  LOP3.LUT P3, RZ, R6, 0x2, RZ, 0xc0, !PT ;  /* 0x0000000206ff7812 */ /* 0x000fe2000786c0ff */
[----:B------:R-:W-:Y:S01]  /*08e0*/  IMAD.SHL.U32 R6, R5, 0x40, RZ ;  /* 0x0000004005067824 */ /* 0x000fe200078e00ff */
[----:B------:R-:W-:Y:S02]  /*08f0*/  LOP3.LUT R167, R167, R9, R171, 0x1e, !PT ;  /* 0x00000009a7a77212 */ /* 0x000fe400078e1eab */
[----:B------:R-:W-:-:S02]  /*0900*/  SHF.R.U32.HI R12, RZ, 0x3, R12 ;  /* 0x00000003ff0c7819 */ /* 0x000fc4000001160c */
[----:B------:R-:W-:Y:S01]  /*0910*/  IADD3 R176, R14, R176, R15 ;  /* 0x000000b00eb07210 */ /* 0x000fe20007ffe00f */
[----:B------:R-:W-:Y:S01]  /*0920*/  IMAD.IADD R167, R4, 0x1, R167 ;  /* 0x0000000104a77824 */ /* 0x000fe200078e02a7 */
[----:B------:R-:W-:Y:S02]  /*0930*/  LOP3.LUT R3, R3, R7, R8, 0x1e, !PT ;  /* 0x0000000703037212 */ /* 0x000fe400078e1e08 */
[----:B------:R-:W-:Y:S02]  /*0940*/  LOP3.LUT R12, R13, R12, RZ, 0x3c, !PT ;  /* 0x0000000c0d0c7212 */ /* 0x000fe400078e3cff */
[----:B------:R-:W-:Y:S01]  /*0950*/  LOP3.LUT R6, R6, 0xc0, RZ, 0xc0, !PT ;  /* 0x000000c006067812 */ /* 0x000fe200078ec0ff */
[----:B------:R-:W-:Y:S01]  /*0960*/  IMAD.IADD R187, R3, 0x1, R187 ;  /* 0x0000000103bb7824 */ /* 0x000fe200078e02bb */
[----:B------:R-:W-:Y:S01]  /*0970*/  LEA R176, R176, UR4, 0x1 ;  /* 0x00000004b0b07c11 */ /* 0x000fe2000f8e08ff */
[----:B------:R-:W-:Y:S01]  /*0980*/  IMAD.MOV.U32 R3, RZ, RZ, 0x40 ;  /* 0x00000040ff037424 */ /* 0x000fe200078e00ff */
[----:B------:R-:W-:Y:S01]  /*0990*/  SEL R161, R169, 0xffffffe0, !P0 ;  /* 0xffffffe0a9a17807 */ /* 0x000fe20004000000 */
[----:B------:R-:W-:Y:S01]  /*09a0*/  IMAD.U32 R162, R162, 0x20, R12 ;  /* 0x00000020a2a27824 */ /* 0x000fe200078e000c */
[----:B------:R-:W-:Y:S01]  /*09b0*/  LOP3.LUT P0, RZ, R5, 0x2, RZ, 0xc0, !PT ;  /* 0x0000000205ff7812 */ /* 0x000fe2000780c0ff */
[C---:B------:R-:W-:Y:S01]  /*09c0*/  VIADD R180, R176.reuse, 0x40 ;  /* 0x00000040b0b47836 */ /* 0x040fe20000000000 */
[----:B------:R-:W-:Y:S01]  /*09d0*/  SHF.R.U32.HI R5, RZ, 0x3, R6 ;  /* 0x00000003ff057819 */ /* 0x000fe20000011606 */
[----:B------:R-:W-:Y:S01]  /*09e0*/  @P4 VIADD R180, R176, 0xffffffc0 ;  /* 0xffffffc0b0b44836 */ /* 0x000fe20000000000 */
[----:B------:R-:W-:-:S02]  /*09f0*/  LOP3.LUT R170, R8, 0x10, R170, 0xf8, !PT ;  /* 0x0000001008aa7812 */ /* 0x000fc400078ef8aa */
[----:B------:R-:W-:Y:S02]  /*0a00*/  SEL R185, R185, 0x10, !P6 ;  /* 0x00000010b9b97807 */ /* 0x000fe40007000000 */
[----:B------:R-:W-:Y:S02]  /*0a10*/  LEA R167, R167, UR5, 0x1 ;  /* 0x00000005a7a77c11 */ /* 0x000fe4000f8e08ff */
[C---:B------:R-:W-:Y:S01]  /*0a20*/  LOP3.LUT R171, R5.reuse, R6, R171, 0x1e, !PT ;  /* 0x0000000605ab7212 */ /* 0x040fe200078e1eab */
        /* <DEDUP_REMOVED lines=25> */
.L_x_210:
        /* <DEDUP_REMOVED lines=16> */
[----:B-123--:R-:W-:Y:S01]  /*0cc0*/  IMAD.U32 R6, RZ, RZ, UR10 ;  /* 0x0000000aff067e24 */ /* 0x00efe2000f8e00ff */
        /* <DEDUP_REMOVED lines=8> */
[----:B------:R-:W-:Y:S01]  /*0d50*/  UISETP.EQ.U32.AND UP4, UPT, UR6, URZ, UPT ;  /* 0x0000003f0600728c */ /* 0x000fe2000bf82070 */
[----:B------:R-:W-:Y:S01]  /*0d60*/  IMAD.U32 R5, RZ, RZ, UR9 ;  /* 0x00000009ff057e24 */ /* 0x000fe2000f8e00ff */
[----:B------:R-:W-:Y:S01]  /*0d70*/  UISETP.NE.AND UP2, UPT, UR15, URZ, UPT ;  /* 0x0000003f0f00728c */ /* 0x000fe2000bf45270 */
[----:B------:R-:W-:Y:S01]  /*0d80*/  PLOP3.LUT P3, PT, PT, PT, UP1, 0x80, 0x0 ;  /* 0x000000000000781c */ /* 0x000fe20003f6f018 */
[----:B------:R-:W2:Y:S02]  /*0d90*/  @P1 LDG.E R6, desc[UR12][R6.64] ;  /* 0x0000000c06061981 */ /* 0x000ea4000c1e1900 */
[----:B------:R-:W-:-:S02]  /*0da0*/  UISETP.EQ.OR.EX UP4, UPT, UR7, URZ, !UP2, UP4 ;  /* 0x0000003f0700728c */ /* 0x000fc4000d782740 */
[----:B------:R-:W3:Y:S01]  /*0db0*/  @P0 LDG.E R4, desc[UR12][R4.64] ;  /* 0x0000000c04040981 */ /* 0x000ee2000c1e1900 */
[----:B------:R-:W-:Y:S01]  /*0dc0*/  UIADD3 UR8, UP0, UR17, UR6, URZ ;  /* 0x0000000611087290 */ /* 0x000fe2000ff1e03f */
[----:B----4-:R-:W-:Y:S02]  /*0dd0*/  IMAD.U32 R10, RZ, RZ, UR16 ;  /* 0x00000010ff0a7e24 */ /* 0x010fe4000f8e00ff */
[----:B------:R-:W-:Y:S01]  /*0de0*/  PLOP3.LUT P2, PT, PT, PT, UP4, 0x80, 0x0 ;  /* 0x000000000000781c */ /* 0x000fe20003f4f048 */
[----:B------:R-:W-:Y:S01]  /*0df0*/  IMAD.U32 R11, RZ, RZ, UR14 ;  /* 0x0000000eff0b7e24 */ /* 0x000fe2000f8e00ff */
[----:B------:R-:W-:-:S04]  /*0e00*/  UIADD3.X UR5, UR5, UR7, URZ, UP0, !UPT ;  /* 0x0000000705057290 */ /* 0x000fc800087fe43f */
        /* <DEDUP_REMOVED lines=15> */
[----:B------:R-:W-:-:S04]  /*0f00*/  ISETP.NE.U32.AND P0, PT, RZ, UR6, PT ;  /* 0x00000006ff007c0c */ /* 0x000fc8000bf05070 */
[----:B------:R-:W-:Y:S01]  /*0f10*/  ISETP.NE.AND.EX P0, PT, RZ, UR7, PT, P0 ;  /* 0x00000007ff007c0c */ /* 0x000fe2000bf05300 */
[----:B------:R-:W-:Y:S01]  /*0f20*/  @!UP3 USEL UR7, UR5, URZ, UP0 ;  /* 0x0000003f0507b287 */ /* 0x000fe20008000000 */
[----:B----4-:R-:W-:Y:S02]  /*0f30*/  @P3 R2UR UR10, R8 ;  /* 0x00000000080a32ca */ /* 0x010fe400000e0000 */
[----:B------:R-:W-:-:S03]  /*0f40*/  ULDC UR5, c[0x0][0x2c8] ;  /* 0x0000b20000057ab9 */ /* 0x000fc60000000800 */
[----:B------:R-:W-:Y:S01]  /*0f50*/  @UP3 UIADD3 UR6, UR11, -UR40, URZ ;  /* 0x800000280b063290 */ /* 0x000fe2000fffe03f */
[----:B-----5:R-:W-:Y:S02]  /*0f60*/  @P3 R2UR UR8, R5 ;  /* 0x00000000050832ca */ /* 0x020fe400000e0000 */
[----:B------:R-:W-:-:S03]  /*0f70*/  @!P2 R2UR UR42, R7 ;  /* 0x00000000072aa2ca */ /* 0x000fc600000e0000 */
[----:B------:R-:W-:-:S12]  /*0f80*/  @!P0 BRA `(.L_x_180) ;  /* 0x0000000000188947 */ /* 0x000fd80003800000 */
[----:B------:R-:W-:-:S13]  /*0f90*/  PLOP3.LUT P0, PT, PT, PT, UP2, 0x80, 0x0 ;  /* 0x000000000000781c */ /* 0x000fda0003f0f028 */
[----:B------:R-:W2:Y:S04]  /*0fa0*/  @P0 LDG.E R4, desc[UR12][R10.64+0x4] ;  /* 0x0000040c0a040981 */ /* 0x000ea8000c1e1900 */
[----:B------:R-:W3:Y:S01]  /*0fb0*/  @!P0 LDG.E R10, desc[UR12][R10.64] ;  /* 0x0000000c0a0a8981 */ /* 0x000ee2000c1e1900 */
[----:B--2---:R-:W-:-:S13]  /*0fc0*/  @P0 R2UR UR5, R4 ;  /* 0x00000000040502ca */ /* 0x004fda00000e0000 */
[----:B------:R-:W-:-:S07]  /*0fd0*/  @UP2 UIADD3 UR5, UR5, -UR42, URZ ;  /* 0x8000002a05052290 */ /* 0x000fce000fffe03f */
[----:B---3--:R-:W-:-:S15]  /*0fe0*/  @!P0 R2UR UR5, R10 ;  /* 0x000000000a0582ca */ /* 0x008fde00000e0000 */
.L_x_180:
        /* <DEDUP_REMOVED lines=8> */
[----:B------:R-:W-:Y:S01]  /*1070*/  ULDC.64 UR8, c[0x0][0x228] ;  /* 0x00008a0000087ab9 */ /* 0x000fe20000000a00 */
[----:B------:R-:W-:Y:S01]  /*1080*/  ULDC.64 UR14, c[0x0][0x488] ;  /* 0x00012200000e7ab9 */ /* 0x000fe20000000a00 */
[----:B------:R-:W-:Y:S02]  /*1090*/  UIMAD UR5, UR58, UR8, URZ ;  /* 0x000000083a0572a4 */ /* 0x000fe4000f8e023f */
[----:B------:R-:W-:Y:S02]  /*10a0*/  UIMAD.WIDE.U32 UR18, UR48, UR8, URZ ;  /* 0x00000008301272a5 */ /* 0x000fe4000f8e003f */
        /* <DEDUP_REMOVED lines=8> */
[----:B------:R-:W-:Y:S01]  /*1130*/  UIADD3 UR5, UR11, 0x80, UR22 ;  /* 0x000000800b057890 */ /* 0x000fe2000fffe016 */
[----:B------:R-:W-:Y:S01]  /*1140*/  ULDC UR8, c[0x0][0x394] ;  /* 0x0000e50000087ab9 */ /* 0x000fe20000000800 */
[----:B-1----:R-:W-:Y:S01]  /*1150*/  IABS R7, R4 ;  /* 0x0000000400077213 */ /* 0x002fe20000000000 */
[----:B------:R-:W-:Y:S01]  /*1160*/  USHF.L.U32 UR16, UR48, 0x7, URZ ;  /* 0x0000000730107899 */ /* 0x000fe2000800063f */
[----:B------:R-:W-:Y:S01]  /*1170*/  ISETP.NE.AND P3, PT, R4, RZ, PT ;  /* 0x000000ff0400720c */ /* 0x000fe20003f65270 */
[----:B------:R-:W-:Y:S01]  /*1180*/  UIADD3 UR5, UR5, UR8, -UR6 ;  /* 0x0000000805057290 */ /* 0x000fe2000fffe806 */
[----:B------:R-:W1:Y:S01]  /*1190*/  I2F.RP R8, R7 ;  /* 0x0000000700087306 */ /* 0x000e620000209400 */
[----:B------:R-:W-:Y:S01]  /*11a0*/  ULDC.64 UR44, c[0x0][0x240] ;  /* 0x00009000002c7ab9 */ /* 0x000fe20000000a00 */
[----:B------:R-:W-:Y:S01]  /*11b0*/  ULDC UR31, c[0x0][0x2dc] ;  /* 0x0000b700001f7ab9 */ /* 0x000fe20000000800 */
[----:B------:R-:W-:Y:S01]  /*11c0*/  ULDC UR43, c[0x0][0x270] ;  /* 0x00009c00002b7ab9 */ /* 0x000fe20000000800 */
[----:B--2---:R-:W-:-:S02]  /*11d0*/  UIMAD.WIDE.U32 UR32, UR7, UR14, URZ ;  /* 0x0000000e072072a5 */ /* 0x004fc4000f8e003f */
[----:B------:R-:W-:Y:S02]  /*11e0*/  UIMAD UR23, UR10, UR45, URZ ;  /* 0x0000002d0a1772a4 */ /* 0x000fe4000f8e023f */
[----:B------:R-:W-:Y:S02]  /*11f0*/  UIMAD UR52, UR7, UR15, UR33 ;  /* 0x0000000f073472a4 */ /* 0x000fe4000f8e0221 */
[----:B------:R-:W-:Y:S01]  /*1200*/  UIADD3 UR7, UR11, 0x7f, URZ ;  /* 0x0000007f0b077890 */ /* 0x000fe2000fffe03f */
[----:B------:R-:W-:Y:S01]  /*1210*/  @UP2 ULDC.64 UR14, c[0x0][0x420] ;  /* 0x00010800000e2ab9 */ /* 0x000fe20000000a00 */
[----:B------:R-:W-:Y:S01]  /*1220*/  USEL UR33, UR16, URZ, UP1 ;  /* 0x0000003f10217287 */ /* 0x000fe20008800000 */
[----:B-1----:R-:W1:Y:S01]  /*1230*/  MUFU.RCP R8, R8 ;  /* 0x0000000800087308 */ /* 0x002e620000001000 */
[----:B------:R-:W-:Y:S02]  /*1240*/  USHF.R.S32.HI UR21, URZ, 0x1f, UR7 ;  /* 0x0000001f3f157899 */ /* 0x000fe40008011407 */
[----:B------:R-:W-:-:S02]  /*1250*/  @UP2 UIMAD.WIDE.U32 UR36, UR10, UR14, URZ ;  /* 0x0000000e0a2422a5 */ /* 0x000fc4000f8e003f */
[----:B------:R-:W-:Y:S02]  /*1260*/  ULEA.HI UR21, UR21, UR7, URZ, 0x7 ;  /* 0x0000000715157291 */ /* 0x000fe4000f8f383f */
[----:B------:R-:W-:Y:S02]  /*1270*/  UIMAD UR7, UR25, UR48, URZ ;  /* 0x00000030190772a4 */ /* 0x000fe4000f8e023f */
[----:B------:R-:W-:Y:S02]  /*1280*/  UIMAD.WIDE.U32 UR16, UR10, UR44, URZ ;  /* 0x0000002c0a1072a5 */ /* 0x000fe4000f8e003f */
[----:B------:R-:W-:Y:S02]  /*1290*/  @UP2 UIMAD UR54, UR10, UR15, UR37 ;  /* 0x0000000f0a3622a4 */ /* 0x000fe4000f8e0225 */
[----:B------:R-:W-:Y:S02]  /*12a0*/  UIADD3 UR5, UR5, 0x7f, URZ ;  /* 0x0000007f05057890 */ /* 0x000fe4000fffe03f */
[----:B------:R-:W-:Y:S01]  /*12b0*/  UIMAD.WIDE UR8, UR31, UR43, URZ ;  /* 0x0000002b1f0872a5 */ /* 0x000fe2000f8e023f */
[----:B-1----:R-:W-:Y:S01]  /*12c0*/  VIADD R8, R8, 0xffffffe ;  /* 0x0ffffffe08087836 */ /* 0x002fe20000000000 */
[----:B------:R-:W-:-:S02]  /*12d0*/  UIMAD.WIDE.U32 UR14, UR48, UR59, URZ ;  /* 0x0000003b300e72a5 */ /* 0x000fc4000f8e003f */
[----:B------:R-:W-:Y:S01]  /*12e0*/  UIMAD UR7, UR58, UR59, UR7 ;  /* 0x0000003b3a0772a4 */ /* 0x000fe2000f8e0207 */
[----:B------:R-:W1:Y:S01]  /*12f0*/  F2I.FTZ.U32.TRUNC.NTZ R9, R8 ;  /* 0x0000000800097305 */ /* 0x000e62000021f000 */
[----:B------:R-:W-:Y:S02]  /*1300*/  USEL UR56, UR18, UR16, !UP2 ;  /* 0x0000001012387287 */ /* 0x000fe4000d000000 */
[----:B------:R-:W-:Y:S02]  /*1310*/  UIADD3 UR51, UR19, UR24, URZ ;  /* 0x0000001813337290 */ /* 0x000fe4000fffe03f */
[----:B------:R-:W-:Y:S02]  /*1320*/  @UP2 UIADD3 UR51, UR17, UR23, URZ ;  /* 0x0000001711332290 */ /* 0x000fe4000fffe03f */
[----:B------:R-:W-:Y:S02]  /*1330*/  USHF.R.S32.HI UR16, URZ, 0x1f, UR5 ;  /* 0x0000001f3f107899 */ /* 0x000fe40008011405 */
[----:B------:R-:W-:-:S02]  /*1340*/  UIMAD UR17, UR9, UR14, URZ ;  /* 0x0000000e091172a4 */ /* 0x000fc4000f8e023f */
[----:B------:R-:W-:Y:S01]  /*1350*/  UIADD3 UR7, UR15, UR7, URZ ;  /* 0x000000070f077290 */ /* 0x000fe2000fffe03f */
[----:B------:R-:W-:Y:S01]  /*1360*/  ULDC.U8 UR26, c[0x0][0x3d8] ;  /* 0x0000f600001a7ab9 */ /* 0x000fe20000000000 */
[----:B------:R-:W-:Y:S01]  /*1370*/  ULEA.HI UR16, UR16, UR5, URZ, 0x7 ;  /* 0x0000000510107291 */ /* 0x000fe2000f8f383f */
[--C-:B-1----:R-:W-:Y:S01]  /*1380*/  IMAD.MOV R5, RZ, RZ, -R9.reuse ;  /* 0x000000ffff057224 */ /* 0x102fe200078e0a09 */
[----:B------:R-:W-:Y:S01]  /*1390*/  UIMAD.WIDE.U32 UR18, UR8, UR14, URZ ;  /* 0x0000000e081272a5 */ /* 0x000fe2000f8e003f */
[----:B------:R-:W-:Y:S01]  /*13a0*/  IMAD.MOV.U32 R8, RZ, RZ, RZ ;  /* 0x000000ffff087224 */ /* 0x000fe200078e00ff */
[----:B------:R-:W-:Y:S01]  /*13b0*/  UIMAD UR5, UR8, UR7, UR17 ;  /* 0x00000007080572a4 */ /* 0x000fe2000f8e0211 */
[----:B------:R-:W-:Y:S01]  /*13c0*/  IMAD R6, R5, R7, RZ ;  /* 0x0000000705067224 */ /* 0x000fe200078e02ff */
[----:B------:R-:W-:Y:S01]  /*13d0*/  IABS R5, UR57 ;  /* 0x0000003900057c13 */ /* 0x000fe20008000000 */
[----:B------:R-:W-:Y:S02]  /*13e0*/  UISETP.NE.AND UP3, UPT, UR26, URZ, UPT ;  /* 0x0000003f1a00728c */ /* 0x000fe4000bf65270 */
[----:B------:R-:W-:Y:S01]  /*13f0*/  IMAD.HI.U32 R8, R9, R6, R8 ;  /* 0x0000000609087227 */ /* 0x000fe200078e0008 */
[----:B------:R-:W-:Y:S01]  /*1400*/  MOV R6, R5 ;  /* 0x0000000500067202 */ /* 0x000fe20000000f00 */
[----:B------:R-:W-:-:S02]  /*1410*/  USHF.L.U64.HI UR20, UR48, 0x7, UR58 ;  /* 0x0000000730147899 */ /* 0x000fc4000801023a */
[----:B------:R-:W-:Y:S02]  /*1420*/  UIADD3 UR47, UR19, UR5, URZ ;  /* 0x00000005132f7290 */ /* 0x000fe4000fffe03f */
[----:B------:R-:W-:Y:S01]  /*1430*/  IMAD.HI.U32 R20, R8, R6, RZ ;  /* 0x0000000608147227 */ /* 0x000fe200078e00ff */
[----:B------:R-:W-:Y:S02]  /*1440*/  USHF.R.S32.HI UR7, URZ, 0x7, UR21 ;  /* 0x000000073f077899 */ /* 0x000fe40008011415 */
[----:B------:R-:W-:Y:S01]  /*1450*/  USHF.R.S32.HI UR5, URZ, 0x7, UR16 ;  /* 0x000000073f057899 */ /* 0x000fe20008011410 */
[----:B------:R-:W-:Y:S01]  /*1460*/  IMAD.MOV R5, RZ, RZ, -R20 ;  /* 0x000000ffff057224 */ /* 0x000fe200078e0a14 */
[----:B------:R-:W-:Y:S02]  /*1470*/  USEL UR20, UR20, URZ, UP1 ;  /* 0x0000003f14147287 */ /* 0x000fe40008800000 */
[----:B------:R-:W-:Y:S01]  /*1480*/  UISETP.LT.AND UP1, UPT, UR7, UR5, UPT ;  /* 0x000000050700728c */ /* 0x000fe2000bf21270 */
[----:B------:R-:W-:Y:S01]  /*1490*/  IMAD R5, R7, R5, R6 ;  /* 0x0000000507057224 */ /* 0x000fe200078e0206 */
[----:B------:R-:W-:Y:S01]  /*14a0*/  ULDC UR41, c[0x0][0x2c4] ;  /* 0x0000b10000297ab9 */ /* 0x000fe20000000800 */
[----:B------:R-:W-:-:S02]  /*14b0*/  UIMAD UR49, UR57, UR31, URZ ;  /* 0x0000001f393172a4 */ /* 0x000fc4000f8e023f */
[----:B------:R-:W-:Y:S01]  /*14c0*/  @UP3 UIMAD UR16, UR48, UR41, URZ ;  /* 0x00000029301032a4 */ /* 0x000fe2000f8e023f */
[----:B------:R-:W-:Y:S01]  /*14d0*/  ISETP.GT.U32.AND P1, PT, R7, R5, PT ;  /* 0x000000050700720c */ /* 0x000fe20003f24070 */
[----:B------:R-:W-:Y:S02]  /*14e0*/  USEL UR31, UR7, UR5, UP1 ;  /* 0x00000005071f7287 */ /* 0x000fe40008800000 */
[----:B------:R-:W-:Y:S02]  /*14f0*/  UISETP.NE.AND UP0, UPT, UR42, -0x1, UPT ;  /* 0xffffffff2a00788c */ /* 0x000fe4000bf05270 */
[----:B------:R-:W-:Y:S02]  /*1500*/  @UP3 USEL UR7, UR16, UR10, !UP2 ;  /* 0x0000000a10073287 */ /* 0x000fe4000d000000 */
[----:B------:R-:W-:Y:S01]  /*1510*/  ULEA UR17, UR31, 0xffffff80, 0x7 ;  /* 0xffffff801f117891 */ /* 0x000fe2000f8e383f */
[----:B------:R-:W-:Y:S01]  /*1520*/  @UP3 ULDC UR5, c[0x0][0x2e4] ;  /* 0x0000b90000053ab9 */ /* 0x000fe20000000800 */
[----:B------:R-:W-:-:S02]  /*1530*/  UIMAD.WIDE.U32 UR14, UR8, UR10, URZ ;  /* 0x0000000a080e72a5 */ /* 0x000fc4000f8e003f */
[----:B------:R-:W-:Y:S02]  /*1540*/  @!UP2 UIADD3 UR54, UR35, UR29, URZ ;  /* 0x0000001d2336a290 */ /* 0x000fe4000fffe03f */
[----:B------:R-:W-:Y:S01]  /*1550*/  @!P1 IMAD.IADD R5, R5, 0x1, -R7 ;  /* 0x0000000105059824 */ /* 0x000fe200078e0a07 */
[----:B------:R-:W-:Y:S01]  /*1560*/  @!UP3 UIMAD UR16, UR48, UR43, UR57 ;  /* 0x0000002b3010b2a4 */ /* 0x000fe2000f8e0239 */
[----:B------:R-:W-:Y:S01]  /*1570*/  @!P1 IADD3 R20, R20, 0x1, RZ ;  /* 0x0000000114149810 */ /* 0x000fe20007ffe0ff */
[----:B------:R-:W-:Y:S01]  /*1580*/  @UP3 UIMAD UR46, UR57, UR5, UR7 ;  /* 0x00000005392e32a4 */ /* 0x000fe2000f8e0207 */
[----:B------:R-:W-:Y:S01]  /*1590*/  PLOP3.LUT P1, PT, PT, PT, UP0, 0x80, 0x0 ;  /* 0x000000000000781c */ /* 0x000fe20003f2f008 */
[----:B------:R-:W-:Y:S01]  /*15a0*/  USHF.R.S32.HI UR29, URZ, 0x1f, UR17 ;  /* 0x0000001f3f1d7899 */ /* 0x000fe20008011411 */
[----:B------:R-:W-:Y:S01]  /*15b0*/  ISETP.GE.U32.AND P0, PT, R5, R7, PT ;  /* 0x000000070500720c */ /* 0x000fe20003f06070 */
[----:B------:R-:W-:Y:S01]  /*15c0*/  UIADD3 UR5, UP1, UR17, UR33, URZ ;  /* 0x0000002111057290 */ /* 0x000fe2000ff3e03f */
[----:B------:R-:W-:Y:S01]  /*15d0*/  LOP3.LUT R5, R4, UR57, RZ, 0x3c, !PT ;  /* 0x0000003904057c12 */ /* 0x000fe2000f8e3cff */
[----:B------:R-:W-:-:S02]  /*15e0*/  USEL UR55, UR18, UR14, !UP2 ;  /* 0x0000000e12377287 */ /* 0x000fc4000d000000 */
[----:B------:R-:W-:Y:S01]  /*15f0*/  @!UP3 UIMAD UR46, UR16, UR41, URZ ;  /* 0x00000029102eb2a4 */ /* 0x000fe2000f8e023f */
[----:B------:R-:W-:Y:S01]  /*1600*/  ISETP.GE.AND P2, PT, R5, RZ, PT ;  /* 0x000000ff0500720c */ /* 0x000fe20003f46270 */
[----:B------:R-:W-:Y:S01]  /*1610*/  ULDC.U8 UR27, c[0x0][0x480] ;  /* 0x00012000001b7ab9 */ /* 0x000fe20000000000 */
[----:B------:R-:W-:Y:S02]  /*1620*/  UIMAD UR14, UR9, UR10, URZ ;  /* 0x0000000a090e72a4 */ /* 0x000fe4000f8e023f */
[----:B------:R-:W-:Y:S02]  /*1630*/  UIADD3.X UR16, UR29, UR20, URZ, UP1, !UPT ;  /* 0x000000141d107290 */ /* 0x000fe40008ffe43f */
[----:B------:R-:W-:Y:S01]  /*1640*/  UIMAD UR7, UR9, UR5, URZ ;  /* 0x00000005090772a4 */ /* 0x000fe2000f8e023f */
[----:B------:R-:W-:Y:S01]  /*1650*/  @P0 VIADD R20, R20, 0x1 ;  /* 0x0000000114140836 */ /* 0x000fe20000000000 */
[----:B------:R-:W-:Y:S01]  /*1660*/  @UP0 UIADD3 UR28, UR40, UR42, URZ ;  /* 0x0000002a281c0290 */ /* 0x000fe2000fffe03f */
[----:B------:R-:W-:Y:S01]  /*1670*/  PLOP3.LUT P0, PT, PT, PT, UP3, 0x80, 0x0 ;  /* 0x000000000000781c */ /* 0x000fe20003f0f038 */
[----:B------:R-:W-:-:S02]  /*1680*/  @UP0 UIADD3 UR30, UR40, UR42, URZ ;  /* 0x0000002a281e0290 */ /* 0x000fc4000fffe03f */
[----:B------:R-:W-:Y:S01]  /*1690*/  UISETP.NE.AND UP5, UPT, UR27, URZ, UPT ;  /* 0x0000003f1b00728c */ /* 0x000fe2000bfa5270 */
[----:B------:R-:W-:Y:S01]  /*16a0*/  @!P2 IADD3 R20, -R20, RZ, RZ ;  /* 0x000000ff1414a210 */ /* 0x000fe20007ffe1ff */
[----:B------:R-:W-:Y:S01]  /*16b0*/  @UP0 ULDC.64 UR24, c[0x0][0x250] ;  /* 0x0000940000180ab9 */ /* 0x000fe20000000a00 */
[----:B------:R-:W-:Y:S01]  /*16c0*/  @UP0 ULDC.64 UR26, c[0x0][0x248] ;  /* 0x00009200001a0ab9 */ /* 0x000fe20000000a00 */
[----:B------:R-:W-:Y:S01]  /*16d0*/  UIMAD.WIDE.U32 UR20, UR8, UR5, URZ ;  /* 0x00000005081472a5 */ /* 0x000fe2000f8e003f */
[----:B------:R-:W-:Y:S01]  /*16e0*/  @!P3 LOP3.LUT R20, RZ, R4, RZ, 0x33, !PT ;  /* 0x00000004ff14b212 */ /* 0x000fe200078e33ff */
[----:B------:R-:W-:Y:S02]  /*16f0*/  @UP2 UIADD3 UR47, UR15, UR14, URZ ;  /* 0x0000000e0f2f2290 */ /* 0x000fe4000fffe03f */
[----:B------:R-:W-:Y:S02]  /*1700*/  UIMAD UR5, UR8, UR16, UR7 ;  /* 0x00000010080572a4 */ /* 0x000fe4000f8e0207 */
[----:B------:R-:W-:-:S02]  /*1710*/  @UP0 UIMAD.WIDE.U32 UR14, UR28, UR26, URZ ;  /* 0x0000001a1c0e02a5 */ /* 0x000fc4000f8e003f */
[----:B------:R-:W-:Y:S02]  /*1720*/  @UP0 UIMAD.WIDE.U32 UR8, UR30, UR24, URZ ;  /* 0x000000181e0802a5 */ /* 0x000fe4000f8e003f */
[----:B------:R-:W-:Y:S02]  /*1730*/  @UP0 UIMAD UR18, UR28, UR27, URZ ;  /* 0x0000001b1c1202a4 */ /* 0x000fe4000f8e023f */
[----:B------:R-:W-:Y:S02]  /*1740*/  @UP0 UIMAD UR7, UR30, UR25, URZ ;  /* 0x000000191e0702a4 */ /* 0x000fe4000f8e023f */
[----:B------:R-:W-:Y:S02]  /*1750*/  USEL UR50, UR32, URZ, UP5 ;  /* 0x0000003f20327287 */ /* 0x000fe4000a800000 */
[----:B------:R-:W-:Y:S02]  /*1760*/  USHF.R.S32.HI UR39, URZ, 0x1f, UR22 ;  /* 0x0000001f3f277899 */ /* 0x000fe40008011416 */
[----:B------:R-:W-:-:S02]  /*1770*/  USHF.R.S32.HI UR53, URZ, 0x1f, UR49 ;  /* 0x0000001f3f357899 */ /* 0x000fc40008011431 */
[----:B------:R-:W-:Y:S02]  /*1780*/  @UP0 UIADD3 UR43, UR9, UR7, URZ ;  /* 0x00000007092b0290 */ /* 0x000fe4000fffe03f */
        /* <DEDUP_REMOVED lines=18> */
.L_x_182:
        /* <DEDUP_REMOVED lines=13> */
.L_x_183:
        /* <DEDUP_REMOVED lines=11> */
.L_x_184:
[----:B------:R-:W-:Y:S02]  /*1a30*/  ULDC UR5, c[0x0][0x270] ;  /* 0x00009c0000057ab9 */ /* 0x000fe40000000800 */
[----:B------:R-:W-:-:S04]  /*1a40*/  UIMAD UR5, UR48, UR5, UR57 ;  /* 0x00000005300572a4 */ /* 0x000fc8000f8e0239 */
[----:B------:R-:W-:-:S12]  /*1a50*/  UIMAD UR5, UR5, UR59, URZ ;  /* 0x0000003b050572a4 */ /* 0x000fd8000f8e023f */
.L_x_185:
[----:B------:R-:W1:Y:S01]  /*1a60*/  S2R R8, SR_TID.X ;  /* 0x0000000000087919 */ /* 0x000e620000002100 */
[----:B------:R-:W-:Y:S01]  /*1a70*/  ULDC UR9, c[0x0][0x270] ;  /* 0x00009c0000097ab9 */ /* 0x000fe20000000800 */
[----:B------:R-:W-:Y:S01]  /*1a80*/  ULDC UR7, c[0x0][0x2dc] ;  /* 0x0000b70000077ab9 */ /* 0x000fe20000000800 */
[----:B------:R-:W2:Y:S01]  /*1a90*/  LDC.64 R6, c[0x0][0x420] ;  /* 0x00010800ff067b82 */ /* 0x000ea20000000a00 */
[----:B------:R-:W-:Y:S01]  /*1aa0*/  UIMAD UR23, UR7, UR9, URZ ;  /* 0x00000009071772a4 */ /* 0x000fe2000f8e023f */
[----:B------:R-:W-:Y:S01]  /*1ab0*/  BSSY B1, `(.L_x_181) ;  /* 0x0000692000017945 */ /* 0x000fe20003800000 */
[----:B------:R-:W-:Y:S02]  /*1ac0*/  UIADD3 UR30, UR17, UR5, URZ ;  /* 0x00000005111e7290 */ /* 0x000fe4000fffe03f */
[----:B------:R-:W-:Y:S02]  /*1ad0*/  USHF.L.U32 UR28, UR23, 0x7, URZ ;  /* 0x00000007171c7899 */ /* 0x000fe4000800063f */
[----:B------:R-:W-:-:S02]  /*1ae0*/  UIADD3 UR5, -UR6, UR11, UR22 ;  /* 0x0000000b06057290 */ /* 0x000fc4000fffe116 */
[----:B------:R-:W-:Y:S01]  /*1af0*/  UIADD3 UR7, UP4, UP3, UR20, UR28, UR49 ;  /* 0x0000001c14077290 */ /* 0x000fe2000fb9e031 */
[----:B------:R-:W-:Y:S02]  /*1b00*/  ULDC UR59, c[0x0][0x398] ;  /* 0x0000e600003b7ab9 */ /* 0x000fe40000000800 */
[----:B------:R-:W-:Y:S01]  /*1b10*/  ULDC.64 UR20, c[0x0][0x400] ;  /* 0x0001000000147ab9 */ /* 0x000fe20000000a00 */
[----:B------:R-:W-:Y:S02]  /*1b20*/  UIADD3 UR9, UP2, UP1, UR50, UR7, UR55 ;  /* 0x0000000732097290 */ /* 0x000fe4000f95e037 */
[----:B------:R-:W-:Y:S02]  /*1b30*/  USHF.R.S32.HI UR7, URZ, 0x1f, UR28 ;  /* 0x0000001f3f077899 */ /* 0x000fe4000801141c */
[----:B------:R-:W-:Y:S02]  /*1b40*/  UIADD3 UR5, UR5, -UR59, URZ ;  /* 0x8000003b05057290 */ /* 0x000fe4000fffe03f */
[----:B------:R-:W-:-:S02]  /*1b50*/  UIADD3.X UR7, UR16, UR7, UR53, UP4, UP3 ;  /* 0x0000000710077290 */ /* 0x000fc4000a7e6435 */
[----:B------:R-:W-:Y:S02]  /*1b60*/  USHF.R.S32.HI UR34, URZ, 0x1f, UR57 ;  /* 0x0000001f3f227899 */ /* 0x000fe40008011439 */
[----:B------:R-:W-:Y:S01]  /*1b70*/  UIADD3.X UR7, UR52, UR7, UR47, UP2, UP1 ;  /* 0x0000000734077290 */ /* 0x000fe200097e242f */
[----:B--2---:R-:W-:Y:S01]  /*1b80*/  IMAD R14, R6, UR29, RZ ;  /* 0x0000001d060e7c24 */ /* 0x004fe2000f8e02ff */
[----:B------:R-:W-:Y:S01]  /*1b90*/  ULDC.64 UR18, c[0x0][0x258] ;  /* 0x0000960000127ab9 */ /* 0x000fe20000000a00 */
[----:B------:R-:W-:Y:S02]  /*1ba0*/  ULDC.64 UR14, c[0x0][0x428] ;  /* 0x00010a00000e7ab9 */ /* 0x000fe40000000a00 */
[----:B------:R-:W-:Y:S01]  /*1bb0*/  IMAD R14, R7, UR17, R14 ;  /* 0x00000011070e7c24 */ /* 0x000fe2000f8e020e */
[----:B-1----:R-:W-:Y:S01]  /*1bc0*/  SHF.R.S32.HI R11, RZ, 0x1f, R8 ;  /* 0x0000001fff0b7819 */ /* 0x002fe20000011408 */
[----:B------:R-:W-:-:S03]  /*1bd0*/  UIMAD UR10, UR34, UR14, URZ ;  /* 0x0000000e220a72a4 */ /* 0x000fc6000f8e023f */
[CC--:B------:R-:W-:Y:S02]  /*1be0*/  LEA.HI R5, R11.reuse, R8.reuse, RZ, 0x5 ;  /* 0x000000080b057211 */ /* 0x0c0fe400078f28ff */
[----:B------:R-:W-:Y:S02]  /*1bf0*/  LEA.HI R11, R11, R8, RZ, 0x2 ;  /* 0x000000080b0b7211 */ /* 0x000fe400078f10ff */
[----:B------:R-:W-:Y:S02]  /*1c00*/  LOP3.LUT R203, R5, 0xffffffe0, RZ, 0xc0, !PT ;  /* 0xffffffe005cb7812 */ /* 0x000fe400078ec0ff */
[----:B------:R-:W-:Y:S02]  /*1c10*/  LOP3.LUT R4, R11, 0xfffffffc, RZ, 0xc0, !PT ;  /* 0xfffffffc0b047812 */ /* 0x000fe400078ec0ff */
[----:B------:R-:W-:Y:S01]  /*1c20*/  SHF.R.S32.HI R11, RZ, 0x2, R11 ;  /* 0x00000002ff0b7819 */ /* 0x000fe2000001140b */
[C---:B------:R-:W-:Y:S01]  /*1c30*/  IMAD.IADD R203, R8.reuse, 0x1, -R203 ;  /* 0x0000000108cb7824 */ /* 0x040fe200078e0acb */
[----:B------:R-:W-:Y:S01]  /*1c40*/  SHF.R.S32.HI R5, RZ, 0x5, R5 ;  /* 0x00000005ff057819 */ /* 0x000fe20000011405 */
[----:B------:R-:W-:Y:S01]  /*1c50*/  IMAD.IADD R4, R8, 0x1, -R4 ;  /* 0x0000000108047824 */ /* 0x000fe200078e0a04 */
[----:B------:R-:W-:-:S02]  /*1c60*/  SHF.R.S32.HI R10, RZ, 0x1f, R11 ;  /* 0x0000001fff0a7819 */ /* 0x000fc4000001140b */
[----:B------:R-:W-:Y:S01]  /*1c70*/  IADD3 R18, P0, R11, UR17, RZ ;  /* 0x000000110b127c10 */ /* 0x000fe2000ff1e0ff */
[----:B------:R-:W-:Y:S02]  /*1c80*/  IMAD.SHL.U32 R4, R4, 0x8, RZ ;  /* 0x0000000804047824 */ /* 0x000fe400078e00ff */
[----:B------:R-:W-:Y:S01]  /*1c90*/  IMAD R203, R5, UR23, R203 ;  /* 0x0000001705cb7c24 */ /* 0x000fe2000f8e02cb */
[----:B------:R-:W-:Y:S02]  /*1ca0*/  IADD3.X R8, R10, UR29, RZ, P0, !PT ;  /* 0x0000001d0a087c10 */ /* 0x000fe400087fe4ff */
[----:B------:R-:W-:Y:S02]  /*1cb0*/  SHF.R.S32.HI R5, RZ, 0x1f, R4 ;  /* 0x0000001fff057819 */ /* 0x000fe40000011404 */
[----:B------:R-:W-:Y:S01]  /*1cc0*/  IADD3 R16, P0, R4, UR8, RZ ;  /* 0x0000000804107c10 */ /* 0x000fe2000ff1e0ff */
[----:B------:R-:W-:Y:S01]  /*1cd0*/  IMAD R8, R8, UR44, RZ ;  /* 0x0000002c08087c24 */ /* 0x000fe2000f8e02ff */
[----:B------:R-:W-:-:S02]  /*1ce0*/  UIADD3 UR8, UR17, UR46, URZ ;  /* 0x0000002e11087290 */ /* 0x000fc4000fffe03f */
[----:B------:R-:W-:Y:S01]  /*1cf0*/  IADD3.X R17, R5, UR54, RZ, P0, !PT ;  /* 0x0000003605117c10 */ /* 0x000fe200087fe4ff */
[C---:B------:R-:W-:Y:S01]  /*1d00*/  IMAD R8, R18.reuse, UR45, R8 ;  /* 0x0000002d12087c24 */ /* 0x040fe2000f8e0208 */
[C---:B------:R-:W-:Y:S01]  /*1d10*/  IADD3 R9, P0, R203.reuse, UR9, RZ ;  /* 0x00000009cb097c10 */ /* 0x040fe2000ff1e0ff */
[----:B------:R-:W-:Y:S01]  /*1d20*/  IMAD.WIDE.U32 R18, R18, UR44, R4 ;  /* 0x0000002c12127c25 */ /* 0x000fe2000f8e0004 */
[----:B------:R-:W-:Y:S02]  /*1d30*/  UIMAD UR9, UR57, UR15, UR10 ;  /* 0x0000000f390972a4 */ /* 0x000fe4000f8e020a */
[----:B------:R-:W-:Y:S01]  /*1d40*/  LEA.HI.X.SX32 R203, R203, UR7, 0x1, P0 ;  /* 0x00000007cbcb7c11 */ /* 0x000fe200080f0eff */
[----:B------:R-:W-:Y:S01]  /*1d50*/  IMAD.WIDE.U32 R16, R6, UR17, R16 ;  /* 0x0000001106107c25 */ /* 0x000fe2000f8e0010 */
[----:B------:R-:W-:Y:S01]  /*1d60*/  LEA R202, P0, R9, UR20, 0x2 ;  /* 0x0000001409ca7c11 */ /* 0x000fe2000f8010ff */
[----:B------:R-:W-:Y:S01]  /*1d70*/  UIMAD UR7, UR34, UR18, URZ ;  /* 0x00000012220772a4 */ /* 0x000fe2000f8e023f */
[----:B------:R-:W-:Y:S01]  /*1d80*/  IADD3 R18, P2, R18, UR56, RZ ;  /* 0x0000003812127c10 */ /* 0x000fe2000ff5e0ff */
[----:B------:R-:W-:Y:S01]  /*1d90*/  IMAD.IADD R15, R17, 0x1, R14 ;  /* 0x00000001110f7824 */ /* 0x000fe200078e020e */
[----:B------:R-:W-:Y:S01]  /*1da0*/  LEA.HI.X R203, R9, UR21, R203, 0x2, P0 ;  /* 0x0000001509cb7c11 */ /* 0x000fe200080f14cb */
[----:B------:R-:W-:Y:S01]  /*1db0*/  USHF.R.S32.HI UR21, URZ, 0x1f, UR5 ;  /* 0x0000001f3f157899 */ /* 0x000fe20008011405 */
[----:B------:R-:W-:Y:S01]  /*1dc0*/  IADD3.X R19, R19, UR51, R8, P2, !PT ;  /* 0x0000003313137c10 */ /* 0x000fe200097fe408 */
[----:B------:R-:W-:Y:S01]  /*1dd0*/  IMAD.MOV.U32 R14, RZ, RZ, R16 ;  /* 0x000000ffff0e7224 */ /* 0x000fe200078e0010 */
[----:B------:R-:W-:Y:S01]  /*1de0*/  UIMAD UR7, UR57, UR19, UR7 ;  /* 0x00000013390772a4 */ /* 0x000fe2000f8e0207 */
[----:B------:R-:W-:Y:S01]  /*1df0*/  IMAD.U32 R8, RZ, RZ, UR14 ;  /* 0x0000000eff087e24 */ /* 0x000fe2000f8e00ff */
[----:B------:R-:W-:Y:S01]  /*1e00*/  ULEA.HI UR21, UR21, UR5, URZ, 0x7 ;  /* 0x0000000515157291 */ /* 0x000fe2000f8f383f */
[----:B------:R-:W-:Y:S01]  /*1e10*/  IMAD.U32 R16, RZ, RZ, UR18 ;  /* 0x00000012ff107e24 */ /* 0x000fe2000f8e00ff */
[----:B------:R-:W-:Y:S01]  /*1e20*/  ULDC.64 UR16, c[0x0][0x210] ;  /* 0x0000840000107ab9 */ /* 0x000fe20000000a00 */
[----:B------:R-:W-:Y:S01]  /*1e30*/  IMAD.WIDE.U32 R8, R8, UR57, R14 ;  /* 0x0000003908087c25 */ /* 0x000fe2000f8e000e */
[----:B------:R-:W-:Y:S01]  /*1e40*/  USHF.R.S32.HI UR21, URZ, 0x7, UR21 ;  /* 0x000000073f157899 */ /* 0x000fe20008011415 */
[----:B------:R-:W-:-:S02]  /*1e50*/  ULDC.64 UR34, c[0x0][0x2b0] ;  /* 0x0000ac0000227ab9 */ /* 0x000fc40000000a00 */
[----:B------:R-:W-:Y:S01]  /*1e60*/  IMAD.WIDE.U32 R16, R16, UR57, R18 ;  /* 0x0000003910107c25 */ /* 0x000fe2000f8e0012 */
[----:B------:R-:W-:Y:S01]  /*1e70*/  UISETP.LT.AND UP1, UPT, URZ, UR21, UPT ;  /* 0x000000153f00728c */ /* 0x000fe2000bf21270 */
[----:B------:R-:W-:Y:S02]  /*1e80*/  ULDC.64 UR14, c[0x0][0x478] ;  /* 0x00011e00000e7ab9 */ /* 0x000fe40000000a00 */
[----:B------:R-:W-:Y:S01]  /*1e90*/  IMAD.MOV.U32 R14, RZ, RZ, R8 ;  /* 0x000000ffff0e7224 */ /* 0x000fe200078e0008 */
[----:B------:R-:W-:Y:S01]  /*1ea0*/  USEL UR21, URZ, UR21, !UP1 ;  /* 0x000000153f157287 */ /* 0x000fe2000c800000 */
[----:B------:R-:W-:Y:S01]  /*1eb0*/  VIADD R8, R17, UR7 ;  /* 0x0000000711087c36 */ /* 0x000fe20008000000 */
[----:B------:R-:W-:Y:S01]  /*1ec0*/  LEA R200, P0, R16, UR16, 0x1 ;  /* 0x0000001010c87c11 */ /* 0x000fe2000f8008ff */
[----:B------:R-:W-:Y:S01]  /*1ed0*/  VIADD R15, R9, UR9 ;  /* 0x00000009090f7c36 */ /* 0x000fe20008000000 */
[----:B------:R-:W-:Y:S01]  /*1ee0*/  UISETP.GT.AND UP1, UPT, UR31, UR21, UPT ;  /* 0x000000151f00728c */ /* 0x000fe2000bf24270 */
[-C--:B------:R-:W-:Y:S01]  /*1ef0*/  IMAD R9, R10, R6.reuse, RZ ;  /* 0x000000060a097224 */ /* 0x080fe200078e02ff */
[----:B------:R-:W-:Y:S01]  /*1f00*/  LEA.HI.X R201, R16, UR17, R8, 0x1, P0 ;  /* 0x0000001110c97c11 */ /* 0x000fe200080f0c08 */
[C---:B------:R-:W-:Y:S01]  /*1f10*/  IMAD.WIDE.U32 R14, R11.reuse, R6, R14 ;  /* 0x000000060b0e7225 */ /* 0x040fe200078e000e */
[----:B------:R-:W-:Y:S01]  /*1f20*/  ULDC.64 UR18, c[0x0][0x3e0] ;  /* 0x0000f80000127ab9 */ /* 0x000fe20000000a00 */
[----:B------:R-:W-:Y:S01]  /*1f30*/  UIMAD.WIDE UR8, UR8, 0x4, UR34 ;  /* 0x00000004080878a5 */ /* 0x000fe2000f8e0222 */
[----:B------:R-:W-:Y:S01]  /*1f40*/  PLOP3.LUT P0, PT, PT, PT, UP1, 0x80, 0x0 ;  /* 0x000000000000781c */ /* 0x000fe20003f0f018 */
[----:B------:R-:W-:Y:S01]  /*1f50*/  IMAD R9, R11, R7, R9 ;  /* 0x000000070b097224 */ /* 0x000fe200078e0209 */
[----:B------:R-:W-:Y:S01]  /*1f60*/  UIMAD.WIDE UR14, UR30, 0x4, UR14 ;  /* 0x000000041e0e78a5 */ /* 0x000fe2000f8e020e */
[----:B------:R-:W-:Y:S01]  /*1f70*/  LEA R198, P2, R14, UR18, 0x1 ;  /* 0x000000120ec67c11 */ /* 0x000fe2000f8408ff */
[----:B------:R-:W-:Y:S01]  /*1f80*/  UIADD3 UR7, UR31, -0x1, URZ ;  /* 0xffffffff1f077890 */ /* 0x000fe2000fffe03f */
[----:B------:R-:W-:Y:S01]  /*1f90*/  IMAD.IADD R9, R15, 0x1, R9 ;  /* 0x000000010f097824 */ /* 0x000fe200078e0209 */
[----:B------:R-:W-:Y:S01]  /*1fa0*/  UMOV UR17, UR8 ;  /* 0x0000000800117c82 */ /* 0x000fe20008000000 */
[----:B------:R-:W-:-:S02]  /*1fb0*/  UMOV UR16, UR9 ;  /* 0x0000000900107c82 */ /* 0x000fc40008000000 */
[----:B------:R-:W-:Y:S01]  /*1fc0*/  UMOV UR18, UR15 ;  /* 0x0000000f00127c82 */ /* 0x000fe20008000000 */
[----:B------:R-:W-:Y:S01]  /*1fd0*/  LEA.HI.X R199, R14, UR19, R9, 0x1, P2 ;  /* 0x000000130ec77c11 */ /* 0x000fe200090f0c09 */
[----:B------:R-:W-:Y:S02]  /*1fe0*/  UMOV UR19, UR14 ;  /* 0x0000000e00137c82 */ /* 0x000fe40008000000 */
        /* <DEDUP_REMOVED lines=20> */
.L_x_187:
        /* <DEDUP_REMOVED lines=19> */
.L_x_188:
[----:B------:R-:W-:Y:S01]  /*2260*/  UIMAD UR5, UR39, UR8, URZ ;  /* 0x00000008270572a4 */ /* 0x000fe2000f8e023f */
[----:B------:R-:W-:Y:S01]  /*2270*/  IMAD.U32 R8, RZ, RZ, UR8 ;  /* 0x00000008ff087e24 */ /* 0x000fe2000f8e00ff */
[----:B------:R-:W-:Y:S01]  /*2280*/  UIMAD UR6, UR38, -0x80, UR6 ;  /* 0xffffff80260678a4 */ /* 0x000fe2000f8e0206 */
[C---:B------:R-:W-:Y:S01]  /*2290*/  VIADD R6, R11.reuse, 0x40 ;  /* 0x000000400b067836 */ /* 0x040fe20000000000 */
[----:B------:R-:W-:Y:S01]  /*22a0*/  UIMAD UR5, UR22, UR9, UR5 ;  /* 0x00000009160572a4 */ /* 0x000fe2000f8e0205 */
[----:B------:R-:W-:Y:S01]  /*22b0*/  IMAD.WIDE.U32 R8, R8, UR22, R4 ;  /* 0x0000001608087c25 */ /* 0x000fe2000f8e0004 */
[----:B------:R-:W-:Y:S01]  /*22c0*/  USHF.R.S32.HI UR19, URZ, 0x1f, UR57 ;  /* 0x0000001f3f137899 */ /* 0x000fe20008011439 */
[----:B------:R-:W-:Y:S01]  /*22d0*/  BSSY B0, `(.L_x_189) ;  /* 0x0000017000007945 */ /* 0x000fe20003800000 */
[----:B------:R-:W-:Y:S01]  /*22e0*/  ULDC.64 UR14, c[0x0][0x468] ;  /* 0x00011a00000e7ab9 */ /* 0x000fe20000000a00 */
[----:B------:R-:W-:Y:S02]  /*22f0*/  ISETP.GE.AND P1, PT, R11, UR6, PT ;  /* 0x000000060b007c0c */ /* 0x000fe4000bf26270 */
[----:B------:R-:W-:Y:S01]  /*2300*/  MOV R7, UR5 ;  /* 0x0000000500077c02 */ /* 0x000fe20008000f00 */
[----:B------:R-:W-:Y:S01]  /*2310*/  UIMAD UR5, UR19, UR14, URZ ;  /* 0x0000000e130572a4 */ /* 0x000fe2000f8e023f */
[----:B------:R-:W-:-:S02]  /*2320*/  IADD3 R12, P0, R8, UR7, RZ ;  /* 0x00000007080c7c10 */ /* 0x000fc4000ff1e0ff */
[----:B------:R-:W-:Y:S01]  /*2330*/  MOV R8, UR14 ;  /* 0x0000000e00087c02 */ /* 0x000fe20008000f00 */
[----:B------:R-:W-:Y:S01]  /*2340*/  UIMAD UR15, UR57, UR15, UR5 ;  /* 0x0000000f390f72a4 */ /* 0x000fe2000f8e0205 */
[----:B------:R-:W-:Y:S02]  /*2350*/  IADD3.X R13, R9, UR18, R7, P0, !PT ;  /* 0x00000012090d7c10 */ /* 0x000fe400087fe407 */
[----:B------:R-:W-:Y:S01]  /*2360*/  ISETP.GE.AND P0, PT, R6, UR6, PT ;  /* 0x0000000606007c0c */ /* 0x000fe2000bf06270 */
[----:B------:R-:W-:-:S04]  /*2370*/  IMAD.WIDE.U32 R8, R8, UR57, R12 ;  /* 0x0000003908087c25 */ /* 0x000fc8000f8e000c */
[----:B------:R-:W-:Y:S01]  /*2380*/  VIADD R6, R9, UR15 ;  /* 0x0000000f09067c36 */ /* 0x000fe20008000000 */
[----:B------:R-:W-:Y:S07]  /*2390*/  @P1 BRA `(.L_x_190) ;  /* 0x0000000000281947 */ /* 0x000fee0003800000 */
        /* <DEDUP_REMOVED lines=10> */
.L_x_190:
[----:B------:R-:W-:Y:S05]  /*2440*/  BSYNC B0 ;  /* 0x0000000000007941 */ /* 0x000fea0003800000 */
.L_x_189:
        /* <DEDUP_REMOVED lines=14> */
.L_x_192:
[----:B------:R-:W-:Y:S05]  /*2530*/  BSYNC B0 ;  /* 0x0000000000007941 */ /* 0x000fea0003800000 */
.L_x_191:
        /* <DEDUP_REMOVED lines=9> */
[----:B------:R-:W-:Y:S01]  /*25d0*/  UIMAD UR5, UR8, UR6, URZ ;  /* 0x00000006080572a4 */ /* 0x000fe2000f8e023f */
[----:B------:R-:W-:Y:S02]  /*25e0*/  MOV R6, UR6 ;  /* 0x0000000600067c02 */ /* 0x000fe40008000f00 */
[----:B------:R-:W-:Y:S01]  /*25f0*/  IADD3.X R9, R7, UR17, R4, P2, !PT ;  /* 0x0000001107097c10 */ /* 0x000fe200097fe404 */
[----:B------:R-:W-:Y:S02]  /*2600*/  UIMAD UR7, UR57, UR7, UR5 ;  /* 0x00000007390772a4 */ /* 0x000fe4000f8e0205 */
        /* <DEDUP_REMOVED lines=13> */
.L_x_194:
[----:B------:R-:W-:Y:S05]  /*26e0*/  BSYNC B0 ;  /* 0x0000000000007941 */ /* 0x000fea0003800000 */
.L_x_193:
        /* <DEDUP_REMOVED lines=14> */
.L_x_186:
[----:B------:R-:W-:Y:S01]  /*27d0*/  UIMAD UR8, UR38, -0x80, UR6 ;  /* 0xffffff80260878a4 */ /* 0x000fe2000f8e0206 */
[C---:B------:R-:W-:Y:S01]  /*27e0*/  VIADD R8, R11.reuse, 0x40 ;  /* 0x000000400b087836 */ /* 0x040fe20000000000 */
[----:B------:R-:W-:Y:S01]  /*27f0*/  UIMAD UR9, UR39, UR24, URZ ;  /* 0x00000018270972a4 */ /* 0x000fe2000f8e023f */
[----:B------:R-:W-:Y:S01]  /*2800*/  IMAD.U32 R16, RZ, RZ, UR24 ;  /* 0x00000018ff107e24 */ /* 0x000fe2000f8e00ff */
[----:B------:R-:W-:Y:S01]  /*2810*/  UIMAD UR10, UR39, UR26, URZ ;  /* 0x0000001a270a72a4 */ /* 0x000fe2000f8e023f */
[----:B------:R-:W-:Y:S01]  /*2820*/  IMAD.U32 R14, RZ, RZ, UR26 ;  /* 0x0000001aff0e7e24 */ /* 0x000fe2000f8e00ff */
[----:B------:R-:W-:Y:S01]  /*2830*/  UIMAD UR20, UR22, UR25, UR9 ;  /* 0x00000019161472a4 */ /* 0x000fe2000f8e0209 */
[----:B------:R-:W-:Y:S01]  /*2840*/  ISETP.GE.AND P3, PT, R8, UR8, PT ;  /* 0x0000000808007c0c */ /* 0x000fe2000bf66270 */
[----:B------:R-:W-:Y:S01]  /*2850*/  UIMAD UR9, UR22, UR27, UR10 ;  /* 0x0000001b160972a4 */ /* 0x000fe2000f8e020a */
[--C-:B------:R-:W-:Y:S01]  /*2860*/  IMAD.WIDE.U32 R16, R16, UR22, R4.reuse ;  /* 0x0000001610107c25 */ /* 0x100fe2000f8e0004 */
[----:B------:R-:W-:Y:S01]  /*2870*/  UIMAD UR5, UR7, -0x80, UR11 ;  /* 0xffffff80070578a4 */ /* 0x000fe2000f8e020b */
[----:B------:R-:W-:Y:S01]  /*2880*/  ISETP.GE.AND P4, PT, R11, UR8, PT ;  /* 0x000000080b007c0c */ /* 0x000fe2000bf86270 */
[----:B------:R-:W-:Y:S01]  /*2890*/  ULDC.64 UR14, c[0x0][0x268] ;  /* 0x00009a00000e7ab9 */ /* 0x000fe20000000a00 */
[----:B------:R-:W-:Y:S01]  /*28a0*/  IMAD.WIDE.U32 R14, R14, UR22, R4 ;  /* 0x000000160e0e7c25 */ /* 0x000fe2000f8e0004 */
[----:B------:R-:W-:-:S02]  /*28b0*/  IADD3 R18, P1, R16, UR32, RZ ;  /* 0x0000002010127c10 */ /* 0x000fc4000ff3e0ff */
[----:B------:R-:W-:Y:S01]  /*28c0*/  SHF.R.S32.HI R192, RZ, 0x1f, R173 ;  /* 0x0000001fffc07819 */ /* 0x000fe200000114ad */
[----:B------:R-:W-:Y:S01]  /*28d0*/  IMAD.U32 R5, RZ, RZ, UR20 ;  /* 0x00000014ff057e24 */ /* 0x000fe2000f8e00ff */
[----:B------:R-:W-:Y:S01]  /*28e0*/  IADD3 R14, P0, R14, UR33, RZ ;  /* 0x000000210e0e7c10 */ /* 0x000fe2000ff1e0ff */
[----:B------:R-:W-:Y:S01]  /*28f0*/  IMAD.U32 R4, RZ, RZ, UR9 ;  /* 0x00000009ff047e24 */ /* 0x000fe2000f8e00ff */
[----:B------:R-:W-:Y:S01]  /*2900*/  ULDC.64 UR8, c[0x0][0x260] ;  /* 0x0000980000087ab9 */ /* 0x000fe20000000a00 */
[----:B------:R-:W-:Y:S01]  /*2910*/  IMAD R22, R13, UR14, RZ ;  /* 0x0000000e0d167c24 */ /* 0x000fe2000f8e02ff */
[----:B------:R-:W-:Y:S01]  /*2920*/  IADD3.X R19, R17, UR43, R5, P1, !PT ;  /* 0x0000002b11137c10 */ /* 0x000fe20008ffe405 */
[----:B------:R-:W-:Y:S01]  /*2930*/  IMAD R13, R13, UR8, RZ ;  /* 0x000000080d0d7c24 */ /* 0x000fe2000f8e02ff */
[----:B------:R-:W-:Y:S01]  /*2940*/  IADD3.X R15, R15, UR41, R4, P0, !PT ;  /* 0x000000290f0f7c10 */ /* 0x000fe200087fe404 */
[----:B------:R-:W-:Y:S01]  /*2950*/  IMAD R22, R20, UR15, R22 ;  /* 0x0000000f14167c24 */ /* 0x000fe2000f8e0216 */
[----:B------:R-:W1:Y:S01]  /*2960*/  @!P3 LDC.64 R4, c[0x0][0x220] ;  /* 0x00008800ff04bb82 */ /* 0x000e620000000a00 */
[----:B------:R-:W-:Y:S01]  /*2970*/  ISETP.GE.AND P1, PT, R8, UR5, PT ;  /* 0x0000000508007c0c */ /* 0x000fe2000bf26270 */
[----:B------:R-:W-:Y:S01]  /*2980*/  IMAD.WIDE.U32 R18, R20, UR14, R18 ;  /* 0x0000000e14127c25 */ /* 0x000fe2000f8e0012 */
[----:B------:R-:W-:Y:S01]  /*2990*/  @!P3 IADD3 R12, P0, R11, 0x40, RZ ;  /* 0x000000400b0cb810 */ /* 0x000fe20007f1e0ff */
[----:B------:R-:W-:-:S02]  /*29a0*/  UIMAD.WIDE.U32 UR14, UR44, 0x80, URZ ;  /* 0x000000802c0e78a5 */ /* 0x000fc4000f8e003f */
[----:B------:R-:W-:Y:S02]  /*29b0*/  IMAD.IADD R23, R19, 0x1, R22 ;  /* 0x0000000113177824 */ /* 0x000fe400078e0216 */
[----:B------:R-:W-:Y:S01]  /*29c0*/  IMAD.SHL.U32 R7, R7, 0x80, RZ ;  /* 0x0000008007077824 */ /* 0x000fe200078e00ff */
[----:B------:R-:W2:Y:S01]  /*29d0*/  @!P4 LDC.64 R8, c[0x0][0x220] ;  /* 0x00008800ff08cb82 */ /* 0x000ea20000000a00 */
[----:B------:R-:W-:Y:S02]  /*29e0*/  @!P3 IMAD.X R16, RZ, RZ, R10, P0 ;  /* 0x000000ffff10b224 */ /* 0x000fe400000e060a */
[----:B------:R-:W-:Y:S02]  /*29f0*/  IMAD.MOV.U32 R195, RZ, RZ, 0x7f800000 ;  /* 0x7f800000ffc37424 */ /* 0x000fe400078e00ff */
[----:B------:R-:W-:Y:S02]  /*2a00*/  IMAD.MOV.U32 R196, RZ, RZ, 0x7f800000 ;  /* 0x7f800000ffc47424 */ /* 0x000fe400078e00ff */
[----:B------:R-:W-:-:S02]  /*2a10*/  IMAD.MOV.U32 R193, RZ, RZ, 0x7f800000 ;  /* 0x7f800000ffc17424 */ /* 0x000fc400078e00ff */
[----:B------:R-:W-:Y:S02]  /*2a20*/  IMAD.MOV.U32 R194, RZ, RZ, 0x7f800000 ;  /* 0x7f800000ffc27424 */ /* 0x000fe400078e00ff */
[----:B------:R-:W-:Y:S02]  /*2a30*/  VIADD R190, R173, 0xffffff80 ;  /* 0xffffff80adbe7836 */ /* 0x000fe40000000000 */
[----:B------:R-:W-:Y:S02]  /*2a40*/  VIADD R164, R171, 0x1000 ;  /* 0x00001000aba47836 */ /* 0x000fe40000000000 */
[----:B------:R-:W-:Y:S01]  /*2a50*/  VIADD R163, R170, 0x1000 ;  /* 0x00001000aaa37836 */ /* 0x000fe20000000000 */
[----:B------:R-:W-:Y:S01]  /*2a60*/  UIADD3 UR39, UR22, UR11, URZ ;  /* 0x0000000b16277290 */ /* 0x000fe2000fffe03f */
[C---:B------:R-:W-:Y:S01]  /*2a70*/  IMAD R13, R20.reuse, UR9, R13 ;  /* 0x00000009140d7c24 */ /* 0x040fe2000f8e020d */
[----:B------:R-:W-:Y:S01]  /*2a80*/  USHF.L.U32 UR9, UR45, 0x7, URZ ;  /* 0x000000072d097899 */ /* 0x000fe2000800063f */
[----:B------:R-:W-:Y:S01]  /*2a90*/  IMAD.WIDE.U32 R20, R20, UR8, R14 ;  /* 0x0000000814147c25 */ /* 0x000fe2000f8e000e */
[----:B------:R-:W-:Y:S01]  /*2aa0*/  ULEA.HI UR8, UR7, UR7, URZ, 0x1 ;  /* 0x0000000707087291 */ /* 0x000fe2000f8f083f */
[----:B------:R-:W-:Y:S01]  /*2ab0*/  CS2R R94, SRZ ;  /* 0x00000000005e7805 */ /* 0x000fe2000001ff00 */
[----:B------:R-:W-:Y:S01]  /*2ac0*/  ULDC UR29, c[0x0][0x394] ;  /* 0x0000e500001d7ab9 */ /* 0x000fe20000000800 */
[----:B------:R-:W-:Y:S01]  /*2ad0*/  IMAD.WIDE.U32 R14, R6, 0x80, RZ ;  /* 0x00000080060e7825 */ /* 0x000fe200078e00ff */
[----:B------:R-:W-:Y:S01]  /*2ae0*/  ULOP3.LUT UR8, UR8, 0xfffffffe, URZ, 0xc0, !UPT ;  /* 0xfffffffe08087892 */ /* 0x000fe2000f8ec03f */
[----:B------:R-:W-:-:S02]  /*2af0*/  CS2R R92, SRZ ;  /* 0x00000000005c7805 */ /* 0x000fc4000001ff00 */
[----:B------:R-:W-:Y:S01]  /*2b00*/  CS2R R98, SRZ ;  /* 0x0000000000627805 */ /* 0x000fe2000001ff00 */
[----:B------:R-:W-:Y:S01]  /*2b10*/  @!P3 IMAD.MOV.U32 R19, RZ, RZ, R23 ;  /* 0x000000ffff13b224 */ /* 0x000fe200078e0017 */
[----:B------:R-:W-:Y:S01]  /*2b20*/  @!P1 IADD3 R14, P0, R198, R14, RZ ;  /* 0x0000000ec60e9210 */ /* 0x000fe20007f1e0ff */
[----:B------:R-:W-:Y:S01]  /*2b30*/  @!P3 IMAD R16, R16, UR24, RZ ;  /* 0x000000181010bc24 */ /* 0x000fe2000f8e02ff */
[----:B------:R-:W-:Y:S01]  /*2b40*/  UIADD3 UR8, UR7, -UR8, URZ ;  /* 0x8000000807087290 */ /* 0x000fe2000fffe03f */
[----:B------:R-:W-:Y:S01]  /*2b50*/  @!P4 IMAD.MOV.U32 R22, RZ, RZ, R18 ;  /* 0x000000ffff16c224 */ /* 0x000fe200078e0012 */
[----:B------:R-:W-:Y:S01]  /*2b60*/  @!P1 IADD3.X R15, R199, R15, R7, P0, !PT ;  /* 0x0000000fc70f9210 */ /* 0x000fe200007fe407 */
[C---:B------:R-:W-:Y:S01]  /*2b70*/  @!P3 IMAD R16, R12.reuse, UR25, R16 ;  /* 0x000000190c10bc24 */ /* 0x040fe2000f8e0210 */
[----:B------:R-:W-:Y:S01]  /*2b80*/  UISETP.NE.AND UP0, UPT, UR8, 0x1, UPT ;  /* 0x000000010800788c */ /* 0x000fe2000bf05270 */
[----:B------:R-:W-:Y:S01]  /*2b90*/  @!P3 IMAD.WIDE.U32 R18, R12, UR24, R18 ;  /* 0x000000180c12bc25 */ /* 0x000fe2000f8e0012 */
[----:B------:R-:W-:-:S02]  /*2ba0*/  CS2R R96, SRZ ;  /* 0x0000000000607805 */ /* 0x000fc4000001ff00 */
[----:B------:R-:W-:Y:S02]  /*2bb0*/  CS2R R90, SRZ ;  /* 0x00000000005a7805 */ /* 0x000fe4000001ff00 */
[----:B------:R-:W-:Y:S01]  /*2bc0*/  CS2R R88, SRZ ;  /* 0x0000000000587805 */ /* 0x000fe2000001ff00 */
[----:B------:R-:W-:Y:S01]  /*2bd0*/  @!P3 IMAD.IADD R16, R19, 0x1, R16 ;  /* 0x000000011310b824 */ /* 0x000fe200078e0210 */
[----:B-1----:R-:W-:Y:S01]  /*2be0*/  @!P3 LEA R4, P0, R18, R4, 0x1 ;  /* 0x000000041204b211 */ /* 0x002fe200078008ff */
[----:B------:R-:W-:Y:S01]  /*2bf0*/  @!P4 IMAD R17, R10, UR24, RZ ;  /* 0x000000180a11cc24 */ /* 0x000fe2000f8e02ff */
[----:B------:R-:W-:Y:S01]  /*2c00*/  CS2R R86, SRZ ;  /* 0x0000000000567805 */ /* 0x000fe2000001ff00 */
[----:B------:R-:W-:Y:S01]  /*2c10*/  @!P4 IMAD.WIDE.U32 R22, R11, UR24, R22 ;  /* 0x000000180b16cc25 */ /* 0x000fe2000f8e0016 */
[----:B------:R-:W-:Y:S02]  /*2c20*/  @!P3 LEA.HI.X R5, R18, R5, R16, 0x1, P0 ;  /* 0x000000051205b211 */ /* 0x000fe400000f0c10 */
[----:B------:R-:W-:-:S02]  /*2c30*/  CS2R R84, SRZ ;  /* 0x0000000000547805 */ /* 0x000fc4000001ff00 */
[----:B------:R-:W-:Y:S01]  /*2c40*/  PLOP3.LUT P0, PT, PT, PT, UP5, 0x80, 0x0 ;  /* 0x000000000000781c */ /* 0x000fe20003f0f058 */
[----:B------:R-:W-:Y:S01]  /*2c50*/  @!P4 IMAD R17, R11, UR25, R17 ;  /* 0x000000190b11cc24 */ /* 0x000fe2000f8e0211 */
[----:B--2---:R-:W-:Y:S01]  /*2c60*/  @!P4 LEA R8, P2, R22, R8, 0x1 ;  /* 0x000000081608c211 */ /* 0x004fe200078408ff */
[----:B------:R-:W-:Y:S01]  /*2c70*/  VIADD R6, R173, 0x8 ;  /* 0x00000008ad067836 */ /* 0x000fe20000000000 */
[----:B------:R-:W-:Y:S01]  /*2c80*/  @!P1 IADD3 R18, P5, R200, UR14, RZ ;  /* 0x0000000ec8129c10 */ /* 0x000fe2000ffbe0ff */
[----:B------:R-:W-:Y:S01]  /*2c90*/  @!P4 IMAD.IADD R17, R23, 0x1, R17 ;  /* 0x000000011711c824 */ /* 0x000fe200078e0211 */
[----:B------:R-:W-:Y:S01]  /*2ca0*/  CS2R R78, SRZ ;  /* 0x00000000004e7805 */ /* 0x000fe2000001ff00 */
[----:B------:R-:W-:Y:S01]  /*2cb0*/  IMAD.IADD R7, R21, 0x1, R13 ;  /* 0x0000000115077824 */ /* 0x000fe200078e020d */
[----:B------:R-:W-:Y:S01]  /*2cc0*/  ISETP.GE.AND P6, PT, R6, UR5, PT ;  /* 0x0000000506007c0c */ /* 0x000fe2000bfc6270 */
[----:B------:R-:W-:Y:S01]  /*2cd0*/  @!P4 IMAD.MOV.U32 R6, RZ, RZ, R20 ;  /* 0x000000ffff06c224 */ /* 0x000fe200078e0014 */
[----:B------:R-:W-:Y:S01]  /*2ce0*/  @!P4 LEA.HI.X R9, R22, R9, R17, 0x1, P2 ;  /* 0x000000091609c211 */ /* 0x000fe200010f0c11 */
[----:B------:R-:W-:Y:S01]  /*2cf0*/  @!P4 IMAD R12, R10, UR26, RZ ;  /* 0x0000001a0a0ccc24 */ /* 0x000fe2000f8e02ff */
[C---:B------:R-:W-:Y:S01]  /*2d00*/  @!P3 IADD3 R13, P2, R11.reuse, 0x40, RZ ;  /* 0x000000400b0db810 */ /* 0x040fe20007f5e0ff */
[----:B------:R-:W-:Y:S01]  /*2d10*/  @P0 BAR.SYNC.DEFER_BLOCKING 0x0 ;  /* 0x0000000000000b1d */ /* 0x000fe20000010000 */
[----:B------:R-:W-:Y:S01]  /*2d20*/  @!P4 IMAD.WIDE.U32 R16, R11, UR26, R6 ;  /* 0x0000001a0b10cc25 */ /* 0x000fe2000f8e0006 */
[----:B------:R-:W-:-:S03]  /*2d30*/  PLOP3.LUT P0, PT, PT, PT, UP0, 0x80, 0x0 ;  /* 0x000000000000781c */ /* 0x000fc60003f0f008 */
[----:B------:R-:W-:Y:S01]  /*2d40*/  @!P3 IMAD.X R10, RZ, RZ, R10, P2 ;  /* 0x000000ffff0ab224 */ /* 0x000fe200010e060a */
[C---:B------:R-:W-:Y:S01]  /*2d50*/  ISETP.GE.AND P2, PT, R11.reuse, UR5, PT ;  /* 0x000000050b007c0c */ /* 0x040fe2000bf46270 */
[----:B------:R-:W-:Y:S01]  /*2d60*/  @!P4 IMAD R12, R11, UR27, R12 ;  /* 0x0000001b0b0ccc24 */ /* 0x000fe2000f8e020c */
[----:B------:R-:W-:Y:S01]  /*2d70*/  CS2R R76, SRZ ;  /* 0x00000000004c7805 */ /* 0x000fe2000001ff00 */
[----:B------:R-:W-:Y:S01]  /*2d80*/  @!P3 IMAD R11, R10, UR26, RZ ;  /* 0x0000001a0a0bbc24 */ /* 0x000fe2000f8e02ff */
[----:B------:R-:W-:Y:S01]  /*2d90*/  LEA R10, R174, UR4, 0x1 ;  /* 0x00000004ae0a7c11 */ /* 0x000fe2000f8e08ff */
[----:B------:R-:W-:Y:S01]  /*2da0*/  @!P3 IMAD.MOV.U32 R21, RZ, RZ, R7 ;  /* 0x000000ffff15b224 */ /* 0x000fe200078e0007 */
[----:B------:R-:W-:Y:S01]  /*2db0*/  CS2R R82, SRZ ;  /* 0x0000000000527805 */ /* 0x000fe2000001ff00 */
[----:B------:R-:W1:Y:S01]  /*2dc0*/  @!P4 LDC.64 R6, c[0x0][0x218] ;  /* 0x00008600ff06cb82 */ /* 0x000e620000000a00 */
[C---:B------:R-:W-:Y:S01]  /*2dd0*/  @!P3 IMAD R11, R13.reuse, UR27, R11 ;  /* 0x0000001b0d0bbc24 */ /* 0x040fe2000f8e020b */
[----:B------:R-:W-:Y:S01]  /*2de0*/  CS2R R80, SRZ ;  /* 0x0000000000507805 */ /* 0x000fe2000001ff00 */
[----:B------:R-:W-:Y:S01]  /*2df0*/  @!P3 IMAD.WIDE.U32 R20, R13, UR26, R20 ;  /* 0x0000001a0d14bc25 */ /* 0x000fe2000f8e0014 */
[----:B------:R-:W-:-:S02]  /*2e00*/  CS2R R74, SRZ ;  /* 0x00000000004a7805 */ /* 0x000fc4000001ff00 */
[----:B------:R-:W-:Y:S02]  /*2e10*/  CS2R R72, SRZ ;  /* 0x0000000000487805 */ /* 0x000fe4000001ff00 */
[----:B------:R-:W-:Y:S01]  /*2e20*/  CS2R R70, SRZ ;  /* 0x0000000000467805 */ /* 0x000fe2000001ff00 */
[----:B------:R-:W-:Y:S01]  /*2e30*/  @!P4 IMAD.IADD R12, R17, 0x1, R12 ;  /* 0x00000001110cc824 */ /* 0x000fe200078e020c */
[----:B------:R-:W-:Y:S01]  /*2e40*/  CS2R R68, SRZ ;  /* 0x0000000000447805 */ /* 0x000fe2000001ff00 */
[----:B------:R-:W-:Y:S02]  /*2e50*/  @!P3 IMAD.IADD R11, R21, 0x1, R11 ;  /* 0x00000001150bb824 */ /* 0x000fe400078e020b */
[----:B------:R-:W-:Y:S01]  /*2e60*/  IMAD.SHL.U32 R191, R173, 0x4, RZ ;  /* 0x00000004adbf7824 */ /* 0x000fe200078e00ff */
[----:B------:R2:W-:Y:S01]  /*2e70*/  @P4 STS [R10+0x8000], RZ ;  /* 0x008000ff0a004388 */ /* 0x0005e20000000800 */
[----:B------:R-:W-:Y:S02]  /*2e80*/  USHF.L.U32 UR37, UR23, 0x3, URZ ;  /* 0x0000000317257899 */ /* 0x000fe4000800063f */
[----:B------:R-:W-:Y:S01]  /*2e90*/  USHF.L.U32 UR36, UR23, 0x4, URZ ;  /* 0x0000000417247899 */ /* 0x000fe2000800063f */
[----:B------:R2:W-:Y:S01]  /*2ea0*/  @P4 STS [R10+0x8004], RZ ;  /* 0x008004ff0a004388 */ /* 0x0005e20000000800 */
[----:B------:R-:W-:-:S02]  /*2eb0*/  UIMAD UR35, UR23, 0x18, URZ ;  /* 0x00000018172378a4 */ /* 0x000fc4000f8e023f */
[----:B------:R-:W-:Y:S01]  /*2ec0*/  USHF.L.U32 UR34, UR23, 0x5, URZ ;  /* 0x0000000517227899 */ /* 0x000fe2000800063f */
[----:B------:R2:W-:Y:S01]  /*2ed0*/  @P4 STS.64 [R10+0x8008], RZ ;  /* 0x008008ff0a004388 */ /* 0x0005e20000000a00 */
[----:B------:R-:W-:Y:S02]  /*2ee0*/  UIMAD UR33, UR23, 0x28, URZ ;  /* 0x00000028172178a4 */ /* 0x000fe4000f8e023f */
[----:B------:R-:W-:Y:S01]  /*2ef0*/  UIMAD UR32, UR23, 0x30, URZ ;  /* 0x00000030172078a4 */ /* 0x000fe2000f8e023f */
[----:B------:R-:W-:Y:S01]  /*2f00*/  @!PT LDS RZ, [RZ] ;  /* 0x00000000fffff984 */ /* 0x000fe20000000800 */
[----:B------:R-:W-:Y:S01]  /*2f10*/  @!PT LDS RZ, [RZ] ;  /* 0x00000000fffff984 */ /* 0x000fe20000000800 */
[----:B------:R-:W-:Y:S01]  /*2f20*/  @!PT LDS RZ, [RZ] ;  /* 0x00000000fffff984 */ /* 0x000fe20000000800 */
[----:B------:R3:W-:Y:S01]  /*2f30*/  @!P4 LDGSTS.E.BYPASS.LTC128B.128 [R10+0x8000], desc[UR12][R8.64] ;  /* 0x08000000080acfae */ /* 0x0007e2000b901d4c */
[----:B------:R-:W-:Y:S02]  /*2f40*/  UIMAD UR31, UR23, 0x38, URZ ;  /* 0x00000038171f78a4 */ /* 0x000fe4000f8e023f */
[----:B------:R-:W-:Y:S01]  /*2f50*/  USHF.L.U32 UR30, UR23, 0x6, URZ ;  /* 0x00000006171e7899 */ /* 0x000fe2000800063f */
[----:B------:R2:W-:Y:S01]  /*2f60*/  @P3 STS.128 [R10+0x9000], RZ ;  /* 0x009000ff0a003388 */ /* 0x0005e20000000c00 */
[----:B------:R-:W-:-:S03]  /*2f70*/  ULDC UR41, c[0x0][0x398] ;  /* 0x0000e60000297ab9 */ /* 0x000fc60000000800 */
[----:B------:R-:W-:Y:S01]  /*2f80*/  @!PT LDS RZ, [RZ] ;  /* 0x00000000fffff984 */ /* 0x000fe20000000800 */
[----:B------:R-:W-:Y:S01]  /*2f90*/  @!PT LDS RZ, [RZ] ;  /* 0x00000000fffff984 */ /* 0x000fe20000000800 */
[----:B------:R-:W-:Y:S01]  /*2fa0*/  @!PT LDS RZ, [RZ] ;  /* 0x00000000fffff984 */ /* 0x000fe20000000800 */
[----:B------:R4:W-:Y:S04]  /*2fb0*/  @!P3 LDGSTS.E.BYPASS.LTC128B.128 [R10+0x9000], desc[UR12][R4.64] ;  /* 0x09000000040abfae */ /* 0x0009e8000b901d4c */
[----:B------:R-:W0:Y:S04]  /*2fc0*/  LDGDEPBAR ;  /* 0x00000000000079af */ /* 0x000e280000000000 */
[----:B------:R2:W-:Y:S04]  /*2fd0*/  @P2 STS [R10+0x4000], RZ ;  /* 0x004000ff0a002388 */ /* 0x0005e80000000800 */
[----:B------:R2:W-:Y:S04]  /*2fe0*/  @P2 STS [R10+0x4004], RZ ;  /* 0x004004ff0a002388 */ /* 0x0005e80000000800 */
[----:B------:R2:W-:Y:S01]  /*2ff0*/  @P2 STS.64 [R10+0x4008], RZ ;  /* 0x004008ff0a002388 */ /* 0x0005e20000000a00 */
[----:B---3--:R-:W-:-:S03]  /*3000*/  VIADD R9, R174, 0x1000 ;  /* 0x00001000ae097836 */ /* 0x008fc60000000000 */
[----:B------:R-:W-:Y:S01]  /*3010*/  @!PT LDS RZ, [RZ] ;  /* 0x00000000fffff984 */ /* 0x000fe20000000800 */
[----:B------:R-:W-:Y:S01]  /*3020*/  @!PT LDS RZ, [RZ] ;  /* 0x00000000fffff984 */ /* 0x000fe20000000800 */
[----:B------:R-:W-:Y:S01]  /*3030*/  @!PT LDS RZ, [RZ] ;  /* 0x00000000fffff984 */ /* 0x000fe20000000800 */
[----:B------:R-:W-:Y:S01]  /*3040*/  @!P2 LDGSTS.E.BYPASS.LTC128B.128 [R10+0x4000], desc[UR12][R198.64] ;  /* 0x04000000c60aafae */ /* 0x000fe2000b901d4c */
[----:B------:R-:W-:Y:S01]  /*3050*/  IMAD.U32 R8, RZ, RZ, UR9 ;  /* 0x00000009ff087e24 */ /* 0x000fe2000f8e00ff */
[----:B------:R-:W-:Y:S02]  /*3060*/  SEL R9, R9, R174, !P0 ;  /* 0x000000ae09097207 */ /* 0x000fe40004000000 */
[----:B------:R2:W-:Y:S02]  /*3070*/  @P1 STS.128 [R10+0x5000], RZ ;  /* 0x005000ff0a001388 */ /* 0x0005e40000000c00 */
[----:B------:R-:W-:Y:S01]  /*3080*/  @!P1 IADD3.X R19, R201, UR15, R8, P5, !PT ;  /* 0x0000000fc9139c10 */ /* 0x000fe2000affe408 */
[----:B----4-:R-:W3:Y:S01]  /*3090*/  @!P3 LDC.64 R4, c[0x0][0x218] ;  /* 0x00008600ff04bb82 */ /* 0x010ee20000000a00 */
[----:B------:R-:W-:Y:S01]  /*30a0*/  LEA R197, R9, UR4, 0x1 ;  /* 0x0000000409c57c11 */ /* 0x000fe2000f8e08ff */
[----:B------:R-:W-:Y:S01]  /*30b0*/  @!PT LDS RZ, [RZ] ;  /* 0x00000000fffff984 */ /* 0x000fe20000000800 */
[----:B------:R-:W-:Y:S01]  /*30c0*/  @!PT LDS RZ, [RZ] ;  /* 0x00000000fffff984 */ /* 0x000fe20000000800 */
[----:B------:R-:W-:Y:S01]  /*30d0*/  @!PT LDS RZ, [RZ] ;  /* 0x00000000fffff984 */ /* 0x000fe20000000800 */
[----:B------:R-:W-:Y:S01]  /*30e0*/  @!P1 LDGSTS.E.BYPASS.LTC128B.128 [R10+0x5000], desc[UR12][R14.64] ;  /* 0x050000000e0a9fae */ /* 0x000fe2000b901d4c */
[----:B-1----:R-:W-:Y:S01]  /*30f0*/  @!P4 LEA R22, P5, R16, R6, 0x1 ;  /* 0x000000061016c211 */ /* 0x002fe200078a08ff */
[----:B------:R-:W-:-:S02]  /*3100*/  VIADD R6, R173, 0x48 ;  /* 0x00000048ad067836 */ /* 0x000fc40000000000 */
[----:B------:R2:W-:Y:S01]  /*3110*/  @P2 STS [R197], RZ ;  /* 0x000000ffc5002388 */ /* 0x0005e20000000800 */
[----:B------:R-:W-:Y:S01]  /*3120*/  @!P4 LEA.HI.X R23, R16, R7, R12, 0x1, P5 ;  /* 0x000000071017c211 */ /* 0x000fe200028f0c0c */
[C---:B------:R-:W-:Y:S01]  /*3130*/  VIADD R7, R173.reuse, 0x40 ;  /* 0x00000040ad077836 */ /* 0x040fe20000000000 */
[----:B------:R-:W-:Y:S01]  /*3140*/  ISETP.GE.AND P5, PT, R173, UR5, PT ;  /* 0x00000005ad007c0c */ /* 0x000fe2000bfa6270 */
[----:B------:R2:W-:Y:S04]  /*3150*/  @P2 STS [R197+0x4], RZ ;  /* 0x000004ffc5002388 */ /* 0x0005e80000000800 */
[----:B------:R2:W-:Y:S04]  /*3160*/  @P2 STS [R197+0x8], RZ ;  /* 0x000008ffc5002388 */ /* 0x0005e80000000800 */
[----:B------:R2:W-:Y:S04]  /*3170*/  @P2 STS [R197+0xc], RZ ;  /* 0x00000cffc5002388 */ /* 0x0005e80000000800 */
[----:B------:R-:W-:Y:S01]  /*3180*/  @!PT LDS RZ, [RZ] ;  /* 0x00000000fffff984 */ /* 0x000fe20000000800 */
[----:B------:R-:W-:Y:S01]  /*3190*/  @!PT LDS RZ, [RZ] ;  /* 0x00000000fffff984 */ /* 0x000fe20000000800 */
[----:B------:R-:W-:Y:S01]  /*31a0*/  @!PT LDS RZ, [RZ] ;  /* 0x00000000fffff984 */ /* 0x000fe20000000800 */
[----:B------:R-:W-:Y:S01]  /*31b0*/  @!P2 LDGSTS.E.BYPASS.LTC128B.128 [R197], desc[UR12][R200.64] ;  /* 0x00000000c8c5afae */ /* 0x000fe2000b901d4c */
[----:B---3--:R-:W-:-:S03]  /*31c0*/  @!P3 LEA R4, P2, R20, R4, 0x1 ;  /* 0x000000041404b211 */ /* 0x008fc600078408ff */
[----:B------:R2:W-:Y:S01]  /*31d0*/  @P1 STS [R197+0x1000], RZ ;  /* 0x001000ffc5001388 */ /* 0x0005e20000000800 */
[----:B------:R-:W-:-:S03]  /*31e0*/  @!P3 LEA.HI.X R5, R20, R5, R11, 0x1, P2 ;  /* 0x000000051405b211 */ /* 0x000fc600010f0c0b */
[----:B------:R2:W-:Y:S01]  /*31f0*/  @P1 STS [R197+0x1004], RZ ;  /* 0x001004ffc5001388 */ /* 0x0005e20000000800 */
[----:B------:R-:W-:-:S03]  /*3200*/  ISETP.GE.AND P2, PT, R6, UR5, PT ;  /* 0x0000000506007c0c */ /* 0x000fc6000bf46270 */
[----:B------:R2:W-:Y:S04]  /*3210*/  @P1 STS [R197+0x1008], RZ ;  /* 0x001008ffc5001388 */ /* 0x0005e80000000800 */
[----:B------:R2:W-:Y:S04]  /*3220*/  @P1 STS [R197+0x100c], RZ ;  /* 0x00100cffc5001388 */ /* 0x0005e80000000800 */
[----:B------:R-:W-:Y:S01]  /*3230*/  @!PT LDS RZ, [RZ] ;  /* 0x00000000fffff984 */ /* 0x000fe20000000800 */
[----:B------:R-:W-:Y:S01]  /*3240*/  @!PT LDS RZ, [RZ] ;  /* 0x00000000fffff984 */ /* 0x000fe20000000800 */
[----:B------:R-:W-:Y:S01]  /*3250*/  @!PT LDS RZ, [RZ] ;  /* 0x00000000fffff984 */ /* 0x000fe20000000800 */
[----:B------:R-:W-:Y:S01]  /*3260*/  @!P1 LDGSTS.E.BYPASS.LTC128B.128 [R197+0x1000], desc[UR12][R18.64] ;  /* 0x0100000012c59fae */ /* 0x000fe2000b901d4c */
[----:B------:R-:W-:Y:S01]  /*3270*/  ISETP.GE.AND P1, PT, R7, UR5, PT ;  /* 0x0000000507007c0c */ /* 0x000fe2000bf26270 */
[----:B------:R-:W-:Y:S01]  /*3280*/  IMAD.SHL.U32 R7, R173, 0x4, RZ ;  /* 0x00000004ad077824 */ /* 0x000fe200078e00ff */
[----:B------:R-:W-:Y:S01]  /*3290*/  SHF.R.S32.HI R189, RZ, 0x1f, R190 ;  /* 0x0000001fffbd7819 */ /* 0x000fe200000114be */
[----:B------:R2:W-:Y:S01]  /*32a0*/  @P4 STS [R10+0x6000], RZ ;  /* 0x006000ff0a004388 */ /* 0x0005e20000000800 */
[----:B------:R-:W-:-:S02]  /*32b0*/  SEL R164, R164, R171, !P0 ;  /* 0x000000aba4a47207 */ /* 0x000fc40004000000 */
[----:B------:R-:W-:Y:S01]  /*32c0*/  SEL R163, R163, R170, !P0 ;  /* 0x000000aaa3a37207 */ /* 0x000fe20004000000 */
[----:B------:R2:W-:Y:S04]  /*32d0*/  @P4 STS [R10+0x6004], RZ ;  /* 0x006004ff0a004388 */ /* 0x0005e80000000800 */
[----:B------:R2:W-:Y:S01]  /*32e0*/  @P4 STS.64 [R10+0x6008], RZ ;  /* 0x006008ff0a004388 */ /* 0x0005e20000000a00 */
[----:B------:R-:W-:Y:S01]  /*32f0*/  UIADD3 UR39, -UR6, 0x80, UR39 ;  /* 0x0000008006277890 */ /* 0x000fe2000fffe127 */
[----:B------:R-:W-:Y:S02]  /*3300*/  UMOV UR15, UR29 ;  /* 0x0000001d000f7c82 */ /* 0x000fe40008000000 */
[----:B------:R-:W-:Y:S01]  /*3310*/  @!PT LDS RZ, [RZ] ;  /* 0x00000000fffff984 */ /* 0x000fe20000000800 */
[----:B------:R-:W-:Y:S01]  /*3320*/  @!PT LDS RZ, [RZ] ;  /* 0x00000000fffff984 */ /* 0x000fe20000000800 */
[----:B------:R-:W-:Y:S01]  /*3330*/  @!PT LDS RZ, [RZ] ;  /* 0x00000000fffff984 */ /* 0x000fe20000000800 */
[----:B------:R-:W-:Y:S01]  /*3340*/  @!P4 LDGSTS.E.BYPASS.LTC128B.128 [R10+0x6000], desc[UR12][R22.64] ;  /* 0x06000000160acfae */ /* 0x000fe2000b901d4c */
[----:B------:R-:W-:-:S02]  /*3350*/  UIADD3 UR22, -UR28, URZ, URZ ;  /* 0x0000003f1c167290 */ /* 0x000fc4000fffe13f */
[----:B------:R-:W-:Y:S01]  /*3360*/  UIMAD UR27, UR23, 0x58, URZ ;  /* 0x00000058171b78a4 */ /* 0x000fe2000f8e023f */
[----:B------:R2:W-:Y:S01]  /*3370*/  @P3 STS.128 [R10+0x7000], RZ ;  /* 0x007000ff0a003388 */ /* 0x0005e20000000c00 */
[----:B------:R-:W-:Y:S02]  /*3380*/  UIMAD UR26, UR23, 0x60, URZ ;  /* 0x00000060171a78a4 */ /* 0x000fe4000f8e023f */
[----:B------:R-:W-:Y:S01]  /*3390*/  UIMAD UR25, UR23, 0x68, URZ ;  /* 0x00000068171978a4 */ /* 0x000fe2000f8e023f */
[----:B------:R-:W-:Y:S01]  /*33a0*/  @!PT LDS RZ, [RZ] ;  /* 0x00000000fffff984 */ /* 0x000fe20000000800 */
[----:B------:R-:W-:Y:S01]  /*33b0*/  @!PT LDS RZ, [RZ] ;  /* 0x00000000fffff984 */ /* 0x000fe20000000800 */
[----:B------:R-:W-:Y:S01]  /*33c0*/  @!PT LDS RZ, [RZ] ;  /* 0x00000000fffff984 */ /* 0x000fe20000000800 */
[----:B------:R1:W-:Y:S01]  /*33d0*/  @!P3 LDGSTS.E.BYPASS.LTC128B.128 [R10+0x7000], desc[UR12][R4.64] ;  /* 0x07000000040abfae */ /* 0x0003e2000b901d4c */
[----:B------:R-:W-:Y:S01]  /*33e0*/  @!P2 LEA R8, P3, R6, UR17, 0x2 ;  /* 0x000000110608ac11 */ /* 0x000fe2000f8610ff */
[----:B------:R-:W-:Y:S02]  /*33f0*/  UIMAD UR24, UR23, 0x70, URZ ;  /* 0x00000070171878a4 */ /* 0x000fe4000f8e023f */
[----:B------:R-:W0:Y:S01]  /*3400*/  LDGDEPBAR ;  /* 0x00000000000079af */ /* 0x000e220000000000 */
[----:B------:R-:W-:Y:S01]  /*3410*/  ULDC UR5, c[0x0][0x2ec] ;  /* 0x0000bb0000057ab9 */ /* 0x000fe20000000800 */
[----:B-1----:R-:W-:Y:S01]  /*3420*/  IADD3 R4, P4, R7, UR17, RZ ;  /* 0x0000001107047c10 */ /* 0x002fe2000ff9e0ff */
[----:B------:R-:W-:-:S04]  /*3430*/  DEPBAR.LE SB0, 0x1 ;  /* 0x000080400000791a */ /* 0x000fc80000000000 */
[----:B------:R-:W-:Y:S02]  /*3440*/  SHF.R.S32.HI R5, RZ, 0x1f, R6 ;  /* 0x0000001fff057819 */ /* 0x000fe40000011406 */
[----:B------:R-:W-:Y:S02]  /*3450*/  SHF.L.U64.HI R7, R173, 0x2, R192 ;  /* 0x00000002ad077819 */ /* 0x000fe400000102c0 */
[----:B------:R-:W-:Y:S02]  /*3460*/  @!P2 LEA.HI.X R9, R6, UR16, R5, 0x2, P3 ;  /* 0x000000100609ac11 */ /* 0x000fe400098f1405 */
[----:B------:R-:W-:-:S03]  /*3470*/  IADD3.X R5, R7, UR16, RZ, P4, !PT ;  /* 0x0000001007057c10 */ /* 0x000fc6000a7fe4ff */
[----:B------:R2:W5:Y:S04]  /*3480*/  @!P2 LDG.E R194, desc[UR12][R8.64] ;  /* 0x0000000c08c2a981 */ /* 0x000568000c1e1900 */
[----:B------:R2:W5:Y:S04]  /*3490*/  @!P5 LDG.E R195, desc[UR12][R4.64] ;  /* 0x0000000c04c3d981 */ /* 0x000568000c1e1900 */
[----:B------:R2:W5:Y:S04]  /*34a0*/  @!P6 LDG.E R196, desc[UR12][R4.64+0x20] ;  /* 0x0000200c04c4e981 */ /* 0x000568000c1e1900 */
[----:B------:R2:W5:Y:S01]  /*34b0*/  @!P1 LDG.E R193, desc[UR12][R4.64+0x100] ;  /* 0x0001000c04c19981 */ /* 0x000562000c1e1900 */
[----:B------:R-:W-:Y:S06]  /*34c0*/  BAR.SYNC.DEFER_BLOCKING 0x0 ;  /* 0x0000000000007b1d */ /* 0x000fec0000010000 */
[----:B------:R2:W1:Y:S04]  /*34d0*/  LDSM.16.M88.4 R128, [R162+0x8000] ;  /* 0x00800000a280783b */ /* 0x0004680000000200 */
[----:B------:R2:W3:Y:S04]  /*34e0*/  LDSM.16.M88.4 R132, [R162+0x8400] ;  /* 0x00840000a284783b */ /* 0x0004e80000000200 */
[----:B------:R2:W4:Y:S04]  /*34f0*/  LDSM.16.M88.4 R136, [R162+0x8800] ;  /* 0x00880000a288783b */ /* 0x0005280000000200 */
[----:B------:R2:W1:Y:S04]  /*3500*/  LDSM.16.M88.4 R140, [R162+0x8c00] ;  /* 0x008c0000a28c783b */ /* 0x0004680000000200 */
[----:B------:R2:W1:Y:S04]  /*3510*/  LDSM.16.M88.4 R144, [R161+0x8000] ;  /* 0x00800000a190783b */ /* 0x0004680000000200 */
[----:B------:R2:W1:Y:S04]  /*3520*/  LDSM.16.M88.4 R148, [R161+0x8400] ;  /* 0x00840000a194783b */ /* 0x0004680000000200 */
[----:B------:R2:W1:Y:S04]  /*3530*/  LDSM.16.M88.4 R152, [R161+0x8800] ;  /* 0x00880000a198783b */ /* 0x0004680000000200 */
[----:B------:R2:W1:Y:S01]  /*3540*/  LDSM.16.M88.4 R156, [R161+0x8c00] ;  /* 0x008c0000a19c783b */ /* 0x0004620000000200 */
[C---:B------:R-:W-:Y:S01]  /*3550*/  SHF.L.U64.HI R189, R190.reuse, 0x2, R189 ;  /* 0x00000002bebd7819 */ /* 0x040fe200000102bd */
[----:B------:R-:W-:Y:S01]  /*3560*/  IMAD.SHL.U32 R190, R190, 0x4, RZ ;  /* 0x00000004bebe7824 */ /* 0x000fe200078e00ff */
[----:B------:R-:W-:-:S02]  /*3570*/  SHF.L.U64.HI R192, R173, 0x2, R192 ;  /* 0x00000002adc07819 */ /* 0x000fc400000102c0 */
[----:B------:R-:W-:Y:S02]  /*3580*/  LEA R164, R164, UR4, 0x1 ;  /* 0x00000004a4a47c11 */ /* 0x000fe4000f8e08ff */
[----:B------:R-:W-:Y:S01]  /*3590*/  LEA R163, R163, UR4, 0x1 ;  /* 0x00000004a3a37c11 */ /* 0x000fe2000f8e08ff */
[----:B------:R-:W-:Y:S02]  /*35a0*/  UIMAD UR29, UR23, 0x48, URZ ;  /* 0x00000048171d78a4 */ /* 0x000fe4000f8e023f */
[----:B------:R-:W-:Y:S02]  /*35b0*/  UIMAD UR28, UR23, 0x50, URZ ;  /* 0x00000050171c78a4 */ /* 0x000fe4000f8e023f */
[----:B------:R-:W-:Y:S02]  /*35c0*/  UIMAD UR23, UR23, 0x78, URZ ;  /* 0x00000078171778a4 */ /* 0x000fe4000f8e023f */
[----:B------:R-:W-:-:S12]  /*35d0*/  UIADD3 UR39, UR39, -UR59, URZ ;  /* 0x8000003b27277290 */ /* 0x000fd8000fffe03f */
.L_x_200:
[----:B------:R-:W0:Y:S01]  /*35e0*/  LDGDEPBAR ;  /* 0x00000000000079af */ /* 0x000e220000000000 */
[----:B--2---:R-:W-:Y:S01]  /*35f0*/  IADD3 R4, P0, R191, UR19, RZ ;  /* 0x00000013bf047c10 */ /* 0x004fe2000ff1e0ff */
[----:B------:R-:W-:Y:S01]  /*3600*/  IMAD.IADD R112, R169, 0x1, R164 ;  /* 0x00000001a9707824 */ /* 0x000fe200078e02a4 */
[----:B------:R-:W-:Y:S02]  /*3610*/  USHF.L.U32 UR8, UR7, 0x7, URZ ;  /* 0x0000000707087899 */ /* 0x000fe4000800063f */
[----:B------:R-:W-:Y:S01]  /*3620*/  IADD3.X R5, R192, UR18, RZ, P0, !PT ;  /* 0x00000012c0057c10 */ /* 0x000fe200087fe4ff */
[----:B------:R-:W-:Y:S01]  /*3630*/  UMOV UR10, UR60 ;  /* 0x0000003c000a7c82 */ /* 0x000fe20008000000 */
[----:B------:R-:W-:Y:S06]  /*3640*/  UISETP.GE.AND UP0, UPT, UR8, UR39, UPT ;  /* 0x000000270800728c */ /* 0x000fec000bf06270 */
        /* <DEDUP_REMOVED lines=8> */
[----:B------:R-:W2:Y:S04]  /*36d0*/  LDSM.16.M88.4 R16, [R162+0x6000] ;  /* 0x00600000a210783b */ /* 0x000ea80000000200 */
[----:B------:R-:W3:Y:S04]  /*36e0*/  LDSM.16.M88.4 R60, [R164+0x1000] ;  /* 0x00100000a43c783b */ /* 0x000ee80000000200 */
[----:B------:R-:W4:Y:S04]  /*36f0*/  LDSM.16.M88.4 R32, [R162+0x6400] ;  /* 0x00640000a220783b */ /* 0x000f280000000200 */
[----:B------:R-:W1:Y:S04]  /*3700*/  LDSM.16.M88.4 R48, [R162+0x6800] ;  /* 0x00680000a230783b */ /* 0x000e680000000200 */
[----:B------:R-:W1:Y:S04]  /*3710*/  LDSM.16.M88.4 R100, [R162+0x6c00] ;  /* 0x006c0000a264783b */ /* 0x000e680000000200 */
[----:B------:R-:W-:Y:S04]  /*3720*/  LDSM.16.M88.4 R104, [R112] ;  /* 0x000000007068783b */ /* 0x000fe80000000200 */
[----:B------:R-:W1:Y:S04]  /*3730*/  LDSM.16.M88.4 R108, [R161+0x6000] ;  /* 0x00600000a16c783b */ /* 0x000e680000000200 */
[----:B------:R-:W1:Y:S04]  /*3740*/  LDSM.16.M88.4 R112, [R112+0x1000] ;  /* 0x001000007070783b */ /* 0x000e680000000200 */
[----:B------:R-:W1:Y:S04]  /*3750*/  LDSM.16.M88.4 R116, [R161+0x6400] ;  /* 0x00640000a174783b */ /* 0x000e680000000200 */
[----:B------:R-:W1:Y:S01]  /*3760*/  LDSM.16.M88.4 R120, [R161+0x6800] ;  /* 0x00680000a178783b */ /* 0x000e620000000200 */
[-C--:B--2---:R-:W-:Y:S03]  /*3770*/  HMMA.16816.F32 R4, R64, R16.reuse, RZ ;  /* 0x000000104004723c */ /* 0x084fe600000018ff */
[----:B------:R-:W2:Y:S03]  /*3780*/  LDSM.16.M88.4 R124, [R161+0x6c00] ;  /* 0x006c0000a17c783b */ /* 0x000ea60000000200 */
[C---:B---3--:R-:W-:Y:S06]  /*3790*/  HMMA.16816.F32 R8, R60.reuse, R16, RZ ;  /* 0x000000103c08723c */ /* 0x048fec00000018ff */
[-C--:B------:R-:W-:Y:S06]  /*37a0*/  HMMA.16816.F32 R12, R60, R18.reuse, RZ ;  /* 0x000000123c0c723c */ /* 0x080fec00000018ff */
[C---:B------:R-:W-:Y:S06]  /*37b0*/  HMMA.16816.F32 R16, R64.reuse, R18, RZ ;  /* 0x000000124010723c */ /* 0x040fec00000018ff */
[-C--:B----4-:R-:W-:Y:S06]  /*37c0*/  HMMA.16816.F32 R20, R64, R32.reuse, RZ ;  /* 0x000000204014723c */ /* 0x090fec00000018ff */
[C---:B------:R-:W-:Y:S06]  /*37d0*/  HMMA.16816.F32 R24, R60.reuse, R32, RZ ;  /* 0x000000203c18723c */ /* 0x040fec00000018ff */
[-C--:B------:R-:W-:Y:S06]  /*37e0*/  HMMA.16816.F32 R28, R60, R34.reuse, RZ ;  /* 0x000000223c1c723c */ /* 0x080fec00000018ff */
[C---:B------:R-:W-:Y:S06]  /*37f0*/  HMMA.16816.F32 R32, R64.reuse, R34, RZ ;  /* 0x000000224020723c */ /* 0x040fec00000018ff */
[-C--:B-1----:R-:W-:Y:S06]  /*3800*/  HMMA.16816.F32 R36, R64, R48.reuse, RZ ;  /* 0x000000304024723c */ /* 0x082fec00000018ff */
        /* <DEDUP_REMOVED lines=9> */
[-C--:B------:R-:W-:Y:S05]  /*38a0*/  HMMA.16816.F32 R12, R112, R110.reuse, R12 ;  /* 0x0000006e700c723c */ /* 0x080fea000000180c */
[----:B------:R-:W-:Y:S01]  /*38b0*/  IMAD.MOV.U32 R108, RZ, RZ, R202 ;  /* 0x000000ffff6c7224 */ /* 0x000fe200078e00ca */
[C---:B------:R-:W-:Y:S05]  /*38c0*/  HMMA.16816.F32 R16, R104.reuse, R110, R16 ;  /* 0x0000006e6810723c */ /* 0x040fea0000001810 */
[----:B------:R-:W-:Y:S01]  /*38d0*/  IMAD.MOV.U32 R109, RZ, RZ, R203 ;  /* 0x000000ffff6d7224 */ /* 0x000fe200078e00cb */
        /* <DEDUP_REMOVED lines=8> */
[-C--:B--2---:R-:W-:Y:S06]  /*3960*/  HMMA.16816.F32 R52, R104, R124.reuse, R52 ;  /* 0x0000007c6834723c */ /* 0x084fec0000001834 */
        /* <DEDUP_REMOVED lines=18> */
.L_x_196:
        /* <DEDUP_REMOVED lines=12> */
[C---:B------:R-:W-:Y:S01]  /*3b50*/  VIADD R119, R121.reuse, 0x8 ;  /* 0x0000000879777836 */ /* 0x040fe20000000000 */
[-C--:B------:R-:W-:Y:S01]  /*3b60*/  ISETP.GE.AND P6, PT, R120, R101.reuse, PT ;  /* 0x000000657800720c */ /* 0x080fe20003fc6270 */
[C---:B------:R-:W-:Y:S01]  /*3b70*/  VIADD R118, R121.reuse, 0x9 ;  /* 0x0000000979767836 */ /* 0x040fe20000000000 */
[----:B------:R-:W-:Y:S01]  /*3b80*/  VIADDMNMX R100, R122, R100, UR6, PT ;  /* 0x000000067a647e46 */ /* 0x000fe2000b800164 */
[----:B------:R-:W-:Y:S01]  /*3b90*/  VIADD R117, R121, 0x10 ;  /* 0x0000001079757836 */ /* 0x000fe20000000000 */
[-C--:B------:R-:W-:Y:S01]  /*3ba0*/  ISETP.GE.AND P5, PT, R119, R101.reuse, PT ;  /* 0x000000657700720c */ /* 0x080fe20003fa6270 */
[C---:B------:R-:W-:Y:S01]  /*3bb0*/  VIADD R116, R121.reuse, 0x11 ;  /* 0x0000001179747836 */ /* 0x040fe20000000000 */
[-C--:B------:R-:W-:Y:S01]  /*3bc0*/  ISETP.GE.AND P4, PT, R118, R101.reuse, PT ;  /* 0x000000657600720c */ /* 0x080fe20003f86270 */
[C---:B------:R-:W-:Y:S01]  /*3bd0*/  VIADD R115, R121.reuse, 0x18 ;  /* 0x0000001879737836 */ /* 0x040fe20000000000 */
[CC--:B------:R-:W-:Y:S01]  /*3be0*/  ISETP.GE.OR P0, PT, R121.reuse, R100.reuse, !P0 ;  /* 0x000000647900720c */ /* 0x0c0fe20004706670 */
[C---:B------:R-:W-:Y:S01]  /*3bf0*/  VIADD R114, R121.reuse, 0x19 ;  /* 0x0000001979727836 */ /* 0x040fe20000000000 */
[-C--:B------:R-:W-:Y:S01]  /*3c00*/  ISETP.GE.OR P6, PT, R120, R100.reuse, !P6 ;  /* 0x000000647800720c */ /* 0x080fe200077c6670 */
[----:B------:R-:W-:Y:S01]  /*3c10*/  VIADD R113, R121, 0x20 ;  /* 0x0000002079717836 */ /* 0x000fe20000000000 */
[-C--:B------:R-:W-:Y:S01]  /*3c20*/  ISETP.GE.OR P5, PT, R119, R100.reuse, !P5 ;  /* 0x000000647700720c */ /* 0x080fe20006fa6670 */
[C---:B------:R-:W-:Y:S01]  /*3c30*/  VIADD R112, R121.reuse, 0x21 ;  /* 0x0000002179707836 */ /* 0x040fe20000000000 */
[-C--:B------:R-:W-:Y:S01]  /*3c40*/  ISETP.GE.OR P4, PT, R118, R100.reuse, !P4 ;  /* 0x000000647600720c */ /* 0x080fe20006786670 */
[----:B------:R-:W-:Y:S01]  /*3c50*/  VIADD R111, R121, 0x28 ;  /* 0x00000028796f7836 */ /* 0x000fe20000000000 */
[----:B------:R-:W-:Y:S01]  /*3c60*/  FSEL R4, R4, -INF , !P0 ;  /* 0xff80000004047808 */ /* 0x000fe20004000000 */
[----:B------:R-:W-:Y:S01]  /*3c70*/  IMAD.U32 R102, RZ, RZ, UR8 ;  /* 0x00000008ff667e24 */ /* 0x000fe2000f8e00ff */
[----:B------:R-:W-:Y:S01]  /*3c80*/  FSEL R5, R5, -INF , !P6 ;  /* 0xff80000005057808 */ /* 0x000fe20007000000 */
[C---:B------:R-:W-:Y:S01]  /*3c90*/  VIADD R110, R121.reuse, 0x29 ;  /* 0x00000029796e7836 */ /* 0x040fe20000000000 */
[----:B------:R-:W-:Y:S01]  /*3ca0*/  FSEL R16, R16, -INF , !P5 ;  /* 0xff80000010107808 */ /* 0x000fe20006800000 */
[----:B------:R-:W-:Y:S01]  /*3cb0*/  VIADD R107, R121, 0x30 ;  /* 0x00000030796b7836 */ /* 0x000fe20000000000 */
[----:B------:R-:W-:Y:S01]  /*3cc0*/  FSEL R17, R17, -INF , !P4 ;  /* 0xff80000011117808 */ /* 0x000fe20006000000 */
[----:B------:R-:W-:Y:S01]  /*3cd0*/  VIADD R106, R121, 0x31 ;  /* 0x00000031796a7836 */ /* 0x000fe20000000000 */
[-C--:B------:R-:W-:Y:S01]  /*3ce0*/  ISETP.GE.AND P3, PT, R117, R101.reuse, PT ;  /* 0x000000657500720c */ /* 0x080fe20003f66270 */
[C---:B------:R-:W-:Y:S01]  /*3cf0*/  VIADD R105, R121.reuse, 0x38 ;  /* 0x0000003879697836 */ /* 0x040fe20000000000 */
[-C--:B------:R-:W-:Y:S01]  /*3d00*/  ISETP.GE.AND P2, PT, R116, R101.reuse, PT ;  /* 0x000000657400720c */ /* 0x080fe20003f46270 */
[----:B------:R-:W-:Y:S01]  /*3d10*/  VIADD R104, R121, 0x39 ;  /* 0x0000003979687836 */ /* 0x000fe20000000000 */
        /* <DEDUP_REMOVED lines=13> */
[--C-:B------:R-:W-:Y:S02]  /*3df0*/  IADD3 R102, R102, 0x8, R122.reuse ;  /* 0x0000000866667810 */ /* 0x100fe40007ffe07a */
        /* <DEDUP_REMOVED lines=11> */
[----:B------:R-:W-:Y:S01]  /*3eb0*/  ISETP.GE.AND P6, PT, R104, R101, PT ;  /* 0x000000656800720c */ /* 0x000fe20003fc6270 */
[----:B------:R-:W-:Y:S01]  /*3ec0*/  IMAD.U32 R101, RZ, RZ, UR8 ;  /* 0x00000008ff657e24 */ /* 0x000fe2000f8e00ff */
[-C--:B------:R-:W-:Y:S02]  /*3ed0*/  ISETP.GE.AND P5, PT, R121, R103.reuse, PT ;  /* 0x000000677900720c */ /* 0x080fe40003fa6270 */
[-C--:B------:R-:W-:Y:S02]  /*3ee0*/  ISETP.GE.AND P4, PT, R120, R103.reuse, PT ;  /* 0x000000677800720c */ /* 0x080fe40003f86270 */
[----:B------:R-:W-:Y:S02]  /*3ef0*/  VIMNMX R102, R102, UR6, PT ;  /* 0x0000000666667c48 */ /* 0x000fe4000bfe0100 */
[-C--:B------:R-:W-:Y:S02]  /*3f00*/  ISETP.GE.OR P3, PT, R110, R100.reuse, !P3 ;  /* 0x000000646e00720c */ /* 0x080fe40005f66670 */
[-C--:B------:R-:W-:Y:S02]  /*3f10*/  ISETP.GE.OR P2, PT, R107, R100.reuse, !P2 ;  /* 0x000000646b00720c */ /* 0x080fe40005746670 */
[-C--:B------:R-:W-:Y:S02]  /*3f20*/  ISETP.GE.OR P1, PT, R106, R100.reuse, !P1 ;  /* 0x000000646a00720c */ /* 0x080fe40004f26670 */
[-C--:B------:R-:W-:Y:S02]  /*3f30*/  ISETP.GE.OR P0, PT, R105, R100.reuse, !P0 ;  /* 0x000000646900720c */ /* 0x080fe40004706670 */
[----:B------:R-:W-:Y:S01]  /*3f40*/  ISETP.GE.OR P6, PT, R104, R100, !P6 ;  /* 0x000000646800720c */ /* 0x000fe200077c6670 */
[----:B------:R-:W-:Y:S01]  /*3f50*/  IMAD.U32 R100, RZ, RZ, UR8 ;  /* 0x00000008ff647e24 */ /* 0x000fe2000f8e00ff */
        /* <DEDUP_REMOVED lines=47> */
[----:B------:R-:W-:Y:S02]  /*4250*/  FSEL R54, R54, -INF , !P0 ;  /* 0xff80000036367808 */ /* 0x000fe40004000000 */
[-C--:B------:R-:W-:Y:S02]  /*4260*/  ISETP.GE.AND P3, PT, R121, R103.reuse, PT ;  /* 0x000000677900720c */ /* 0x080fe40003f66270 */
[-C--:B------:R-:W-:Y:S02]  /*4270*/  ISETP.GE.AND P2, PT, R120, R103.reuse, PT ;  /* 0x000000677800720c */ /* 0x080fe40003f46270 */
[-C--:B------:R-:W-:Y:S02]  /*4280*/  ISETP.GE.AND P1, PT, R119, R103.reuse, PT ;  /* 0x000000677700720c */ /* 0x080fe40003f26270 */
[----:B------:R-:W-:Y:S02]  /*4290*/  ISETP.GE.AND P0, PT, R118, R103, PT ;  /* 0x000000677600720c */ /* 0x000fe40003f06270 */
[----:B------:R-:W-:Y:S02]  /*42a0*/  VIMNMX R101, R101, UR6, PT ;  /* 0x0000000665657c48 */ /* 0x000fe4000bfe0100 */
[-C--:B------:R-:W-:Y:S02]  /*42b0*/  ISETP.GE.OR P6, PT, R106, R102.reuse, !P6 ;  /* 0x000000666a00720c */ /* 0x080fe400077c6670 */
[-C--:B------:R-:W-:Y:S02]  /*42c0*/  ISETP.GE.OR P5, PT, R105, R102.reuse, !P5 ;  /* 0x000000666900720c */ /* 0x080fe40006fa6670 */
[----:B------:R-:W-:Y:S02]  /*42d0*/  ISETP.GE.OR P4, PT, R104, R102, !P4 ;  /* 0x000000666800720c */ /* 0x000fe40006786670 */
[-C--:B------:R-:W-:Y:S02]  /*42e0*/  ISETP.GE.OR P3, PT, R121, R101.reuse, !P3 ;  /* 0x000000657900720c */ /* 0x080fe40005f66670 */
[-C--:B------:R-:W-:Y:S02]  /*42f0*/  ISETP.GE.OR P2, PT, R120, R101.reuse, !P2 ;  /* 0x000000657800720c */ /* 0x080fe40005746670 */
[-C--:B------:R-:W-:Y:S02]  /*4300*/  ISETP.GE.OR P1, PT, R119, R101.reuse, !P1 ;  /* 0x000000657700720c */ /* 0x080fe40004f26670 */
[----:B------:R-:W-:Y:S02]  /*4310*/  ISETP.GE.OR P0, PT, R118, R101, !P0 ;  /* 0x000000657600720c */ /* 0x000fe40004706670 */
[----:B------:R-:W-:Y:S01]  /*4320*/  IADD3 R100, R100, 0x48, R122 ;  /* 0x0000004864647810 */ /* 0x000fe20007ffe07a */
[----:B------:R-:W-:Y:S01]  /*4330*/  VIADD R122, R122, 0x48 ;  /* 0x000000487a7a7836 */ /* 0x000fe20000000000 */
        /* <DEDUP_REMOVED lines=36> */
[----:B------:R-:W-:Y:S02]  /*4580*/  ISETP.GE.AND P0, PT, R120, R122, PT ;  /* 0x0000007a7800720c */ /* 0x000fe40003f06270 */
[-C--:B------:R-:W-:Y:S02]  /*4590*/  ISETP.GE.OR P6, PT, R110, R101.reuse, !P6 ;  /* 0x000000656e00720c */ /* 0x080fe400077c6670 */
[-C--:B------:R-:W-:Y:S02]  /*45a0*/  ISETP.GE.OR P5, PT, R107, R101.reuse, !P5 ;  /* 0x000000656b00720c */ /* 0x080fe40006fa6670 */
[-C--:B------:R-:W-:Y:S02]  /*45b0*/  ISETP.GE.OR P4, PT, R106, R101.reuse, !P4 ;  /* 0x000000656a00720c */ /* 0x080fe40006786670 */
[-C--:B------:R-:W-:Y:S02]  /*45c0*/  ISETP.GE.OR P3, PT, R105, R101.reuse, !P3 ;  /* 0x000000656900720c */ /* 0x080fe40005f66670 */
[----:B------:R-:W-:Y:S02]  /*45d0*/  ISETP.GE.OR P2, PT, R104, R101, !P2 ;  /* 0x000000656800720c */ /* 0x000fe40005746670 */
        /* <DEDUP_REMOVED lines=51> */
.L_x_197:
[C---:B------:R-:W-:Y:S01]  /*4910*/  FMUL.FTZ R100, R195.reuse, 1.4426950216293334961 ;  /* 0x3fb8aa3bc3647820 */ /* 0x040fe20000410000 */
[----:B------:R-:W-:Y:S01]  /*4920*/  FSETP.NEU.FTZ.AND P0, PT, R195, -INF , PT ;  /* 0xff800000c300780b */ /* 0x000fe20003f1d000 */
[----:B------:R-:W-:Y:S01]  /*4930*/  FMUL.FTZ R101, R196, 1.4426950216293334961 ;  /* 0x3fb8aa3bc4657820 */ /* 0x000fe20000410000 */
[----:B------:R-:W-:Y:S02]  /*4940*/  UISETP.GT.AND UP3, UPT, UR7, UR21, UPT ;  /* 0x000000150700728c */ /* 0x000fe4000bf64270 */
[----:B------:R-:W-:Y:S02]  /*4950*/  FSEL R100, R100, RZ, P0 ;  /* 0x000000ff64647208 */ /* 0x000fe40000000000 */
[----:B------:R-:W-:Y:S02]  /*4960*/  FSETP.NEU.FTZ.AND P0, PT, R196, -INF , PT ;  /* 0xff800000c400780b */ /* 0x000fe40003f1d000 */
[----:B------:R-:W-:Y:S01]  /*4970*/  PLOP3.LUT P1, PT, PT, PT, UP3, 0x80, 0x0 ;  /* 0x000000000000781c */ /* 0x000fe20003f2f038 */
[--C-:B------:R-:W-:Y:S01]  /*4980*/  FFMA.FTZ R208, R4, UR5, -R100.reuse ;  /* 0x0000000504d07c23 */ /* 0x100fe20008010864 */
[----:B------:R-:W-:Y:S01]  /*4990*/  FSEL R4, R101, RZ, P0 ;  /* 0x000000ff65047208 */ /* 0x000fe20000000000 */
[--C-:B------:R-:W-:Y:S01]  /*49a0*/  FFMA.FTZ R213, R5, UR5, -R100.reuse ;  /* 0x0000000505d57c23 */ /* 0x100fe20008010864 */
[--C-:B------:R-:W-:Y:S01]  /*49b0*/  FFMA.FTZ R127, R64, UR5, -R100.reuse ;  /* 0x00000005407f7c23 */ /* 0x100fe20008010864 */
[--C-:B------:R-:W-:Y:S01]  /*49c0*/  FFMA.FTZ R115, R16, UR5, -R100.reuse ;  /* 0x0000000510737c23 */ /* 0x100fe20008010864 */
[----:B------:R-:W-:Y:S01]  /*49d0*/  FFMA.FTZ R117, R17, UR5, -R100 ;  /* 0x0000000511757c23 */ /* 0x000fe20008010864 */
        /* <DEDUP_REMOVED lines=8> */
[----:B------:R-:W1:Y:S01]  /*4a60*/  MUFU.EX2 R213, R213 ;  /* 0x000000d500d57308 */ /* 0x000e620000000800 */
        /* <DEDUP_REMOVED lines=9> */
[----:B------:R-:W-:Y:S01]  /*4b00*/  FFMA.FTZ R4, R67, UR5, -R4 ;  /* 0x0000000543047c23 */ /* 0x000fe20008010804 */
[--C-:B------:R-:W-:Y:S01]  /*4b10*/  FFMA.FTZ R203, R20, UR5, -R100.reuse ;  /* 0x0000000514cb7c23 */ /* 0x100fe20008010864 */
[--C-:B------:R-:W-:Y:S01]  /*4b20*/  FFMA.FTZ R212, R21, UR5, -R100.reuse ;  /* 0x0000000515d47c23 */ /* 0x100fe20008010864 */
[--C-:B------:R-:W-:Y:S01]  /*4b30*/  FFMA.FTZ R114, R32, UR5, -R100.reuse ;  /* 0x0000000520727c23 */ /* 0x100fe20008010864 */
[--C-:B------:R-:W-:Y:S01]  /*4b40*/  FFMA.FTZ R116, R33, UR5, -R100.reuse ;  /* 0x0000000521747c23 */ /* 0x100fe20008010864 */
[--C-:B------:R-:W-:Y:S03]  /*4b50*/  FFMA.FTZ R202, R36, UR5, -R100.reuse ;  /* 0x0000000524ca7c23 */ /* 0x100fe60008010864 */
[----:B------:R1:W-:Y:S01]  /*4b60*/  MUFU.EX2 R220, R4 ;  /* 0x0000000400dc7308 */ /* 0x0003e20000000800 */
[C---:B------:R-:W-:Y:S01]  /*4b70*/  FMUL.FTZ R6, R193.reuse, 1.4426950216293334961 ;  /* 0x3fb8aa3bc1067820 */ /* 0x040fe20000410000 */
[----:B------:R-:W-:Y:S01]  /*4b80*/  FSETP.NEU.FTZ.AND P0, PT, R193, -INF , PT ;  /* 0xff800000c100780b */ /* 0x000fe20003f1d000 */
[--C-:B------:R-:W-:Y:S01]  /*4b90*/  FFMA.FTZ R211, R37, UR5, -R100.reuse ;  /* 0x0000000525d37c23 */ /* 0x100fe20008010864 */
[--C-:B------:R-:W-:Y:S01]  /*4ba0*/  FFMA.FTZ R110, R48, UR5, -R100.reuse ;  /* 0x00000005306e7c23 */ /* 0x100fe20008010864 */
[--C-:B------:R-:W-:Y:S01]  /*4bb0*/  FFMA.FTZ R111, R49, UR5, -R100.reuse ;  /* 0x00000005316f7c23 */ /* 0x100fe20008010864 */
[----:B------:R-:W-:Y:S01]  /*4bc0*/  FSEL R6, R6, RZ, P0 ;  /* 0x000000ff06067208 */ /* 0x000fe20000000000 */
        /* <DEDUP_REMOVED lines=22> */
[C---:B------:R-:W-:Y:S01]  /*4d30*/  FMUL.FTZ R5, R194.reuse, 1.4426950216293334961 ;  /* 0x3fb8aa3bc2057820 */ /* 0x040fe20000410000 */
[----:B------:R-:W-:Y:S04]  /*4d40*/  FSETP.NEU.FTZ.AND P0, PT, R194, -INF , PT ;  /* 0xff800000c200780b */ /* 0x000fe80003f1d000 */
[----:B------:R-:W-:Y:S01]  /*4d50*/  MUFU.EX2 R118, R118 ;  /* 0x0000007600767308 */ /* 0x000fe20000000800 */
[----:B------:R-:W-:Y:S05]  /*4d60*/  FSEL R5, R5, RZ, P0 ;  /* 0x000000ff05057208 */ /* 0x000fea0000000000 */
[--C-:B------:R-:W-:Y:S04]  /*4d70*/  FFMA.FTZ R247, R62, UR5, -R5.reuse ;  /* 0x000000053ef77c23 */ /* 0x100fe80008010805 */
        /* <DEDUP_REMOVED lines=17> */
[----:B------:R-:W-:Y:S09]  /*4e90*/  FFMA.FTZ R5, R63, UR5, -R5 ;  /* 0x000000053f057c23 */ /* 0x000ff20008010805 */
        /* <DEDUP_REMOVED lines=10> */
[----:B------:R-:W2:Y:S10]  /*4f40*/  MUFU.EX2 R126, R126 ;  /* 0x0000007e007e7308 */ /* 0x000eb40000000800 */
[----:B------:R-:W-:Y:S10]  /*4f50*/  MUFU.EX2 R115, R115 ;  /* 0x0000007300737308 */ /* 0x000ff40000000800 */
[----:B------:R-:W3:Y:S10]  /*4f60*/  MUFU.EX2 R117, R117 ;  /* 0x0000007500757308 */ /* 0x000ef40000000800 */
        /* <DEDUP_REMOVED lines=39> */
[----:B------:R-:W4:Y:S01]  /*51e0*/  MUFU.EX2 R251, R251 ;  /* 0x000000fb00fb7308 */ /* 0x000f220000000800 */
[----:B-1----:R-:W-:Y:S02]  /*51f0*/  F2FP.F16.F32.PACK_AB R4, R213, R208 ;  /* 0x000000d0d504723e */ /* 0x002fe400000000ff */
[----:B--2---:R-:W-:Y:S02]  /*5200*/  F2FP.F16.F32.PACK_AB R9, R126, R218 ;  /* 0x000000da7e09723e */ /* 0x004fe400000000ff */
        /* <DEDUP_REMOVED lines=19> */
[----:B------:R2:W-:Y:S04]  /*5340*/  STS [R181+0x10000], R4 ;  /* 0x01000004b5007388 */ /* 0x0005e80000000800 */
[----:B------:R-:W-:Y:S04]  /*5350*/  STS [R181+0x10400], R9 ;  /* 0x01040009b5007388 */ /* 0x000fe80000000800 */
[----:B------:R3:W-:Y:S01]  /*5360*/  STS [R188+0x10000], R7 ;  /* 0x01000007bc007388 */ /* 0x0007e20000000800 */
[----:B-1----:R-:W-:Y:S02]  /*5370*/  F2FP.F16.F32.PACK_AB R8, R232, R227 ;  /* 0x000000e3e808723e */ /* 0x002fe400000000ff */
[----:B--2---:R-:W-:Y:S05]  /*5380*/  F2FP.F16.F32.PACK_AB R4, R120, R118 ;  /* 0x000000767804723e */ /* 0x004fea00000000ff */
[----:B------:R1:W-:Y:S01]  /*5390*/  STS [R188+0x10400], R4 ;  /* 0x01040004bc007388 */ /* 0x0003e20000000800 */
[----:B---3--:R-:W-:Y:S03]  /*53a0*/  F2FP.F16.F32.PACK_AB R7, R242, R237 ;  /* 0x000000edf207723e */ /* 0x008fe600000000ff */
        /* <DEDUP_REMOVED lines=25> */
[----:B------:R4:W-:Y:S01]  /*5540*/  STS [R183+0x10000], R5 ;  /* 0x01000005b7007388 */ /* 0x0009e20000000800 */
[----:B-1----:R-:W-:Y:S02]  /*5550*/  F2FP.F16.F32.PACK_AB R4, R220, R215 ;  /* 0x000000d7dc04723e */ /* 0x002fe400000000ff */
[----:B--2---:R-:W-:Y:S03]  /*5560*/  F2FP.F16.F32.PACK_AB R8, R245, R223 ;  /* 0x000000dff508723e */ /* 0x004fe600000000ff */
[----:B------:R1:W-:Y:S01]  /*5570*/  STS [R183+0x10400], R4 ;  /* 0x01040004b7007388 */ /* 0x0003e20000000800 */
[----:B---3--:R-:W-:Y:S03]  /*5580*/  F2FP.F16.F32.PACK_AB R7, R248, R249 ;  /* 0x000000f9f807723e */ /* 0x008fe600000000ff */
[----:B------:R-:W-:Y:S01]  /*5590*/  STS [R184+0x12000], R8 ;  /* 0x01200008b8007388 */ /* 0x000fe20000000800 */
[----:B----4-:R-:W-:Y:S03]  /*55a0*/  F2FP.F16.F32.PACK_AB R6, R250, R251 ;  /* 0x000000fbfa06723e */ /* 0x010fe600000000ff */
[----:B------:R-:W-:Y:S01]  /*55b0*/  STS [R184+0x12400], R7 ;  /* 0x01240007b8007388 */ /* 0x000fe20000000800 */
[----:B------:R-:W-:Y:S03]  /*55c0*/  SHF.L.U32 R5, R171, 0x1, RZ ;  /* 0x00000001ab057819 */ /* 0x000fe600000006ff */
[----:B------:R-:W-:Y:S01]  /*55d0*/  STS [R183+0x12000], R6 ;  /* 0x01200006b7007388 */ /* 0x000fe20000000800 */
[----:B-1----:R-:W-:Y:S05]  /*55e0*/  F2FP.F16.F32.PACK_AB R4, R246, R247 ;  /* 0x000000f7f604723e */ /* 0x002fea00000000ff */
[----:B------:R1:W-:Y:S04]  /*55f0*/  STS [R183+0x12400], R4 ;  /* 0x01240004b7007388 */ /* 0x0003e80000000800 */
[----:B------:R-:W2:Y:S08]  /*5600*/  LDSM.16.M88.4 R64, [R5+UR4+0x4000] ;  /* 0x004000040540783b */ /* 0x000eb00008000200 */
[----:B------:R2:W3:Y:S01]  /*5610*/  LDSM.16.M88.4 R60, [R5+UR4+0x5000] ;  /* 0x00500004053c783b */ /* 0x0004e20008000200 */
[----:B-1----:R-:W-:Y:S04]  /*5620*/  MOV R4, UR4 ;  /* 0x0000000400047c02 */ /* 0x002fe80008000f00 */
[----:B------:R-:W-:Y:S04]  /*5630*/  IADD3 R4, R5, 0x4000, R4 ;  /* 0x0000400005047810 */ /* 0x000fe80007ffe004 */
[----:B------:R-:W-:Y:S05]  /*5640*/  IADD3 R104, R4, R169, RZ ;  /* 0x000000a904687210 */ /* 0x000fea0007ffe0ff */
[----:B------:R-:W1:Y:S01]  /*5650*/  LDSM.16.M88.4 R100, [R104] ;  /* 0x000000006864783b */ /* 0x000e620000000200 */
[-C--:B--2---:R-:W-:Y:S07]  /*5660*/  HMMA.16816.F32 R4, R64, R128.reuse, RZ ;  /* 0x000000804004723c */ /* 0x084fee00000018ff */
[----:B------:R-:W2:Y:S01]  /*5670*/  LDSM.16.M88.4 R104, [R104+0x1000] ;  /* 0x001000006868783b */ /* 0x000ea20000000200 */
[C---:B---3--:R-:W-:Y:S06]  /*5680*/  HMMA.16816.F32 R8, R60.reuse, R128, RZ ;  /* 0x000000803c08723c */ /* 0x048fec00000018ff */
        /* <DEDUP_REMOVED lines=14> */
[-C--:B-1----:R-:W-:Y:S06]  /*5770*/  HMMA.16816.F32 R4, R100, R144.reuse, R4 ;  /* 0x000000906404723c */ /* 0x082fec0000001804 */
[C---:B--2---:R-:W-:Y:S06]  /*5780*/  HMMA.16816.F32 R8, R104.reuse, R144, R8 ;  /* 0x000000906808723c */ /* 0x044fec0000001808 */
[-C--:B------:R-:W-:Y:S06]  /*5790*/  HMMA.16816.F32 R12, R104, R146.reuse, R12 ;  /* 0x00000092680c723c */ /* 0x080fec000000180c */
[C---:B------:R-:W-:Y:S06]  /*57a0*/  HMMA.16816.F32 R16, R100.reuse, R146, R16 ;  /* 0x000000926410723c */ /* 0x040fec0000001810 */
[----:B-----5:R-:W-:Y:S01]  /*57b0*/  FADD.FTZ R252, -R207, R5 ;  /* 0x00000005cffc7221 */ /* 0x020fe20000010100 */
[-C--:B------:R-:W-:Y:S04]  /*57c0*/  HMMA.16816.F32 R20, R100, R148.reuse, R20 ;  /* 0x000000946414723c */ /* 0x080fe80000001814 */
[----:B------:R-:W-:Y:S01]  /*57d0*/  FADD.FTZ R5, -R206, R6 ;  /* 0x00000006ce057221 */ /* 0x000fe20000010100 */
        /* <DEDUP_REMOVED lines=8> */
[----:B------:R-:W-:Y:S01]  /*5860*/  FADD.FTZ R15, -R204, R15 ;  /* 0x0000000fcc0f7221 */ /* 0x000fe20000010100 */
[C---:B------:R-:W-:Y:S05]  /*5870*/  HMMA.16816.F32 R40, R104.reuse, R152, R40 ;  /* 0x000000986828723c */ /* 0x040fea0000001828 */
[----:B------:R-:W-:Y:S01]  /*5880*/  FADD.FTZ R17, -R207, R17 ;  /* 0x00000011cf117221 */ /* 0x000fe20000010100 */
[-C--:B------:R-:W-:Y:S05]  /*5890*/  HMMA.16816.F32 R44, R104, R154.reuse, R44 ;  /* 0x0000009a682c723c */ /* 0x080fea000000182c */
[----:B------:R-:W-:Y:S01]  /*58a0*/  FADD.FTZ R6, -R205, R8 ;  /* 0x00000008cd067221 */ /* 0x000fe20000010100 */
[C---:B------:R-:W-:Y:S05]  /*58b0*/  HMMA.16816.F32 R48, R100.reuse, R154, R48 ;  /* 0x0000009a6430723c */ /* 0x040fea0000001830 */
[----:B------:R-:W-:Y:S01]  /*58c0*/  FMUL.FTZ R234, R234, R9 ;  /* 0x00000009eaea7220 */ /* 0x000fe20000410000 */
[-C--:B------:R-:W-:Y:S05]  /*58d0*/  HMMA.16816.F32 R52, R100, R156.reuse, R52 ;  /* 0x0000009c6434723c */ /* 0x080fea0000001834 */
[----:B------:R-:W-:Y:S01]  /*58e0*/  FMUL.FTZ R239, R239, R10 ;  /* 0x0000000aefef7220 */ /* 0x000fe20000410000 */
[C---:B------:R-:W-:Y:S05]  /*58f0*/  HMMA.16816.F32 R56, R104.reuse, R156, R56 ;  /* 0x0000009c6838723c */ /* 0x040fea0000001838 */
[----:B------:R-:W-:Y:S01]  /*5900*/  FMUL.FTZ R244, R244, R11 ;  /* 0x0000000bf4f47220 */ /* 0x000fe20000410000 */
[-C--:B------:R-:W-:Y:S05]  /*5910*/  HMMA.16816.F32 R60, R104, R158.reuse, R60 ;  /* 0x0000009e683c723c */ /* 0x080fea000000183c */
[----:B------:R-:W-:Y:S01]  /*5920*/  FADD.FTZ R7, -R206, R7 ;  /* 0x00000007ce077221 */ /* 0x000fe20000010100 */
[----:B------:R-:W-:Y:S05]  /*5930*/  HMMA.16816.F32 R64, R100, R158, R64 ;  /* 0x0000009e6440723c */ /* 0x000fea0000001840 */
[----:B------:R-:W-:Y:S01]  /*5940*/  FADD.FTZ R8, -R205, R12 ;  /* 0x0000000ccd087221 */ /* 0x000fe20000010100 */
[----:B------:R-:W-:Y:S01]  /*5950*/  FADD.FTZ R9, -R204, R14 ;  /* 0x0000000ecc097221 */ /* 0x000fe20000010100 */
[----:B------:R-:W-:Y:S01]  /*5960*/  FMUL.FTZ R233, R233, R13 ;  /* 0x0000000de9e97220 */ /* 0x000fe20000410000 */
[----:B------:R-:W-:Y:S03]  /*5970*/  FMUL.FTZ R243, R243, R15 ;  /* 0x0000000ff3f37220 */ /* 0x000fe60000410000 */
[----:B------:R-:W-:Y:S01]  /*5980*/  FADD.FTZ R10, -R207, R16 ;  /* 0x00000010cf0a7221 */ /* 0x000fe20000010100 */
[C---:B------:R-:W-:Y:S01]  /*5990*/  FADD.FTZ R11, -R206.reuse, R18 ;  /* 0x00000012ce0b7221 */ /* 0x040fe20000010100 */
[----:B------:R-:W-:Y:S01]  /*59a0*/  FMUL.FTZ R117, R117, R17 ;  /* 0x0000001175757220 */ /* 0x000fe20000410000 */
        /* <DEDUP_REMOVED lines=148> */
[C---:B-1----:R-:W-:Y:S05]  /*62f0*/  IMAD.U32 R21, R20.reuse, -0x80, RZ ;  /* 0xffffff8014157824 */ /* 0x042fea00078e00ff */
        /* <DEDUP_REMOVED lines=10> */
.L_x_198:
        /* <DEDUP_REMOVED lines=29> */
[----:B------:R-:W-:Y:S04]  /*6570*/  STS [R184+0xa000], R56 ;  /* 0x00a00038b8007388 */ /* 0x000fe80000000800 */
[----:B------:R-:W-:Y:S04]  /*6580*/  STS [R184+0xa400], R58 ;  /* 0x00a4003ab8007388 */ /* 0x000fe80000000800 */
[----:B------:R-:W-:Y:S01]  /*6590*/  STS [R183+0xa000], R60 ;  /* 0x00a0003cb7007388 */ /* 0x000fe20000000800 */
[----:B--2---:R-:W-:Y:S03]  /*65a0*/  LEA R52, R170, UR4, 0x1 ;  /* 0x00000004aa347c11 */ /* 0x004fe6000f8e08ff */
[----:B------:R-:W-:Y:S01]  /*65b0*/  STS [R183+0xa400], R62 ;  /* 0x00a4003eb7007388 */ /* 0x000fe20000000800 */
[----:B------:R-:W-:Y:S06]  /*65c0*/  BAR.SYNC.DEFER_BLOCKING 0x0 ;  /* 0x0000000000007b1d */ /* 0x000fec0000010000 */
[----:B------:R-:W-:Y:S04]  /*65d0*/  LDSM.16.MT88.4 R4, [R168+0x10000] ;  /* 0x01000000a804783b */ /* 0x000fe80000004200 */
[----:B------:R-:W2:Y:S04]  /*65e0*/  LDSM.16.MT88.4 R8, [R52+0x4000] ;  /* 0x004000003408783b */ /* 0x000ea80000004200 */
[----:B------:R-:W3:Y:S04]  /*65f0*/  LDSM.16.MT88.4 R12, [R168+0x14000] ;  /* 0x01400000a80c783b */ /* 0x000ee80000004200 */
[----:B------:R-:W-:Y:S04]  /*6600*/  LDSM.16.MT88.4 R16, [R168+0x10800] ;  /* 0x01080000a810783b */ /* 0x000fe80000004200 */
[----:B-1----:R-:W1:Y:S04]  /*6610*/  LDSM.16.MT88.4 R20, [R52+0x4400] ;  /* 0x004400003414783b */ /* 0x002e680000004200 */
[----:B------:R-:W4:Y:S01]  /*6620*/  LDSM.16.MT88.4 R24, [R168+0x14800] ;  /* 0x01480000a818783b */ /* 0x000f220000004200 */
[-C--:B--2---:R-:W-:Y:S06]  /*6630*/  HMMA.16816.F32 R68, R4, R8.reuse, R68 ;  /* 0x000000080444723c */ /* 0x084fec0000001844 */
[C---:B---3--:R-:W-:Y:S06]  /*6640*/  HMMA.16816.F32 R72, R12.reuse, R8, R72 ;  /* 0x000000080c48723c */ /* 0x048fec0000001848 */
[-C--:B------:R-:W-:Y:S01]  /*6650*/  HMMA.16816.F32 R76, R12, R10.reuse, R76 ;  /* 0x0000000a0c4c723c */ /* 0x080fe2000000184c */
[----:B------:R-:W-:Y:S05]  /*6660*/  LDSM.16.MT88.4 R12, [R168+0x15000] ;  /* 0x01500000a80c783b */ /* 0x000fea0000004200 */
[----:B------:R-:W-:Y:S01]  /*6670*/  HMMA.16816.F32 R80, R4, R10, R80 ;  /* 0x0000000a0450723c */ /* 0x000fe20000001850 */
[----:B------:R-:W-:Y:S04]  /*6680*/  LDSM.16.MT88.4 R4, [R168+0x11000] ;  /* 0x01100000a804783b */ /* 0x000fe80000004200 */
[----:B------:R-:W2:Y:S01]  /*6690*/  LDSM.16.MT88.4 R8, [R52+0x4800] ;  /* 0x004800003408783b */ /* 0x000ea20000004200 */
[-C--:B-1----:R-:W-:Y:S06]  /*66a0*/  HMMA.16816.F32 R68, R16, R20.reuse, R68 ;  /* 0x000000141044723c */ /* 0x082fec0000001844 */
[C---:B----4-:R-:W-:Y:S06]  /*66b0*/  HMMA.16816.F32 R72, R24.reuse, R20, R72 ;  /* 0x000000141848723c */ /* 0x050fec0000001848 */
        /* <DEDUP_REMOVED lines=33> */
[----:B------:R-:W-:Y:S01]  /*68d0*/  BAR.SYNC.DEFER_BLOCKING 0x0 ;  /* 0x0000000000007b1d */ /* 0x000fe20000010000 */
[-C--:B--2---:R-:W-:Y:S06]  /*68e0*/  HMMA.16816.F32 R68, R4, R8.reuse, R68 ;  /* 0x000000080444723c */ /* 0x084fec0000001844 */
[C---:B------:R-:W-:Y:S06]  /*68f0*/  HMMA.16816.F32 R72, R12.reuse, R8, R72 ;  /* 0x000000080c48723c */ /* 0x040fec0000001848 */
[-C--:B------:R-:W-:Y:S06]  /*6900*/  HMMA.16816.F32 R76, R12, R10.reuse, R76 ;  /* 0x0000000a0c4c723c */ /* 0x080fec000000184c */
[----:B------:R-:W-:Y:S06]  /*6910*/  HMMA.16816.F32 R80, R4, R10, R80 ;  /* 0x0000000a0450723c */ /* 0x000fec0000001850 */
[-C--:B-1----:R-:W-:Y:S06]  /*6920*/  HMMA.16816.F32 R68, R16, R20.reuse, R68 ;  /* 0x000000141044723c */ /* 0x082fec0000001844 */
        /* <DEDUP_REMOVED lines=8> */
[C---:B-1----:R-:W-:Y:S05]  /*69b0*/  IMAD.U32 R6, R5.reuse, -0x80, RZ ;  /* 0xffffff8005067824 */ /* 0x042fea00078e00ff */
[C---:B------:R-:W-:Y:S04]  /*69c0*/  LEA R198, P0, R6.reuse, R198, 0x1 ;  /* 0x000000c606c67211 */ /* 0x040fe800078008ff */
[----:B------:R-:W-:Y:S02]  /*69d0*/  LEA.HI.X.SX32 R199, R6, R199, 0x1, P0 ;  /* 0x000000c706c77211 */ /* 0x000fe400000f0eff */
[C---:B------:R-:W-:Y:S03]  /*69e0*/  LEA R6, P0, R5.reuse, R198, 0x7 ;  /* 0x000000c605067211 */ /* 0x040fe600078038ff */
[----:B------:R-:W-:Y:S01]  /*69f0*/  @!PT LDS RZ, [RZ] ;  /* 0x00000000fffff984 */ /* 0x000fe20000000800 */
[----:B------:R-:W-:Y:S01]  /*6a00*/  @!PT LDS RZ, [RZ] ;  /* 0x00000000fffff984 */ /* 0x000fe20000000800 */
[----:B------:R-:W-:Y:S01]  /*6a10*/  @!PT LDS RZ, [RZ] ;  /* 0x00000000fffff984 */ /* 0x000fe20000000800 */
[----:B------:R1:W-:Y:S01]  /*6a20*/  LDGSTS.E.BYPASS.LTC128B.128 [R53+0x4000], desc[UR12][R198.64] ;  /* 0x04000000c6357fae */ /* 0x0003e2000b901d4c */
[----:B--2---:R-:W-:Y:S05]  /*6a30*/  LEA.HI.X R7, R5, R199, R4, 0x7, P0 ;  /* 0x000000c705077211 */ /* 0x004fea00000f3c04 */
[----:B------:R1:W-:Y:S04]  /*6a40*/  LDGSTS.E.BYPASS.LTC128B.128 [R53+0x5000], desc[UR12][R6.64] ;  /* 0x0500000006357fae */ /* 0x0003e8000b901d4c */
[----:B------:R-:W0:Y:S02]  /*6a50*/  LDGDEPBAR ;  /* 0x00000000000079af */ /* 0x000e240000000000 */
.L_x_199:
[----:B------:R-:W-:Y:S01]  /*6a60*/  LDSM.16.M88.4 R16, [R167] ;  /* 0x00000000a710783b */ /* 0x000fe20000000200 */
[----:B------:R-:W-:Y:S01]  /*6a70*/  IMAD.U32 R202, RZ, RZ, UR22 ;  /* 0x00000016ffca7e24 */ /* 0x000fe2000f8e00ff */
[----:B------:R-:W-:Y:S01]  /*6a80*/  ULOP3.LUT UR8, UR7, 0x1, URZ, 0xc0, !UPT ;  /* 0x0000000107087892 */ /* 0x000fe2000f8ec03f */
[----:B------:R-:W-:Y:S01]  /*6a90*/  IMAD.U32 R203, RZ, RZ, UR22 ;  /* 0x00000016ffcb7e24 */ /* 0x000fe2000f8e00ff */
[----:B------:R-:W1:Y:S01]  /*6aa0*/  LDSM.16.MT88.4 R20, [R52+0x6000] ;  /* 0x006000003414783b */ /* 0x000e620000004200 */
[----:B------:R-:W-:Y:S01]  /*6ab0*/  UISETP.GT.AND UP2, UPT, UR7, UR21, UPT ;  /* 0x000000150700728c */ /* 0x000fe2000bf44270 */
[----:B------:R-:W-:Y:S01]  /*6ac0*/  LEA R202, P0, R202, R108, 0x2 ;  /* 0x0000006ccaca7211 */ /* 0x000fe200078010ff */
[----:B------:R-:W-:Y:S01]  /*6ad0*/  UISETP.NE.U32.AND UP0, UPT, UR8, 0x1, UPT ;  /* 0x000000010800788c */ /* 0x000fe2000bf05070 */
[----:B------:R-:W2:Y:S01]  /*6ae0*/  LDSM.16.M88.4 R12, [R167+0x2000] ;  /* 0x00200000a70c783b */ /* 0x000ea20000000200 */
[----:B------:R-:W-:Y:S01]  /*6af0*/  UIADD3 UR7, UR7, -0x1, URZ ;  /* 0xffffffff07077890 */ /* 0x000fe2000fffe03f */
[----:B------:R-:W-:Y:S02]  /*6b00*/  LEA.HI.X.SX32 R203, R203, R109, 0x2, P0 ;  /* 0x0000006dcbcb7211 */ /* 0x000fe400000f16ff */
        /* <DEDUP_REMOVED lines=44> */
[----:B------:R-:W-:Y:S03]  /*6dd0*/  IMAD.U32 R41, RZ, RZ, UR33 ;  /* 0x00000021ff297e24 */ /* 0x000fe6000f8e00ff */
[----:B------:R-:W-:Y:S01]  /*6de0*/  IMAD.U32 R40, RZ, RZ, UR33 ;  /* 0x00000021ff287e24 */ /* 0x000fe2000f8e00ff */
[----:B------:R-:W-:Y:S05]  /*6df0*/  HMMA.16816.F32 R16, R36, R42, R16 ;  /* 0x0000002a2410723c */ /* 0x000fea0000001810 */
[-C--:B------:R-:W-:Y:S01]  /*6e00*/  LEA R60, P3, R41, R202.reuse, 0x2 ;  /* 0x000000ca293c7211 */ /* 0x080fe200078610ff */
[-C--:B--2---:R-:W-:Y:S01]  /*6e10*/  HMMA.16816.F32 R4, R20, R48.reuse, R4 ;  /* 0x000000301404723c */ /* 0x084fe20000001804 */
[----:B------:R-:W-:Y:S04]  /*6e20*/  IMAD.U32 R43, RZ, RZ, UR34 ;  /* 0x00000022ff2b7e24 */ /* 0x000fe8000f8e00ff */
[-C--:B------:R-:W-:Y:S01]  /*6e30*/  LEA.HI.X.SX32 R61, R40, R203.reuse, 0x2, P3 ;  /* 0x000000cb283d7211 */ /* 0x080fe200018f16ff */
[C---:B---3--:R-:W-:Y:S01]  /*6e40*/  HMMA.16816.F32 R8, R44.reuse, R48, R8 ;  /* 0x000000302c08723c */ /* 0x048fe20000001808 */
[----:B------:R-:W-:Y:S04]  /*6e50*/  IMAD.U32 R42, RZ, RZ, UR34 ;  /* 0x00000022ff2a7e24 */ /* 0x000fe8000f8e00ff */
[-C--:B------:R-:W-:Y:S01]  /*6e60*/  LEA R58, P4, R43, R202.reuse, 0x2 ;  /* 0x000000ca2b3a7211 */ /* 0x080fe200078810ff */
[-C--:B------:R-:W-:Y:S01]  /*6e70*/  HMMA.16816.F32 R12, R44, R50.reuse, R12 ;  /* 0x000000322c0c723c */ /* 0x080fe2000000180c */
[----:B------:R-:W-:Y:S04]  /*6e80*/  IMAD.U32 R49, RZ, RZ, UR37 ;  /* 0x00000025ff317e24 */ /* 0x000fe8000f8e00ff */
[-C--:B------:R-:W-:Y:S01]  /*6e90*/  LEA.HI.X.SX32 R59, R42, R203.reuse, 0x2, P4 ;  /* 0x000000cb2a3b7211 */ /* 0x080fe200020f16ff */
[----:B------:R-:W-:Y:S01]  /*6ea0*/  HMMA.16816.F32 R16, R20, R50, R16 ;  /* 0x000000321410723c */ /* 0x000fe20000001810 */
[----:B------:R-:W-:Y:S04]  /*6eb0*/  IMAD.U32 R48, RZ, RZ, UR37 ;  /* 0x00000025ff307e24 */ /* 0x000fe8000f8e00ff */
[----:B------:R-:W-:Y:S01]  /*6ec0*/  IMAD.U32 R45, RZ, RZ, UR35 ;  /* 0x00000023ff2d7e24 */ /* 0x000fe2000f8e00ff */
[-C--:B----4-:R-:W-:Y:S01]  /*6ed0*/  HMMA.16816.F32 R4, R24, R28.reuse, R4 ;  /* 0x0000001c1804723c */ /* 0x090fe20000001804 */
[----:B------:R-:W-:Y:S04]  /*6ee0*/  IMAD.U32 R23, RZ, RZ, UR24 ;  /* 0x00000018ff177e24 */ /* 0x000fe8000f8e00ff */
[----:B------:R-:W-:Y:S01]  /*6ef0*/  @P1 IADD3 R20, P2, R190, UR17, RZ ;  /* 0x00000011be141c10 */ /* 0x000fe2000ff5e0ff */
[C---:B-1----:R-:W-:Y:S01]  /*6f00*/  HMMA.16816.F32 R8, R32.reuse, R28, R8 ;  /* 0x0000001c2008723c */ /* 0x042fe20000001808 */
[----:B------:R-:W-:Y:S01]  /*6f10*/  IMAD.U32 R47, RZ, RZ, UR36 ;  /* 0x00000024ff2f7e24 */ /* 0x000fe2000f8e00ff */
[----:B------:R-:W-:Y:S03]  /*6f20*/  @UP3 UIADD3 UR17, UP1, UR17, -0x200, URZ ;  /* 0xfffffe0011113890 */ /* 0x000fe6000ff3e03f */
[----:B------:R-:W-:Y:S01]  /*6f30*/  @P1 IADD3.X R21, R189, UR16, RZ, P2, !PT ;  /* 0x00000010bd151c10 */ /* 0x000fe200097fe4ff */
[-C--:B------:R-:W-:Y:S01]  /*6f40*/  HMMA.16816.F32 R12, R32, R30.reuse, R12 ;  /* 0x0000001e200c723c */ /* 0x080fe2000000180c */
[----:B------:R-:W-:Y:S01]  /*6f50*/  IMAD.U32 R46, RZ, RZ, UR36 ;  /* 0x00000024ff2e7e24 */ /* 0x000fe2000f8e00ff */
[----:B------:R-:W-:Y:S02]  /*6f60*/  @UP3 UIADD3.X UR16, UR16, -0x1, URZ, UP1, !UPT ;  /* 0xffffffff10103890 */ /* 0x000fe40008ffe43f */
[----:B------:R-:W5:Y:S01]  /*6f70*/  @P1 LDG.E R195, desc[UR12][R20.64] ;  /* 0x0000000c14c31981 */ /* 0x000f62000c1e1900 */
[-C--:B------:R-:W-:Y:S01]  /*6f80*/  LEA R50, P0, R49, R202.reuse, 0x2 ;  /* 0x000000ca31327211 */ /* 0x080fe200078010ff */
[----:B------:R-:W-:Y:S01]  /*6f90*/  HMMA.16816.F32 R16, R24, R30, R16 ;  /* 0x0000001e1810723c */ /* 0x000fe20000001810 */
[----:B------:R-:W-:Y:S01]  /*6fa0*/  IMAD.U32 R44, RZ, RZ, UR35 ;  /* 0x00000023ff2c7e24 */ /* 0x000fe2000f8e00ff */
[----:B------:R-:W5:Y:S03]  /*6fb0*/  @P1 LDG.E R196, desc[UR12][R20.64+0x20] ;  /* 0x0000200c14c41981 */ /* 0x000f66000c1e1900 */
[-C--:B------:R-:W-:Y:S01]  /*6fc0*/  LEA.HI.X.SX32 R51, R48, R203.reuse, 0x2, P0 ;  /* 0x000000cb30337211 */ /* 0x080fe200000f16ff */
[----:B------:R-:W5:Y:S01]  /*6fd0*/  @P1 LDG.E R193, desc[UR12][R20.64+0x100] ;  /* 0x0001000c14c11981 */ /* 0x000f62000c1e1900 */
[-C--:B------:R-:W-:Y:S01]  /*6fe0*/  LEA R54, P6, R47, R202.reuse, 0x2 ;  /* 0x000000ca2f367211 */ /* 0x080fe200078c10ff */
[----:B------:R-:W-:Y:S02]  /*6ff0*/  IMAD.U32 R39, RZ, RZ, UR32 ;  /* 0x00000020ff277e24 */ /* 0x000fe4000f8e00ff */
[----:B------:R1:W5:Y:S01]  /*7000*/  @P1 LDG.E R194, desc[UR12][R20.64+0x120] ;  /* 0x0001200c14c21981 */ /* 0x000362000c1e1900 */
[-C--:B------:R-:W-:Y:S01]  /*7010*/  LEA R56, P5, R45, R202.reuse, 0x2 ;  /* 0x000000ca2d387211 */ /* 0x080fe200078a10ff */
[----:B------:R-:W-:Y:S01]  /*7020*/  IMAD.U32 R37, RZ, RZ, UR31 ;  /* 0x0000001fff257e24 */ /* 0x000fe2000f8e00ff */
[-C--:B------:R-:W-:Y:S01]  /*7030*/  LEA.HI.X.SX32 R55, R46, R203.reuse, 0x2, P6 ;  /* 0x000000cb2e377211 */ /* 0x080fe200030f16ff */
[----:B------:R-:W-:Y:S01]  /*7040*/  REDG.E.ADD.F32.FTZ.RN.STRONG.GPU desc[UR12][R202.64], R4 ;  /* 0x00000004ca0079a6 */ /* 0x000fe2000c10f38c */
[-C--:B------:R-:W-:Y:S01]  /*7050*/  LEA.HI.X.SX32 R57, R44, R203.reuse, 0x2, P5 ;  /* 0x000000cb2c397211 */ /* 0x080fe200028f16ff */
[----:B------:R-:W-:Y:S01]  /*7060*/  IMAD.U32 R38, RZ, RZ, UR32 ;  /* 0x00000020ff267e24 */ /* 0x000fe2000f8e00ff */
[-C--:B------:R-:W-:Y:S01]  /*7070*/  LEA R62, P2, R39, R202.reuse, 0x2 ;  /* 0x000000ca273e7211 */ /* 0x080fe200078410ff */
[----:B------:R-:W-:Y:S01]  /*7080*/  REDG.E.ADD.F32.FTZ.RN.STRONG.GPU desc[UR12][R50.64], R5 ;  /* 0x00000005320079a6 */ /* 0x000fe2000c10f38c */
[----:B------:R-:W-:Y:S01]  /*7090*/  IMAD.U32 R35, RZ, RZ, UR30 ;  /* 0x0000001eff237e24 */ /* 0x000fe2000f8e00ff */
[-C--:B------:R-:W-:Y:S01]  /*70a0*/  LEA R64, P1, R37, R202.reuse, 0x2 ;  /* 0x000000ca25407211 */ /* 0x080fe200078210ff */
[----:B------:R-:W-:Y:S01]  /*70b0*/  IMAD.U32 R36, RZ, RZ, UR31 ;  /* 0x0000001fff247e24 */ /* 0x000fe2000f8e00ff */
[----:B------:R-:W-:Y:S01]  /*70c0*/  REDG.E.ADD.F32.FTZ.RN.STRONG.GPU desc[UR12][R54.64], R6 ;  /* 0x00000006360079a6 */ /* 0x000fe2000c10f38c */
[-C--:B------:R-:W-:Y:S01]  /*70d0*/  LEA.HI.X.SX32 R63, R38, R203.reuse, 0x2, P2 ;  /* 0x000000cb263f7211 */ /* 0x080fe200010f16ff */
[----:B------:R-:W-:Y:S01]  /*70e0*/  IMAD.U32 R34, RZ, RZ, UR30 ;  /* 0x0000001eff227e24 */ /* 0x000fe2000f8e00ff */
[-C--:B------:R-:W-:Y:S01]  /*70f0*/  LEA R48, P0, R35, R202.reuse, 0x2 ;  /* 0x000000ca23307211 */ /* 0x080fe200078010ff */
[----:B------:R-:W-:Y:S01]  /*7100*/  REDG.E.ADD.F32.FTZ.RN.STRONG.GPU desc[UR12][R56.64], R7 ;  /* 0x00000007380079a6 */ /* 0x000fe2000c10f38c */
[----:B------:R-:W-:Y:S01]  /*7110*/  IMAD.U32 R33, RZ, RZ, UR29 ;  /* 0x0000001dff217e24 */ /* 0x000fe2000f8e00ff */
[-C--:B------:R-:W-:Y:S01]  /*7120*/  LEA.HI.X.SX32 R65, R36, R203.reuse, 0x2, P1 ;  /* 0x000000cb24417211 */ /* 0x080fe200008f16ff */
[----:B------:R-:W-:Y:S01]  /*7130*/  IMAD.U32 R31, RZ, RZ, UR28 ;  /* 0x0000001cff1f7e24 */ /* 0x000fe2000f8e00ff */
[----:B------:R-:W-:Y:S01]  /*7140*/  REDG.E.ADD.F32.FTZ.RN.STRONG.GPU desc[UR12][R58.64], R8 ;  /* 0x000000083a0079a6 */ /* 0x000fe2000c10f38c */
[----:B------:R-:W-:Y:S01]  /*7150*/  IMAD.U32 R32, RZ, RZ, UR29 ;  /* 0x0000001dff207e24 */ /* 0x000fe2000f8e00ff */
[-C--:B------:R-:W-:Y:S01]  /*7160*/  LEA.HI.X.SX32 R49, R34, R203.reuse, 0x2, P0 ;  /* 0x000000cb22317211 */ /* 0x080fe200000f16ff */
[----:B------:R-:W-:Y:S01]  /*7170*/  IMAD.U32 R29, RZ, RZ, UR27 ;  /* 0x0000001bff1d7e24 */ /* 0x000fe2000f8e00ff */
[----:B------:R-:W-:Y:S01]  /*7180*/  REDG.E.ADD.F32.FTZ.RN.STRONG.GPU desc[UR12][R60.64], R9 ;  /* 0x000000093c0079a6 */ /* 0x000fe2000c10f38c */
[-C--:B------:R-:W-:Y:S01]  /*7190*/  LEA R46, P6, R33, R202.reuse, 0x2 ;  /* 0x000000ca212e7211 */ /* 0x080fe200078c10ff */
[----:B------:R-:W-:Y:S01]  /*71a0*/  IMAD.U32 R30, RZ, RZ, UR28 ;  /* 0x0000001cff1e7e24 */ /* 0x000fe2000f8e00ff */
[-C--:B------:R-:W-:Y:S01]  /*71b0*/  LEA R44, P5, R31, R202.reuse, 0x2 ;  /* 0x000000ca1f2c7211 */ /* 0x080fe200078a10ff */
        /* <DEDUP_REMOVED lines=10> */
[-C--:B------:R-:W-:Y:S01]  /*7260*/  LEA R40, P3, R27, R202.reuse, 0x2 ;  /* 0x000000ca1b287211 */ /* 0x080fe200078610ff */
[----:B------:R-:W-:Y:S01]  /*7270*/  IMAD.U32 R24, RZ, RZ, UR25 ;  /* 0x00000019ff187e24 */ /* 0x000fe2000f8e00ff */
[----:B------:R-:W-:Y:S01]  /*7280*/  REDG.E.ADD.F32.FTZ.RN.STRONG.GPU desc[UR12][R46.64], R17 ;  /* 0x000000112e0079a6 */ /* 0x000fe2000c10f38c */
[-C--:B------:R-:W-:Y:S01]  /*7290*/  LEA.HI.X.SX32 R43, R28, R203.reuse, 0x2, P4 ;  /* 0x000000cb1c2b7211 */ /* 0x080fe200020f16ff */
[----:B-1----:R-:W-:Y:S01]  /*72a0*/  IMAD.U32 R21, RZ, RZ, UR23 ;  /* 0x00000017ff157e24 */ /* 0x002fe2000f8e00ff */
[-C--:B------:R-:W-:Y:S01]  /*72b0*/  LEA R38, P2, R25, R202.reuse, 0x2 ;  /* 0x000000ca19267211 */ /* 0x080fe200078410ff */
[----:B------:R-:W-:Y:S01]  /*72c0*/  REDG.E.ADD.F32.FTZ.RN.STRONG.GPU desc[UR12][R44.64], R18 ;  /* 0x000000122c0079a6 */ /* 0x000fe2000c10f38c */
[-C--:B------:R-:W-:Y:S01]  /*72d0*/  LEA.HI.X.SX32 R41, R26, R203.reuse, 0x2, P3 ;  /* 0x000000cb1a297211 */ /* 0x080fe200018f16ff */
[----:B------:R-:W-:Y:S01]  /*72e0*/  IMAD.U32 R22, RZ, RZ, UR24 ;  /* 0x00000018ff167e24 */ /* 0x000fe2000f8e00ff */
[-C--:B------:R-:W-:Y:S01]  /*72f0*/  LEA R36, P1, R23, R202.reuse, 0x2 ;  /* 0x000000ca17247211 */ /* 0x080fe200078210ff */
[----:B------:R-:W-:Y:S01]  /*7300*/  REDG.E.ADD.F32.FTZ.RN.STRONG.GPU desc[UR12][R42.64], R19 ;  /* 0x000000132a0079a6 */ /* 0x000fe2000c10f38c */
[-C--:B------:R-:W-:Y:S01]  /*7310*/  LEA.HI.X.SX32 R39, R24, R203.reuse, 0x2, P2 ;  /* 0x000000cb18277211 */ /* 0x080fe200010f16ff */
[----:B------:R-:W-:Y:S01]  /*7320*/  IMAD.U32 R20, RZ, RZ, UR23 ;  /* 0x00000017ff147e24 */ /* 0x000fe2000f8e00ff */
[----:B------:R-:W-:Y:S01]  /*7330*/  LEA R34, P0, R21, R202, 0x2 ;  /* 0x000000ca15227211 */ /* 0x000fe200078010ff */
[----:B------:R-:W-:Y:S01]  /*7340*/  REDG.E.ADD.F32.FTZ.RN.STRONG.GPU desc[UR12][R40.64], R12 ;  /* 0x0000000c280079a6 */ /* 0x000fe2000c10f38c */
[-C--:B------:R-:W-:Y:S02]  /*7350*/  LEA.HI.X.SX32 R37, R22, R203.reuse, 0x2, P1 ;  /* 0x000000cb16257211 */ /* 0x080fe400008f16ff */
[----:B------:R-:W-:Y:S01]  /*7360*/  LEA.HI.X.SX32 R35, R20, R203, 0x2, P0 ;  /* 0x000000cb14237211 */ /* 0x000fe200000f16ff */
[----:B------:R-:W-:Y:S01]  /*7370*/  REDG.E.ADD.F32.FTZ.RN.STRONG.GPU desc[UR12][R38.64], R13 ;  /* 0x0000000d260079a6 */ /* 0x000fe2000c10f38c */
[----:B------:R-:W-:Y:S01]  /*7380*/  PLOP3.LUT P1, PT, PT, PT, UP0, 0x80, 0x0 ;  /* 0x000000000000781c */ /* 0x000fe20003f2f008 */
[----:B------:R-:W-:Y:S01]  /*7390*/  @UP3 UIADD3 UR19, UP0, UR19, -0x200, URZ ;  /* 0xfffffe0013133890 */ /* 0x000fe2000ff1e03f */
[----:B------:R-:W-:Y:S01]  /*73a0*/  PLOP3.LUT P0, PT, PT, PT, UP2, 0x80, 0x0 ;  /* 0x000000000000781c */ /* 0x000fe20003f0f028 */
[----:B------:R-:W-:Y:S02]  /*73b0*/  REDG.E.ADD.F32.FTZ.RN.STRONG.GPU desc[UR12][R36.64], R14 ;  /* 0x0000000e240079a6 */ /* 0x000fe4000c10f38c */
[----:B------:R-:W-:Y:S02]  /*73c0*/  @UP3 UIADD3.X UR18, UR18, -0x1, URZ, UP0, !UPT ;  /* 0xffffffff12123890 */ /* 0x000fe400087fe43f */
[----:B------:R-:W-:Y:S04]  /*73d0*/  REDG.E.ADD.F32.FTZ.RN.STRONG.GPU desc[UR12][R34.64], R15 ;  /* 0x0000000f220079a6 */ /* 0x000fe8000c10f38c */
[----:B------:R-:W-:Y:S04]  /*73e0*/  LDSM.16.MT88.4 R4, [R168+0x8000] ;  /* 0x00800000a804783b */ /* 0x000fe80000004200 */
[----:B------:R-:W1:Y:S04]  /*73f0*/  LDSM.16.MT88.4 R8, [R163] ;  /* 0x00000000a308783b */ /* 0x000e680000004200 */
        /* <DEDUP_REMOVED lines=86> */
[----:B------:R-:W1:Y:S01]  /*7960*/  S2R R4, SR_TID.X ;  /* 0x0000000000047919 */ /* 0x000e620000002100 */
[----:B------:R-:W-:Y:S01]  /*7970*/  F2FP.F16.F32.PACK_AB R86, R87, R86 ;  /* 0x000000565756723e */ /* 0x000fe200000000ff */
[----:B------:R-:W-:Y:S01]  /*7980*/  @UP0 UIADD3 UR5, UR40, UR42, URZ ;  /* 0x0000002a28050290 */ /* 0x000fe2000fffe03f */
[----:B------:R-:W-:Y:S01]  /*7990*/  F2FP.F16.F32.PACK_AB R96, R97, R96 ;  /* 0x000000606160723e */ /* 0x000fe200000000ff */
[----:B------:R2:W-:Y:S01]  /*79a0*/  STS [R187], R84 ;  /* 0x00000054bb007388 */ /* 0x0005e20000000800 */
[----:B------:R-:W-:Y:S01]  /*79b0*/  F2FP.F16.F32.PACK_AB R98, R99, R98 ;  /* 0x000000626362723e */ /* 0x000fe200000000ff */
[----:B------:R-:W-:Y:S01]  /*79c0*/  @UP0 ULDC.64 UR8, c[0x0][0x450] ;  /* 0x0001140000080ab9 */ /* 0x000fe20000000a00 */
[----:B------:R-:W-:Y:S01]  /*79d0*/  F2FP.F16.F32.PACK_AB R88, R89, R88 ;  /* 0x000000585958723e */ /* 0x000fe200000000ff */
[----:B------:R2:W-:Y:S01]  /*79e0*/  STS [R187+0x200], R86 ;  /* 0x00020056bb007388 */ /* 0x0005e20000000800 */
[----:B------:R-:W-:Y:S01]  /*79f0*/  F2FP.F16.F32.PACK_AB R90, R91, R90 ;  /* 0x0000005a5b5a723e */ /* 0x000fe200000000ff */
[----:B------:R-:W-:Y:S01]  /*7a00*/  @UP0 UIMAD.WIDE.U32 UR10, UR5, UR8, URZ ;  /* 0x00000008050a02a5 */ /* 0x000fe2000f8e003f */
[----:B------:R-:W-:Y:S01]  /*7a10*/  F2FP.F16.F32.PACK_AB R92, R93, R92 ;  /* 0x0000005c5d5c723e */ /* 0x000fe200000000ff */
[----:B------:R2:W-:Y:S01]  /*7a20*/  STS [R186], R96 ;  /* 0x00000060ba007388 */ /* 0x0005e20000000800 */
[----:B------:R-:W-:Y:S01]  /*7a30*/  F2FP.F16.F32.PACK_AB R94, R95, R94 ;  /* 0x0000005e5f5e723e */ /* 0x000fe200000000ff */
[----:B------:R-:W-:Y:S01]  /*7a40*/  @UP0 UIMAD UR5, UR5, UR9, URZ ;  /* 0x00000009050502a4 */ /* 0x000fe2000f8e023f */
[----:B------:R-:W-:Y:S01]  /*7a50*/  F2FP.F16.F32.PACK_AB R72, R73, R72 ;  /* 0x000000484948723e */ /* 0x000fe200000000ff */
[----:B------:R2:W-:Y:S01]  /*7a60*/  STS [R186+0x200], R98 ;  /* 0x00020062ba007388 */ /* 0x0005e20000000800 */
[----:B------:R-:W-:Y:S01]  /*7a70*/  F2FP.F16.F32.PACK_AB R74, R75, R74 ;  /* 0x0000004a4b4a723e */ /* 0x000fe200000000ff */
[----:B------:R-:W-:Y:S01]  /*7a80*/  @UP0 UIADD3 UR20, UR11, UR5, URZ ;  /* 0x000000050b140290 */ /* 0x000fe2000fffe03f */
[----:B------:R-:W-:Y:S01]  /*7a90*/  F2FP.F16.F32.PACK_AB R76, R77, R76 ;  /* 0x0000004c4d4c723e */ /* 0x000fe200000000ff */
[----:B------:R2:W-:Y:S01]  /*7aa0*/  STS [R187+0x1000], R88 ;  /* 0x00100058bb007388 */ /* 0x0005e20000000800 */
[----:B------:R-:W-:Y:S01]  /*7ab0*/  F2FP.F16.F32.PACK_AB R78, R79, R78 ;  /* 0x0000004e4f4e723e */ /* 0x000fe200000000ff */
[----:B------:R-:W-:Y:S01]  /*7ac0*/  @UP0 UMOV UR19, UR10 ;  /* 0x0000000a00130c82 */ /* 0x000fe20008000000 */
[----:B------:R-:W-:Y:S01]  /*7ad0*/  PLOP3.LUT P0, PT, PT, PT, UP0, 0x80, 0x0 ;  /* 0x000000000000781c */ /* 0x000fe20003f0f008 */
[----:B------:R2:W-:Y:S04]  /*7ae0*/  STS [R187+0x1200], R90 ;  /* 0x0012005abb007388 */ /* 0x0005e80000000800 */
[----:B------:R2:W-:Y:S04]  /*7af0*/  STS [R186+0x1000], R92 ;  /* 0x0010005cba007388 */ /* 0x0005e80000000800 */
[----:B------:R2:W-:Y:S01]  /*7b00*/  STS [R186+0x1200], R94 ;  /* 0x0012005eba007388 */ /* 0x0005e20000000800 */
[----:B-1----:R-:W-:-:S03]  /*7b10*/  SHF.R.S32.HI R17, RZ, 0x1f, R4 ;  /* 0x0000001fff117819 */ /* 0x002fc60000011404 */
        /* <DEDUP_REMOVED lines=22> */
.L_x_201:
[----:B------:R-:W-:Y:S01]  /*7c80*/  @UP0 UIADD3 UR5, UR40, UR42, URZ ;  /* 0x0000002a28050290 */ /* 0x000fe2000fffe03f */
[----:B------:R-:W-:Y:S01]  /*7c90*/  LEA.HI R17, R17, R4, RZ, 0x2 ;  /* 0x0000000411117211 */ /* 0x000fe200078f10ff */
[----:B------:R-:W-:Y:S02]  /*7ca0*/  @UP0 ULDC.64 UR10, c[0x0][0x458] ;  /* 0x00011600000a0ab9 */ /* 0x000fe40000000a00 */
[----:B------:R-:W-:Y:S01]  /*7cb0*/  @UP0 UIMAD.WIDE.U32 UR14, UR5, UR10, URZ ;  /* 0x0000000a050e02a5 */ /* 0x000fe2000f8e003f */
[----:B------:R-:W-:Y:S01]  /*7cc0*/  LOP3.LUT R5, R17, 0xfffffffc, RZ, 0xc0, !PT ;  /* 0xfffffffc11057812 */ /* 0x000fe200078ec0ff */
[----:B------:R-:W-:-:S04]  /*7cd0*/  @UP0 UIMAD UR5, UR5, UR11, URZ ;  /* 0x0000000b050502a4 */ /* 0x000fc8000f8e023f */
[----:B------:R-:W-:Y:S01]  /*7ce0*/  @UP0 UIADD3 UR15, UR15, UR5, URZ ;  /* 0x000000050f0f0290 */ /* 0x000fe2000fffe03f */
[----:B------:R-:W-:Y:S01]  /*7cf0*/  IMAD.IADD R4, R4, 0x1, -R5 ;  /* 0x0000000104047824 */ /* 0x000fe200078e0a05 */
        /* <DEDUP_REMOVED lines=13> */
.L_x_202:
[----:B------:R-:W-:Y:S01]  /*7dd0*/  BAR.SYNC.DEFER_BLOCKING 0x0 ;  /* 0x0000000000007b1d */ /* 0x000fe20000010000 */
[----:B------:R-:W-:Y:S01]  /*7de0*/  IMAD.SHL.U32 R20, R4, 0x8, RZ ;  /* 0x0000000804147824 */ /* 0x000fe200078e00ff */
[----:B------:R-:W-:Y:S01]  /*7df0*/  USHF.R.S32.HI UR5, URZ, 0x1f, UR18 ;  /* 0x0000001f3f057899 */ /* 0x000fe20008011412 */
[----:B------:R-:W-:Y:S01]  /*7e00*/  IMAD.U32 R4, RZ, RZ, UR8 ;  /* 0x00000008ff047e24 */ /* 0x000fe2000f8e00ff */
[----:B------:R-:W-:Y:S01]  /*7e10*/  UIMAD UR6, UR38, -0x80, UR6 ;  /* 0xffffff80260678a4 */ /* 0x000fe2000f8e0206 */
[----:B------:R-:W-:Y:S01]  /*7e20*/  SHF.R.S32.HI R17, RZ, 0x2, R17 ;  /* 0x00000002ff117819 */ /* 0x000fe20000011411 */
[----:B------:R-:W-:Y:S01]  /*7e30*/  UIMAD UR7, UR5, UR8, URZ ;  /* 0x00000008050772a4 */ /* 0x000fe2000f8e023f */
[--C-:B------:R-:W-:Y:S01]  /*7e40*/  SHF.R.S32.HI R21, RZ, 0x1f, R20.reuse ;  /* 0x0000001fff157819 */ /* 0x100fe20000011414 */
[----:B------:R-:W-:Y:S01]  /*7e50*/  USHF.R.S32.HI UR21, URZ, 0x1f, UR57 ;  /* 0x0000001f3f157899 */ /* 0x000fe20008011439 */
[----:B------:R-:W-:Y:S01]  /*7e60*/  BSSY B0, `(.L_x_203) ;  /* 0x000001e000007945 */ /* 0x000fe20003800000 */
[----:B------:R-:W-:Y:S01]  /*7e70*/  UIMAD UR7, UR18, UR9, UR7 ;  /* 0x00000009120772a4 */ /* 0x000fe2000f8e0207 */
[C---:B------:R-:W-:Y:S01]  /*7e80*/  ISETP.GE.AND P2, PT, R17.reuse, UR6, PT ;  /* 0x0000000611007c0c */ /* 0x040fe2000bf46270 */
[----:B------:R-:W-:Y:S01]  /*7e90*/  IMAD.WIDE.U32 R6, R4, UR18, R20 ;  /* 0x0000001204067c25 */ /* 0x000fe2000f8e0014 */
[----:B------:R-:W-:Y:S01]  /*7ea0*/  ULDC.64 UR16, c[0x0][0x468] ;  /* 0x00011a0000107ab9 */ /* 0x000fe20000000a00 */
[----:B------:R-:W-:-:S02]  /*7eb0*/  IADD3 R4, R17, 0x40, RZ ;  /* 0x0000004011047810 */ /* 0x000fc40007ffe0ff */
[----:B------:R-:W-:Y:S01]  /*7ec0*/  IMAD.U32 R5, RZ, RZ, UR7 ;  /* 0x00000007ff057e24 */ /* 0x000fe2000f8e00ff */
[----:B------:R-:W-:Y:S01]  /*7ed0*/  IADD3 R6, P0, R6, UR19, RZ ;  /* 0x0000001306067c10 */ /* 0x000fe2000ff1e0ff */
[----:B------:R-:W-:Y:S01]  /*7ee0*/  UIMAD UR7, UR21, UR16, URZ ;  /* 0x00000010150772a4 */ /* 0x000fe2000f8e023f */
[----:B------:R-:W-:Y:S01]  /*7ef0*/  IMAD.U32 R22, RZ, RZ, UR16 ;  /* 0x00000010ff167e24 */ /* 0x000fe2000f8e00ff */
[----:B------:R-:W-:Y:S02]  /*7f00*/  ISETP.GE.AND P1, PT, R4, UR6, PT ;  /* 0x0000000604007c0c */ /* 0x000fe4000bf26270 */
[----:B------:R-:W-:Y:S01]  /*7f10*/  IADD3.X R7, R7, UR20, R5, P0, !PT ;  /* 0x0000001407077c10 */ /* 0x000fe200087fe405 */
[----:B------:R-:W-:Y:S01]  /*7f20*/  UIMAD UR17, UR57, UR17, UR7 ;  /* 0x00000011391172a4 */ /* 0x000fe2000f8e0207 */
[----:B------:R1:W3:Y:S01]  /*7f30*/  LDS.128 R12, [R53+0x7000] ;  /* 0x00700000350c7984 */ /* 0x0002e20000000c00 */
[----:B------:R-:W-:Y:S01]  /*7f40*/  SHF.R.S32.HI R16, RZ, 0x1f, R17 ;  /* 0x0000001fff107819 */ /* 0x000fe20000011411 */
[----:B------:R-:W-:-:S02]  /*7f50*/  IMAD.WIDE.U32 R22, R22, UR57, R6 ;  /* 0x0000003916167c25 */ /* 0x000fc4000f8e0006 */
[----:B------:R1:W4:Y:S03]  /*7f60*/  LDS.128 R8, [R53+0x9000] ;  /* 0x0090000035087984 */ /* 0x0003260000000c00 */
[----:B------:R-:W-:Y:S01]  /*7f70*/  IADD3 R19, R23, UR17, RZ ;  /* 0x0000001117137c10 */ /* 0x000fe2000fffe0ff */
        /* <DEDUP_REMOVED lines=12> */
.L_x_204:
[----:B------:R-:W-:Y:S05]  /*8040*/  BSYNC B0 ;  /* 0x0000000000007941 */ /* 0x000fea0003800000 */
.L_x_203:
[----:B------:R-:W-:Y:S04]  /*8050*/  BSSY B0, `(.L_x_205) ;  /* 0x000000e000007945 */ /* 0x000fe80003800000 */
[----:B------:R-:W-:Y:S05]  /*8060*/  @P1 BRA `(.L_x_206) ;  /* 0x0000000000301947 */ /* 0x000fea0003800000 */
[----:B--2---:R-:W-:Y:S01]  /*8070*/  IADD3 R5, P0, R17, 0x40, RZ ;  /* 0x0000004011057810 */ /* 0x004fe20007f1e0ff */
        /* <DEDUP_REMOVED lines=10> */
[----:B---3--:R2:W-:Y:S02]  /*8120*/  STG.E.128 desc[UR12][R18.64], R12 ;  /* 0x0000000c12007986 */ /* 0x0085e4000c101d0c */
.L_x_206:
[----:B------:R-:W-:Y:S05]  /*8130*/  BSYNC B0 ;  /* 0x0000000000007941 */ /* 0x000fea0003800000 */
.L_x_205:
[----:B--2---:R2:W1:Y:S01]  /*8140*/  LDS.128 R4, [R53+0x8000] ;  /* 0x0080000035047984 */ /* 0x0044620000000c00 */
[----:B---3--:R-:W-:Y:S01]  /*8150*/  IMAD.U32 R12, RZ, RZ, UR10 ;  /* 0x0000000aff0c7e24 */ /* 0x008fe2000f8e00ff */
[----:B------:R-:W-:Y:S01]  /*8160*/  UIMAD UR5, UR5, UR10, URZ ;  /* 0x0000000a050572a4 */ /* 0x000fe2000f8e023f */
[----:B------:R-:W-:Y:S01]  /*8170*/  BSSY B0, `(.L_x_207) ;  /* 0x0000018000007945 */ /* 0x000fe20003800000 */
[----:B------:R-:W-:Y:S01]  /*8180*/  USHF.R.S32.HI UR8, URZ, 0x1f, UR57 ;  /* 0x0000001f3f087899 */ /* 0x000fe20008011439 */
[----:B------:R-:W-:Y:S01]  /*8190*/  IMAD.WIDE.U32 R12, R12, UR18, R20 ;  /* 0x000000120c0c7c25 */ /* 0x000fe2000f8e0014 */
[----:B------:R-:W-:Y:S01]  /*81a0*/  UIMAD UR5, UR18, UR11, UR5 ;  /* 0x0000000b120572a4 */ /* 0x000fe2000f8e0205 */
[----:B------:R-:W-:Y:S01]  /*81b0*/  ULDC.64 UR6, c[0x0][0x470] ;  /* 0x00011c0000067ab9 */ /* 0x000fe20000000a00 */
[----:B------:R-:W-:-:S04]  /*81c0*/  IADD3 R18, P0, R12, UR14, RZ ;  /* 0x0000000e0c127c10 */ /* 0x000fc8000ff1e0ff */
[----:B------:R-:W-:Y:S01]  /*81d0*/  IMAD.U32 R12, RZ, RZ, UR5 ;  /* 0x00000005ff0c7e24 */ /* 0x000fe2000f8e00ff */
[----:B------:R-:W-:Y:S01]  /*81e0*/  UIMAD UR5, UR8, UR6, URZ ;  /* 0x00000006080572a4 */ /* 0x000fe2000f8e023f */
[----:B------:R-:W-:-:S03]  /*81f0*/  MOV R14, UR6 ;  /* 0x00000006000e7c02 */ /* 0x000fc60008000f00 */
[----:B------:R-:W-:Y:S01]  /*8200*/  IADD3.X R19, R13, UR15, R12, P0, !PT ;  /* 0x0000000f0d137c10 */ /* 0x000fe200087fe40c */
[----:B------:R-:W-:Y:S02]  /*8210*/  UIMAD UR7, UR57, UR7, UR5 ;  /* 0x00000007390772a4 */ /* 0x000fe4000f8e0205 */
[----:B------:R-:W-:-:S05]  /*8220*/  IMAD.WIDE.U32 R14, R14, UR57, R18 ;  /* 0x000000390e0e7c25 */ /* 0x000fca000f8e0012 */
[----:B------:R-:W-:Y:S01]  /*8230*/  IADD3 R13, R15, UR7, RZ ;  /* 0x000000070f0d7c10 */ /* 0x000fe2000fffe0ff */
[----:B--2---:R-:W-:Y:S06]  /*8240*/  @P2 BRA `(.L_x_208) ;  /* 0x0000000000282947 */ /* 0x004fec0003800000 */
        /* <DEDUP_REMOVED lines=10> */
.L_x_208:
[----:B------:R-:W-:Y:S05]  /*82f0*/  BSYNC B0 ;  /* 0x0000000000007941 */ /* 0x000fea0003800000 */
.L_x_207:
[----:B------:R-:W-:Y:S05]  /*8300*/  @P1 BRA `(.L_x_195) ;  /* 0x0000000000301947 */ /* 0x000fea0003800000 */
[----:B------:R-:W-:Y:S01]  /*8310*/  IADD3 R17, P0, R17, 0x40, RZ ;  /* 0x0000004011117810 */ /* 0x000fe20007f1e0ff */
[----:B-12---:R-:W-:Y:S01]  /*8320*/  IMAD.MOV.U32 R6, RZ, RZ, R14 ;  /* 0x000000ffff067224 */ /* 0x006fe200078e000e */
        /* <DEDUP_REMOVED lines=10> */
.L_x_195:
[----:B------:R-:W-:Y:S05]  /*83d0*/  BSYNC B1 ;  /* 0x0000000000017941 */ /* 0x000fea0003800000 */
.L_x_181:
        /* <DEDUP_REMOVED lines=11> */
.L_x_209:
[----:B------:R-:W-:Y:S05]  /*8490*/  EXIT ;  /* 0x000000000000794d */ /* 0x000fea0003800000 */
.L_x_211:
        /* <DEDUP_REMOVED lines=14> */
.L_x_1333:


//--------------------- .text._ZN5flash44flash_bwd_dq_dk_dv_loop_seqk_parallel_kernelI23Flash_bwd_kernel_traitsILi32ELi128ELi128ELi8ELi4ELi4ELi4ELb1ELb0EN7cutlass6half_tE19Flash_kernel_traitsILi32ELi128ELi128ELi8ES3_EELb0ELb0ELb1ELb1ELb0ELb0ELb0EEEvNS_16Flash_bwd_paramsE --------------------------
	.section	.text._ZN5flash44flash_bwd_dq_dk_dv_loop_seqk_parallel_kernelI23Flash_bwd_kernel_traitsILi32ELi128ELi128ELi8ELi4ELi4ELi4ELb1ELb0EN7cutlass6half_tE19Flash_kernel_traitsILi32ELi128ELi128ELi8ES3_EELb0ELb0ELb1ELb1ELb0ELb0ELb0EEEvNS_16Flash_bwd_paramsE,"ax",@progbits
	.align	128
        .global         _ZN5flash44flash_bwd_dq_dk_dv_loop_seqk_parallel_kernelI23Flash_bwd_kernel_traitsILi32ELi128ELi128ELi8ELi4ELi4ELi4ELb1ELb0EN7cutlass6half_tE19Flash_kernel_traitsILi32ELi128ELi128ELi8ES3_EELb0ELb0ELb1ELb1ELb0ELb0ELb0EEEvNS_16Flash_bwd_paramsE
        .type           _ZN5flash44flash_bwd_dq_dk_dv_loop_seqk_parallel_kernelI23Flash_bwd_kernel_traitsILi32ELi128ELi128ELi8ELi4ELi4ELi4ELb1ELb0EN7cutlass6half_tE19Flash_kernel_traitsILi32ELi128ELi128ELi8ES3_EELb0ELb0ELb1ELb1ELb0ELb0ELb0EEEvNS_16Flash_bwd_paramsE,@function
        .size           _ZN5flash44flash_bwd_dq_dk_dv_loop_seqk_parallel_kernelI23Flash_bwd_kernel_traitsILi32ELi128ELi128ELi8ELi4ELi4ELi4ELb1ELb0EN7cutlass6half_tE19Flash_kernel_traitsILi32ELi128ELi128ELi8ES3_EELb0ELb0ELb1ELb1ELb0ELb0ELb0EEEvNS_16Flash_bwd_paramsE,(.L_x_1334 - _ZN5flash44flash_bwd_dq_dk_dv_loop_seqk_parallel_kernelI23Flash_bwd_kernel_traitsILi32ELi128ELi128ELi8ELi4ELi4ELi4ELb1ELb0EN7cutlass6half_tE19Flash_kernel_traitsILi32ELi128ELi128ELi8ES3_EELb0ELb0ELb1ELb1ELb0ELb0ELb0EEEvNS_16Flash_bwd_paramsE)
        .other          _ZN5flash44flash_bwd_dq_dk_dv_loop_seqk_parallel_kernelI23Flash_bwd_kernel_traitsILi32ELi128ELi128ELi8ELi4ELi4ELi4ELb1ELb0EN7cutlass6half_tE19Flash_kernel_traitsILi32ELi128ELi128ELi8ES3_EELb0ELb0ELb1ELb1ELb0ELb0ELb0EEEvNS_16Flash_bwd_paramsE,@"STO_CUDA_ENTRY STV_DEFAULT"
_ZN5flash44flash_bwd_dq_dk_dv_loop_seqk_parallel_kernelI23Flash_bwd_kernel_traitsILi32ELi128ELi128ELi8ELi4ELi4ELi4ELb1ELb0EN7cutlass6half_tE19Flash_kernel_traitsILi32ELi128ELi128ELi8ES3_EELb0ELb0ELb1ELb1ELb0ELb0ELb0EEEvNS_16Flash_bwd_paramsE:
.text._ZN5flash44flash_bwd_dq_dk_dv_loop_seqk_parallel_kernelI23Flash_bwd_kernel_traitsILi32ELi128ELi128ELi8ELi4ELi4ELi4ELb1ELb0EN7cutlass6half_tE19Flash_kernel_traitsILi32ELi128ELi128ELi8ES3_EELb0ELb0ELb1ELb1ELb0ELb0ELb0EEEvNS_16Flash_bwd_paramsE:
        /* <DEDUP_REMOVED lines=87> */
[----:B------:R-:W-:Y:S02]  /*0570*/  LOP3.LUT R8, R8, 0xfffffffc, RZ, 0xc0, !PT ;  /* 0xfffffffc08087812 */ /* 0x000fe400078ec0ff */
[----:B------:R-:W-:Y:S01]  /*0580*/  SHF.R.S32.HI R2, RZ, 0x1, R12 ;  /* 0x00000001ff027819 */ /* 0x000fe2000001140c */
[----:B------:R-:W-:Y:S01]  /*0590*/  IMAD.IADD R12, R0, 0x1, -R3 ;  /* 0x00000001000c7824 */ /* 0x000fe200078e0a03 */
[----:B------:R-:W-:Y:S01]  /*05a0*/  LOP3.LUT R7, R4, 0x1c0, RZ, 0xc0, !PT ;  /* 0x000001c004077812 */ /* 0x000fe200078ec0ff */
[C---:B------:R-:W-:Y:S01]  /*05b0*/  IMAD.SHL.U32 R4, R0.reuse, 0x40, RZ ;  /* 0x0000004000047824 */ /* 0x040fe200078e00ff */
[C---:B------:R-:W-:Y:S01]  /*05c0*/  LOP3.LUT R6, R0.reuse, 0x1, RZ, 0xc0, !PT ;  /* 0x0000000100067812 */ /* 0x040fe200078ec0ff */
[----:B------:R-:W-:Y:S01]  /*05d0*/  IMAD.IADD R14, R5, 0x1, -R8 ;  /* 0x00000001050e7824 */ /* 0x000fe200078e0a08 */
[----:B------:R-:W-:Y:S01]  /*05e0*/  LOP3.LUT P4, RZ, R0, 0x4, RZ, 0xc0, !PT ;  /* 0x0000000400ff7812 */ /* 0x000fe2000788c0ff */
[----:B------:R-:W-:Y:S01]  /*05f0*/  IMAD.SHL.U32 R0, R18, 0x10, RZ ;  /* 0x0000001012007824 */ /* 0x000fe200078e00ff */
[C---:B------:R-:W-:Y:S01]  /*0600*/  LOP3.LUT P0, RZ, R2.reuse, 0x2, RZ, 0xc0, !PT ;  /* 0x0000000202ff7812 */ /* 0x040fe2000780c0ff */
[----:B------:R-:W-:Y:S01]  /*0610*/  IMAD.SHL.U32 R8, R2, 0x40, RZ ;  /* 0x0000004002087824 */ /* 0x000fe200078e00ff */
[----:B------:R-:W-:Y:S01]  /*0620*/  SHF.R.S32.HI R3, RZ, 0x3, R11 ;  /* 0x00000003ff037819 */ /* 0x000fe2000001140b */
[----:B------:R-:W-:Y:S01]  /*0630*/  IMAD.SHL.U32 R2, R18, 0x400, RZ ;  /* 0x0000040012027824 */ /* 0x000fe200078e00ff */
[----:B------:R-:W-:-:S02]  /*0640*/  LEA.HI.SX32 R243, R243, R0, 0x1e ;  /* 0x00000000f3f37211 */ /* 0x000fc400078ff2ff */
[----:B------:R-:W-:Y:S01]  /*0650*/  LOP3.LUT R5, R7, 0x30, R0, 0xf8, !PT ;  /* 0x0000003007057812 */ /* 0x000fe200078ef800 */
[----:B------:R-:W-:Y:S01]  /*0660*/  IMAD R17, R3, 0x8, R17 ;  /* 0x0000000803117824 */ /* 0x000fe200078e0211 */
[----:B------:R-:W-:Y:S01]  /*0670*/  ISETP.NE.U32.AND P6, PT, R6, 0x1, PT ;  /* 0x000000010600780c */ /* 0x000fe20003fc5070 */
[----:B------:R-:W-:Y:S01]  /*0680*/  IMAD.SHL.U32 R6, R13, 0x2, RZ ;  /* 0x000000020d067824 */ /* 0x000fe200078e00ff */
[----:B------:R-:W-:Y:S01]  /*0690*/  LOP3.LUT R0, R8, 0xc0, RZ, 0xc0, !PT ;  /* 0x000000c008007812 */ /* 0x000fe200078ec0ff */
[----:B------:R-:W-:Y:S01]  /*06a0*/  IMAD R155, R3, 0x200, R2 ;  /* 0x00000200039b7824 */ /* 0x000fe200078e0202 */
[----:B------:R-:W-:Y:S01]  /*06b0*/  LOP3.LUT R4, R4, 0x1c0, RZ, 0xc0, !PT ;  /* 0x000001c004047812 */ /* 0x000fe200078ec0ff */
[----:B------:R-:W-:Y:S01]  /*06c0*/  IMAD R13, R10, 0x2000, R6 ;  /* 0x000020000a0d7824 */ /* 0x000fe200078e0206 */
[----:B------:R-:W-:Y:S02]  /*06d0*/  LOP3.LUT R3, R0, 0x8, R21, 0xf8, !PT ;  /* 0x0000000800037812 */ /* 0x000fe400078ef815 */
[----:B------:R-:W-:Y:S01]  /*06e0*/  SHF.R.U32.HI R153, RZ, 0x3, R0 ;  /* 0x00000003ff997819 */ /* 0x000fe20000011600 */
[----:B------:R-:W-:Y:S01]  /*06f0*/  IMAD R0, R18, 0x200, R6 ;  /* 0x0000020012007824 */ /* 0x000fe200078e0206 */
[----:B------:R-:W-:-:S02]  /*0700*/  LEA.HI R4, R4, R4, RZ, 0x1d ;  /* 0x0000000404047211 */ /* 0x000fc400078fe8ff */
[----:B------:R-:W-:Y:S01]  /*0710*/  R2P PR, R15, 0x6 ;  /* 0x000000060f007804 */ /* 0x000fe20000000000 */
[----:B------:R-:W-:Y:S01]  /*0720*/  IMAD R12, R12, 0x20, R0 ;  /* 0x000000200c0c7824 */ /* 0x000fe200078e0200 */
[----:B------:R-:W-:Y:S01]  /*0730*/  IADD3 R13, R4, R13, R2 ;  /* 0x0000000d040d7210 */ /* 0x000fe20007ffe002 */
[----:B------:R-:W-:Y:S01]  /*0740*/  IMAD.SHL.U32 R0, R10, 0x8, RZ ;  /* 0x000000080a007824 */ /* 0x000fe200078e00ff */
[----:B------:R-:W-:Y:S01]  /*0750*/  SHF.R.U32.HI R2, RZ, 0x3, R7 ;  /* 0x00000003ff027819 */ /* 0x000fe20000011607 */
[----:B------:R-:W-:Y:S01]  /*0760*/  IMAD.SHL.U32 R4, R16, 0x8, RZ ;  /* 0x0000000810047824 */ /* 0x000fe200078e00ff */
[----:B------:R-:W-:Y:S02]  /*0770*/  LOP3.LUT R5, R5, 0x8, R21, 0xf8, !PT ;  /* 0x0000000805057812 */ /* 0x000fe400078ef815 */
[----:B------:R-:W-:Y:S02]  /*0780*/  LOP3.LUT R7, R0, 0x8, RZ, 0xc0, !PT ;  /* 0x0000000800077812 */ /* 0x000fe400078ec0ff */
[----:B------:R-:W-:-:S02]  /*0790*/  SHF.R.S32.HI R0, RZ, 0x1, R9 ;  /* 0x00000001ff007819 */ /* 0x000fc40000011409 */
[----:B------:R-:W-:Y:S01]  /*07a0*/  LOP3.LUT R153, R3, R153, RZ, 0x3c, !PT ;  /* 0x0000009903997212 */ /* 0x000fe200078e3cff */
[----:B------:R-:W-:Y:S01]  /*07b0*/  IMAD.SHL.U32 R3, R15, 0x40, RZ ;  /* 0x000000400f037824 */ /* 0x000fe200078e00ff */
[C---:B------:R-:W-:Y:S01]  /*07c0*/  LOP3.LUT P3, RZ, R0.reuse, 0x2, RZ, 0xc0, !PT ;  /* 0x0000000200ff7812 */ /* 0x040fe2000786c0ff */
[----:B------:R-:W-:Y:S01]  /*07d0*/  IMAD.SHL.U32 R0, R0, 0x40, RZ ;  /* 0x0000004000007824 */ /* 0x000fe200078e00ff */
[----:B------:R-:W-:Y:S01]  /*07e0*/  LOP3.LUT R5, R5, R2, RZ, 0x3c, !PT ;  /* 0x0000000205057212 */ /* 0x000fe200078e3cff */
        /* <DEDUP_REMOVED lines=61> */
.L_x_258:
        /* <DEDUP_REMOVED lines=67> */
.L_x_212:
        /* <DEDUP_REMOVED lines=67> */
[----:B------:R-:W-:Y:S01]  /*1420*/  MOV R0, R3 ;  /* 0x0000000300007202 */ /* 0x000fe20000000f00 */
[----:B------:R-:W-:-:S02]  /*1430*/  USHF.R.S32.HI UR8, URZ, 0x7, UR21 ;  /* 0x000000073f087899 */ /* 0x000fc40008011415 */
[----:B------:R-:W-:Y:S02]  /*1440*/  USHF.R.S32.HI UR7, URZ, 0x7, UR7 ;  /* 0x000000073f077899 */ /* 0x000fe40008011407 */
[----:B------:R-:W-:Y:S01]  /*1450*/  IMAD.HI.U32 R4, R4, R0, RZ ;  /* 0x0000000004047227 */ /* 0x000fe200078e00ff */
[----:B------:R-:W-:Y:S02]  /*1460*/  USEL UR35, UR20, URZ, UP0 ;  /* 0x0000003f14237287 */ /* 0x000fe40008000000 */
[----:B------:R-:W-:Y:S01]  /*1470*/  UISETP.LT.AND UP0, UPT, UR8, UR7, UPT ;  /* 0x000000070800728c */ /* 0x000fe2000bf01270 */
[----:B------:R-:W-:Y:S01]  /*1480*/  IMAD.MOV R3, RZ, RZ, -R4 ;  /* 0x000000ffff037224 */ /* 0x000fe200078e0a04 */
[----:B------:R-:W-:Y:S01]  /*1490*/  ULDC UR48, c[0x0][0x2c4] ;  /* 0x0000b10000307ab9 */ /* 0x000fe20000000800 */
[----:B------:R-:W-:Y:S02]  /*14a0*/  UISETP.NE.AND UP1, UPT, UR44, -0x1, UPT ;  /* 0xffffffff2c00788c */ /* 0x000fe4000bf25270 */
[----:B------:R-:W-:Y:S01]  /*14b0*/  IMAD R0, R6, R3, R0 ;  /* 0x0000000306007224 */ /* 0x000fe200078e0200 */
[----:B------:R-:W-:-:S02]  /*14c0*/  @UP3 UIMAD UR16, UR45, UR48, URZ ;  /* 0x000000302d1032a4 */ /* 0x000fc4000f8e023f */
[----:B------:R-:W-:Y:S02]  /*14d0*/  USEL UR38, UR8, UR7, UP0 ;  /* 0x0000000708267287 */ /* 0x000fe40008000000 */
[----:B------:R-:W-:Y:S01]  /*14e0*/  ISETP.GT.U32.AND P1, PT, R6, R0, PT ;  /* 0x000000000600720c */ /* 0x000fe20003f24070 */
[----:B------:R-:W-:Y:S02]  /*14f0*/  @UP3 USEL UR16, UR16, UR5, !UP2 ;  /* 0x0000000510103287 */ /* 0x000fe4000d000000 */
[----:B------:R-:W-:Y:S01]  /*1500*/  ULEA UR7, UR38, 0xffffff80, 0x7 ;  /* 0xffffff8026077891 */ /* 0x000fe2000f8e383f */
[----:B------:R-:W-:Y:S01]  /*1510*/  @UP3 ULDC UR8, c[0x0][0x2e4] ;  /* 0x0000b90000083ab9 */ /* 0x000fe20000000800 */
[----:B------:R-:W-:Y:S02]  /*1520*/  UIMAD.WIDE.U32 UR12, UR10, UR5, URZ ;  /* 0x000000050a0c72a5 */ /* 0x000fe4000f8e003f */
[----:B------:R-:W-:Y:S02]  /*1530*/  @!UP3 UIMAD UR17, UR45, UR40, UR56 ;  /* 0x000000282d11b2a4 */ /* 0x000fe4000f8e0238 */
[----:B------:R-:W-:-:S02]  /*1540*/  @UP3 UIMAD UR40, UR56, UR8, UR16 ;  /* 0x00000008382832a4 */ /* 0x000fc4000f8e0210 */
[----:B------:R-:W-:Y:S02]  /*1550*/  USHF.R.S32.HI UR20, URZ, 0x1f, UR7 ;  /* 0x0000001f3f147899 */ /* 0x000fe40008011407 */
[----:B------:R-:W-:Y:S01]  /*1560*/  @!P1 IMAD.IADD R0, R0, 0x1, -R6 ;  /* 0x0000000100009824 */ /* 0x000fe200078e0a06 */
[----:B------:R-:W-:Y:S01]  /*1570*/  UIADD3 UR8, UP0, UR7, UR39, URZ ;  /* 0x0000002707087290 */ /* 0x000fe2000ff1e03f */
[----:B------:R-:W-:Y:S01]  /*1580*/  @!P1 IADD3 R4, R4, 0x1, RZ ;  /* 0x0000000104049810 */ /* 0x000fe20007ffe0ff */
[----:B------:R-:W-:Y:S01]  /*1590*/  USEL UR55, UR18, UR12, !UP2 ;  /* 0x0000000c12377287 */ /* 0x000fe2000d000000 */
[----:B------:R-:W-:Y:S01]  /*15a0*/  PLOP3.LUT P1, PT, PT, PT, UP1, 0x80, 0x0 ;  /* 0x000000000000781c */ /* 0x000fe20003f2f018 */
[----:B------:R-:W-:Y:S01]  /*15b0*/  UIMAD UR12, UR11, UR5, URZ ;  /* 0x000000050b0c72a4 */ /* 0x000fe2000f8e023f */
[----:B------:R-:W-:Y:S01]  /*15c0*/  ISETP.GE.U32.AND P0, PT, R0, R6, PT ;  /* 0x000000060000720c */ /* 0x000fe20003f06070 */
[----:B------:R-:W-:Y:S01]  /*15d0*/  ULDC.U8 UR28, c[0x0][0x480] ;  /* 0x00012000001c7ab9 */ /* 0x000fe20000000000 */
[----:B------:R-:W-:Y:S01]  /*15e0*/  LOP3.LUT R0, R7, UR56, RZ, 0x3c, !PT ;  /* 0x0000003807007c12 */ /* 0x000fe2000f8e3cff */
[----:B------:R-:W-:-:S02]  /*15f0*/  UIADD3.X UR16, UR20, UR35, URZ, UP0, !UPT ;  /* 0x0000002314107290 */ /* 0x000fc400087fe43f */
[----:B------:R-:W-:Y:S01]  /*1600*/  UIMAD UR11, UR11, UR8, URZ ;  /* 0x000000080b0b72a4 */ /* 0x000fe2000f8e023f */
[----:B------:R-:W-:Y:S01]  /*1610*/  ISETP.GE.AND P2, PT, R0, RZ, PT ;  /* 0x000000ff0000720c */ /* 0x000fe20003f46270 */
[----:B------:R-:W-:Y:S02]  /*1620*/  @UP1 UIADD3 UR30, UR41, UR44, URZ ;  /* 0x0000002c291e1290 */ /* 0x000fe4000fffe03f */
[----:B------:R-:W-:Y:S02]  /*1630*/  @UP1 UIADD3 UR31, UR41, UR44, URZ ;  /* 0x0000002c291f1290 */ /* 0x000fe4000fffe03f */
[----:B------:R-:W-:Y:S02]  /*1640*/  UIMAD UR49, UR56, UR29, URZ ;  /* 0x0000001d383172a4 */ /* 0x000fe4000f8e023f */
[----:B------:R-:W-:Y:S01]  /*1650*/  UISETP.NE.AND UP4, UPT, UR28, URZ, UPT ;  /* 0x0000003f1c00728c */ /* 0x000fe2000bf85270 */
[----:B------:R-:W-:Y:S01]  /*1660*/  @P0 VIADD R4, R4, 0x1 ;  /* 0x0000000104040836 */ /* 0x000fe20000000000 */
[----:B------:R-:W-:Y:S01]  /*1670*/  @!UP2 UIADD3 UR53, UR43, UR34, URZ ;  /* 0x000000222b35a290 */ /* 0x000fe2000fffe03f */
[----:B------:R-:W-:Y:S01]  /*1680*/  PLOP3.LUT P0, PT, PT, PT, UP3, 0x80, 0x0 ;  /* 0x000000000000781c */ /* 0x000fe20003f0f038 */
[----:B------:R-:W-:Y:S01]  /*1690*/  @UP1 ULDC.64 UR28, c[0x0][0x248] ;  /* 0x00009200001c1ab9 */ /* 0x000fe20000000a00 */
[----:B------:R-:W-:Y:S01]  /*16a0*/  @UP1 ULDC.64 UR26, c[0x0][0x250] ;  /* 0x00009400001a1ab9 */ /* 0x000fe20000000a00 */
[----:B------:R-:W-:Y:S01]  /*16b0*/  UIMAD.WIDE.U32 UR34, UR10, UR8, URZ ;  /* 0x000000080a2272a5 */ /* 0x000fe2000f8e003f */
[----:B------:R-:W-:Y:S01]  /*16c0*/  @!P2 IADD3 R4, -R4, RZ, RZ ;  /* 0x000000ff0404a210 */ /* 0x000fe20007ffe1ff */
[----:B------:R-:W-:Y:S01]  /*16d0*/  @UP2 UIADD3 UR23, UR13, UR12, URZ ;  /* 0x0000000c0d172290 */ /* 0x000fe2000fffe03f */
[----:B------:R-:W-:Y:S01]  /*16e0*/  @!P3 LOP3.LUT R4, RZ, R7, RZ, 0x33, !PT ;  /* 0x00000007ff04b212 */ /* 0x000fe200078e33ff */
[----:B------:R-:W-:-:S02]  /*16f0*/  UIMAD UR8, UR10, UR16, UR11 ;  /* 0x000000100a0872a4 */ /* 0x000fc4000f8e020b */
[----:B------:R-:W-:Y:S02]  /*1700*/  @UP1 UIMAD.WIDE.U32 UR12, UR30, UR28, URZ ;  /* 0x0000001c1e0c12a5 */ /* 0x000fe4000f8e003f */
[----:B------:R-:W-:Y:S02]  /*1710*/  @UP1 UIMAD.WIDE.U32 UR10, UR31, UR26, URZ ;  /* 0x0000001a1f0a12a5 */ /* 0x000fe4000f8e003f */
[----:B------:R-:W-:Y:S02]  /*1720*/  @UP1 UIMAD UR18, UR30, UR29, URZ ;  /* 0x0000001d1e1212a4 */ /* 0x000fe4000f8e023f */
[----:B------:R-:W-:Y:S02]  /*1730*/  @UP1 UIMAD UR16, UR31, UR27, URZ ;  /* 0x0000001b1f1012a4 */ /* 0x000fe4000f8e023f */
[----:B------:R-:W-:Y:S02]  /*1740*/  @!UP3 UIMAD UR40, UR17, UR48, URZ ;  /* 0x000000301128b2a4 */ /* 0x000fe4000f8e023f */
[----:B------:R-:W-:-:S02]  /*1750*/  USEL UR52, UR36, URZ, UP4 ;  /* 0x0000003f24347287 */ /* 0x000fc4000a000000 */
[----:B------:R-:W-:Y:S02]  /*1760*/  USHF.R.S32.HI UR37, URZ, 0x1f, UR24 ;  /* 0x0000001f3f257899 */ /* 0x000fe40008011418 */
[----:B------:R-:W-:Y:S02]  /*1770*/  USHF.R.S32.HI UR54, URZ, 0x1f, UR49 ;  /* 0x0000001f3f367899 */ /* 0x000fe40008011431 */
        /* <DEDUP_REMOVED lines=19> */
.L_x_214:
        /* <DEDUP_REMOVED lines=13> */
.L_x_215:
        /* <DEDUP_REMOVED lines=11> */
.L_x_216:
[----:B------:R-:W-:Y:S02]  /*1a30*/  ULDC UR5, c[0x0][0x270] ;  /* 0x00009c0000057ab9 */ /* 0x000fe40000000800 */
[----:B------:R-:W-:-:S04]  /*1a40*/  UIMAD UR5, UR45, UR5, UR56 ;  /* 0x000000052d0572a4 */ /* 0x000fc8000f8e0238 */
[----:B------:R-:W-:-:S12]  /*1a50*/  UIMAD UR5, UR5, UR59, URZ ;  /* 0x0000003b050572a4 */ /* 0x000fd8000f8e023f */
.L_x_217:
[----:B------:R-:W1:Y:S01]  /*1a60*/  S2R R5, SR_TID.X ;  /* 0x0000000000057919 */ /* 0x000e620000002100 */
[----:B------:R-:W-:Y:S01]  /*1a70*/  ULDC UR10, c[0x0][0x2dc] ;  /* 0x0000b700000a7ab9 */ /* 0x000fe20000000800 */
[----:B------:R-:W-:Y:S01]  /*1a80*/  ULDC UR11, c[0x0][0x270] ;  /* 0x00009c00000b7ab9 */ /* 0x000fe20000000800 */
[----:B------:R-:W2:Y:S01]  /*1a90*/  LDC.64 R14, c[0x0][0x420] ;  /* 0x00010800ff0e7b82 */ /* 0x000ea20000000a00 */
[----:B------:R-:W-:Y:S01]  /*1aa0*/  UIMAD UR25, UR10, UR11, URZ ;  /* 0x0000000b0a1972a4 */ /* 0x000fe2000f8e023f */
[----:B------:R-:W-:Y:S01]  /*1ab0*/  IADD3 R6, P0, R238, UR8, RZ ;  /* 0x00000008ee067c10 */ /* 0x000fe2000ff1e0ff */
[----:B------:R-:W-:Y:S01]  /*1ac0*/  UIADD3 UR35, UR7, UR5, URZ ;  /* 0x0000000507237290 */ /* 0x000fe2000fffe03f */
[----:B------:R-:W-:Y:S01]  /*1ad0*/  SHF.R.S32.HI R239, RZ, 0x1f, R238 ;  /* 0x0000001fffef7819 */ /* 0x000fe200000114ee */
[----:B------:R-:W-:Y:S01]  /*1ae0*/  USHF.L.U32 UR21, UR25, 0x7, URZ ;  /* 0x0000000719157899 */ /* 0x000fe2000800063f */
[----:B------:R-:W-:Y:S01]  /*1af0*/  BSSY B1, `(.L_x_213) ;  /* 0x00007cb000017945 */ /* 0x000fe20003800000 */
[----:B------:R-:W-:-:S02]  /*1b00*/  UIADD3 UR5, -UR6, UR9, UR24 ;  /* 0x0000000906057290 */ /* 0x000fc4000fffe118 */
[----:B------:R-:W-:Y:S02]  /*1b10*/  UIADD3 UR10, UP2, UP0, UR34, UR21, UR49 ;  /* 0x00000015220a7290 */ /* 0x000fe4000f85e031 */
[----:B------:R-:W-:Y:S01]  /*1b20*/  USHF.R.S32.HI UR8, URZ, 0x1f, UR21 ;  /* 0x0000001f3f087899 */ /* 0x000fe20008011415 */
[----:B------:R-:W-:Y:S01]  /*1b30*/  ULDC UR43, c[0x0][0x398] ;  /* 0x0000e600002b7ab9 */ /* 0x000fe20000000800 */
[----:B------:R-:W-:Y:S02]  /*1b40*/  ULDC.64 UR18, c[0x0][0x400] ;  /* 0x0001000000127ab9 */ /* 0x000fe40000000a00 */
[----:B------:R-:W-:Y:S02]  /*1b50*/  UIADD3.X UR8, UR48, UR8, UR54, UP2, UP0 ;  /* 0x0000000830087290 */ /* 0x000fe400097e0436 */
[----:B------:R-:W-:Y:S02]  /*1b60*/  UIADD3 UR10, UP2, UP0, UR52, UR10, UR55 ;  /* 0x0000000a340a7290 */ /* 0x000fe4000f85e037 */
[----:B------:R-:W-:-:S02]  /*1b70*/  UIADD3 UR5, UR5, -UR43, URZ ;  /* 0x8000002b05057290 */ /* 0x000fc4000fffe03f */
[----:B------:R-:W-:Y:S02]  /*1b80*/  UIADD3.X UR8, UR51, UR8, UR23, UP2, UP0 ;  /* 0x0000000833087290 */ /* 0x000fe400097e0417 */
[----:B------:R-:W-:Y:S01]  /*1b90*/  USHF.R.S32.HI UR23, URZ, 0x1f, UR5 ;  /* 0x0000001f3f177899 */ /* 0x000fe20008011405 */
[----:B--2---:R-:W-:Y:S01]  /*1ba0*/  IMAD R10, R14, UR20, RZ ;  /* 0x000000140e0a7c24 */ /* 0x004fe2000f8e02ff */
[----:B------:R-:W-:Y:S02]  /*1bb0*/  USHF.R.S32.HI UR42, URZ, 0x1f, UR56 ;  /* 0x0000001f3f2a7899 */ /* 0x000fe40008011438 */
[----:B------:R-:W-:Y:S01]  /*1bc0*/  ULEA.HI UR23, UR23, UR5, URZ, 0x7 ;  /* 0x0000000517177291 */ /* 0x000fe2000f8f383f */
[----:B------:R-:W-:Y:S01]  /*1bd0*/  IMAD R10, R15, UR7, R10 ;  /* 0x000000070f0a7c24 */ /* 0x000fe2000f8e020a */
[----:B-1----:R-:W-:Y:S01]  /*1be0*/  SHF.R.S32.HI R3, RZ, 0x1f, R5 ;  /* 0x0000001fff037819 */ /* 0x002fe20000011405 */
[----:B------:R-:W-:Y:S01]  /*1bf0*/  ULDC.64 UR16, c[0x0][0x258] ;  /* 0x0000960000107ab9 */ /* 0x000fe20000000a00 */
[----:B------:R-:W-:-:S02]  /*1c00*/  USHF.R.S32.HI UR23, URZ, 0x7, UR23 ;  /* 0x000000073f177899 */ /* 0x000fc40008011417 */
[CC--:B------:R-:W-:Y:S01]  /*1c10*/  LEA.HI R0, R3.reuse, R5.reuse, RZ, 0x5 ;  /* 0x0000000503007211 */ /* 0x0c0fe200078f28ff */
[----:B------:R-:W-:Y:S01]  /*1c20*/  ULDC.64 UR12, c[0x0][0x428] ;  /* 0x00010a00000c7ab9 */ /* 0x000fe20000000a00 */
[----:B------:R-:W-:Y:S01]  /*1c30*/  LEA.HI R3, R3, R5, RZ, 0x2 ;  /* 0x0000000503037211 */ /* 0x000fe200078f10ff */
[----:B------:R-:W-:Y:S01]  /*1c40*/  UISETP.LT.AND UP0, UPT, URZ, UR23, UPT ;  /* 0x000000173f00728c */ /* 0x000fe2000bf01270 */
[----:B------:R-:W-:Y:S01]  /*1c50*/  LOP3.LUT R7, R0, 0xffffffe0, RZ, 0xc0, !PT ;  /* 0xffffffe000077812 */ /* 0x000fe200078ec0ff */
[----:B------:R-:W-:Y:S01]  /*1c60*/  UIMAD UR11, UR42, UR12, URZ ;  /* 0x0000000c2a0b72a4 */ /* 0x000fe2000f8e023f */
[----:B------:R-:W-:Y:S01]  /*1c70*/  SHF.R.S32.HI R3, RZ, 0x2, R3 ;  /* 0x00000002ff037819 */ /* 0x000fe20000011403 */
[----:B------:R-:W-:Y:S02]  /*1c80*/  USEL UR23, URZ, UR23, !UP0 ;  /* 0x000000173f177287 */ /* 0x000fe4000c000000 */
[----:B------:R-:W-:Y:S01]  /*1c90*/  IMAD.IADD R7, R5, 0x1, -R7 ;  /* 0x0000000105077824 */ /* 0x000fe200078e0a07 */
[----:B------:R-:W-:Y:S01]  /*1ca0*/  SHF.R.S32.HI R5, RZ, 0x5, R0 ;  /* 0x00000005ff057819 */ /* 0x000fe20000011400 */
[----:B------:R-:W-:Y:S01]  /*1cb0*/  UIMAD UR13, UR56, UR13, UR11 ;  /* 0x0000000d380d72a4 */ /* 0x000fe2000f8e020b */
[----:B------:R-:W-:Y:S01]  /*1cc0*/  SHF.R.S32.HI R16, RZ, 0x1f, R3 ;  /* 0x0000001fff107819 */ /* 0x000fe20000011403 */
[----:B------:R-:W-:Y:S01]  /*1cd0*/  UISETP.GT.AND UP0, UPT, UR38, UR23, UPT ;  /* 0x000000172600728c */ /* 0x000fe2000bf04270 */
[----:B------:R-:W-:Y:S01]  /*1ce0*/  IADD3 R0, P2, R3, UR7, RZ ;  /* 0x0000000703007c10 */ /* 0x000fe2000ff5e0ff */
[----:B------:R-:W-:Y:S01]  /*1cf0*/  IMAD R5, R5, UR25, R7 ;  /* 0x0000001905057c24 */ /* 0x000fe2000f8e0207 */
[----:B------:R-:W-:Y:S01]  /*1d00*/  IADD3.X R7, R239, UR53, RZ, P0, !PT ;  /* 0x00000035ef077c10 */ /* 0x000fe200087fe4ff */
[----:B------:R-:W-:Y:S01]  /*1d10*/  ULDC.64 UR48, c[0x0][0x2b0] ;  /* 0x0000ac0000307ab9 */ /* 0x000fe20000000a00 */
[----:B------:R-:W-:Y:S01]  /*1d20*/  IADD3.X R8, R16, UR20, RZ, P2, !PT ;  /* 0x0000001410087c10 */ /* 0x000fe200097fe4ff */
[----:B------:R-:W-:Y:S01]  /*1d30*/  ULDC.64 UR46, c[0x0][0x478] ;  /* 0x00011e00002e7ab9 */ /* 0x000fe20000000a00 */
[----:B------:R-:W-:-:S04]  /*1d40*/  IMAD.WIDE.U32 R6, R14, UR7, R6 ;  /* 0x000000070e067c25 */ /* 0x000fc8000f8e0006 */
[----:B------:R-:W-:Y:S02]  /*1d50*/  IMAD R8, R8, UR32, RZ ;  /* 0x0000002008087c24 */ /* 0x000fe4000f8e02ff */
[----:B------:R-:W-:Y:S02]  /*1d60*/  IMAD.IADD R7, R7, 0x1, R10 ;  /* 0x0000000107077824 */ /* 0x000fe400078e020a */
[C---:B------:R-:W-:Y:S02]  /*1d70*/  IMAD R11, R0.reuse, UR33, R8 ;  /* 0x00000021000b7c24 */ /* 0x040fe4000f8e0208 */
[----:B------:R-:W-:Y:S01]  /*1d80*/  IMAD.WIDE.U32 R8, R0, UR32, R238 ;  /* 0x0000002000087c25 */ /* 0x000fe2000f8e00ee */
[----:B------:R-:W-:Y:S01]  /*1d90*/  IADD3 R0, P0, R5, UR10, RZ ;  /* 0x0000000a05007c10 */ /* 0x000fe2000ff1e0ff */
[----:B------:R-:W-:-:S03]  /*1da0*/  UIMAD UR10, UR42, UR16, URZ ;  /* 0x000000102a0a72a4 */ /* 0x000fc6000f8e023f */
[----:B------:R-:W-:Y:S01]  /*1db0*/  LEA.HI.X.SX32 R5, R5, UR8, 0x1, P0 ;  /* 0x0000000805057c11 */ /* 0x000fe200080f0eff */
[----:B------:R-:W-:Y:S01]  /*1dc0*/  UIMAD UR8, UR56, UR17, UR10 ;  /* 0x00000011380872a4 */ /* 0x000fe2000f8e020a */
[----:B------:R-:W-:Y:S01]  /*1dd0*/  IADD3 R8, P2, R8, UR57, RZ ;  /* 0x0000003908087c10 */ /* 0x000fe2000ff5e0ff */
[----:B------:R-:W-:Y:S01]  /*1de0*/  UIADD3 UR10, UR7, UR40, URZ ;  /* 0x00000028070a7290 */ /* 0x000fe2000fffe03f */
[C---:B------:R-:W-:Y:S02]  /*1df0*/  LEA R206, P0, R0.reuse, UR18, 0x2 ;  /* 0x0000001200ce7c11 */ /* 0x040fe4000f8010ff */
[----:B------:R-:W-:Y:S01]  /*1e00*/  IADD3.X R9, R9, UR50, R11, P2, !PT ;  /* 0x0000003209097c10 */ /* 0x000fe200097fe40b */
[----:B------:R-:W-:Y:S01]  /*1e10*/  UIMAD.WIDE UR10, UR10, 0x4, UR48 ;  /* 0x000000040a0a78a5 */ /* 0x000fe2000f8e0230 */
[----:B------:R-:W-:Y:S01]  /*1e20*/  LEA.HI.X R205, R0, UR19, R5, 0x2, P0 ;  /* 0x0000001300cd7c11 */ /* 0x000fe200080f1405 */
[----:B------:R-:W-:Y:S01]  /*1e30*/  IMAD.U32 R5, RZ, RZ, UR16 ;  /* 0x00000010ff057e24 */ /* 0x000fe2000f8e00ff */
[----:B------:R-:W-:Y:S01]  /*1e40*/  ULDC.64 UR16, c[0x0][0x210] ;  /* 0x0000840000107ab9 */ /* 0x000fe20000000a00 */
[----:B------:R-:W-:Y:S01]  /*1e50*/  IMAD.U32 R0, RZ, RZ, UR12 ;  /* 0x0000000cff007e24 */ /* 0x000fe2000f8e00ff */
[----:B------:R-:W-:Y:S01]  /*1e60*/  ULDC.64 UR18, c[0x0][0x3e0] ;  /* 0x0000f80000127ab9 */ /* 0x000fe20000000a00 */
[----:B------:R-:W-:-:S04]  /*1e70*/  IMAD.WIDE.U32 R8, R5, UR56, R8 ;  /* 0x0000003805087c25 */ /* 0x000fc8000f8e0008 */
        /* <DEDUP_REMOVED lines=10> */
[----:B------:R-:W-:Y:S02]  /*1f20*/  UMOV UR17, UR11 ;  /* 0x0000000b00117c82 */ /* 0x000fe40008000000 */
[----:B------:R-:W-:Y:S01]  /*1f30*/  IMAD R0, R3, R15, R0 ;  /* 0x0000000f03007224 */ /* 0x000fe200078e0200 */
[----:B------:R-:W-:Y:S01]  /*1f40*/  LEA R216, P2, R6, UR18, 0x1 ;  /* 0x0000001206d87c11 */ /* 0x000fe2000f8408ff */
[----:B------:R-:W-:Y:S01]  /*1f50*/  UMOV UR18, UR10 ;  /* 0x0000000a00127c82 */ /* 0x000fe20008000000 */
[----:B------:R-:W-:Y:S01]  /*1f60*/  UMOV UR20, UR12 ;  /* 0x0000000c00147c82 */ /* 0x000fe20008000000 */
        /* <DEDUP_REMOVED lines=23> */
.L_x_219:
        /* <DEDUP_REMOVED lines=19> */
.L_x_220:
        /* <DEDUP_REMOVED lines=32> */
.L_x_222:
[----:B------:R-:W-:Y:S05]  /*2410*/  BSYNC B0 ;  /* 0x0000000000007941 */ /* 0x000fea0003800000 */
.L_x_221:
        /* <DEDUP_REMOVED lines=14> */
.L_x_224:
[----:B------:R-:W-:Y:S05]  /*2500*/  BSYNC B0 ;  /* 0x0000000000007941 */ /* 0x000fea0003800000 */
.L_x_223:
        /* <DEDUP_REMOVED lines=26> */
.L_x_226:
[----:B------:R-:W-:Y:S05]  /*26b0*/  BSYNC B0 ;  /* 0x0000000000007941 */ /* 0x000fea0003800000 */
.L_x_225:
        /* <DEDUP_REMOVED lines=14> */
.L_x_218:
[----:B------:R-:W-:Y:S01]  /*27a0*/  UIMAD UR5, UR37, UR26, URZ ;  /* 0x0000001a250572a4 */ /* 0x000fe2000f8e023f */
[----:B------:R-:W-:Y:S01]  /*27b0*/  IMAD.U32 R6, RZ, RZ, UR26 ;  /* 0x0000001aff067e24 */ /* 0x000fe2000f8e00ff */
[----:B------:R-:W-:Y:S01]  /*27c0*/  ULEA.HI UR10, UR8, UR8, URZ, 0x1 ;  /* 0x00000008080a7291 */ /* 0x000fe2000f8f083f */
[C---:B------:R-:W-:Y:S01]  /*27d0*/  VIADD R5, R3.reuse, 0x40 ;  /* 0x0000004003057836 */ /* 0x040fe20000000000 */
[----:B------:R-:W-:Y:S01]  /*27e0*/  UIMAD UR5, UR24, UR27, UR5 ;  /* 0x0000001b180572a4 */ /* 0x000fe2000f8e0205 */
[----:B------:R-:W-:Y:S01]  /*27f0*/  IMAD.WIDE.U32 R6, R6, UR24, R238 ;  /* 0x0000001806067c25 */ /* 0x000fe2000f8e00ee */
[----:B------:R-:W-:Y:S01]  /*2800*/  UIMAD UR7, UR22, -0x80, UR6 ;  /* 0xffffff80160778a4 */ /* 0x000fe2000f8e0206 */
[----:B------:R-:W-:Y:S01]  /*2810*/  BSSY B0, `(.L_x_228) ;  /* 0x000002e000007945 */ /* 0x000fe20003800000 */
[----:B------:R-:W-:Y:S02]  /*2820*/  ULOP3.LUT UR12, UR10, 0xfffffffe, URZ, 0xc0, !UPT ;  /* 0xfffffffe0a0c7892 */ /* 0x000fe4000f8ec03f */
[----:B------:R-:W-:Y:S01]  /*2830*/  IMAD.U32 R0, RZ, RZ, UR5 ;  /* 0x00000005ff007e24 */ /* 0x000fe2000f8e00ff */
[----:B------:R-:W-:Y:S01]  /*2840*/  IADD3 R6, P0, R6, UR36, RZ ;  /* 0x0000002406067c10 */ /* 0x000fe2000ff1e0ff */
[----:B------:R-:W-:Y:S01]  /*2850*/  ULDC.64 UR10, c[0x0][0x268] ;  /* 0x00009a00000a7ab9 */ /* 0x000fe20000000a00 */
[----:B------:R-:W-:Y:S01]  /*2860*/  ISETP.GE.AND P1, PT, R3, UR7, PT ;  /* 0x0000000703007c0c */ /* 0x000fe2000bf26270 */
[----:B------:R-:W-:Y:S01]  /*2870*/  UIADD3 UR12, UR8, -UR12, URZ ;  /* 0x8000000c080c7290 */ /* 0x000fe2000fffe03f */
[----:B------:R-:W-:Y:S01]  /*2880*/  IADD3.X R7, R7, UR39, R0, P0, !PT ;  /* 0x0000002707077c10 */ /* 0x000fe200087fe400 */
[----:B------:R-:W-:Y:S01]  /*2890*/  IMAD R0, R13, UR10, RZ ;  /* 0x0000000a0d007c24 */ /* 0x000fe2000f8e02ff */
[----:B------:R-:W-:Y:S01]  /*28a0*/  PLOP3.LUT P0, PT, PT, PT, UP4, 0x80, 0x0 ;  /* 0x000000000000781c */ /* 0x000fe20003f0f048 */
[----:B------:R-:W-:-:S12]  /*28b0*/  UIMAD UR5, UR8, -0x80, UR9 ;  /* 0xffffff80080578a4 */ /* 0x000fd8000f8e0209 */
[----:B------:R-:W-:Y:S01]  /*28c0*/  @P0 BAR.SYNC.DEFER_BLOCKING 0x0 ;  /* 0x0000000000000b1d */ /* 0x000fe20000010000 */
[----:B------:R-:W-:Y:S01]  /*28d0*/  IMAD R12, R4, UR11, R0 ;  /* 0x0000000b040c7c24 */ /* 0x000fe2000f8e0200 */
[----:B------:R-:W-:Y:S01]  /*28e0*/  LEA R0, R248, UR4, 0x1 ;  /* 0x00000004f8007c11 */ /* 0x000fe2000f8e08ff */
[----:B------:R-:W-:Y:S01]  /*28f0*/  UISETP.NE.AND UP0, UPT, UR12, 0x1, UPT ;  /* 0x000000010c00788c */ /* 0x000fe2000bf05270 */
[C---:B------:R-:W-:Y:S01]  /*2900*/  ISETP.GE.AND P2, PT, R5.reuse, UR7, PT ;  /* 0x0000000705007c0c */ /* 0x040fe2000bf46270 */
[----:B------:R-:W-:Y:S01]  /*2910*/  IMAD.WIDE.U32 R6, R4, UR10, R6 ;  /* 0x0000000a04067c25 */ /* 0x000fe2000f8e0006 */
[----:B------:R-:W-:Y:S02]  /*2920*/  ISETP.GE.AND P4, PT, R5, UR5, PT ;  /* 0x0000000505007c0c */ /* 0x000fe4000bf86270 */
[----:B------:R-:W-:Y:S01]  /*2930*/  ISETP.GE.AND P5, PT, R3, UR5, PT ;  /* 0x0000000503007c0c */ /* 0x000fe2000bfa6270 */
[----:B------:R-:W-:Y:S01]  /*2940*/  VIADD R5, R248, 0x1000 ;  /* 0x00001000f8057836 */ /* 0x000fe20000000000 */
[----:B------:R-:W-:Y:S01]  /*2950*/  PLOP3.LUT P0, PT, PT, PT, UP0, 0x80, 0x0 ;  /* 0x000000000000781c */ /* 0x000fe20003f0f008 */
[----:B------:R-:W-:-:S03]  /*2960*/  IMAD.IADD R12, R7, 0x1, R12 ;  /* 0x00000001070c7824 */ /* 0x000fc600078e020c */
        /* <DEDUP_REMOVED lines=24> */
.L_x_229:
[----:B------:R-:W-:Y:S05]  /*2af0*/  BSYNC B0 ;  /* 0x0000000000007941 */ /* 0x000fea0003800000 */
.L_x_228:
        /* <DEDUP_REMOVED lines=22> */
.L_x_231:
[----:B------:R-:W-:Y:S05]  /*2c60*/  BSYNC B0 ;  /* 0x0000000000007941 */ /* 0x000fea0003800000 */
.L_x_230:
[----:B------:R-:W0:Y:S01]  /*2c70*/  LDGDEPBAR ;  /* 0x00000000000079af */ /* 0x000e220000000000 */
[----:B------:R-:W-:Y:S01]  /*2c80*/  BSSY B0, `(.L_x_232) ;  /* 0x0000011000007945 */ /* 0x000fe20003800000 */
[----:B------:R-:W-:Y:S02]  /*2c90*/  MOV R5, UR28 ;  /* 0x0000001c00057c02 */ /* 0x000fe40008000f00 */
        /* <DEDUP_REMOVED lines=15> */
.L_x_233:
[----:B------:R-:W-:Y:S05]  /*2d90*/  BSYNC B0 ;  /* 0x0000000000007941 */ /* 0x000fea0003800000 */
.L_x_232:
        /* <DEDUP_REMOVED lines=13> */
.L_x_235:
[----:B------:R-:W-:Y:S05]  /*2e70*/  BSYNC B0 ;  /* 0x0000000000007941 */ /* 0x000fea0003800000 */
.L_x_234:
[----:B------:R1:W-:Y:S01]  /*2e80*/  @P5 STS [R204], RZ ;  /* 0x000000ffcc005388 */ /* 0x0003e20000000800 */
[----:B------:R-:W-:Y:S03]  /*2e90*/  BSSY B0, `(.L_x_236) ;  /* 0x0000010000007945 */ /* 0x000fe60003800000 */
        /* <DEDUP_REMOVED lines=15> */
.L_x_237:
[----:B------:R-:W-:Y:S05]  /*2f90*/  BSYNC B0 ;  /* 0x0000000000007941 */ /* 0x000fea0003800000 */
.L_x_236:
        /* <DEDUP_REMOVED lines=21> */
.L_x_239:
[----:B------:R-:W-:Y:S05]  /*30f0*/  BSYNC B0 ;  /* 0x0000000000007941 */ /* 0x000fea0003800000 */
.L_x_238:
[----:B------:R-:W-:Y:S01]  /*3100*/  UIMAD UR7, UR37, UR28, URZ ;  /* 0x0000001c250772a4 */ /* 0x000fe2000f8e023f */
[----:B------:R2:W-:Y:S01]  /*3110*/  @P1 STS [R0+0x6000], RZ ;  /* 0x006000ff00001388 */ /* 0x0005e20000000800 */
[----:B-1----:R-:W-:Y:S01]  /*3120*/  IMAD.WIDE.U32 R6, R5, UR24, R238 ;  /* 0x0000001805067c25 */ /* 0x002fe2000f8e00ee */
[----:B------:R-:W-:Y:S01]  /*3130*/  ULDC.64 UR10, c[0x0][0x260] ;  /* 0x00009800000a7ab9 */ /* 0x000fe20000000a00 */
[----:B------:R-:W-:Y:S01]  /*3140*/  UIMAD UR7, UR24, UR29, UR7 ;  /* 0x0000001d180772a4 */ /* 0x000fe2000f8e0207 */
[----:B------:R2:W-:Y:S01]  /*3150*/  @P1 STS [R0+0x6004], RZ ;  /* 0x006004ff00001388 */ /* 0x0005e20000000800 */
[C---:B------:R-:W-:Y:S01]  /*3160*/  VIADD R8, R243.reuse, 0x40 ;  /* 0x00000040f3087836 */ /* 0x040fe20000000000 */
        /* <DEDUP_REMOVED lines=10> */
[C---:B------:R-:W-:Y:S01]  /*3210*/  IMAD R11, R4.reuse, UR11, R5 ;  /* 0x0000000b040b7c24 */ /* 0x040fe2000f8e0205 */
        /* <DEDUP_REMOVED lines=24> */
.L_x_241:
[----:B------:R-:W-:Y:S05]  /*33a0*/  BSYNC B0 ;  /* 0x0000000000007941 */ /* 0x000fea0003800000 */
.L_x_240:
        /* <DEDUP_REMOVED lines=22> */
.L_x_243:
[----:B------:R-:W-:Y:S05]  /*3510*/  BSYNC B0 ;  /* 0x0000000000007941 */ /* 0x000fea0003800000 */
.L_x_242:
[----:B------:R-:W0:Y:S01]  /*3520*/  LDGDEPBAR ;  /* 0x00000000000079af */ /* 0x000e220000000000 */
[----:B------:R-:W-:Y:S01]  /*3530*/  ULDC.64 UR12, c[0x0][0x3c8] ;  /* 0x0000f200000c7ab9 */ /* 0x000fe20000000a00 */
[C---:B-1----:R-:W-:Y:S01]  /*3540*/  IMAD.SHL.U32 R4, R243.reuse, 0x4, RZ ;  /* 0x00000004f3047824 */ /* 0x042fe200078e00ff */
[----:B------:R-:W-:Y:S01]  /*3550*/  UISETP.NE.U32.AND UP1, UPT, UR12, URZ, UPT ;  /* 0x0000003f0c00728c */ /* 0x000fe2000bf25070 */
[----:B---3--:R-:W-:Y:S01]  /*3560*/  SHF.R.S32.HI R8, RZ, 0x1f, R243 ;  /* 0x0000001fff087819 */ /* 0x008fe200000114f3 */
[----:B------:R-:W-:Y:S01]  /*3570*/  IMAD.MOV.U32 R240, RZ, RZ, 0x7f800000 ;  /* 0x7f800000fff07424 */ /* 0x000fe200078e00ff */
[----:B--2-4-:R-:W-:Y:S01]  /*3580*/  SHF.R.S32.HI R0, RZ, 0x1f, R10 ;  /* 0x0000001fff007819 */ /* 0x014fe2000001140a */
[----:B------:R-:W-:Y:S01]  /*3590*/  UISETP.NE.AND.EX UP1, UPT, UR13, URZ, UPT, UP1 ;  /* 0x0000003f0d00728c */ /* 0x000fe2000bf25310 */
[----:B------:R-:W-:Y:S01]  /*35a0*/  IADD3 R4, P2, R4, UR18, RZ ;  /* 0x0000001204047c10 */ /* 0x000fe2000ff5e0ff */
[----:B------:R-:W-:Y:S01]  /*35b0*/  IMAD.MOV.U32 R241, RZ, RZ, 0x7f800000 ;  /* 0x7f800000fff17424 */ /* 0x000fe200078e00ff */
[C---:B------:R-:W-:Y:S01]  /*35c0*/  @!P3 LEA R6, P1, R10.reuse, UR18, 0x2 ;  /* 0x000000120a06bc11 */ /* 0x040fe2000f8210ff */
[----:B------:R-:W-:Y:S01]  /*35d0*/  IMAD.MOV.U32 R242, RZ, RZ, 0x7f800000 ;  /* 0x7f800000fff27424 */ /* 0x000fe200078e00ff */
[----:B------:R-:W-:Y:S01]  /*35e0*/  SHF.L.U64.HI R3, R243, 0x2, R8 ;  /* 0x00000002f3037819 */ /* 0x000fe20000010208 */
[----:B------:R-:W-:Y:S01]  /*35f0*/  IMAD.MOV.U32 R237, RZ, RZ, 0x7f800000 ;  /* 0x7f800000ffed7424 */ /* 0x000fe200078e00ff */
[----:B------:R-:W-:Y:S01]  /*3600*/  @!P3 LEA.HI.X R7, R10, UR17, R0, 0x2, P1 ;  /* 0x000000110a07bc11 */ /* 0x000fe200088f1400 */
[----:B------:R-:W-:Y:S01]  /*3610*/  USHF.R.S32.HI UR7, URZ, 0x1f, UR56 ;  /* 0x0000001f3f077899 */ /* 0x000fe20008011438 */
[----:B------:R-:W-:Y:S01]  /*3620*/  IADD3.X R5, R3, UR17, RZ, P2, !PT ;  /* 0x0000001103057c10 */ /* 0x000fe200097fe4ff */
[----:B------:R-:W-:Y:S01]  /*3630*/  ULDC UR42, c[0x0][0x2d0] ;  /* 0x0000b400002a7ab9 */ /* 0x000fe20000000800 */
        /* <DEDUP_REMOVED lines=12> */
[----:B------:R-:W-:Y:S03]  /*3700*/  BAR.SYNC.DEFER_BLOCKING 0x0 ;  /* 0x0000000000007b1d */ /* 0x000fe60000010000 */
[----:B------:R-:W-:Y:S02]  /*3710*/  @UP1 ULEA UR12, UP0, UR10, UR12, 0x2 ;  /* 0x0000000c0a0c1291 */ /* 0x000fe4000f80103f */
[----:B------:R-:W-:-:S04]  /*3720*/  @UP1 UIADD3 UR5, UR11, UR5, URZ ;  /* 0x000000050b051290 */ /* 0x000fc8000fffe03f */
[----:B------:R-:W-:-:S03]  /*3730*/  @UP1 ULEA.HI.X UR13, UR10, UR13, UR5, 0x2, UP0 ;  /* 0x0000000d0a0d1291 */ /* 0x000fc600080f1405 */
[----:B------:R-:W-:Y:S01]  /*3740*/  @UP1 ULDC UR5, c[0x0][0x2e8] ;  /* 0x0000ba0000051ab9 */ /* 0x000fe20000000800 */
[----:B-1----:R-:W-:Y:S02]  /*3750*/  IMAD.U32 R4, RZ, RZ, UR12 ;  /* 0x0000000cff047e24 */ /* 0x002fe4000f8e00ff */
[----:B------:R-:W-:Y:S01]  /*3760*/  IMAD.U32 R5, RZ, RZ, UR13 ;  /* 0x0000000dff057e24 */ /* 0x000fe2000f8e00ff */
[----:B------:R1:W2:Y:S04]  /*3770*/  LDSM.16.M88.4 R120, [R153+0x8000] ;  /* 0x008000009978783b */ /* 0x0002a80000000200 */
[----:B------:R-:W3:Y:S01]  /*3780*/  @P1 LDG.E R4, desc[UR14][R4.64] ;  /* 0x0000000e04041981 */ /* 0x000ee2000c1e1900 */
[----:B------:R-:W3:Y:S03]  /*3790*/  @P1 MUFU.RCP R0, UR5 ;  /* 0x0000000500001d08 */ /* 0x000ee60008001000 */
[----:B------:R1:W4:Y:S04]  /*37a0*/  LDSM.16.M88.4 R124, [R153+0x8400] ;  /* 0x00840000997c783b */ /* 0x0003280000000200 */
[----:B------:R1:W1:Y:S04]  /*37b0*/  LDSM.16.M88.4 R128, [R153+0x8800] ;  /* 0x008800009980783b */ /* 0x0002680000000200 */
[----:B------:R1:W1:Y:S04]  /*37c0*/  LDSM.16.M88.4 R132, [R153+0x8c00] ;  /* 0x008c00009984783b */ /* 0x0002680000000200 */
[----:B------:R1:W1:Y:S04]  /*37d0*/  LDSM.16.M88.4 R136, [R154+0x8000] ;  /* 0x008000009a88783b */ /* 0x0002680000000200 */
[----:B------:R1:W1:Y:S04]  /*37e0*/  LDSM.16.M88.4 R140, [R154+0x8400] ;  /* 0x008400009a8c783b */ /* 0x0002680000000200 */
[----:B------:R1:W1:Y:S04]  /*37f0*/  LDSM.16.M88.4 R144, [R154+0x8800] ;  /* 0x008800009a90783b */ /* 0x0002680000000200 */
[----:B------:R1:W1:Y:S01]  /*3800*/  LDSM.16.M88.4 R148, [R154+0x8c00] ;  /* 0x008c00009a94783b */ /* 0x0002620000000200 */
[----:B------:R-:W-:Y:S01]  /*3810*/  VIADD R152, R160, 0x1000 ;  /* 0x00001000a0987836 */ /* 0x000fe20000000000 */
[----:B------:R-:W-:-:S04]  /*3820*/  UIADD3 UR7, UR24, UR9, URZ ;  /* 0x0000000918077290 */ /* 0x000fc8000fffe03f */
[----:B------:R-:W-:Y:S01]  /*3830*/  UIADD3 UR7, -UR6, 0x80, UR7 ;  /* 0x0000008006077890 */ /* 0x000fe2000fffe107 */
[----:B------:R-:W-:Y:S01]  /*3840*/  SEL R152, R152, R160, !P0 ;  /* 0x000000a098987207 */ /* 0x000fe20004000000 */
[----:B------:R-:W-:Y:S01]  /*3850*/  IMAD.SHL.U32 R247, R243, 0x4, RZ ;  /* 0x00000004f3f77824 */ /* 0x000fe200078e00ff */
        /* <DEDUP_REMOVED lines=16> */
[----:B------:R-:W-:Y:S01]  /*3960*/  SHF.L.U64.HI R246, R243, 0x2, R8 ;  /* 0x00000002f3f67819 */ /* 0x000fe20000010208 */
[----:B------:R-:W-:Y:S01]  /*3970*/  IMAD.MOV.U32 R233, RZ, RZ, R204 ;  /* 0x000000ffffe97224 */ /* 0x000fe200078e00cc */
[----:B------:R-:W-:Y:S01]  /*3980*/  LEA R152, R152, UR4, 0x1 ;  /* 0x0000000498987c11 */ /* 0x000fe2000f8e08ff */
[----:B------:R-:W-:Y:S01]  /*3990*/  ULDC UR16, c[0x0][0x394] ;  /* 0x0000e50000107ab9 */ /* 0x000fe20000000800 */
[----:B------:R-:W-:Y:S01]  /*39a0*/  UMOV UR5, URZ ;  /* 0x0000003f00057c82 */ /* 0x000fe20008000000 */
[----:B------:R-:W-:-:S02]  /*39b0*/  USHF.L.U32 UR39, UR25, 0x3, URZ ;  /* 0x0000000319277899 */ /* 0x000fc4000800063f */
[----:B------:R-:W-:Y:S02]  /*39c0*/  USHF.L.U32 UR38, UR25, 0x4, URZ ;  /* 0x0000000419267899 */ /* 0x000fe4000800063f */
[----:B------:R-:W-:Y:S02]  /*39d0*/  UIMAD UR37, UR25, 0x18, URZ ;  /* 0x00000018192578a4 */ /* 0x000fe4000f8e023f */
[----:B------:R-:W-:Y:S02]  /*39e0*/  USHF.L.U32 UR36, UR25, 0x5, URZ ;  /* 0x0000000519247899 */ /* 0x000fe4000800063f */
[----:B------:R-:W-:Y:S02]  /*39f0*/  UIMAD UR35, UR25, 0x28, URZ ;  /* 0x00000028192378a4 */ /* 0x000fe4000f8e023f */
[----:B------:R-:W-:Y:S02]  /*3a00*/  UIMAD UR34, UR25, 0x30, URZ ;  /* 0x00000030192278a4 */ /* 0x000fe4000f8e023f */
[----:B------:R-:W-:-:S02]  /*3a10*/  UIMAD UR33, UR25, 0x38, URZ ;  /* 0x00000038192178a4 */ /* 0x000fc4000f8e023f */
[----:B------:R-:W-:Y:S02]  /*3a20*/  USHF.L.U32 UR32, UR25, 0x6, URZ ;  /* 0x0000000619207899 */ /* 0x000fe4000800063f */
[----:B------:R-:W-:Y:S02]  /*3a30*/  UIMAD UR31, UR25, 0x48, URZ ;  /* 0x00000048191f78a4 */ /* 0x000fe4000f8e023f */
[----:B------:R-:W-:Y:S02]  /*3a40*/  UIMAD UR30, UR25, 0x50, URZ ;  /* 0x00000050191e78a4 */ /* 0x000fe4000f8e023f */
[----:B------:R-:W-:Y:S02]  /*3a50*/  UIMAD UR29, UR25, 0x58, URZ ;  /* 0x00000058191d78a4 */ /* 0x000fe4000f8e023f */
[----:B------:R-:W-:Y:S02]  /*3a60*/  UIMAD UR28, UR25, 0x60, URZ ;  /* 0x00000060191c78a4 */ /* 0x000fe4000f8e023f */
[----:B------:R-:W-:-:S02]  /*3a70*/  UIMAD UR27, UR25, 0x68, URZ ;  /* 0x00000068191b78a4 */ /* 0x000fc4000f8e023f */
[----:B------:R-:W-:Y:S02]  /*3a80*/  UIMAD UR26, UR25, 0x70, URZ ;  /* 0x00000070191a78a4 */ /* 0x000fe4000f8e023f */
[----:B------:R-:W-:Y:S02]  /*3a90*/  UIADD3 UR40, UR7, -UR43, URZ ;  /* 0x8000002b07287290 */ /* 0x000fe4000fffe03f */
[----:B------:R-:W-:Y:S02]  /*3aa0*/  UIADD3 UR24, -UR21, URZ, URZ ;  /* 0x0000003f15187290 */ /* 0x000fe4000fffe13f */
[----:B------:R-:W-:Y:S01]  /*3ab0*/  UIMAD UR25, UR25, 0x78, URZ ;  /* 0x00000078191978a4 */ /* 0x000fe2000f8e023f */
[----:B------:R-:W-:Y:S01]  /*3ac0*/  UMOV UR13, UR16 ;  /* 0x00000010000d7c82 */ /* 0x000fe20008000000 */
[----:B------:R-:W-:Y:S01]  /*3ad0*/  ULDC UR43, c[0x0][0x398] ;  /* 0x0000e600002b7ab9 */ /* 0x000fe20000000800 */
[----:B------:R-:W-:Y:S01]  /*3ae0*/  ULDC UR7, c[0x0][0x2ec] ;  /* 0x0000bb0000077ab9 */ /* 0x000fe20000000800 */
[----:B---3--:R-:W-:-:S05]  /*3af0*/  @P1 FMUL.FTZ R0, R4, R0 ;  /* 0x0000000004001220 */ /* 0x008fca0000410000 */
[----:B------:R-:W-:Y:S01]  /*3b00*/  @P1 R2UR UR10, R0 ;  /* 0x00000000000a12ca */ /* 0x000fe200000e0000 */
[----:B------:R-:W-:Y:S02]  /*3b10*/  VIADD R0, R243, 0xffffff80 ;  /* 0xffffff80f3007836 */ /* 0x000fe40000000000 */
[----:B------:R-:W-:-:S03]  /*3b20*/  VIADD R4, R159, 0x1000 ;  /* 0x000010009f047836 */ /* 0x000fc60000000000 */
[----:B------:R-:W-:-:S04]  /*3b30*/  SHF.R.S32.HI R3, RZ, 0x1f, R0 ;  /* 0x0000001fff037819 */ /* 0x000fc80000011400 */
[----:B------:R-:W-:Y:S02]  /*3b40*/  SHF.L.U64.HI R245, R0, 0x2, R3 ;  /* 0x0000000200f57819 */ /* 0x000fe40000010203 */
[----:B------:R-:W-:Y:S01]  /*3b50*/  SEL R3, R4, R159, !P0 ;  /* 0x0000009f04037207 */ /* 0x000fe20004000000 */
[----:B------:R-:W-:-:S03]  /*3b60*/  IMAD.SHL.U32 R244, R0, 0x4, RZ ;  /* 0x0000000400f47824 */ /* 0x000fc600078e00ff */
[----:B------:R-:W-:Y:S01]  /*3b70*/  LEA R3, R3, UR4, 0x1 ;  /* 0x0000000403037c11 */ /* 0x000fe2000f8e08ff */
[----:B-12-4-:R-:W-:-:S06]  /*3b80*/  @UP1 UMOV UR5, UR10 ;  /* 0x0000000a00051c82 */ /* 0x016fcc0008000000 */
.L_x_248:
[----:B------:R-:W-:Y:S01]  /*3b90*/  IADD3 R20, P0, R247, UR20, RZ ;  /* 0x00000014f7147c10 */ /* 0x000fe2000ff1e0ff */
[----:B------:R-:W0:Y:S01]  /*3ba0*/  LDGDEPBAR ;  /* 0x00000000000079af */ /* 0x000e220000000000 */
[----:B------:R-:W-:Y:S01]  /*3bb0*/  IMAD.IADD R108, R158, 0x1, R152 ;  /* 0x000000019e6c7824 */ /* 0x000fe200078e0298 */
[----:B------:R-:W-:Y:S01]  /*3bc0*/  USHF.L.U32 UR10, UR8, 0x7, URZ ;  /* 0x00000007080a7899 */ /* 0x000fe2000800063f */
[----:B------:R-:W-:Y:S01]  /*3bd0*/  IADD3.X R21, R246, UR19, RZ, P0, !PT ;  /* 0x00000013f6157c10 */ /* 0x000fe200087fe4ff */
[----:B------:R-:W-:Y:S01]  /*3be0*/  IMAD.U32 R165, RZ, RZ, UR22 ;  /* 0x00000016ffa57e24 */ /* 0x000fe2000f8e00ff */
[----:B------:R-:W-:Y:S01]  /*3bf0*/  UMOV UR12, UR60 ;  /* 0x0000003c000c7c82 */ /* 0x000fe20008000000 */
[----:B------:R-:W-:Y:S01]  /*3c00*/  IMAD.MOV.U32 R207, RZ, RZ, R205 ;  /* 0x000000ffffcf7224 */ /* 0x000fe200078e00cd */
[----:B------:R-:W-:Y:S01]  /*3c10*/  UISETP.GE.AND UP0, UPT, UR10, UR40, UPT ;  /* 0x000000280a00728c */ /* 0x000fe2000bf06270 */
[----:B------:R-:W-:Y:S05]  /*3c20*/  IMAD R165, R165, 0x80, R249 ;  /* 0x00000080a5a57824 */ /* 0x000fea00078e02f9 */
[----:B------:R-:W-:Y:S05]  /*3c30*/  IADD3 R0, R243, -UR9, -R165 ;  /* 0x80000009f3007c10 */ /* 0x000fea000fffe8a5 */
[----:B------:R-:W-:Y:S04]  /*3c40*/  VIADD R0, R0, UR6 ;  /* 0x0000000600007c36 */ /* 0x000fe80008000000 */
[----:B------:R-:W-:Y:S01]  /*3c50*/  VIADD R0, R0, UR10 ;  /* 0x0000000a00007c36 */ /* 0x000fe20008000000 */
[----:B------:R-:W-:Y:S04]  /*3c60*/  DEPBAR.LE SB0, 0x0 ;  /* 0x000080000000791a */ /* 0x000fe80000000000 */
[----:B------:R-:W-:Y:S01]  /*3c70*/  IABS R116, R0 ;  /* 0x0000000000747213 */ /* 0x000fe20000000000 */
[----:B------:R-:W-:Y:S01]  /*3c80*/  BAR.SYNC.DEFER_BLOCKING 0x0 ;  /* 0x0000000000007b1d */ /* 0x000fe20000010000 */
[C---:B------:R-:W-:Y:S02]  /*3c90*/  VIADD R174, R0.reuse, 0xffffffff ;  /* 0xffffffff00ae7836 */ /* 0x040fe40000000000 */
[----:B------:R-:W-:Y:S02]  /*3ca0*/  VIADD R173, R0, 0x8 ;  /* 0x0000000800ad7836 */ /* 0x000fe40000000000 */
[----:B------:R-:W-:Y:S01]  /*3cb0*/  IMAD.MOV.U32 R193, RZ, RZ, R116 ;  /* 0x000000ffffc17224 */ /* 0x000fe200078e0074 */
[----:B------:R-:W-:Y:S01]  /*3cc0*/  ISETP.GE.AND P3, PT, R174, RZ, PT ;  /* 0x000000ffae00720c */ /* 0x000fe20003f66270 */
[C---:B------:R-:W-:Y:S01]  /*3cd0*/  VIADD R172, R0.reuse, 0x7 ;  /* 0x0000000700ac7836 */ /* 0x040fe20000000000 */
[----:B------:R-:W-:Y:S01]  /*3ce0*/  ISETP.GE.AND P2, PT, R173, RZ, PT ;  /* 0x000000ffad00720c */ /* 0x000fe20003f46270 */
[C---:B------:R-:W-:Y:S01]  /*3cf0*/  VIADD R170, R0.reuse, 0x47 ;  /* 0x0000004700aa7836 */ /* 0x040fe20000000000 */
[----:B------:R-:W-:Y:S01]  /*3d00*/  I2FP.F32.S32 R193, R193 ;  /* 0x000000c100c17245 */ /* 0x000fe20000201400 */
[----:B------:R-:W-:Y:S01]  /*3d10*/  VIADD R171, R0, 0x48 ;  /* 0x0000004800ab7836 */ /* 0x000fe20000000000 */
[----:B------:R-:W-:Y:S01]  /*3d20*/  ISETP.GE.AND P6, PT, R172, RZ, PT ;  /* 0x000000ffac00720c */ /* 0x000fe20003fc6270 */
[----:B------:R-:W-:Y:S01]  /*3d30*/  VIADD R176, R0, 0x40 ;  /* 0x0000004000b07836 */ /* 0x000fe20000000000 */
[----:B------:R-:W-:Y:S01]  /*3d40*/  ISETP.GE.AND P0, PT, R170, RZ, PT ;  /* 0x000000ffaa00720c */ /* 0x000fe20003f06270 */
[C---:B------:R-:W-:Y:S01]  /*3d50*/  VIADD R175, R0.reuse, 0x3f ;  /* 0x0000003f00af7836 */ /* 0x040fe20000000000 */
[----:B------:R-:W-:Y:S01]  /*3d60*/  ISETP.GE.AND P1, PT, R171, RZ, PT ;  /* 0x000000ffab00720c */ /* 0x000fe20003f26270 */
[----:B------:R-:W-:Y:S01]  /*3d70*/  VIADD R178, R0, 0x38 ;  /* 0x0000003800b27836 */ /* 0x000fe20000000000 */
[----:B------:R-:W-:Y:S01]  /*3d80*/  ISETP.GE.AND P5, PT, R176, RZ, PT ;  /* 0x000000ffb000720c */ /* 0x000fe20003fa6270 */
[C---:B------:R-:W-:Y:S01]  /*3d90*/  VIADD R177, R0.reuse, 0x37 ;  /* 0x0000003700b17836 */ /* 0x040fe20000000000 */
[C---:B------:R-:W-:Y:S01]  /*3da0*/  @!P3 IADD3 R174, -R0.reuse, 0x1, RZ ;  /* 0x0000000100aeb810 */ /* 0x040fe20007ffe1ff */
[C---:B------:R-:W-:Y:S01]  /*3db0*/  VIADD R180, R0.reuse, 0xfffffff8 ;  /* 0xfffffff800b47836 */ /* 0x040fe20000000000 */
[C---:B------:R-:W-:Y:S01]  /*3dc0*/  @!P2 IADD3 R173, -R0.reuse, -0x8, RZ ;  /* 0xfffffff800ada810 */ /* 0x040fe20007ffe1ff */
[C---:B------:R-:W-:Y:S01]  /*3dd0*/  VIADD R179, R0.reuse, 0xfffffff7 ;  /* 0xfffffff700b37836 */ /* 0x040fe20000000000 */
[----:B-----5:R-:W5:Y:S01]  /*3de0*/  LDG.E R169, desc[UR14][R20.64] ;  /* 0x0000000e14a97981 */ /* 0x020f62000c1e1900 */
[C---:B------:R-:W-:Y:S01]  /*3df0*/  VIADD R182, R0.reuse, 0xfffffff0 ;  /* 0xfffffff000b67836 */ /* 0x040fe20000000000 */
[C---:B------:R-:W-:Y:S01]  /*3e00*/  @!P6 IADD3 R172, -R0.reuse, -0x7, RZ ;  /* 0xfffffff900ace810 */ /* 0x040fe20007ffe1ff */
[C---:B------:R-:W-:Y:S01]  /*3e10*/  VIADD R181, R0.reuse, 0xffffffef ;  /* 0xffffffef00b57836 */ /* 0x040fe20000000000 */
[----:B------:R-:W5:Y:S01]  /*3e20*/  LDG.E R168, desc[UR14][R20.64+0x20] ;  /* 0x0000200e14a87981 */ /* 0x000f62000c1e1900 */
[C---:B------:R-:W-:Y:S01]  /*3e30*/  @!P0 IADD3 R170, -R0.reuse, -0x47, RZ ;  /* 0xffffffb900aa8810 */ /* 0x040fe20007ffe1ff */
[C---:B------:R-:W-:Y:S01]  /*3e40*/  VIADD R183, R0.reuse, 0x30 ;  /* 0x0000003000b77836 */ /* 0x040fe20000000000 */
[C---:B------:R-:W-:Y:S01]  /*3e50*/  @!P1 IADD3 R171, -R0.reuse, -0x48, RZ ;  /* 0xffffffb800ab9810 */ /* 0x040fe20007ffe1ff */
[----:B------:R-:W5:Y:S01]  /*3e60*/  LDG.E R167, desc[UR14][R20.64+0x100] ;  /* 0x0001000e14a77981 */ /* 0x000f62000c1e1900 */
[----:B------:R-:W-:Y:S01]  /*3e70*/  ISETP.GE.AND P4, PT, R175, RZ, PT ;  /* 0x000000ffaf00720c */ /* 0x000fe20003f86270 */
[----:B------:R-:W-:Y:S01]  /*3e80*/  VIADD R184, R0, 0x2f ;  /* 0x0000002f00b87836 */ /* 0x000fe20000000000 */
[----:B------:R-:W-:Y:S01]  /*3e90*/  ISETP.GE.AND P3, PT, R178, RZ, PT ;  /* 0x000000ffb200720c */ /* 0x000fe20003f66270 */
[----:B------:R1:W5:Y:S01]  /*3ea0*/  LDG.E R166, desc[UR14][R20.64+0x120] ;  /* 0x0001200e14a67981 */ /* 0x000362000c1e1900 */
[----:B------:R-:W-:Y:S01]  /*3eb0*/  ISETP.GE.AND P2, PT, R177, RZ, PT ;  /* 0x000000ffb100720c */ /* 0x000fe20003f46270 */
[----:B------:R-:W-:Y:S01]  /*3ec0*/  VIADD R185, R0, 0x28 ;  /* 0x0000002800b97836 */ /* 0x000fe20000000000 */
[----:B------:R-:W-:Y:S01]  /*3ed0*/  ISETP.GE.AND P6, PT, R180, RZ, PT ;  /* 0x000000ffb400720c */ /* 0x000fe20003fc6270 */
[----:B------:R-:W-:Y:S01]  /*3ee0*/  LDSM.16.M88.4 R64, [R152] ;  /* 0x000000009840783b */ /* 0x000fe20000000200 */
[----:B------:R-:W-:Y:S01]  /*3ef0*/  ISETP.GE.AND P0, PT, R179, RZ, PT ;  /* 0x000000ffb300720c */ /* 0x000fe20003f06270 */
[----:B------:R-:W-:Y:S01]  /*3f00*/  VIADD R186, R0, 0x27 ;  /* 0x0000002700ba7836 */ /* 0x000fe20000000000 */
[----:B------:R-:W-:Y:S01]  /*3f10*/  ISETP.GE.AND P1, PT, R182, RZ, PT ;  /* 0x000000ffb600720c */ /* 0x000fe20003f26270 */
[C---:B------:R-:W-:Y:S01]  /*3f20*/  VIADD R187, R0.reuse, 0xffffffe8 ;  /* 0xffffffe800bb7836 */ /* 0x040fe20000000000 */
[C---:B------:R-:W-:Y:S01]  /*3f30*/  @!P5 IADD3 R176, -R0.reuse, -0x40, RZ ;  /* 0xffffffc000b0d810 */ /* 0x040fe20007ffe1ff */
[C---:B------:R-:W-:Y:S01]  /*3f40*/  VIADD R188, R0.reuse, 0xffffffe7 ;  /* 0xffffffe700bc7836 */ /* 0x040fe20000000000 */
[C---:B------:R-:W-:Y:S01]  /*3f50*/  @!P4 IADD3 R175, -R0.reuse, -0x3f, RZ ;  /* 0xffffffc100afc810 */ /* 0x040fe20007ffe1ff */
[----:B------:R-:W2:Y:S01]  /*3f60*/  LDSM.16.M88.4 R16, [R153+0x6000] ;  /* 0x006000009910783b */ /* 0x000ea20000000200 */
[C---:B------:R-:W-:Y:S01]  /*3f70*/  @!P3 IADD3 R178, -R0.reuse, -0x38, RZ ;  /* 0xffffffc800b2b810 */ /* 0x040fe20007ffe1ff */
[C---:B------:R-:W-:Y:S01]  /*3f80*/  VIADD R189, R0.reuse, 0xffffffe0 ;  /* 0xffffffe000bd7836 */ /* 0x040fe20000000000 */
[C---:B------:R-:W-:Y:S01]  /*3f90*/  @!P2 IADD3 R177, -R0.reuse, -0x37, RZ ;  /* 0xffffffc900b1a810 */ /* 0x040fe20007ffe1ff */
[C---:B------:R-:W-:Y:S01]  /*3fa0*/  VIADD R190, R0.reuse, 0xffffffdf ;  /* 0xffffffdf00be7836 */ /* 0x040fe20000000000 */
[C---:B------:R-:W-:Y:S01]  /*3fb0*/  @!P6 IADD3 R180, -R0.reuse, 0x8, RZ ;  /* 0x0000000800b4e810 */ /* 0x040fe20007ffe1ff */
[C---:B------:R-:W-:Y:S01]  /*3fc0*/  VIADD R191, R0.reuse, 0x20 ;  /* 0x0000002000bf7836 */ /* 0x040fe20000000000 */
[C---:B------:R-:W-:Y:S01]  /*3fd0*/  @!P0 IADD3 R179, -R0.reuse, 0x9, RZ ;  /* 0x0000000900b38810 */ /* 0x040fe20007ffe1ff */
[----:B------:R-:W3:Y:S01]  /*3fe0*/  LDSM.16.M88.4 R60, [R152+0x1000] ;  /* 0x00100000983c783b */ /* 0x000ee20000000200 */
[C---:B------:R-:W-:Y:S01]  /*3ff0*/  @!P1 IADD3 R182, -R0.reuse, 0x10, RZ ;  /* 0x0000001000b69810 */ /* 0x040fe20007ffe1ff */
[C---:B------:R-:W-:Y:S01]  /*4000*/  VIADD R192, R0.reuse, 0x1f ;  /* 0x0000001f00c07836 */ /* 0x040fe20000000000 */
[----:B------:R-:W-:Y:S01]  /*4010*/  ISETP.GE.AND P5, PT, R181, RZ, PT ;  /* 0x000000ffb500720c */ /* 0x000fe20003fa6270 */
[C---:B------:R-:W-:Y:S01]  /*4020*/  VIADD R194, R0.reuse, 0x18 ;  /* 0x0000001800c27836 */ /* 0x040fe20000000000 */
[----:B------:R-:W-:Y:S01]  /*4030*/  ISETP.GE.AND P4, PT, R183, RZ, PT ;  /* 0x000000ffb700720c */ /* 0x000fe20003f86270 */
[----:B------:R-:W-:Y:S01]  /*4040*/  VIADD R195, R0, 0x17 ;  /* 0x0000001700c37836 */ /* 0x000fe20000000000 */
[----:B------:R-:W-:Y:S01]  /*4050*/  ISETP.GE.AND P3, PT, R184, RZ, PT ;  /* 0x000000ffb800720c */ /* 0x000fe20003f66270 */
[----:B------:R-:W1:Y:S01]  /*4060*/  LDSM.16.M88.4 R32, [R153+0x6400] ;  /* 0x006400009920783b */ /* 0x000e620000000200 */
[----:B------:R-:W-:Y:S01]  /*4070*/  ISETP.GE.AND P2, PT, R185, RZ, PT ;  /* 0x000000ffb900720c */ /* 0x000fe20003f46270 */
[----:B------:R-:W-:Y:S01]  /*4080*/  VIADD R196, R0, 0xffffffd8 ;  /* 0xffffffd800c47836 */ /* 0x000fe20000000000 */
[----:B------:R-:W-:Y:S01]  /*4090*/  ISETP.GE.AND P6, PT, R186, RZ, PT ;  /* 0x000000ffba00720c */ /* 0x000fe20003fc6270 */
[C---:B------:R-:W-:Y:S01]  /*40a0*/  VIADD R197, R0.reuse, 0xffffffd7 ;  /* 0xffffffd700c57836 */ /* 0x040fe20000000000 */
[----:B------:R-:W-:Y:S01]  /*40b0*/  ISETP.GE.AND P0, PT, R187, RZ, PT ;  /* 0x000000ffbb00720c */ /* 0x000fe20003f06270 */
[----:B------:R-:W-:Y:S01]  /*40c0*/  VIADD R198, R0, 0xffffffd0 ;  /* 0xffffffd000c67836 */ /* 0x000fe20000000000 */
[----:B------:R-:W-:Y:S01]  /*40d0*/  ISETP.GE.AND P1, PT, R188, RZ, PT ;  /* 0x000000ffbc00720c */ /* 0x000fe20003f26270 */
[----:B------:R-:W4:Y:S01]  /*40e0*/  LDSM.16.M88.4 R48, [R153+0x6800] ;  /* 0x006800009930783b */ /* 0x000f220000000200 */
[C---:B------:R-:W-:Y:S01]  /*40f0*/  @!P5 IADD3 R181, -R0.reuse, 0x11, RZ ;  /* 0x0000001100b5d810 */ /* 0x040fe20007ffe1ff */
[C---:B------:R-:W-:Y:S01]  /*4100*/  VIADD R199, R0.reuse, 0xffffffcf ;  /* 0xffffffcf00c77836 */ /* 0x040fe20000000000 */
[C---:B------:R-:W-:Y:S01]  /*4110*/  @!P4 IADD3 R183, -R0.reuse, -0x30, RZ ;  /* 0xffffffd000b7c810 */ /* 0x040fe20007ffe1ff */
[C---:B------:R-:W-:Y:S01]  /*4120*/  VIADD R200, R0.reuse, 0x10 ;  /* 0x0000001000c87836 */ /* 0x040fe20000000000 */
[C---:B------:R-:W-:Y:S01]  /*4130*/  @!P3 IADD3 R184, -R0.reuse, -0x2f, RZ ;  /* 0xffffffd100b8b810 */ /* 0x040fe20007ffe1ff */
[C---:B------:R-:W-:Y:S01]  /*4140*/  VIADD R201, R0.reuse, 0xf ;  /* 0x0000000f00c97836 */ /* 0x040fe20000000000 */
[C---:B------:R-:W-:Y:S01]  /*4150*/  @!P2 IADD3 R185, -R0.reuse, -0x28, RZ ;  /* 0xffffffd800b9a810 */ /* 0x040fe20007ffe1ff */
[----:B------:R-:W4:Y:S01]  /*4160*/  LDSM.16.M88.4 R100, [R153+0x6c00] ;  /* 0x006c00009964783b */ /* 0x000f220000000200 */
[C---:B------:R-:W-:Y:S01]  /*4170*/  @!P6 IADD3 R186, -R0.reuse, -0x27, RZ ;  /* 0xffffffd900bae810 */ /* 0x040fe20007ffe1ff */
[C---:B------:R-:W-:Y:S01]  /*4180*/  VIADD R202, R0.reuse, 0xffffffc8 ;  /* 0xffffffc800ca7836 */ /* 0x040fe20000000000 */
[C---:B------:R-:W-:Y:S01]  /*4190*/  @!P0 IADD3 R187, -R0.reuse, 0x18, RZ ;  /* 0x0000001800bb8810 */ /* 0x040fe20007ffe1ff */
[C---:B------:R-:W-:Y:S01]  /*41a0*/  VIADD R203, R0.reuse, 0xffffffc7 ;  /* 0xffffffc700cb7836 */ /* 0x040fe20000000000 */
[----:B------:R-:W-:Y:S02]  /*41b0*/  @!P1 IADD3 R188, -R0, 0x19, RZ ;  /* 0x0000001900bc9810 */ /* 0x000fe40007ffe1ff */
[----:B------:R-:W-:Y:S01]  /*41c0*/  ISETP.GE.AND P5, PT, R189, RZ, PT ;  /* 0x000000ffbd00720c */ /* 0x000fe20003fa6270 */
[-C--:B--2---:R-:W-:Y:S01]  /*41d0*/  HMMA.16816.F32 R4, R64, R16.reuse, RZ ;  /* 0x000000104004723c */ /* 0x084fe200000018ff */
[----:B------:R-:W-:Y:S02]  /*41e0*/  LDSM.16.M88.4 R104, [R154+0x6000] ;  /* 0x006000009a68783b */ /* 0x000fe40000000200 */
[----:B------:R-:W-:Y:S02]  /*41f0*/  ISETP.GE.AND P4, PT, R190, RZ, PT ;  /* 0x000000ffbe00720c */ /* 0x000fe40003f86270 */
[----:B------:R-:W-:Y:S02]  /*4200*/  ISETP.GE.AND P3, PT, R191, RZ, PT ;  /* 0x000000ffbf00720c */ /* 0x000fe40003f66270 */
[----:B------:R-:W-:Y:S01]  /*4210*/  ISETP.GE.AND P2, PT, R192, RZ, PT ;  /* 0x000000ffc000720c */ /* 0x000fe20003f46270 */
[C---:B---3--:R-:W-:Y:S01]  /*4220*/  HMMA.16816.F32 R8, R60.reuse, R16, RZ ;  /* 0x000000103c08723c */ /* 0x048fe200000018ff */
[----:B------:R-:W-:Y:S01]  /*4230*/  LDSM.16.M88.4 R112, [R154+0x6400] ;  /* 0x006400009a70783b */ /* 0x000fe20000000200 */
[----:B------:R-:W-:Y:S02]  /*4240*/  ISETP.GE.AND P6, PT, R194, RZ, PT ;  /* 0x000000ffc200720c */ /* 0x000fe40003fc6270 */
[----:B------:R-:W-:Y:S02]  /*4250*/  ISETP.GE.AND P0, PT, R195, RZ, PT ;  /* 0x000000ffc300720c */ /* 0x000fe40003f06270 */
[-C--:B------:R-:W-:Y:S01]  /*4260*/  HMMA.16816.F32 R12, R60, R18.reuse, RZ ;  /* 0x000000123c0c723c */ /* 0x080fe200000018ff */
[----:B------:R-:W-:Y:S02]  /*4270*/  ISETP.GE.AND P1, PT, R196, RZ, PT ;  /* 0x000000ffc400720c */ /* 0x000fe40003f26270 */
[----:B------:R-:W-:Y:S02]  /*4280*/  LDSM.16.M88.4 R116, [R154+0x6800] ;  /* 0x006800009a74783b */ /* 0x000fe40000000200 */
[C---:B------:R-:W-:Y:S01]  /*4290*/  @!P5 IADD3 R189, -R0.reuse, 0x20, RZ ;  /* 0x0000002000bdd810 */ /* 0x040fe20007ffe1ff */
[C---:B------:R-:W-:Y:S02]  /*42a0*/  HMMA.16816.F32 R16, R64.reuse, R18, RZ ;  /* 0x000000124010723c */ /* 0x040fe400000018ff */
[C---:B------:R-:W-:Y:S02]  /*42b0*/  @!P4 IADD3 R190, -R0.reuse, 0x21, RZ ;  /* 0x0000002100bec810 */ /* 0x040fe40007ffe1ff */
[----:B------:R-:W-:Y:S02]  /*42c0*/  ISETP.GE.AND P5, PT, R197, RZ, PT ;  /* 0x000000ffc500720c */ /* 0x000fe40003fa6270 */
[-C--:B-1----:R-:W-:Y:S01]  /*42d0*/  HMMA.16816.F32 R20, R64, R32.reuse, RZ ;  /* 0x000000204014723c */ /* 0x082fe200000018ff */
[----:B------:R-:W-:Y:S02]  /*42e0*/  @!P3 IADD3 R191, -R0, -0x20, RZ ;  /* 0xffffffe000bfb810 */ /* 0x000fe40007ffe1ff */
[----:B------:R-:W-:Y:S02]  /*42f0*/  ISETP.GE.AND P4, PT, R198, RZ, PT ;  /* 0x000000ffc600720c */ /* 0x000fe40003f86270 */
[C---:B------:R-:W-:Y:S01]  /*4300*/  @!P2 IADD3 R192, -R0.reuse, -0x1f, RZ ;  /* 0xffffffe100c0a810 */ /* 0x040fe20007ffe1ff */
[C---:B------:R-:W-:Y:S02]  /*4310*/  HMMA.16816.F32 R24, R60.reuse, R32, RZ ;  /* 0x000000203c18723c */ /* 0x040fe400000018ff */
[C---:B------:R-:W-:Y:S02]  /*4320*/  @!P6 IADD3 R194, -R0.reuse, -0x18, RZ ;  /* 0xffffffe800c2e810 */ /* 0x040fe40007ffe1ff */
[----:B------:R-:W-:Y:S02]  /*4330*/  ISETP.GE.AND P3, PT, R199, RZ, PT ;  /* 0x000000ffc700720c */ /* 0x000fe40003f66270 */
[-C--:B------:R-:W-:Y:S01]  /*4340*/  HMMA.16816.F32 R28, R60, R34.reuse, RZ ;  /* 0x000000223c1c723c */ /* 0x080fe200000018ff */
[----:B------:R-:W-:Y:S02]  /*4350*/  @!P0 IADD3 R195, -R0, -0x17, RZ ;  /* 0xffffffe900c38810 */ /* 0x000fe40007ffe1ff */
[----:B------:R-:W-:Y:S02]  /*4360*/  ISETP.GE.AND P2, PT, R200, RZ, PT ;  /* 0x000000ffc800720c */ /* 0x000fe40003f46270 */
[----:B------:R-:W-:Y:S01]  /*4370*/  @!P1 IADD3 R196, -R0, 0x28, RZ ;  /* 0x0000002800c49810 */ /* 0x000fe20007ffe1ff */
[C---:B------:R-:W-:Y:S02]  /*4380*/  HMMA.16816.F32 R32, R64.reuse, R34, RZ ;  /* 0x000000224020723c */ /* 0x040fe400000018ff */
[----:B------:R-:W-:Y:S02]  /*4390*/  ISETP.GE.AND P6, PT, R201, RZ, PT ;  /* 0x000000ffc900720c */ /* 0x000fe40003fc6270 */
[----:B------:R-:W-:Y:S02]  /*43a0*/  ISETP.GE.AND P0, PT, R202, RZ, PT ;  /* 0x000000ffca00720c */ /* 0x000fe40003f06270 */
[-C--:B----4-:R-:W-:Y:S01]  /*43b0*/  HMMA.16816.F32 R36, R64, R48.reuse, RZ ;  /* 0x000000304024723c */ /* 0x090fe200000018ff */
[----:B------:R-:W-:Y:S04]  /*43c0*/  ISETP.GE.AND P1, PT, R203, RZ, PT ;  /* 0x000000ffcb00720c */ /* 0x000fe80003f26270 */
[C---:B------:R-:W-:Y:S01]  /*43d0*/  @!P5 IADD3 R197, -R0.reuse, 0x29, RZ ;  /* 0x0000002900c5d810 */ /* 0x040fe20007ffe1ff */
[C---:B------:R-:W-:Y:S02]  /*43e0*/  HMMA.16816.F32 R40, R60.reuse, R48, RZ ;  /* 0x000000303c28723c */ /* 0x040fe400000018ff */
[C---:B------:R-:W-:Y:S03]  /*43f0*/  @!P4 IADD3 R198, -R0.reuse, 0x30, RZ ;  /* 0x0000003000c6c810 */ /* 0x040fe60007ffe1ff */
[C---:B------:R-:W-:Y:S01]  /*4400*/  @!P3 IADD3 R199, -R0.reuse, 0x31, RZ ;  /* 0x0000003100c7b810 */ /* 0x040fe20007ffe1ff */
[-C--:B------:R-:W-:Y:S01]  /*4410*/  HMMA.16816.F32 R44, R60, R50.reuse, RZ ;  /* 0x000000323c2c723c */ /* 0x080fe200000018ff */
[C---:B------:R-:W-:Y:S04]  /*4420*/  @!P2 IADD3 R200, -R0.reuse, -0x10, RZ ;  /* 0xfffffff000c8a810 */ /* 0x040fe80007ffe1ff */
[C---:B------:R-:W-:Y:S01]  /*4430*/  @!P6 IADD3 R201, -R0.reuse, -0xf, RZ ;  /* 0xfffffff100c9e810 */ /* 0x040fe20007ffe1ff */
[C---:B------:R-:W-:Y:S02]  /*4440*/  HMMA.16816.F32 R48, R64.reuse, R50, RZ ;  /* 0x000000324030723c */ /* 0x040fe400000018ff */
[C---:B------:R-:W-:Y:S02]  /*4450*/  @!P0 IADD3 R202, -R0.reuse, 0x38, RZ ;  /* 0x0000003800ca8810 */ /* 0x040fe40007ffe1ff */
[----:B------:R-:W-:Y:S02]  /*4460*/  PLOP3.LUT P0, PT, PT, PT, UP0, 0x80, 0x0 ;  /* 0x000000000000781c */ /* 0x000fe40003f0f008 */
[-C--:B------:R-:W-:Y:S01]  /*4470*/  HMMA.16816.F32 R52, R64, R100.reuse, RZ ;  /* 0x000000644034723c */ /* 0x080fe200000018ff */
[----:B------:R-:W-:Y:S04]  /*4480*/  @!P1 IADD3 R203, -R0, 0x39, RZ ;  /* 0x0000003900cb9810 */ /* 0x000fe80007ffe1ff */
[----:B------:R-:W-:Y:S01]  /*4490*/  I2FP.F32.S32 R0, R179 ;  /* 0x000000b300007245 */ /* 0x000fe20000201400 */
[C---:B------:R-:W-:Y:S02]  /*44a0*/  HMMA.16816.F32 R56, R60.reuse, R100, RZ ;  /* 0x000000643c38723c */ /* 0x040fe400000018ff */
[----:B------:R-:W-:Y:S03]  /*44b0*/  I2FP.F32.S32 R174, R174 ;  /* 0x000000ae00ae7245 */ /* 0x000fe60000201400 */
[----:B------:R-:W-:Y:S01]  /*44c0*/  I2FP.F32.S32 R173, R173 ;  /* 0x000000ad00ad7245 */ /* 0x000fe20000201400 */
[-C--:B------:R-:W-:Y:S01]  /*44d0*/  HMMA.16816.F32 R60, R60, R102.reuse, RZ ;  /* 0x000000663c3c723c */ /* 0x080fe200000018ff */
[----:B------:R-:W-:Y:S04]  /*44e0*/  I2FP.F32.S32 R172, R172 ;  /* 0x000000ac00ac7245 */ /* 0x000fe80000201400 */
[----:B------:R-:W-:Y:S01]  /*44f0*/  I2FP.F32.S32 R170, R170 ;  /* 0x000000aa00aa7245 */ /* 0x000fe20000201400 */
[----:B------:R-:W-:Y:S01]  /*4500*/  HMMA.16816.F32 R64, R64, R102, RZ ;  /* 0x000000664040723c */ /* 0x000fe200000018ff */
[----:B------:R-:W1:Y:S01]  /*4510*/  LDSM.16.M88.4 R100, [R108] ;  /* 0x000000006c64783b */ /* 0x000e620000000200 */
[----:B------:R-:W-:Y:S03]  /*4520*/  I2FP.F32.S32 R171, R171 ;  /* 0x000000ab00ab7245 */ /* 0x000fe60000201400 */
[----:B------:R-:W-:Y:S02]  /*4530*/  I2FP.F32.S32 R176, R176 ;  /* 0x000000b000b07245 */ /* 0x000fe40000201400 */
[----:B------:R-:W-:Y:S02]  /*4540*/  I2FP.F32.S32 R175, R175 ;  /* 0x000000af00af7245 */ /* 0x000fe40000201400 */
[----:B------:R-:W2:Y:S02]  /*4550*/  LDSM.16.M88.4 R108, [R108+0x1000] ;  /* 0x001000006c6c783b */ /* 0x000ea40000000200 */
[----:B------:R-:W-:Y:S02]  /*4560*/  I2FP.F32.S32 R178, R178 ;  /* 0x000000b200b27245 */ /* 0x000fe40000201400 */
[----:B------:R-:W-:Y:S02]  /*4570*/  I2FP.F32.S32 R177, R177 ;  /* 0x000000b100b17245 */ /* 0x000fe40000201400 */
[----:B------:R-:W-:Y:S02]  /*4580*/  I2FP.F32.S32 R180, R180 ;  /* 0x000000b400b47245 */ /* 0x000fe40000201400 */
[----:B------:R-:W-:Y:S02]  /*4590*/  I2FP.F32.S32 R182, R182 ;  /* 0x000000b600b67245 */ /* 0x000fe40000201400 */
[----:B------:R-:W-:Y:S01]  /*45a0*/  I2FP.F32.S32 R181, R181 ;  /* 0x000000b500b57245 */ /* 0x000fe20000201400 */
[-C--:B-1----:R-:W-:Y:S06]  /*45b0*/  HMMA.16816.F32 R4, R100, R104.reuse, R4 ;  /* 0x000000686404723c */ /* 0x082fec0000001804 */
[C---:B--2---:R-:W-:Y:S06]  /*45c0*/  HMMA.16816.F32 R8, R108.reuse, R104, R8 ;  /* 0x000000686c08723c */ /* 0x044fec0000001808 */
[-C--:B------:R-:W-:Y:S06]  /*45d0*/  HMMA.16816.F32 R12, R108, R106.reuse, R12 ;  /* 0x0000006a6c0c723c */ /* 0x080fec000000180c */
[C---:B------:R-:W-:Y:S01]  /*45e0*/  HMMA.16816.F32 R16, R100.reuse, R106, R16 ;  /* 0x0000006a6410723c */ /* 0x040fe20000001810 */
[----:B------:R-:W1:Y:S05]  /*45f0*/  LDSM.16.M88.4 R104, [R154+0x6c00] ;  /* 0x006c00009a68783b */ /* 0x000e6a0000000200 */
[----:B------:R-:W-:Y:S01]  /*4600*/  FFMA.FTZ R5, R174, -UR5, R5 ;  /* 0x80000005ae057c23 */ /* 0x000fe20008010005 */
[-C--:B------:R-:W-:Y:S04]  /*4610*/  HMMA.16816.F32 R20, R100, R112.reuse, R20 ;  /* 0x000000706414723c */ /* 0x080fe80000001814 */
[----:B------:R-:W-:Y:S02]  /*4620*/  FFMA.FTZ R6, R173, -UR5, R6 ;  /* 0x80000005ad067c23 */ /* 0x000fe40008010006 */
[C---:B------:R-:W-:Y:S05]  /*4630*/  HMMA.16816.F32 R24, R108.reuse, R112, R24 ;  /* 0x000000706c18723c */ /* 0x040fea0000001818 */
[----:B------:R-:W-:Y:S01]  /*4640*/  FFMA.FTZ R7, R172, -UR5, R7 ;  /* 0x80000005ac077c23 */ /* 0x000fe20008010007 */
[-C--:B------:R-:W-:Y:S05]  /*4650*/  HMMA.16816.F32 R28, R108, R114.reuse, R28 ;  /* 0x000000726c1c723c */ /* 0x080fea000000181c */
[----:B------:R-:W-:Y:S01]  /*4660*/  I2FP.F32.S32 R112, R183 ;  /* 0x000000b700707245 */ /* 0x000fe20000201400 */
[C---:B------:R-:W-:Y:S05]  /*4670*/  HMMA.16816.F32 R32, R100.reuse, R114, R32 ;  /* 0x000000726420723c */ /* 0x040fea0000001820 */
[C---:B------:R-:W-:Y:S01]  /*4680*/  FFMA.FTZ R17, R0.reuse, -UR5, R17 ;  /* 0x8000000500117c23 */ /* 0x040fe20008010011 */
[-C--:B------:R-:W-:Y:S05]  /*4690*/  HMMA.16816.F32 R36, R100, R116.reuse, R36 ;  /* 0x000000746424723c */ /* 0x080fea0000001824 */
[----:B------:R-:W-:Y:S01]  /*46a0*/  FFMA.FTZ R23, R0, -UR5, R23 ;  /* 0x8000000500177c23 */ /* 0x000fe20008010017 */
[C---:B------:R-:W-:Y:S05]  /*46b0*/  HMMA.16816.F32 R40, R108.reuse, R116, R40 ;  /* 0x000000746c28723c */ /* 0x040fea0000001828 */
[----:B------:R-:W-:Y:S01]  /*46c0*/  I2FP.F32.S32 R0, R184 ;  /* 0x000000b800007245 */ /* 0x000fe20000201400 */
[-C--:B------:R-:W-:Y:S05]  /*46d0*/  HMMA.16816.F32 R44, R108, R118.reuse, R44 ;  /* 0x000000766c2c723c */ /* 0x080fea000000182c */
[C---:B------:R-:W-:Y:S01]  /*46e0*/  FFMA.FTZ R25, R0.reuse, -UR5, R25 ;  /* 0x8000000500197c23 */ /* 0x040fe20008010019 */
[C---:B------:R-:W-:Y:S05]  /*46f0*/  HMMA.16816.F32 R48, R100.reuse, R118, R48 ;  /* 0x000000766430723c */ /* 0x040fea0000001830 */
[----:B------:R-:W-:Y:S01]  /*4700*/  FFMA.FTZ R31, R0, -UR5, R31 ;  /* 0x80000005001f7c23 */ /* 0x000fe2000801001f */
[-C--:B-1----:R-:W-:Y:S05]  /*4710*/  HMMA.16816.F32 R52, R100, R104.reuse, R52 ;  /* 0x000000686434723c */ /* 0x082fea0000001834 */
[----:B------:R-:W-:Y:S01]  /*4720*/  I2FP.F32.S32 R0, R188 ;  /* 0x000000bc00007245 */ /* 0x000fe20000201400 */
[C---:B------:R-:W-:Y:S05]  /*4730*/  HMMA.16816.F32 R56, R108.reuse, R104, R56 ;  /* 0x000000686c38723c */ /* 0x040fea0000001838 */
[C---:B------:R-:W-:Y:S01]  /*4740*/  FFMA.FTZ R33, R0.reuse, -UR5, R33 ;  /* 0x8000000500217c23 */ /* 0x040fe20008010021 */
[-C--:B------:R-:W-:Y:S05]  /*4750*/  HMMA.16816.F32 R60, R108, R106.reuse, R60 ;  /* 0x0000006a6c3c723c */ /* 0x080fea000000183c */
[----:B------:R-:W-:Y:S01]  /*4760*/  FFMA.FTZ R39, R0, -UR5, R39 ;  /* 0x8000000500277c23 */ /* 0x000fe20008010027 */
[----:B------:R-:W-:Y:S05]  /*4770*/  HMMA.16816.F32 R64, R100, R106, R64 ;  /* 0x0000006a6440723c */ /* 0x000fea0000001840 */
[----:B------:R-:W-:Y:S01]  /*4780*/  I2FP.F32.S32 R0, R192 ;  /* 0x000000c000007245 */ /* 0x000fe20000201400 */
[C---:B------:R-:W-:Y:S01]  /*4790*/  FFMA.FTZ R24, R112.reuse, -UR5, R24 ;  /* 0x8000000570187c23 */ /* 0x040fe20008010018 */
[----:B------:R-:W-:Y:S01]  /*47a0*/  FFMA.FTZ R30, R112, -UR5, R30 ;  /* 0x80000005701e7c23 */ /* 0x000fe2000801001e */
[----:B------:R-:W-:Y:S03]  /*47b0*/  I2FP.F32.S32 R112, R187 ;  /* 0x000000bb00707245 */ /* 0x000fe60000201400 */
[C---:B------:R-:W-:Y:S01]  /*47c0*/  FFMA.FTZ R41, R0.reuse, -UR5, R41 ;  /* 0x8000000500297c23 */ /* 0x040fe20008010029 */
[----:B------:R-:W-:Y:S01]  /*47d0*/  FFMA.FTZ R47, R0, -UR5, R47 ;  /* 0x80000005002f7c23 */ /* 0x000fe2000801002f */
[----:B------:R-:W-:Y:S01]  /*47e0*/  I2FP.F32.S32 R0, R196 ;  /* 0x000000c400007245 */ /* 0x000fe20000201400 */
[C---:B------:R-:W-:Y:S01]  /*47f0*/  FFMA.FTZ R32, R112.reuse, -UR5, R32 ;  /* 0x8000000570207c23 */ /* 0x040fe20008010020 */
[----:B------:R-:W-:Y:S01]  /*4800*/  I2FP.F32.S32 R100, R197 ;  /* 0x000000c500647245 */ /* 0x000fe20000201400 */
[----:B------:R-:W-:Y:S01]  /*4810*/  FFMA.FTZ R38, R112, -UR5, R38 ;  /* 0x8000000570267c23 */ /* 0x000fe20008010026 */
[----:B------:R-:W-:Y:S01]  /*4820*/  I2FP.F32.S32 R115, R185 ;  /* 0x000000b900737245 */ /* 0x000fe20000201400 */
[C---:B------:R-:W-:Y:S01]  /*4830*/  FFMA.FTZ R48, R0.reuse, -UR5, R48 ;  /* 0x8000000500307c23 */ /* 0x040fe20008010030 */
[----:B------:R-:W-:Y:S01]  /*4840*/  FFMA.FTZ R54, R0, -UR5, R54 ;  /* 0x8000000500367c23 */ /* 0x000fe20008010036 */
[----:B------:R-:W-:Y:S01]  /*4850*/  I2FP.F32.S32 R0, R200 ;  /* 0x000000c800007245 */ /* 0x000fe20000201400 */
[C---:B------:R-:W-:Y:S01]  /*4860*/  FFMA.FTZ R49, R100.reuse, -UR5, R49 ;  /* 0x8000000564317c23 */ /* 0x040fe20008010031 */
[----:B------:R-:W-:Y:S01]  /*4870*/  FFMA.FTZ R55, R100, -UR5, R55 ;  /* 0x8000000564377c23 */ /* 0x000fe20008010037 */
[----:B------:R-:W-:Y:S01]  /*4880*/  I2FP.F32.S32 R116, R186 ;  /* 0x000000ba00747245 */ /* 0x000fe20000201400 */
[----:B------:R-:W-:Y:S01]  /*4890*/  FFMA.FTZ R4, R193, -UR5, R4 ;  /* 0x80000005c1047c23 */ /* 0x000fe20008010004 */
[C---:B------:R-:W-:Y:S01]  /*48a0*/  FFMA.FTZ R56, R0.reuse, -UR5, R56 ;  /* 0x8000000500387c23 */ /* 0x040fe20008010038 */
[----:B------:R-:W-:Y:S01]  /*48b0*/  FFMA.FTZ R62, R0, -UR5, R62 ;  /* 0x80000005003e7c23 */ /* 0x000fe2000801003e */
[----:B------:R-:W-:Y:S01]  /*48c0*/  I2FP.F32.S32 R113, R189 ;  /* 0x000000bd00717245 */ /* 0x000fe20000201400 */
[----:B------:R-:W-:Y:S01]  /*48d0*/  FFMA.FTZ R11, R170, -UR5, R11 ;  /* 0x80000005aa0b7c23 */ /* 0x000fe2000801000b */
[----:B------:R-:W-:Y:S01]  /*48e0*/  I2FP.F32.S32 R114, R190 ;  /* 0x000000be00727245 */ /* 0x000fe20000201400 */
[----:B------:R-:W-:Y:S01]  /*48f0*/  FFMA.FTZ R10, R171, -UR5, R10 ;  /* 0x80000005ab0a7c23 */ /* 0x000fe2000801000a */
[----:B------:R-:W-:Y:S01]  /*4900*/  I2FP.F32.S32 R112, R191 ;  /* 0x000000bf00707245 */ /* 0x000fe20000201400 */
[C---:B------:R-:W-:Y:S01]  /*4910*/  FFMA.FTZ R8, R176.reuse, -UR5, R8 ;  /* 0x80000005b0087c23 */ /* 0x040fe20008010008 */
[----:B------:R-:W-:Y:S01]  /*4920*/  I2FP.F32.S32 R104, R194 ;  /* 0x000000c200687245 */ /* 0x000fe20000201400 */
[C---:B------:R-:W-:Y:S01]  /*4930*/  FFMA.FTZ R9, R175.reuse, -UR5, R9 ;  /* 0x80000005af097c23 */ /* 0x040fe20008010009 */
[----:B------:R-:W-:Y:S01]  /*4940*/  I2FP.F32.S32 R105, R195 ;  /* 0x000000c300697245 */ /* 0x000fe20000201400 */
[----:B------:R-:W-:Y:S01]  /*4950*/  FFMA.FTZ R14, R176, -UR5, R14 ;  /* 0x80000005b00e7c23 */ /* 0x000fe2000801000e */
        /* <DEDUP_REMOVED lines=10> */
[C---:B------:R-:W-:Y:S01]  /*4a00*/  FFMA.FTZ R16, R180.reuse, -UR5, R16 ;  /* 0x80000005b4107c23 */ /* 0x040fe20008010010 */
[----:B------:R-:W-:Y:S01]  /*4a10*/  FFMA.FTZ R22, R180, -UR5, R22 ;  /* 0x80000005b4167c23 */ /* 0x000fe20008010016 */
        /* <DEDUP_REMOVED lines=30> */
[----:B------:R-:W-:Y:S06]  /*4c00*/  @!P0 BRA `(.L_x_244) ;  /* 0x0000000000308947 */ /* 0x000fec0003800000 */
        /* <DEDUP_REMOVED lines=12> */
.L_x_244:
[----:B------:R-:W-:Y:S01]  /*4cd0*/  UIADD3 UR13, UR6, 0x1, -UR9 ;  /* 0x00000001060d7890 */ /* 0x000fe2000fffe809 */
[----:B------:R-:W-:Y:S01]  /*4ce0*/  VIADD R101, R243, UR10 ;  /* 0x0000000af3657c36 */ /* 0x000fe20008000000 */
[----:B------:R-:W-:Y:S01]  /*4cf0*/  UIADD3 UR11, -UR12, UR6, -UR9 ;  /* 0x000000060c0b7290 */ /* 0x000fe2000fffe909 */
[C---:B------:R-:W-:Y:S01]  /*4d00*/  VIADD R117, R165.reuse, 0x1 ;  /* 0x00000001a5757836 */ /* 0x040fe20000000000 */
[----:B------:R-:W-:Y:S01]  /*4d10*/  UIADD3 UR10, UR13, UR43, URZ ;  /* 0x0000002b0d0a7290 */ /* 0x000fe2000fffe03f */
[C---:B------:R-:W-:Y:S02]  /*4d20*/  VIADD R116, R165.reuse, 0x8 ;  /* 0x00000008a5747836 */ /* 0x040fe40000000000 */
[----:B------:R-:W-:Y:S01]  /*4d30*/  VIADD R115, R165, 0x9 ;  /* 0x00000009a5737836 */ /* 0x000fe20000000000 */
[----:B------:R-:W-:Y:S01]  /*4d40*/  VIADDMNMX R100, R101, UR11, RZ, !PT ;  /* 0x0000000b65647c46 */ /* 0x000fe2000f8001ff */
[C---:B------:R-:W-:Y:S01]  /*4d50*/  VIADD R114, R165.reuse, 0x10 ;  /* 0x00000010a5727836 */ /* 0x040fe20000000000 */
[----:B------:R-:W-:Y:S01]  /*4d60*/  UMOV UR13, UR12 ;  /* 0x0000000c000d7c82 */ /* 0x000fe20008000000 */
[----:B------:R-:W-:Y:S01]  /*4d70*/  IMAD.U32 R0, RZ, RZ, UR10 ;  /* 0x0000000aff007e24 */ /* 0x000fe2000f8e00ff */
[CC--:B------:R-:W-:Y:S01]  /*4d80*/  ISETP.GE.AND P0, PT, R165.reuse, R100.reuse, PT ;  /* 0x00000064a500720c */ /* 0x0c0fe20003f06270 */
[----:B------:R-:W-:Y:S01]  /*4d90*/  VIADD R113, R165, 0x11 ;  /* 0x00000011a5717836 */ /* 0x000fe20000000000 */
[----:B------:R-:W-:Y:S01]  /*4da0*/  ISETP.GE.AND P6, PT, R117, R100, PT ;  /* 0x000000647500720c */ /* 0x000fe20003fc6270 */
[----:B------:R-:W-:Y:S01]  /*4db0*/  VIADD R112, R165, 0x18 ;  /* 0x00000018a5707836 */ /* 0x000fe20000000000 */
[----:B------:R-:W-:Y:S01]  /*4dc0*/  VIADDMNMX R0, R101, R0, UR6, PT ;  /* 0x0000000665007e46 */ /* 0x000fe2000b800100 */
[C---:B------:R-:W-:Y:S01]  /*4dd0*/  VIADD R111, R165.reuse, 0x19 ;  /* 0x00000019a56f7836 */ /* 0x040fe20000000000 */
[----:B------:R-:W-:Y:S01]  /*4de0*/  ISETP.GE.AND P5, PT, R116, R100, PT ;  /* 0x000000647400720c */ /* 0x000fe20003fa6270 */
[C---:B------:R-:W-:Y:S01]  /*4df0*/  VIADD R110, R165.reuse, 0x20 ;  /* 0x00000020a56e7836 */ /* 0x040fe20000000000 */
[CC--:B------:R-:W-:Y:S01]  /*4e00*/  ISETP.GE.OR P0, PT, R165.reuse, R0.reuse, !P0 ;  /* 0x00000000a500720c */ /* 0x0c0fe20004706670 */
[----:B------:R-:W-:Y:S01]  /*4e10*/  VIADD R109, R165, 0x21 ;  /* 0x00000021a56d7836 */ /* 0x000fe20000000000 */
[----:B------:R-:W-:Y:S01]  /*4e20*/  ISETP.GE.OR P6, PT, R117, R0, !P6 ;  /* 0x000000007500720c */ /* 0x000fe200077c6670 */
        /* <DEDUP_REMOVED lines=9> */
[-C--:B------:R-:W-:Y:S01]  /*4ec0*/  ISETP.GE.AND P2, PT, R113, R100.reuse, PT ;  /* 0x000000647100720c */ /* 0x080fe20003f46270 */
[----:B------:R-:W-:Y:S01]  /*4ed0*/  VIADD R103, R165, 0x39 ;  /* 0x00000039a5677836 */ /* 0x000fe20000000000 */
[-C--:B------:R-:W-:Y:S01]  /*4ee0*/  ISETP.GE.AND P1, PT, R112, R100.reuse, PT ;  /* 0x000000647000720c */ /* 0x080fe20003f26270 */
[----:B------:R-:W-:Y:S01]  /*4ef0*/  IMAD.U32 R119, RZ, RZ, UR10 ;  /* 0x0000000aff777e24 */ /* 0x000fe2000f8e00ff */
[-C--:B------:R-:W-:Y:S01]  /*4f00*/  ISETP.GE.AND P0, PT, R111, R100.reuse, PT ;  /* 0x000000646f00720c */ /* 0x080fe20003f06270 */
[----:B------:R-:W-:Y:S01]  /*4f10*/  VIADD R102, R101, 0x40 ;  /* 0x0000004065667836 */ /* 0x000fe20000000000 */
[----:B------:R-:W-:Y:S01]  /*4f20*/  ISETP.GE.AND P6, PT, R110, R100, PT ;  /* 0x000000646e00720c */ /* 0x000fe20003fc6270 */
[----:B------:R-:W-:Y:S01]  /*4f30*/  IMAD.U32 R118, RZ, RZ, UR10 ;  /* 0x0000000aff767e24 */ /* 0x000fe2000f8e00ff */
        /* <DEDUP_REMOVED lines=191> */
.L_x_245:
        /* <DEDUP_REMOVED lines=440> */
.L_x_246:
        /* <DEDUP_REMOVED lines=119> */
.L_x_247:
        /* <DEDUP_REMOVED lines=290> */
.L_x_249:
        /* <DEDUP_REMOVED lines=19> */
.L_x_250:
        /* <DEDUP_REMOVED lines=43> */
.L_x_252:
[----:B------:R-:W-:Y:S05]  /*9420*/  BSYNC B0 ;  /* 0x0000000000007941 */ /* 0x000fea0003800000 */
.L_x_251:
        /* <DEDUP_REMOVED lines=13> */
.L_x_254:
[----:B------:R-:W-:Y:S05]  /*9500*/  BSYNC B0 ;  /* 0x0000000000007941 */ /* 0x000fea0003800000 */
.L_x_253:
[----:B-1----:R-:W1:Y:S01]  /*9510*/  LDS.128 R52, [R52+0x8000] ;  /* 0x0080000034347984 */ /* 0x002e620000000c00 */
        /* <DEDUP_REMOVED lines=26> */
.L_x_256:
[----:B------:R-:W-:Y:S05]  /*96c0*/  BSYNC B0 ;  /* 0x0000000000007941 */ /* 0x000fea0003800000 */
.L_x_255:
        /* <DEDUP_REMOVED lines=13> */
.L_x_227:
[----:B------:R-:W-:Y:S05]  /*97a0*/  BSYNC B1 ;  /* 0x0000000000017941 */ /* 0x000fea0003800000 */
.L_x_213:
        /* <DEDUP_REMOVED lines=11> */
.L_x_257:
[----:B------:R-:W-:Y:S05]  /*9860*/  EXIT ;  /* 0x000000000000794d */ /* 0x000fea0003800000 */
.L_x_259:
        /* <DEDUP_REMOVED lines=9> */
.L_x_1334:


//--------------------- .text._ZN5flash27flash_bwd_convert_dq_kernelI23Flash_bwd_kernel_traitsILi32ELi128ELi128ELi8ELi4ELi4ELi4ELb1ELb0EN7cutlass6half_tE19Flash_kernel_traitsILi32ELi128ELi128ELi8ES3_EEEEvNS_16Flash_bwd_paramsEi --------------------------
	.section	.text._ZN5flash27flash_bwd_convert_dq_kernelI23Flash_bwd_kernel_traitsILi32ELi128ELi128ELi8ELi4ELi4ELi4ELb1ELb0EN7cutlass6half_tE19Flash_kernel_traitsILi32ELi128ELi128ELi8ES3_EEEEvNS_16Flash_bwd_paramsEi,"ax",@progbits
	.align	128
        .global         _ZN5flash27flash_bwd_convert_dq_kernelI23Flash_bwd_kernel_traitsILi32ELi128ELi128ELi8ELi4ELi4ELi4ELb1ELb0EN7cutlass6half_tE19Flash_kernel_traitsILi32ELi128ELi128ELi8ES3_EEEEvNS_16Flash_bwd_paramsEi
        .type           _ZN5flash27flash_bwd_convert_dq_kernelI23Flash_bwd_kernel_traitsILi32ELi128ELi128ELi8ELi4ELi4ELi4ELb1ELb0EN7cutlass6half_tE19Flash_kernel_traitsILi32ELi128ELi128ELi8ES3_EEEEvNS_16Flash_bwd_paramsEi,@function
        .size           _ZN5flash27flash_bwd_convert_dq_kernelI23Flash_bwd_kernel_traitsILi32ELi128ELi128ELi8ELi4ELi4ELi4ELb1ELb0EN7cutlass6half_tE19Flash_kernel_traitsILi32ELi128ELi128ELi8ES3_EEEEvNS_16Flash_bwd_paramsEi,(.L_x_1335 - _ZN5flash27flash_bwd_convert_dq_kernelI23Flash_bwd_kernel_traitsILi32ELi128ELi128ELi8ELi4ELi4ELi4ELb1ELb0EN7cutlass6half_tE19Flash_kernel_traitsILi32ELi128ELi128ELi8ES3_EEEEvNS_16Flash_bwd_paramsEi)
        .other          _ZN5flash27flash_bwd_convert_dq_kernelI23Flash_bwd_kernel_traitsILi32ELi128ELi128ELi8ELi4ELi4ELi4ELb1ELb0EN7cutlass6half_tE19Flash_kernel_traitsILi32ELi128ELi128ELi8ES3_EEEEvNS_16Flash_bwd_paramsEi,@"STO_CUDA_ENTRY STV_DEFAULT"
_ZN5flash27flash_bwd_convert_dq_kernelI23Flash_bwd_kernel_traitsILi32ELi128ELi128ELi8ELi4ELi4ELi4ELb1ELb0EN7cutlass6half_tE19Flash_kernel_traitsILi32ELi128ELi128ELi8ES3_EEEEvNS_16Flash_bwd_paramsEi:
.text._ZN5flash27flash_bwd_convert_dq_kernelI23Flash_bwd_kernel_traitsILi32ELi128ELi128ELi8ELi4ELi4ELi4ELb1ELb0EN7cutlass6half_tE19Flash_kernel_traitsILi32ELi128ELi128ELi8ES3_EEEEvNS_16Flash_bwd_paramsEi:
[----:B------:R-:W-:Y:S01]  /*0000*/  LDC R1, c[0x0][0x28] ;  /* 0x00000a00ff017b82 */ /* 0x000fe20000000800 */
[----:B------:R-:W0:Y:S07]  /*0010*/  S2R R2, SR_CTAID.Y ;  /* 0x0000000000027919 */ /* 0x000e2e0000002600 */
[----:B------:R-:W0:Y:S01]  /*0020*/  LDC.64 R6, c[0x0][0x2f0] ;  /* 0x0000bc00ff067b82 */ /* 0x000e220000000a00 */
[----:B------:R-:W-:Y:S01]  /*0030*/  ULDC.64 UR4, c[0x0][0x2f0] ;  /* 0x0000bc0000047ab9 */ /* 0x000fe20000000a00 */
[----:B------:R-:W-:Y:S01]  /*0040*/  MOV R3, 0xffffffff ;  /* 0xffffffff00037802 */ /* 0x000fe20000000f00 */
[----:B------:R-:W-:Y:S01]  /*0050*/  ULDC.64 UR6, c[0x0][0x208] ;  /* 0x0000820000067ab9 */ /* 0x000fe20000000a00 */
[----:B------:R-:W-:-:S04]  /*0060*/  ISETP.NE.U32.AND P0, PT, RZ, UR4, PT ;  /* 0x00000004ff007c0c */ /* 0x000fc8000bf05070 */
[----:B------:R-:W-:Y:S01]  /*0070*/  ISETP.NE.AND.EX P0, PT, RZ, UR5, PT, P0 ;  /* 0x00000005ff007c0c */ /* 0x000fe2000bf05300 */
[----:B0-----:R-:W-:-:S12]  /*0080*/  IMAD.WIDE R6, R2, 0x4, R6 ;  /* 0x0000000402067825 */ /* 0x001fd800078e0206 */
[----:B------:R-:W2:Y:S04]  /*0090*/  @P0 LDG.E R3, desc[UR6][R6.64] ;  /* 0x0000000606030981 */ /* 0x000ea8000c1e1900 */
[----:B------:R-:W2:Y:S01]  /*00a0*/  @P0 LDG.E R0, desc[UR6][R6.64+0x4] ;  /* 0x0000040606000981 */ /* 0x000ea2000c1e1900 */
[----:B------:R-:W0:Y:S01]  /*00b0*/  S2R R4, SR_CTAID.X ;  /* 0x0000000000047919 */ /* 0x000e220000002500 */
[----:B--2---:R-:W-:Y:S02]  /*00c0*/  @P0 IADD3 R5, R0, -R3, RZ ;  /* 0x8000000300050210 */ /* 0x004fe40007ffe0ff */
[----:B0-----:R-:W-:-:S04]  /*00d0*/  SHF.L.U32 R0, R4, 0x7, RZ ;  /* 0x0000000704007819 */ /* 0x001fc800000006ff */
[----:B------:R-:W0:Y:S02]  /*00e0*/  @!P0 LDC R5, c[0x0][0x2c4] ;  /* 0x0000b100ff058b82 */ /* 0x000e240000000800 */
[----:B0-----:R-:W-:-:S13]  /*00f0*/  ISETP.GT.AND P1, PT, R5, R0, PT ;  /* 0x000000000500720c */ /* 0x001fda0003f24270 */
[----:B------:R-:W-:Y:S05]  /*0100*/  @!P1 EXIT ;  /* 0x000000000000994d */ /* 0x000fea0003800000 */
[----:B------:R-:W0:Y:S01]  /*0110*/  S2R R23, SR_TID.X ;  /* 0x0000000000177919 */ /* 0x000e220000002100 */
[----:B------:R-:W-:Y:S01]  /*0120*/  ISETP.NE.AND P1, PT, R3, -0x1, PT ;  /* 0xffffffff0300780c */ /* 0x000fe20003f25270 */
[----:B------:R-:W1:Y:S01]  /*0130*/  LDC R17, c[0x0][0x2d4] ;  /* 0x0000b500ff117b82 */ /* 0x000e620000000800 */
[----:B------:R-:W-:Y:S01]  /*0140*/  IMAD.WIDE R6, R2, 0x80, RZ ;  /* 0x0000008002067825 */ /* 0x000fe200078e02ff */
[----:B------:R-:W-:Y:S02]  /*0150*/  SHF.R.S32.HI R15, RZ, 0x1f, R0 ;  /* 0x0000001fff0f7819 */ /* 0x000fe40000011400 */
[----:B------:R-:W-:-:S04]  /*0160*/  SEL R13, R6, RZ, P0 ;  /* 0x000000ff060d7207 */ /* 0x000fc80000000000 */
[----:B------:R-:W2:Y:S01]  /*0170*/  LDC R14, c[0x0][0x270] ;  /* 0x00009c00ff0e7b82 */ /* 0x000ea20000000800 */
[----:B------:R-:W3:Y:S01]  /*0180*/  S2R R6, SR_CTAID.Z ;  /* 0x0000000000067919 */ /* 0x000ee20000002700 */
[----:B------:R-:W-:Y:S02]  /*0190*/  SEL R8, R7, RZ, P0 ;  /* 0x000000ff07087207 */ /* 0x000fe40000000000 */
[----:B------:R-:W-:-:S04]  /*01a0*/  IADD3 R13, P0, R0, R13, RZ ;  /* 0x0000000d000d7210 */ /* 0x000fc80007f1e0ff */
[----:B------:R-:W4:Y:S01]  /*01b0*/  @P1 LDC.64 R10, c[0x0][0x448] ;  /* 0x00011200ff0a1b82 */ /* 0x000f220000000a00 */
[----:B------:R-:W-:-:S07]  /*01c0*/  IADD3.X R15, R15, R8, RZ, P0, !PT ;  /* 0x000000080f0f7210 */ /* 0x000fce00007fe4ff */
[----:B------:R-:W3:Y:S01]  /*01d0*/  LDC R9, c[0x0][0x2dc] ;  /* 0x0000b700ff097b82 */ /* 0x000ee20000000800 */
[----:B-1----:R-:W-:Y:S01]  /*01e0*/  IMAD.WIDE R16, R2, R17, RZ ;  /* 0x0000001102107225 */ /* 0x002fe200078e02ff */
[----:B0-----:R-:W-:Y:S02]  /*01f0*/  SHF.R.S32.HI R0, RZ, 0x1f, R23 ;  /* 0x0000001fff007819 */ /* 0x001fe40000011417 */
[----:B--2---:R-:W-:Y:S02]  /*0200*/  SHF.R.S32.HI R25, RZ, 0x1f, R14 ;  /* 0x0000001fff197819 */ /* 0x004fe4000001140e */
[CC--:B------:R-:W-:Y:S02]  /*0210*/  LEA.HI R22, R0.reuse, R23.reuse, RZ, 0x2 ;  /* 0x0000001700167211 */ /* 0x0c0fe400078f10ff */
[----:B------:R-:W-:Y:S02]  /*0220*/  LEA.HI R19, R0, R23, RZ, 0x5 ;  /* 0x0000001700137211 */ /* 0x000fe400078f28ff */
[----:B------:R-:W-:-:S02]  /*0230*/  LOP3.LUT R18, R22, 0xfffffffc, RZ, 0xc0, !PT ;  /* 0xfffffffc16127812 */ /* 0x000fc400078ec0ff */
[----:B------:R-:W-:Y:S01]  /*0240*/  LOP3.LUT R12, R19, 0xffffffe0, RZ, 0xc0, !PT ;  /* 0xffffffe0130c7812 */ /* 0x000fe200078ec0ff */
[----:B----4-:R-:W-:Y:S01]  /*0250*/  @P1 IMAD.WIDE.U32 R20, R3, R10, RZ ;  /* 0x0000000a03141225 */ /* 0x010fe200078e00ff */
[-C--:B------:R-:W-:Y:S02]  /*0260*/  LEA.HI R0, R0, R23.reuse, RZ, 0x7 ;  /* 0x0000001700007211 */ /* 0x080fe400078f38ff */
[----:B------:R-:W-:Y:S01]  /*0270*/  IADD3 R12, -R12, R23, RZ ;  /* 0x000000170c0c7210 */ /* 0x000fe20007ffe1ff */
[----:B------:R-:W-:Y:S01]  /*0280*/  IMAD R10, R17, R14, RZ ;  /* 0x0000000e110a7224 */ /* 0x000fe200078e02ff */
[----:B------:R-:W-:Y:S01]  /*0290*/  @P1 MOV R8, R20 ;  /* 0x0000001400081202 */ /* 0x000fe20000000f00 */
[----:B------:R-:W-:Y:S01]  /*02a0*/  IMAD.IADD R18, R23, 0x1, -R18 ;  /* 0x0000000117127824 */ /* 0x000fe200078e0a12 */
[--C-:B------:R-:W-:Y:S01]  /*02b0*/  SHF.R.S32.HI R23, RZ, 0x1f, R22.reuse ;  /* 0x0000001fff177819 */ /* 0x100fe20000011416 */
[----:B------:R-:W-:Y:S01]  /*02c0*/  @P1 IMAD R7, R3, R11, R21 ;  /* 0x0000000b03071224 */ /* 0x000fe200078e0215 */
[----:B------:R-:W-:Y:S01]  /*02d0*/  SHF.R.S32.HI R22, RZ, 0x2, R22 ;  /* 0x00000002ff167819 */ /* 0x000fe20000011416 */
[C---:B------:R-:W-:Y:S01]  /*02e0*/  IMAD R27, R16.reuse, R25, R10 ;  /* 0x00000019101b7224 */ /* 0x040fe200078e020a */
[----:B------:R-:W-:Y:S01]  /*02f0*/  @P1 MOV R21, R3 ;  /* 0x0000000300151202 */ /* 0x000fe20000000f00 */
[----:B------:R-:W-:Y:S01]  /*0300*/  IMAD.WIDE.U32 R10, R16, R14, RZ ;  /* 0x0000000e100a7225 */ /* 0x000fe200078e00ff */
[----:B---3--:R-:W-:Y:S06]  /*0310*/  @P1 BRA `(.L_x_260) ;  /* 0x0000000000201947 */ /* 0x008fec0003800000 */
[----:B------:R-:W0:Y:S01]  /*0320*/  LDC.64 R20, c[0x0][0x430] ;  /* 0x00010c00ff147b82 */ /* 0x000e220000000a00 */
[----:B------:R-:W-:-:S05]  /*0330*/  SHF.R.S32.HI R3, RZ, 0x1f, R2 ;  /* 0x0000001fff037819 */ /* 0x000fca0000011402 */
[-C--:B0-----:R-:W-:Y:S02]  /*0340*/  IMAD R3, R3, R20.reuse, RZ ;  /* 0x0000001403037224 */ /* 0x081fe400078e02ff */
[----:B------:R-:W-:-:S04]  /*0350*/  IMAD.WIDE.U32 R16, R2, R20, RZ ;  /* 0x0000001402107225 */ /* 0x000fc800078e00ff */
[----:B------:R-:W-:Y:S01]  /*0360*/  IMAD R3, R2, R21, R3 ;  /* 0x0000001502037224 */ /* 0x000fe200078e0203 */
[----:B------:R-:W-:Y:S01]  /*0370*/  MOV R21, 0xffffffff ;  /* 0xffffffff00157802 */ /* 0x000fe20000000f00 */
[----:B------:R-:W-:-:S03]  /*0380*/  IMAD.MOV.U32 R8, RZ, RZ, R16 ;  /* 0x000000ffff087224 */ /* 0x000fc600078e0010 */
[----:B------:R-:W-:-:S07]  /*0390*/  IADD3 R7, R17, R3, RZ ;  /* 0x0000000311077210 */ /* 0x000fce0007ffe0ff */
.L_x_260:
[----:B------:R-:W-:Y:S01]  /*03a0*/  HFMA2.MMA R25, -RZ, RZ, 0, 0 ;  /* 0x00000000ff197435 */ /* 0x000fe200000001ff */
[----:B------:R-:W-:Y:S01]  /*03b0*/  IADD3 R16, R11, R27, RZ ;  /* 0x0000001b0b107210 */ /* 0x000fe20007ffe0ff */
[-C--:B------:R-:W-:Y:S01]  /*03c0*/  IMAD.WIDE R2, R14, R9.reuse, RZ ;  /* 0x000000090e027225 */ /* 0x080fe200078e02ff */
[----:B------:R-:W-:Y:S01]  /*03d0*/  LEA.HI R23, R23, R22, RZ, 0x3 ;  /* 0x0000001617177211 */ /* 0x000fe200078f18ff */
[----:B------:R-:W-:Y:S01]  /*03e0*/  ULDC.64 UR4, c[0x0][0x400] ;  /* 0x0001000000047ab9 */ /* 0x000fe20000000a00 */
[----:B------:R-:W-:Y:S01]  /*03f0*/  SHF.R.S32.HI R17, RZ, 0x1f, R9 ;  /* 0x0000001fff117819 */ /* 0x000fe20000011409 */
[----:B------:R-:W-:Y:S01]  /*0400*/  IMAD R16, R16, R9, RZ ;  /* 0x0000000910107224 */ /* 0x000fe200078e02ff */
[--C-:B------:R-:W-:Y:S01]  /*0410*/  SHF.R.S32.HI R20, RZ, 0x5, R19.reuse ;  /* 0x00000005ff147819 */ /* 0x100fe20000011413 */
[----:B------:R-:W-:Y:S01]  /*0420*/  IMAD R11, R3, R21, RZ ;  /* 0x00000015030b7224 */ /* 0x000fe200078e02ff */
[----:B------:R-:W-:Y:S01]  /*0430*/  SHF.R.S32.HI R19, RZ, 0x1f, R19 ;  /* 0x0000001fff137819 */ /* 0x000fe20000011413 */
[----:B------:R-:W-:Y:S01]  /*0440*/  IMAD R27, R17, R10, R16 ;  /* 0x0000000a111b7224 */ /* 0x000fe200078e0210 */
[----:B------:R-:W-:Y:S01]  /*0450*/  LOP3.LUT R23, R23, 0xfffffff8, RZ, 0xc0, !PT ;  /* 0xfffffff817177812 */ /* 0x000fe200078ec0ff */
[----:B------:R-:W-:Y:S01]  /*0460*/  IMAD R25, R2, R25, R11 ;  /* 0x0000001902197224 */ /* 0x000fe200078e020b */
[----:B------:R-:W-:Y:S01]  /*0470*/  LEA.HI R19, R19, R20, RZ, 0x2 ;  /* 0x0000001413137211 */ /* 0x000fe200078f10ff */
[----:B------:R-:W-:Y:S01]  /*0480*/  IMAD.WIDE.U32 R10, R10, R9, RZ ;  /* 0x000000090a0a7225 */ /* 0x000fe200078e00ff */
[----:B------:R-:W-:-:S02]  /*0490*/  IADD3 R22, R22, -R23, RZ ;  /* 0x8000001716167210 */ /* 0x000fc40007ffe0ff */
[----:B------:R-:W-:Y:S02]  /*04a0*/  CS2R R28, SRZ ;  /* 0x00000000001c7805 */ /* 0x000fe4000001ff00 */
[----:B------:R-:W-:Y:S01]  /*04b0*/  LOP3.LUT R23, R19, 0x7ffffc, RZ, 0xc0, !PT ;  /* 0x007ffffc13177812 */ /* 0x000fe200078ec0ff */
[----:B------:R-:W-:Y:S01]  /*04c0*/  IMAD.WIDE.U32 R16, R2, R21, RZ ;  /* 0x0000001502107225 */ /* 0x000fe200078e00ff */
[----:B------:R-:W-:Y:S02]  /*04d0*/  LEA.HI R21, R22, R22, RZ, 0x1 ;  /* 0x0000001616157211 */ /* 0x000fe400078f08ff */
[----:B------:R-:W-:Y:S01]  /*04e0*/  IADD3 R24, R11, R27, RZ ;  /* 0x0000001b0b187210 */ /* 0x000fe20007ffe0ff */
[-C--:B------:R-:W-:Y:S01]  /*04f0*/  IMAD R19, R6, R9.reuse, RZ ;  /* 0x0000000906137224 */ /* 0x080fe200078e02ff */
[----:B------:R-:W-:Y:S01]  /*0500*/  SEL R10, R10, R16, !P1 ;  /* 0x000000100a0a7207 */ /* 0x000fe20004800000 */
[----:B------:R-:W-:Y:S01]  /*0510*/  IMAD R9, R14, R9, RZ ;  /* 0x000000090e097224 */ /* 0x000fe200078e02ff */
[----:B------:R-:W-:Y:S01]  /*0520*/  LOP3.LUT R11, R21, 0x7fffffe, RZ, 0xc0, !PT ;  /* 0x07fffffe150b7812 */ /* 0x000fe200078ec0ff */
[----:B------:R-:W-:Y:S01]  /*0530*/  IMAD R14, R15, R2, RZ ;  /* 0x000000020f0e7224 */ /* 0x000fe200078e02ff */
[----:B------:R-:W-:Y:S01]  /*0540*/  @P1 IADD3 R24, R17, R25, RZ ;  /* 0x0000001911181210 */ /* 0x000fe20007ffe0ff */
[----:B------:R-:W-:Y:S01]  /*0550*/  IMAD R15, R9, R20, R12 ;  /* 0x00000014090f7224 */ /* 0x000fe200078e020c */
[----:B------:R-:W-:Y:S01]  /*0560*/  IADD3 R10, P0, R19, R10, RZ ;  /* 0x0000000a130a7210 */ /* 0x000fe20007f1e0ff */
[----:B------:R-:W-:Y:S01]  /*0570*/  IMAD R12, R3, R13, R14 ;  /* 0x0000000d030c7224 */ /* 0x000fe200078e020e */
[----:B------:R-:W-:Y:S01]  /*0580*/  IADD3 R17, R22, -R11, RZ ;  /* 0x8000000b16117210 */ /* 0x000fe20007ffe0ff */
[----:B------:R-:W-:Y:S01]  /*0590*/  IMAD.IADD R23, R20, 0x1, -R23 ;  /* 0x0000000114177824 */ /* 0x000fe200078e0a17 */
[----:B------:R-:W-:Y:S01]  /*05a0*/  LEA.HI.X.SX32 R11, R19, R24, 0x1, P0 ;  /* 0x00000018130b7211 */ /* 0x000fe200000f0eff */
[----:B------:R-:W-:Y:S01]  /*05b0*/  HFMA2.MMA R24, -RZ, RZ, 0, 0 ;  /* 0x00000000ff187435 */ /* 0x000fe200000001ff */
[----:B------:R-:W-:Y:S01]  /*05c0*/  SHF.R.S32.HI R21, RZ, 0x1, R21 ;  /* 0x00000001ff157819 */ /* 0x000fe20000011415 */
[----:B------:R-:W-:Y:S01]  /*05d0*/  IMAD.MOV.U32 R25, RZ, RZ, RZ ;  /* 0x000000ffff197224 */ /* 0x000fe200078e00ff */
[----:B------:R-:W-:Y:S01]  /*05e0*/  SHF.R.U32.HI R0, RZ, 0x4, R0 ;  /* 0x00000004ff007819 */ /* 0x000fe20000011600 */
[----:B------:R-:W-:Y:S01]  /*05f0*/  IMAD.WIDE.U32 R2, R2, R13, R10 ;  /* 0x0000000d02027225 */ /* 0x000fe200078e000a */
[----:B------:R-:W-:Y:S01]  /*0600*/  SHF.R.S32.HI R13, RZ, 0x1f, R15 ;  /* 0x0000001fff0d7819 */ /* 0x000fe2000001140f */
[----:B------:R-:W0:Y:S01]  /*0610*/  LDC R11, c[0x0][0x490] ;  /* 0x00012400ff0b7b82 */ /* 0x000e220000000800 */
[----:B------:R-:W-:Y:S01]  /*0620*/  LEA R18, R23, R18, 0x8 ;  /* 0x0000001217127211 */ /* 0x000fe200078e40ff */
[----:B------:R-:W-:Y:S01]  /*0630*/  IMAD.SHL.U32 R21, R21, 0x40, RZ ;  /* 0x0000004015157824 */ /* 0x000fe200078e00ff */
[----:B------:R-:W-:-:S02]  /*0640*/  IADD3 R15, P0, R15, R2, RZ ;  /* 0x000000020f0f7210 */ /* 0x000fc40007f1e0ff */
[----:B------:R-:W-:Y:S02]  /*0650*/  CS2R R22, SRZ ;  /* 0x0000000000167805 */ /* 0x000fe4000001ff00 */
[----:B------:R-:W-:Y:S02]  /*0660*/  LEA R17, R17, R18, 0x4 ;  /* 0x0000001211117211 */ /* 0x000fe400078e20ff */
[----:B------:R-:W-:Y:S02]  /*0670*/  CS2R R26, SRZ ;  /* 0x00000000001a7805 */ /* 0x000fe4000001ff00 */
[----:B------:R-:W-:Y:S02]  /*0680*/  IADD3.X R12, R13, R3, R12, P0, !PT ;  /* 0x000000030d0c7210 */ /* 0x000fe400007fe40c */
[----:B------:R-:W-:Y:S02]  /*0690*/  LEA R2, P0, R15, UR4, 0x2 ;  /* 0x000000040f027c11 */ /* 0x000fe4000f8010ff */
[----:B------:R-:W-:-:S02]  /*06a0*/  LOP3.LUT R21, R21, 0xc0, RZ, 0xc0, !PT ;  /* 0x000000c015157812 */ /* 0x000fc400078ec0ff */
[----:B------:R-:W-:Y:S02]  /*06b0*/  LEA.HI.X R3, R15, UR5, R12, 0x2, P0 ;  /* 0x000000050f037c11 */ /* 0x000fe400080f140c */
[----:B------:R-:W-:Y:S02]  /*06c0*/  CS2R R14, SRZ ;  /* 0x00000000000e7805 */ /* 0x000fe4000001ff00 */
[----:B------:R-:W-:Y:S02]  /*06d0*/  LOP3.LUT R0, R21, 0x8, R0, 0xf8, !PT ;  /* 0x0000000815007812 */ /* 0x000fe400078ef800 */
[----:B------:R-:W-:Y:S02]  /*06e0*/  SHF.R.U32.HI R21, RZ, 0x3, R21 ;  /* 0x00000003ff157819 */ /* 0x000fe40000011615 */
[----:B------:R-:W-:Y:S02]  /*06f0*/  MOV R12, RZ ;  /* 0x000000ff000c7202 */ /* 0x000fe40000000f00 */
[----:B------:R-:W-:-:S02]  /*0700*/  LOP3.LUT R0, R0, R21, RZ, 0x3c, !PT ;  /* 0x0000001500007212 */ /* 0x000fc400078e3cff */
[----:B------:R-:W-:Y:S02]  /*0710*/  CS2R R20, SRZ ;  /* 0x0000000000147805 */ /* 0x000fe4000001ff00 */
[----:B0-----:R-:W-:Y:S02]  /*0720*/  ISETP.GE.AND P0, PT, R11, 0x1, PT ;  /* 0x000000010b00780c */ /* 0x001fe40003f06270 */
[----:B------:R-:W-:Y:S02]  /*0730*/  LEA R10, R17, R0, 0x1 ;  /* 0x00000000110a7211 */ /* 0x000fe400078e08ff */
[----:B------:R-:W-:Y:S02]  /*0740*/  CS2R R16, SRZ ;  /* 0x0000000000107805 */ /* 0x000fe4000001ff00 */
[----:B------:R-:W-:-:S07]  /*0750*/  MOV R0, RZ ;  /* 0x000000ff00007202 */ /* 0x000fce0000000f00 */
[----:B------:R-:W-:Y:S05]  /*0760*/  @!P0 BRA `(.L_x_261) ;  /* 0x0000000800b88947 */ /* 0x000fea0003800000 */
[----:B------:R-:W0:Y:S01]  /*0770*/  LDC R13, c[0x0][0x490] ;  /* 0x00012400ff0d7b82 */ /* 0x000e220000000800 */
[----:B------:R-:W-:Y:S02]  /*0780*/  ISETP.NE.AND P1, PT, R11, 0x1, PT ;  /* 0x000000010b00780c */ /* 0x000fe40003f25270 */
[----:B------:R-:W-:Y:S02]  /*0790*/  MOV R20, RZ ;  /* 0x000000ff00147202 */ /* 0x000fe40000000f00 */
[----:B0-----:R-:W-:-:S09]  /*07a0*/  LOP3.LUT P0, RZ, R13, 0x1, RZ, 0xc0, !PT ;  /* 0x000000010dff7812 */ /* 0x001fd2000780c0ff */
[----:B------:R-:W-:Y:S05]  /*07b0*/  @!P1 BRA `(.L_x_262) ;  /* 0x0000000400e09947 */ /* 0x000fea0003800000 */
[----:B------:R-:W0:Y:S01]  /*07c0*/  LDC.64 R18, c[0x0][0x488] ;  /* 0x00012200ff127b82 */ /* 0x000e220000000a00 */
[----:B------:R-:W-:Y:S01]  /*07d0*/  LOP3.LUT R0, R11, 0x1, RZ, 0xc0, !PT ;  /* 0x000000010b007812 */ /* 0x000fe200078ec0ff */
[----:B------:R-:W-:Y:S01]  /*07e0*/  HFMA2.MMA R12, -RZ, RZ, 0, 0 ;  /* 0x00000000ff0c7435 */ /* 0x000fe200000001ff */
[----:B------:R-:W-:Y:S02]  /*07f0*/  CS2R R20, SRZ ;  /* 0x0000000000147805 */ /* 0x000fe4000001ff00 */
[----:B------:R-:W-:Y:S02]  /*0800*/  CS2R R16, SRZ ;  /* 0x0000000000107805 */ /* 0x000fe4000001ff00 */
[----:B------:R-:W-:Y:S02]  /*0810*/  IADD3 R11, -R0, R11, RZ ;  /* 0x0000000b000b7210 */ /* 0x000fe40007ffe1ff */
[----:B------:R-:W-:Y:S02]  /*0820*/  CS2R R14, SRZ ;  /* 0x00000000000e7805 */ /* 0x000fe4000001ff00 */
[----:B------:R-:W-:-:S02]  /*0830*/  CS2R R22, SRZ ;  /* 0x0000000000167805 */ /* 0x000fc4000001ff00 */
[----:B------:R-:W-:Y:S02]  /*0840*/  CS2R R24, SRZ ;  /* 0x0000000000187805 */ /* 0x000fe4000001ff00 */
[----:B------:R-:W-:Y:S02]  /*0850*/  CS2R R26, SRZ ;  /* 0x00000000001a7805 */ /* 0x000fe4000001ff00 */
[----:B------:R-:W-:Y:S01]  /*0860*/  CS2R R28, SRZ ;  /* 0x00000000001c7805 */ /* 0x000fe2000001ff00 */
[----:B------:R-:W-:-:S07]  /*0870*/  IMAD.MOV.U32 R0, RZ, RZ, RZ ;  /* 0x000000ffff007224 */ /* 0x000fce00078e00ff */
.L_x_263:
[----:B------:R-:W-:-:S04]  /*0880*/  SHF.L.U32 R13, R9, 0x3, RZ ;  /* 0x00000003090d7819 */ /* 0x000fc800000006ff */
[----:B------:R-:W-:Y:S02]  /*0890*/  SHF.R.S32.HI R30, RZ, 0x1f, R13 ;  /* 0x0000001fff1e7819 */ /* 0x000fe4000001140d */
[C---:B------:R-:W-:Y:S02]  /*08a0*/  LEA R34, P1, R13.reuse, R2, 0x2 ;  /* 0x000000020d227211 */ /* 0x040fe400078210ff */
[----:B------:R-:W-:-:S04]  /*08b0*/  SHF.L.U64.HI R30, R13, 0x2, R30 ;  /* 0x000000020d1e7819 */ /* 0x000fc8000001021e */
[----:B------:R-:W-:-:S03]  /*08c0*/  IADD3.X R35, R3, R30, RZ, P1, !PT ;  /* 0x0000001e03237210 */ /* 0x000fc60000ffe4ff */
[C---:B------:R-:W-:Y:S02]  /*08d0*/  IMAD.WIDE R36, R9.reuse, 0x20, R34 ;  /* 0x0000002009247825 */ /* 0x040fe400078e0222 */
[----:B------:R-:W2:Y:S04]  /*08e0*/  LDG.E R34, desc[UR6][R34.64] ;  /* 0x0000000622227981 */ /* 0x000ea8000c1e1900 */
[----:B------:R-:W3:Y:S01]  /*08f0*/  LDG.E R35, desc[UR6][R36.64] ;  /* 0x0000000624237981 */ /* 0x000ee2000c1e1900 */
[----:B------:R-:W-:-:S05]  /*0900*/  IMAD.WIDE R32, R9, 0x20, R36 ;  /* 0x0000002009207825 */ /* 0x000fca00078e0224 */
[----:B------:R1:W4:Y:S02]  /*0910*/  LDG.E R30, desc[UR6][R32.64] ;  /* 0x00000006201e7981 */ /* 0x000324000c1e1900 */
[----:B-1----:R-:W-:-:S05]  /*0920*/  IMAD.WIDE R32, R9, 0x20, R32 ;  /* 0x0000002009207825 */ /* 0x002fca00078e0220 */
[----:B------:R-:W5:Y:S01]  /*0930*/  LDG.E R31, desc[UR6][R32.64] ;  /* 0x00000006201f7981 */ /* 0x000f62000c1e1900 */
[----:B--2---:R-:W-:Y:S01]  /*0940*/  FADD.FTZ R29, R34, R29 ;  /* 0x0000001d221d7221 */ /* 0x004fe20000010000 */
[----:B---3--:R-:W-:Y:S01]  /*0950*/  FADD.FTZ R28, R35, R28 ;  /* 0x0000001c231c7221 */ /* 0x008fe20000010000 */
[----:B------:R-:W-:-:S04]  /*0960*/  IMAD.WIDE R34, R9, 0x20, R32 ;  /* 0x0000002009227825 */ /* 0x000fc800078e0220 */
[----:B----4-:R-:W-:Y:S01]  /*0970*/  FADD.FTZ R27, R30, R27 ;  /* 0x0000001b1e1b7221 */ /* 0x010fe20000010000 */
[----:B------:R-:W-:Y:S02]  /*0980*/  IMAD.WIDE R36, R9, 0x20, R34 ;  /* 0x0000002009247825 */ /* 0x000fe400078e0222 */
[----:B------:R-:W2:Y:S04]  /*0990*/  LDG.E R34, desc[UR6][R34.64] ;  /* 0x0000000622227981 */ /* 0x000ea8000c1e1900 */
[----:B------:R1:W3:Y:S01]  /*09a0*/  LDG.E R35, desc[UR6][R36.64] ;  /* 0x0000000624237981 */ /* 0x0002e2000c1e1900 */
[----:B-----5:R-:W-:Y:S01]  /*09b0*/  FADD.FTZ R26, R31, R26 ;  /* 0x0000001a1f1a7221 */ /* 0x020fe20000010000 */
[----:B-1----:R-:W-:-:S05]  /*09c0*/  IMAD.WIDE R36, R9, 0x20, R36 ;  /* 0x0000002009247825 */ /* 0x002fca00078e0224 */
[----:B------:R1:W4:Y:S01]  /*09d0*/  LDG.E R32, desc[UR6][R36.64] ;  /* 0x0000000624207981 */ /* 0x000322000c1e1900 */
[----:B------:R-:W-:-:S05]  /*09e0*/  IMAD.WIDE R30, R9, 0x20, R36 ;  /* 0x00000020091e7825 */ /* 0x000fca00078e0224 */
[----:B------:R5:W4:Y:S01]  /*09f0*/  LDG.E R33, desc[UR6][R30.64] ;  /* 0x000000061e217981 */ /* 0x000b22000c1e1900 */
[----:B-1----:R-:W-:-:S04]  /*0a00*/  IMAD.WIDE R36, R9, 0x20, R30 ;  /* 0x0000002009247825 */ /* 0x002fc800078e021e */
[----:B-----5:R-:W-:-:S04]  /*0a10*/  IMAD.WIDE R30, R9, 0x20, R36 ;  /* 0x00000020091e7825 */ /* 0x020fc800078e0224 */
[----:B--2---:R-:W-:Y:S02]  /*0a20*/  FADD.FTZ R25, R34, R25 ;  /* 0x0000001922197221 */ /* 0x004fe40000010000 */
[----:B------:R1:W2:Y:S01]  /*0a30*/  LDG.E R34, desc[UR6][R36.64] ;  /* 0x0000000624227981 */ /* 0x0002a2000c1e1900 */
[----:B---3--:R-:W-:-:S03]  /*0a40*/  FADD.FTZ R24, R35, R24 ;  /* 0x0000001823187221 */ /* 0x008fc60000010000 */
[----:B------:R3:W5:Y:S01]  /*0a50*/  LDG.E R35, desc[UR6][R30.64] ;  /* 0x000000061e237981 */ /* 0x000762000c1e1900 */
[----:B-1----:R-:W-:-:S04]  /*0a60*/  IMAD.WIDE R36, R9, 0x20, R30 ;  /* 0x0000002009247825 */ /* 0x002fc800078e021e */
[----:B----4-:R-:W-:Y:S02]  /*0a70*/  FADD.FTZ R22, R33, R22 ;  /* 0x0000001621167221 */ /* 0x010fe40000010000 */
[----:B------:R1:W4:Y:S01]  /*0a80*/  LDG.E R33, desc[UR6][R36.64] ;  /* 0x0000000624217981 */ /* 0x000322000c1e1900 */
[----:B---3--:R-:W-:-:S04]  /*0a90*/  IMAD.WIDE R30, R9, 0x20, R36 ;  /* 0x00000020091e7825 */ /* 0x008fc800078e0224 */
[----:B------:R-:W-:Y:S02]  /*0aa0*/  FADD.FTZ R23, R32, R23 ;  /* 0x0000001720177221 */ /* 0x000fe40000010000 */
[----:B------:R-:W3:Y:S01]  /*0ab0*/  LDG.E R32, desc[UR6][R30.64] ;  /* 0x000000061e207981 */ /* 0x000ee2000c1e1900 */
[----:B--2---:R-:W-:Y:S01]  /*0ac0*/  FADD.FTZ R21, R34, R21 ;  /* 0x0000001522157221 */ /* 0x004fe20000010000 */
[----:B-----5:R-:W-:Y:S01]  /*0ad0*/  FADD.FTZ R12, R35, R12 ;  /* 0x0000000c230c7221 */ /* 0x020fe20000010000 */
[C---:B------:R-:W-:Y:S02]  /*0ae0*/  IMAD.WIDE R34, R9.reuse, 0x20, R30 ;  /* 0x0000002009227825 */ /* 0x040fe400078e021e */
[----:B------:R-:W2:Y:S02]  /*0af0*/  LDG.E R31, desc[UR6][R2.64] ;  /* 0x00000006021f7981 */ /* 0x000ea4000c1e1900 */
[----:B-1----:R-:W-:-:S05]  /*0b00*/  IMAD.WIDE R36, R9, 0x20, R34 ;  /* 0x0000002009247825 */ /* 0x002fca00078e0222 */
[----:B------:R1:W5:Y:S01]  /*0b10*/  LDG.E R30, desc[UR6][R36.64] ;  /* 0x00000006241e7981 */ /* 0x000362000c1e1900 */
[----:B----4-:R-:W-:-:S03]  /*0b20*/  FADD.FTZ R14, R33, R14 ;  /* 0x0000000e210e7221 */ /* 0x010fc60000010000 */
[----:B------:R-:W4:Y:S01]  /*0b30*/  LDG.E R33, desc[UR6][R34.64] ;  /* 0x0000000622217981 */ /* 0x000f22000c1e1900 */
[----:B-1----:R-:W-:-:S05]  /*0b40*/  IMAD.WIDE R36, R9, 0x20, R36 ;  /* 0x0000002009247825 */ /* 0x002fca00078e0224 */
[----:B------:R1:W2:Y:S01]  /*0b50*/  LDG.E R35, desc[UR6][R36.64] ;  /* 0x0000000624237981 */ /* 0x0002a2000c1e1900 */
[----:B---3--:R-:W-:Y:S01]  /*0b60*/  FADD.FTZ R15, R32, R15 ;  /* 0x0000000f200f7221 */ /* 0x008fe20000010000 */
[----:B0-----:R-:W-:Y:S01]  /*0b70*/  LEA R32, P1, R18, R2, 0x2 ;  /* 0x0000000212207211 */ /* 0x001fe200078210ff */
[----:B-----5:R-:W-:Y:S01]  /*0b80*/  FADD.FTZ R17, R30, R17 ;  /* 0x000000111e117221 */ /* 0x020fe20000010000 */
[C---:B------:R-:W-:Y:S01]  /*0b90*/  SHF.L.U64.HI R30, R18.reuse, 0x1, R19 ;  /* 0x00000001121e7819 */ /* 0x040fe20000010213 */
[----:B----4-:R-:W-:Y:S01]  /*0ba0*/  FADD.FTZ R16, R33, R16 ;  /* 0x0000001021107221 */ /* 0x010fe20000010000 */
[----:B------:R-:W-:-:S04]  /*0bb0*/  SHF.L.U32 R33, R18, 0x1, RZ ;  /* 0x0000000112217819 */ /* 0x000fc800000006ff */
[C---:B------:R-:W-:Y:S02]  /*0bc0*/  LEA R2, P2, R33.reuse, R2, 0x2 ;  /* 0x0000000221027211 */ /* 0x040fe400078410ff */
[----:B------:R-:W-:Y:S02]  /*0bd0*/  SHF.L.U64.HI R30, R33, 0x2, R30 ;  /* 0x00000002211e7819 */ /* 0x000fe4000001021e */
[----:B------:R-:W-:-:S03]  /*0be0*/  LEA.HI.X R33, R18, R3, R19, 0x2, P1 ;  /* 0x0000000312217211 */ /* 0x000fc600008f1413 */
[----:B-1----:R-:W-:Y:S02]  /*0bf0*/  IMAD.WIDE R36, R13, 0x4, R32 ;  /* 0x000000040d247825 */ /* 0x002fe400078e0220 */
[----:B------:R-:W3:Y:S04]  /*0c00*/  LDG.E R32, desc[UR6][R32.64] ;  /* 0x0000000620207981 */ /* 0x000ee8000c1e1900 */
[----:B------:R0:W4:Y:S01]  /*0c10*/  LDG.E R33, desc[UR6][R36.64] ;  /* 0x0000000624217981 */ /* 0x000122000c1e1900 */
[----:B--2---:R-:W-:Y:S01]  /*0c20*/  FADD.FTZ R20, R35, R20 ;  /* 0x0000001423147221 */ /* 0x004fe20000010000 */
[----:B0-----:R-:W-:Y:S01]  /*0c30*/  IMAD.WIDE R36, R13, 0x4, R36 ;  /* 0x000000040d247825 */ /* 0x001fe200078e0224 */
[----:B------:R-:W-:-:S03]  /*0c40*/  IADD3.X R3, R3, R30, RZ, P2, !PT ;  /* 0x0000001e03037210 */ /* 0x000fc600017fe4ff */
[----:B------:R-:W-:Y:S02]  /*0c50*/  FADD.FTZ R0, R31, R0 ;  /* 0x000000001f007221 */ /* 0x000fe40000010000 */
[----:B------:R-:W2:Y:S01]  /*0c60*/  LDG.E R31, desc[UR6][R36.64] ;  /* 0x00000006241f7981 */ /* 0x000ea2000c1e1900 */
[----:B------:R-:W-:-:S05]  /*0c70*/  IMAD.WIDE R34, R13, 0x4, R36 ;  /* 0x000000040d227825 */ /* 0x000fca00078e0224 */
[----:B------:R0:W5:Y:S02]  /*0c80*/  LDG.E R30, desc[UR6][R34.64] ;  /* 0x00000006221e7981 */ /* 0x000164000c1e1900 */
[----:B0-----:R-:W-:-:S04]  /*0c90*/  IMAD.WIDE R34, R13, 0x4, R34 ;  /* 0x000000040d227825 */ /* 0x001fc800078e0222 */
[----:B------:R-:W-:-:S04]  /*0ca0*/  IMAD.WIDE R36, R13, 0x4, R34 ;  /* 0x000000040d247825 */ /* 0x000fc800078e0222 */
[----:B---3--:R-:W-:Y:S02]  /*0cb0*/  FADD.FTZ R0, R0, R32 ;  /* 0x0000002000007221 */ /* 0x008fe40000010000 */
[----:B------:R0:W3:Y:S01]  /*0cc0*/  LDG.E R32, desc[UR6][R36.64] ;  /* 0x0000000624207981 */ /* 0x0000e2000c1e1900 */
[----:B----4-:R-:W-:-:S03]  /*0cd0*/  FADD.FTZ R29, R29, R33 ;  /* 0x000000211d1d7221 */ /* 0x010fc60000010000 */
[----:B------:R1:W4:Y:S01]  /*0ce0*/  LDG.E R33, desc[UR6][R34.64] ;  /* 0x0000000622217981 */ /* 0x000322000c1e1900 */
[----:B0-----:R-:W-:-:S04]  /*0cf0*/  IMAD.WIDE R36, R13, 0x4, R36 ;  /* 0x000000040d247825 */ /* 0x001fc800078e0224 */
[----:B-1----:R-:W-:-:S04]  /*0d00*/  IMAD.WIDE R34, R13, 0x4, R36 ;  /* 0x000000040d227825 */ /* 0x002fc800078e0224 */
[----:B--2---:R-:W-:Y:S02]  /*0d10*/  FADD.FTZ R28, R28, R31 ;  /* 0x0000001f1c1c7221 */ /* 0x004fe40000010000 */
[----:B------:R-:W2:Y:S01]  /*0d20*/  LDG.E R31, desc[UR6][R36.64] ;  /* 0x00000006241f7981 */ /* 0x000ea2000c1e1900 */
[----:B-----5:R-:W-:-:S03]  /*0d30*/  FADD.FTZ R27, R27, R30 ;  /* 0x0000001e1b1b7221 */ /* 0x020fc60000010000 */
[----:B------:R0:W5:Y:S01]  /*0d40*/  LDG.E R30, desc[UR6][R34.64] ;  /* 0x00000006221e7981 */ /* 0x000162000c1e1900 */
[----:B---3--:R-:W-:Y:S01]  /*0d50*/  FADD.FTZ R25, R25, R32 ;  /* 0x0000002019197221 */ /* 0x008fe20000010000 */
[----:B----4-:R-:W-:Y:S01]  /*0d60*/  FADD.FTZ R26, R26, R33 ;  /* 0x000000211a1a7221 */ /* 0x010fe20000010000 */
[----:B------:R-:W-:-:S04]  /*0d70*/  IMAD.WIDE R32, R13, 0x4, R34 ;  /* 0x000000040d207825 */ /* 0x000fc800078e0222 */
[C---:B0-----:R-:W-:Y:S02]  /*0d80*/  IMAD.WIDE R34, R13.reuse, 0x4, R32 ;  /* 0x000000040d227825 */ /* 0x041fe400078e0220 */
[----:B------:R-:W3:Y:S02]  /*0d90*/  LDG.E R33, desc[UR6][R32.64] ;  /* 0x0000000620217981 */ /* 0x000ee4000c1e1900 */
[----:B------:R-:W-:-:S04]  /*0da0*/  IMAD.WIDE R36, R13, 0x4, R34 ;  /* 0x000000040d247825 */ /* 0x000fc800078e0222 */
[----:B--2---:R-:W-:Y:S02]  /*0db0*/  FADD.FTZ R24, R24, R31 ;  /* 0x0000001f18187221 */ /* 0x004fe40000010000 */
[----:B------:R0:W2:Y:S01]  /*0dc0*/  LDG.E R31, desc[UR6][R36.64] ;  /* 0x00000006241f7981 */ /* 0x0000a2000c1e1900 */
[----:B-----5:R-:W-:-:S03]  /*0dd0*/  FADD.FTZ R23, R23, R30 ;  /* 0x0000001e17177221 */ /* 0x020fc60000010000 */
[----:B------:R-:W4:Y:S01]  /*0de0*/  LDG.E R30, desc[UR6][R34.64] ;  /* 0x00000006221e7981 */ /* 0x000f22000c1e1900 */
[----:B0-----:R-:W-:-:S05]  /*0df0*/  IMAD.WIDE R36, R13, 0x4, R36 ;  /* 0x000000040d247825 */ /* 0x001fca00078e0224 */
[----:B------:R-:W5:Y:S01]  /*0e00*/  LDG.E R35, desc[UR6][R36.64] ;  /* 0x0000000624237981 */ /* 0x000f62000c1e1900 */
[----:B---3--:R-:W-:Y:S01]  /*0e10*/  FADD.FTZ R22, R22, R33 ;  /* 0x0000002116167221 */ /* 0x008fe20000010000 */
[----:B------:R-:W-:-:S04]  /*0e20*/  IMAD.WIDE R32, R13, 0x4, R36 ;  /* 0x000000040d207825 */ /* 0x000fc800078e0224 */
[----:B--2---:R-:W-:Y:S01]  /*0e30*/  FADD.FTZ R12, R12, R31 ;  /* 0x0000001f0c0c7221 */ /* 0x004fe20000010000 */
[----:B----4-:R-:W-:Y:S01]  /*0e40*/  FADD.FTZ R21, R21, R30 ;  /* 0x0000001e15157221 */ /* 0x010fe20000010000 */
[C---:B------:R-:W-:Y:S02]  /*0e50*/  IMAD.WIDE R30, R13.reuse, 0x4, R32 ;  /* 0x000000040d1e7825 */ /* 0x040fe400078e0220 */
[----:B------:R-:W2:Y:S02]  /*0e60*/  LDG.E R32, desc[UR6][R32.64] ;  /* 0x0000000620207981 */ /* 0x000ea4000c1e1900 */
[----:B-----5:R-:W-:Y:S01]  /*0e70*/  FADD.FTZ R14, R14, R35 ;  /* 0x000000230e0e7221 */ /* 0x020fe20000010000 */
[C---:B------:R-:W-:Y:S01]  /*0e80*/  IMAD.WIDE R34, R13.reuse, 0x4, R30 ;  /* 0x000000040d227825 */ /* 0x040fe200078e021e */
[----:B------:R0:W3:Y:S03]  /*0e90*/  LDG.E R33, desc[UR6][R30.64] ;  /* 0x000000061e217981 */ /* 0x0000e6000c1e1900 */
[----:B0-----:R-:W-:-:S02]  /*0ea0*/  IMAD.WIDE R30, R13, 0x4, R34 ;  /* 0x000000040d1e7825 */ /* 0x001fc400078e0222 */
[----:B------:R-:W4:Y:S04]  /*0eb0*/  LDG.E R34, desc[UR6][R34.64] ;  /* 0x0000000622227981 */ /* 0x000f28000c1e1900 */
[----:B------:R-:W5:Y:S01]  /*0ec0*/  LDG.E R13, desc[UR6][R30.64] ;  /* 0x000000061e0d7981 */ /* 0x000f62000c1e1900 */
[----:B------:R-:W-:-:S05]  /*0ed0*/  VIADD R11, R11, 0xfffffffe ;  /* 0xfffffffe0b0b7836 */ /* 0x000fca0000000000 */
[----:B------:R-:W-:Y:S01]  /*0ee0*/  ISETP.NE.AND P1, PT, R11, RZ, PT ;  /* 0x000000ff0b00720c */ /* 0x000fe20003f25270 */
[----:B--2---:R-:W-:Y:S01]  /*0ef0*/  FADD.FTZ R15, R15, R32 ;  /* 0x000000200f0f7221 */ /* 0x004fe20000010000 */
[----:B---3--:R-:W-:Y:S01]  /*0f00*/  FADD.FTZ R16, R16, R33 ;  /* 0x0000002110107221 */ /* 0x008fe20000010000 */
[----:B----4-:R-:W-:Y:S01]  /*0f10*/  FADD.FTZ R17, R17, R34 ;  /* 0x0000002211117221 */ /* 0x010fe20000010000 */
[----:B-----5:R-:W-:-:S09]  /*0f20*/  FADD.FTZ R20, R20, R13 ;  /* 0x0000000d14147221 */ /* 0x020fd20000010000 */
[----:B------:R-:W-:Y:S05]  /*0f30*/  @P1 BRA `(.L_x_263) ;  /* 0xfffffff800501947 */ /* 0x000fea000383ffff */
.L_x_262:
[----:B------:R-:W-:Y:S05]  /*0f40*/  @!P0 BRA `(.L_x_261) ;  /* 0x0000000000c08947 */ /* 0x000fea0003800000 */
[----:B------:R-:W-:Y:S01]  /*0f50*/  SHF.L.U32 R35, R9, 0x3, RZ ;  /* 0x0000000309237819 */ /* 0x000fe200000006ff */
[----:B------:R-:W2:Y:S04]  /*0f60*/  LDG.E R31, desc[UR6][R2.64] ;  /* 0x00000006021f7981 */ /* 0x000ea8000c1e1900 */
[----:B------:R-:W-:-:S05]  /*0f70*/  IMAD.WIDE R34, R35, 0x4, R2 ;  /* 0x0000000423227825 */ /* 0x000fca00078e0202 */
[----:B------:R0:W3:Y:S02]  /*0f80*/  LDG.E R30, desc[UR6][R34.64] ;  /* 0x00000006221e7981 */ /* 0x0000e4000c1e1900 */
[----:B0-----:R-:W-:-:S05]  /*0f90*/  IMAD.WIDE R34, R9, 0x20, R34 ;  /* 0x0000002009227825 */ /* 0x001fca00078e0222 */
[----:B------:R-:W4:Y:S01]  /*0fa0*/  LDG.E R13, desc[UR6][R34.64] ;  /* 0x00000006220d7981 */ /* 0x000f22000c1e1900 */
[----:B------:R-:W-:-:S05]  /*0fb0*/  IMAD.WIDE R18, R9, 0x20, R34 ;  /* 0x0000002009127825 */ /* 0x000fca00078e0222 */
[----:B------:R-:W5:Y:S01]  /*0fc0*/  LDG.E R37, desc[UR6][R18.64] ;  /* 0x0000000612257981 */ /* 0x000f62000c1e1900 */
[----:B------:R-:W-:-:S05]  /*0fd0*/  IMAD.WIDE R32, R9, 0x20, R18 ;  /* 0x0000002009207825 */ /* 0x000fca00078e0212 */
[----:B------:R0:W5:Y:S02]  /*0fe0*/  LDG.E R3, desc[UR6][R32.64] ;  /* 0x0000000620037981 */ /* 0x000164000c1e1900 */
[----:B0-----:R-:W-:-:S05]  /*0ff0*/  IMAD.WIDE R32, R9, 0x20, R32 ;  /* 0x0000002009207825 */ /* 0x001fca00078e0220 */
[----:B------:R0:W5:Y:S02]  /*1000*/  LDG.E R2, desc[UR6][R32.64] ;  /* 0x0000000620027981 */ /* 0x000164000c1e1900 */
[----:B0-----:R-:W-:-:S05]  /*1010*/  IMAD.WIDE R32, R9, 0x20, R32 ;  /* 0x0000002009207825 */ /* 0x001fca00078e0220 */
[----:B------:R-:W5:Y:S01]  /*1020*/  LDG.E R11, desc[UR6][R32.64] ;  /* 0x00000006200b7981 */ /* 0x000f62000c1e1900 */
[----:B------:R-:W-:-:S05]  /*1030*/  IMAD.WIDE R18, R9, 0x20, R32 ;  /* 0x0000002009127825 */ /* 0x000fca00078e0220 */
[----:B------:R0:W5:Y:S01]  /*1040*/  LDG.E R36, desc[UR6][R18.64] ;  /* 0x0000000612247981 */ /* 0x000162000c1e1900 */
[----:B------:R-:W-:-:S04]  /*1050*/  IMAD.WIDE R34, R9, 0x20, R18 ;  /* 0x0000002009227825 */ /* 0x000fc800078e0212 */
[----:B0-----:R-:W-:Y:S02]  /*1060*/  IMAD.WIDE R18, R9, 0x20, R34 ;  /* 0x0000002009127825 */ /* 0x001fe400078e0222 */
[----:B------:R-:W5:Y:S04]  /*1070*/  LDG.E R35, desc[UR6][R34.64] ;  /* 0x0000000622237981 */ /* 0x000f68000c1e1900 */
[----:B------:R-:W5:Y:S01]  /*1080*/  LDG.E R34, desc[UR6][R18.64] ;  /* 0x0000000612227981 */ /* 0x000f62000c1e1900 */
[----:B--2---:R-:W-:Y:S01]  /*1090*/  FADD.FTZ R0, R0, R31 ;  /* 0x0000001f00007221 */ /* 0x004fe20000010000 */
[----:B---3--:R-:W-:Y:S01]  /*10a0*/  FADD.FTZ R29, R29, R30 ;  /* 0x0000001e1d1d7221 */ /* 0x008fe20000010000 */
[----:B------:R-:W-:-:S04]  /*10b0*/  IMAD.WIDE R30, R9, 0x20, R18 ;  /* 0x00000020091e7825 */ /* 0x000fc800078e0212 */
[----:B------:R-:W-:-:S04]  /*10c0*/  IMAD.WIDE R32, R9, 0x20, R30 ;  /* 0x0000002009207825 */ /* 0x000fc800078e021e */
[----:B----4-:R-:W-:Y:S02]  /*10d0*/  FADD.FTZ R28, R28, R13 ;  /* 0x0000000d1c1c7221 */ /* 0x010fe40000010000 */
[----:B------:R0:W2:Y:S02]  /*10e0*/  LDG.E R13, desc[UR6][R30.64] ;  /* 0x000000061e0d7981 */ /* 0x0000a4000c1e1900 */
[----:B0-----:R-:W-:-:S04]  /*10f0*/  IMAD.WIDE R30, R9, 0x20, R32 ;  /* 0x00000020091e7825 */ /* 0x001fc800078e0220 */
[----:B-----5:R-:W-:Y:S01]  /*1100*/  FADD.FTZ R26, R26, R3 ;  /* 0x000000031a1a7221 */ /* 0x020fe20000010000 */
[----:B------:R-:W3:Y:S01]  /*1110*/  LDG.E R33, desc[UR6][R32.64] ;  /* 0x0000000620217981 */ /* 0x000ee2000c1e1900 */
[----:B------:R-:W-:-:S04]  /*1120*/  IMAD.WIDE R18, R9, 0x20, R30 ;  /* 0x0000002009127825 */ /* 0x000fc800078e021e */
[----:B------:R-:W-:Y:S02]  /*1130*/  FADD.FTZ R27, R27, R37 ;  /* 0x000000251b1b7221 */ /* 0x000fe40000010000 */
[----:B------:R-:W4:Y:S04]  /*1140*/  LDG.E R37, desc[UR6][R30.64] ;  /* 0x000000061e257981 */ /* 0x000f28000c1e1900 */
[----:B------:R0:W5:Y:S01]  /*1150*/  LDG.E R32, desc[UR6][R18.64] ;  /* 0x0000000612207981 */ /* 0x000162000c1e1900 */
[----:B------:R-:W-:Y:S01]  /*1160*/  FADD.FTZ R25, R25, R2 ;  /* 0x0000000219197221 */ /* 0x000fe20000010000 */
[----:B------:R-:W-:-:S04]  /*1170*/  IMAD.WIDE R2, R9, 0x20, R18 ;  /* 0x0000002009027825 */ /* 0x000fc800078e0212 */
[----:B0-----:R-:W-:Y:S02]  /*1180*/  IMAD.WIDE R18, R9, 0x20, R2 ;  /* 0x0000002009127825 */ /* 0x001fe400078e0202 */
[----:B------:R-:W5:Y:S04]  /*1190*/  LDG.E R2, desc[UR6][R2.64] ;  /* 0x0000000602027981 */ /* 0x000f68000c1e1900 */
[----:B------:R-:W5:Y:S01]  /*11a0*/  LDG.E R9, desc[UR6][R18.64] ;  /* 0x0000000612097981 */ /* 0x000f62000c1e1900 */
[----:B------:R-:W-:Y:S01]  /*11b0*/  FADD.FTZ R24, R24, R11 ;  /* 0x0000000b18187221 */ /* 0x000fe20000010000 */
[----:B------:R-:W-:Y:S01]  /*11c0*/  FADD.FTZ R23, R23, R36 ;  /* 0x0000002417177221 */ /* 0x000fe20000010000 */
[----:B------:R-:W-:Y:S01]  /*11d0*/  FADD.FTZ R22, R22, R35 ;  /* 0x0000002316167221 */ /* 0x000fe20000010000 */
[----:B------:R-:W-:Y:S01]  /*11e0*/  FADD.FTZ R21, R21, R34 ;  /* 0x0000002215157221 */ /* 0x000fe20000010000 */
[----:B--2---:R-:W-:Y:S01]  /*11f0*/  FADD.FTZ R12, R12, R13 ;  /* 0x0000000d0c0c7221 */ /* 0x004fe20000010000 */
[----:B---3--:R-:W-:Y:S01]  /*1200*/  FADD.FTZ R14, R14, R33 ;  /* 0x000000210e0e7221 */ /* 0x008fe20000010000 */
[----:B----4-:R-:W-:Y:S01]  /*1210*/  FADD.FTZ R15, R15, R37 ;  /* 0x000000250f0f7221 */ /* 0x010fe20000010000 */
[----:B-----5:R-:W-:Y:S01]  /*1220*/  FADD.FTZ R16, R16, R32 ;  /* 0x0000002010107221 */ /* 0x020fe20000010000 */
[----:B------:R-:W-:Y:S01]  /*1230*/  FADD.FTZ R17, R17, R2 ;  /* 0x0000000211117221 */ /* 0x000fe20000010000 */
[----:B------:R-:W-:-:S07]  /*1240*/  FADD.FTZ R20, R20, R9 ;  /* 0x0000000914147221 */ /* 0x000fce0000010000 */
.L_x_261:
[----:B------:R-:W0:Y:S01]  /*1250*/  S2R R3, SR_TID.X ;  /* 0x0000000000037919 */ /* 0x000e220000002100 */
[----:B------:R-:W-:Y:S01]  /*1260*/  ULDC UR8, c[0x0][0x390] ;  /* 0x0000e40000087ab9 */ /* 0x000fe20000000800 */
[----:B------:R-:W1:Y:S01]  /*1270*/  S2UR UR5, SR_CgaCtaId ;  /* 0x00000000000579c3 */ /* 0x000e620000008800 */
        /* <DEDUP_REMOVED lines=8> */
[----:B------:R-:W-:Y:S01]  /*1300*/  F2FP.F16.F32.PACK_AB R18, R27, R18 ;  /* 0x000000121b12723e */ /* 0x000fe200000000ff */
[----:B------:R-:W-:Y:S01]  /*1310*/  FMUL.FTZ R24, R24, UR8 ;  /* 0x0000000818187c20 */ /* 0x000fe20008410000 */
[----:B------:R-:W-:Y:S01]  /*1320*/  FMUL.FTZ R23, R23, UR8 ;  /* 0x0000000817177c20 */ /* 0x000fe20008410000 */
[----:B------:R-:W-:Y:S01]  /*1330*/  FMUL.FTZ R12, R12, UR8 ;  /* 0x000000080c0c7c20 */ /* 0x000fe20008410000 */
[----:B------:R-:W-:Y:S01]  /*1340*/  UMOV UR4, 0x400 ;  /* 0x0000040000047882 */ /* 0x000fe20000000000 */
[----:B------:R-:W-:Y:S01]  /*1350*/  FMUL.FTZ R15, R15, UR8 ;  /* 0x000000080f0f7c20 */ /* 0x000fe20008410000 */
[----:B------:R-:W-:Y:S01]  /*1360*/  FMUL.FTZ R16, R16, UR8 ;  /* 0x0000000810107c20 */ /* 0x000fe20008410000 */
[----:B------:R-:W-:Y:S01]  /*1370*/  FMUL.FTZ R17, R17, UR8 ;  /* 0x0000000811117c20 */ /* 0x000fe20008410000 */
[----:B------:R-:W-:Y:S01]  /*1380*/  FMUL.FTZ R20, R20, UR8 ;  /* 0x0000000814147c20 */ /* 0x000fe20008410000 */
[----:B------:R-:W-:Y:S01]  /*1390*/  F2FP.F16.F32.PACK_AB R19, R26, R19 ;  /* 0x000000131a13723e */ /* 0x000fe200000000ff */
[----:B------:R-:W-:Y:S01]  /*13a0*/  IMAD R5, R4, -0x80, R5 ;  /* 0xffffff8004057824 */ /* 0x000fe200078e0205 */
[----:B------:R-:W-:Y:S01]  /*13b0*/  F2FP.F16.F32.PACK_AB R16, R16, R15 ;  /* 0x0000000f1010723e */ /* 0x000fe200000000ff */
[----:B------:R-:W-:Y:S01]  /*13c0*/  BSSY B0, `(.L_x_264) ;  /* 0x0000051000007945 */ /* 0x000fe20003800000 */
[----:B------:R-:W-:Y:S01]  /*13d0*/  F2FP.F16.F32.PACK_AB R17, R20, R17 ;  /* 0x000000111411723e */ /* 0x000fe200000000ff */
[----:B-1----:R-:W-:Y:S01]  /*13e0*/  ULEA UR4, UR5, UR4, 0x18 ;  /* 0x0000000405047291 */ /* 0x002fe2000f8ec03f */
[----:B0-----:R-:W-:-:S04]  /*13f0*/  SHF.R.S32.HI R2, RZ, 0x1f, R3 ;  /* 0x0000001fff027819 */ /* 0x001fc80000011403 */
[----:B------:R-:W-:-:S04]  /*1400*/  LEA.HI R9, R2, R3, RZ, 0x2 ;  /* 0x0000000302097211 */ /* 0x000fc800078f10ff */
[--C-:B------:R-:W-:Y:S02]  /*1410*/  SHF.R.S32.HI R0, RZ, 0x2, R9.reuse ;  /* 0x00000002ff007819 */ /* 0x100fe40000011409 */
[----:B------:R-:W-:-:S04]  /*1420*/  SHF.R.S32.HI R13, RZ, 0x1f, R9 ;  /* 0x0000001fff0d7819 */ /* 0x000fc80000011409 */
[----:B------:R-:W-:-:S04]  /*1430*/  LEA.HI R13, R13, R0, RZ, 0x3 ;  /* 0x000000000d0d7211 */ /* 0x000fc800078f18ff */
[----:B------:R-:W-:Y:S01]  /*1440*/  LOP3.LUT R25, R13, 0xfffffff8, RZ, 0xc0, !PT ;  /* 0xfffffff80d197812 */ /* 0x000fe200078ec0ff */
[----:B------:R-:W-:Y:S01]  /*1450*/  FMUL.FTZ R13, R21, UR8 ;  /* 0x00000008150d7c20 */ /* 0x000fe20008410000 */
[----:B------:R-:W-:Y:S02]  /*1460*/  F2FP.F16.F32.PACK_AB R21, R23, R24 ;  /* 0x000000181715723e */ /* 0x000fe400000000ff */
[----:B------:R-:W-:Y:S01]  /*1470*/  IADD3 R27, R0, -R25, RZ ;  /* 0x80000019001b7210 */ /* 0x000fe20007ffe0ff */
[----:B------:R-:W-:Y:S01]  /*1480*/  FMUL.FTZ R25, R14, UR8 ;  /* 0x000000080e197c20 */ /* 0x000fe20008410000 */
[----:B------:R-:W-:Y:S01]  /*1490*/  F2FP.F16.F32.PACK_AB R22, R13, R22 ;  /* 0x000000160d16723e */ /* 0x000fe200000000ff */
[----:B------:R-:W-:Y:S01]  /*14a0*/  ULDC.64 UR8, c[0x0][0x448] ;  /* 0x0001120000087ab9 */ /* 0x000fe20000000a00 */
[----:B------:R-:W-:Y:S02]  /*14b0*/  LEA.HI R27, R27, R27, RZ, 0x1 ;  /* 0x0000001b1b1b7211 */ /* 0x000fe400078f08ff */
[----:B------:R-:W-:-:S02]  /*14c0*/  LEA.HI R13, R2, R3, RZ, 0x5 ;  /* 0x00000003020d7211 */ /* 0x000fc400078f28ff */
[----:B------:R-:W-:Y:S02]  /*14d0*/  F2FP.F16.F32.PACK_AB R23, R25, R12 ;  /* 0x0000000c1917723e */ /* 0x000fe400000000ff */
[-C--:B------:R-:W-:Y:S02]  /*14e0*/  LEA.HI R2, R2, R3.reuse, RZ, 0x3 ;  /* 0x0000000302027211 */ /* 0x080fe400078f18ff */
[----:B------:R-:W-:Y:S02]  /*14f0*/  LOP3.LUT R12, R9, 0xfffffffc, RZ, 0xc0, !PT ;  /* 0xfffffffc090c7812 */ /* 0x000fe400078ec0ff */
[----:B------:R-:W-:Y:S02]  /*1500*/  SHF.R.S32.HI R27, RZ, 0x1, R27 ;  /* 0x00000001ff1b7819 */ /* 0x000fe4000001141b */
[----:B------:R-:W-:Y:S02]  /*1510*/  SHF.R.S32.HI R2, RZ, 0x3, R2 ;  /* 0x00000003ff027819 */ /* 0x000fe40000011402 */
[----:B------:R-:W-:-:S02]  /*1520*/  IADD3 R3, -R12, R3, RZ ;  /* 0x000000030c037210 */ /* 0x000fc40007ffe1ff */
[----:B------:R-:W-:Y:S02]  /*1530*/  LOP3.LUT P0, RZ, R27, 0x2, RZ, 0xc0, !PT ;  /* 0x000000021bff7812 */ /* 0x000fe4000780c0ff */
[----:B------:R-:W-:Y:S02]  /*1540*/  LEA.HI R12, R9, R0, RZ, 0x1 ;  /* 0x00000000090c7211 */ /* 0x000fe400078f08ff */
[----:B------:R-:W-:Y:S01]  /*1550*/  SHF.L.U32 R9, R2, 0x6, RZ ;  /* 0x0000000602097819 */ /* 0x000fe200000006ff */
[----:B------:R-:W-:Y:S01]  /*1560*/  IMAD.SHL.U32 R2, R3, 0x8, RZ ;  /* 0x0000000803027824 */ /* 0x000fe200078e00ff */
[----:B------:R-:W-:Y:S02]  /*1570*/  LOP3.LUT R3, R12, 0x7fffffe, RZ, 0xc0, !PT ;  /* 0x07fffffe0c037812 */ /* 0x000fe400078ec0ff */
[----:B------:R-:W-:Y:S02]  /*1580*/  LOP3.LUT R9, R9, 0xc0, RZ, 0xc0, !PT ;  /* 0x000000c009097812 */ /* 0x000fe400078ec0ff */
[----:B------:R-:W-:-:S02]  /*1590*/  LEA R24, R10, UR4, 0x1 ;  /* 0x000000040a187c11 */ /* 0x000fc4000f8e08ff */
[----:B------:R-:W-:Y:S02]  /*15a0*/  IADD3 R10, R0, -R3, RZ ;  /* 0x80000003000a7210 */ /* 0x000fe40007ffe0ff */
[----:B------:R-:W-:Y:S01]  /*15b0*/  LOP3.LUT R3, R9, 0x18, R2, 0xf8, !PT ;  /* 0x0000001809037812 */ /* 0x000fe200078ef802 */
[----:B------:R-:W-:Y:S01]  /*15c0*/  STS [R24], R11 ;  /* 0x0000000b18007388 */ /* 0x000fe20000000800 */
[----:B------:R-:W-:Y:S02]  /*15d0*/  SHF.R.U32.HI R12, RZ, 0x3, R9 ;  /* 0x00000003ff0c7819 */ /* 0x000fe40000011609 */
[C---:B------:R-:W-:Y:S01]  /*15e0*/  IADD3 R9, R24.reuse, 0x20, RZ ;  /* 0x0000002018097810 */ /* 0x040fe20007ffe0ff */
[----:B------:R0:W-:Y:S01]  /*15f0*/  STS [R24+0x200], R18 ;  /* 0x0002001218007388 */ /* 0x0001e20000000800 */
[----:B------:R-:W-:Y:S02]  /*1600*/  @P0 IADD3 R9, R24, -0x20, RZ ;  /* 0xffffffe018090810 */ /* 0x000fe40007ffe0ff */
[----:B------:R-:W-:-:S02]  /*1610*/  SHF.R.S32.HI R13, RZ, 0x5, R13 ;  /* 0x00000005ff0d7819 */ /* 0x000fc4000001140d */
[----:B------:R-:W-:Y:S01]  /*1620*/  LOP3.LUT R3, R3, R12, RZ, 0x3c, !PT ;  /* 0x0000000c03037212 */ /* 0x000fe200078e3cff */
[----:B------:R-:W-:Y:S01]  /*1630*/  STS [R9], R22 ;  /* 0x0000001609007388 */ /* 0x000fe20000000800 */
[----:B------:R-:W-:Y:S02]  /*1640*/  LEA R10, R13, R10, 0x3 ;  /* 0x0000000a0d0a7211 */ /* 0x000fe400078e18ff */
[----:B------:R-:W-:Y:S01]  /*1650*/  SHF.L.U32 R25, R4, 0x7, RZ ;  /* 0x0000000704197819 */ /* 0x000fe200000006ff */
[----:B------:R-:W-:Y:S02]  /*1660*/  STS [R9+0x200], R23 ;  /* 0x0002001709007388 */ /* 0x000fe40000000800 */
[----:B------:R-:W-:Y:S01]  /*1670*/  IMAD.U32 R3, R10, 0x20, R3 ;  /* 0x000000200a037824 */ /* 0x000fe200078e0003 */
[----:B0-----:R-:W-:Y:S01]  /*1680*/  SHF.R.S32.HI R18, RZ, 0x1f, R25 ;  /* 0x0000001fff127819 */ /* 0x001fe20000011419 */
[----:B------:R-:W-:Y:S03]  /*1690*/  STS [R24+0x1000], R19 ;  /* 0x0010001318007388 */ /* 0x000fe60000000800 */
[----:B------:R-:W-:Y:S01]  /*16a0*/  LEA R20, R3, UR4, 0x1 ;  /* 0x0000000403147c11 */ /* 0x000fe2000f8e08ff */
[----:B------:R-:W-:Y:S01]  /*16b0*/  STS [R24+0x1200], R21 ;  /* 0x0012001518007388 */ /* 0x000fe20000000800 */
[--C-:B------:R-:W-:Y:S01]  /*16c0*/  SHF.R.S32.HI R3, RZ, 0x1f, R2.reuse ;  /* 0x0000001fff037819 */ /* 0x100fe20000011402 */
[----:B------:R-:W-:Y:S01]  /*16d0*/  IMAD R18, R18, UR8, RZ ;  /* 0x0000000812127c24 */ /* 0x000fe2000f8e02ff */
[----:B------:R-:W-:Y:S01]  /*16e0*/  ULDC UR4, c[0x0][0x2d0] ;  /* 0x0000b40000047ab9 */ /* 0x000fe20000000800 */
[----:B------:R-:W-:Y:S01]  /*16f0*/  STS [R9+0x1000], R16 ;  /* 0x0010001009007388 */ /* 0x000fe20000000800 */
[----:B------:R-:W-:Y:S01]  /*1700*/  ISETP.GE.AND P0, PT, R2, UR4, PT ;  /* 0x0000000402007c0c */ /* 0x000fe2000bf06270 */
[C---:B------:R-:W-:Y:S01]  /*1710*/  IMAD.WIDE.U32 R10, R25.reuse, UR8, R2 ;  /* 0x00000008190a7c25 */ /* 0x040fe2000f8e0002 */
[----:B------:R-:W-:Y:S01]  /*1720*/  IADD3 R2, R0, 0x40, RZ ;  /* 0x0000004000027810 */ /* 0x000fe20007ffe0ff */
[----:B------:R0:W-:Y:S01]  /*1730*/  STS [R9+0x1200], R17 ;  /* 0x0012001109007388 */ /* 0x0001e20000000800 */
[----:B------:R-:W-:Y:S01]  /*1740*/  SHF.R.S32.HI R3, RZ, 0x1f, R6 ;  /* 0x0000001fff037819 */ /* 0x000fe20000011406 */
[----:B------:R-:W-:Y:S01]  /*1750*/  IMAD R18, R25, UR9, R18 ;  /* 0x0000000919127c24 */ /* 0x000fe2000f8e0212 */
[----:B------:R-:W-:Y:S01]  /*1760*/  BAR.SYNC.DEFER_BLOCKING 0x0 ;  /* 0x0000000000007b1d */ /* 0x000fe20000010000 */
[----:B------:R-:W-:-:S04]  /*1770*/  IADD3 R8, P1, R8, R10, RZ ;  /* 0x0000000a08087210 */ /* 0x000fc80007f3e0ff */
[----:B0-----:R-:W-:Y:S01]  /*1780*/  IADD3.X R9, R7, R11, R18, P1, !PT ;  /* 0x0000000b07097210 */ /* 0x001fe20000ffe412 */
[----:B------:R-:W-:Y:S01]  /*1790*/  ULDC.64 UR4, c[0x0][0x460] ;  /* 0x0001180000047ab9 */ /* 0x000fe20000000a00 */
[-C--:B------:R-:W-:Y:S01]  /*17a0*/  ISETP.GE.OR P1, PT, R2, R5.reuse, P0 ;  /* 0x000000050200720c */ /* 0x080fe20000726670 */
[----:B------:R-:W-:Y:S01]  /*17b0*/  IMAD R3, R3, UR4, RZ ;  /* 0x0000000403037c24 */ /* 0x000fe2000f8e02ff */
[----:B------:R-:W-:Y:S01]  /*17c0*/  ISETP.GE.OR P0, PT, R0, R5, P0 ;  /* 0x000000050000720c */ /* 0x000fe20000706670 */
[----:B------:R-:W-:Y:S01]  /*17d0*/  IMAD.WIDE.U32 R16, R6, UR4, R8 ;  /* 0x0000000406107c25 */ /* 0x000fe2000f8e0008 */
[----:B------:R-:W-:-:S03]  /*17e0*/  SHF.R.S32.HI R18, RZ, 0x1f, R0 ;  /* 0x0000001fff127819 */ /* 0x000fc60000011400 */
[----:B------:R-:W-:-:S05]  /*17f0*/  IMAD R3, R6, UR5, R3 ;  /* 0x0000000506037c24 */ /* 0x000fca000f8e0203 */
[----:B------:R-:W-:Y:S01]  /*1800*/  IADD3 R9, R17, R3, RZ ;  /* 0x0000000311097210 */ /* 0x000fe20007ffe0ff */
[----:B------:R0:W1:Y:S02]  /*1810*/  LDS.128 R12, [R20+0x1000] ;  /* 0x00100000140c7984 */ /* 0x0000640000000c00 */
[----:B------:R-:W-:Y:S05]  /*1820*/  @P0 BRA `(.L_x_265) ;  /* 0x0000000000280947 */ /* 0x000fea0003800000 */
[----:B------:R-:W2:Y:S01]  /*1830*/  LDS.128 R4, [R20] ;  /* 0x0000000014047984 */ /* 0x000ea20000000c00 */
[----:B------:R-:W-:Y:S01]  /*1840*/  MOV R8, R16 ;  /* 0x0000001000087202 */ /* 0x000fe20000000f00 */
[----:B------:R-:W-:Y:S01]  /*1850*/  IMAD R11, R18, UR8, RZ ;  /* 0x00000008120b7c24 */ /* 0x000fe2000f8e02ff */
[----:B------:R-:W-:-:S03]  /*1860*/  ULDC.64 UR4, c[0x0][0x3e8] ;  /* 0x0000fa0000047ab9 */ /* 0x000fc60000000a00 */
[----:B------:R-:W-:-:S04]  /*1870*/  IMAD.WIDE.U32 R2, R0, UR8, R8 ;  /* 0x0000000800027c25 */ /* 0x000fc8000f8e0008 */
[----:B------:R-:W-:Y:S01]  /*1880*/  IMAD R11, R0, UR9, R11 ;  /* 0x00000009000b7c24 */ /* 0x000fe2000f8e020b */
[----:B------:R-:W-:-:S03]  /*1890*/  LEA R10, P0, R2, UR4, 0x1 ;  /* 0x00000004020a7c11 */ /* 0x000fc6000f8008ff */
[----:B------:R-:W-:-:S05]  /*18a0*/  IMAD.IADD R3, R3, 0x1, R11 ;  /* 0x0000000103037824 */ /* 0x000fca00078e020b */
[----:B------:R-:W-:-:S05]  /*18b0*/  LEA.HI.X R11, R2, UR5, R3, 0x1, P0 ;  /* 0x00000005020b7c11 */ /* 0x000fca00080f0c03 */
[----:B--2---:R2:W-:Y:S02]  /*18c0*/  STG.E.128 desc[UR6][R10.64], R4 ;  /* 0x000000040a007986 */ /* 0x0045e4000c101d06 */
.L_x_265:
[----:B------:R-:W-:Y:S05]  /*18d0*/  BSYNC B0 ;  /* 0x0000000000007941 */ /* 0x000fea0003800000 */
.L_x_264:
[----:B------:R-:W-:Y:S05]  /*18e0*/  @P1 EXIT ;  /* 0x000000000000194d */ /* 0x000fea0003800000 */
[----:B--2---:R-:W-:Y:S01]  /*18f0*/  IADD3 R5, P0, R0, 0x40, RZ ;  /* 0x0000004000057810 */ /* 0x004fe20007f1e0ff */
[----:B------:R-:W-:Y:S01]  /*1900*/  ULDC.64 UR4, c[0x0][0x3e8] ;  /* 0x0000fa0000047ab9 */ /* 0x000fe20000000a00 */
[----:B------:R-:W-:Y:S02]  /*1910*/  MOV R2, R16 ;  /* 0x0000001000027202 */ /* 0x000fe40000000f00 */
[----:B------:R-:W-:Y:S02]  /*1920*/  IADD3.X R0, RZ, R18, RZ, P0, !PT ;  /* 0x00000012ff007210 */ /* 0x000fe400007fe4ff */
[----:B------:R-:W-:-:S03]  /*1930*/  MOV R3, R9 ;  /* 0x0000000900037202 */ /* 0x000fc60000000f00 */
[----:B------:R-:W-:Y:S02]  /*1940*/  IMAD R0, R0, UR8, RZ ;  /* 0x0000000800007c24 */ /* 0x000fe4000f8e02ff */
[----:B------:R-:W-:-:S04]  /*1950*/  IMAD.WIDE.U32 R2, R5, UR8, R2 ;  /* 0x0000000805027c25 */ /* 0x000fc8000f8e0002 */
[----:B------:R-:W-:Y:S01]  /*1960*/  IMAD R5, R5, UR9, R0 ;  /* 0x0000000905057c24 */ /* 0x000fe2000f8e0200 */
[----:B------:R-:W-:-:S04]  /*1970*/  LEA R4, P0, R2, UR4, 0x1 ;  /* 0x0000000402047c11 */ /* 0x000fc8000f8008ff */
[----:B------:R-:W-:-:S04]  /*1980*/  IADD3 R3, R3, R5, RZ ;  /* 0x0000000503037210 */ /* 0x000fc80007ffe0ff */
[----:B------:R-:W-:-:S05]  /*1990*/  LEA.HI.X R5, R2, UR5, R3, 0x1, P0 ;  /* 0x0000000502057c11 */ /* 0x000fca00080f0c03 */
[----:B-1----:R-:W-:Y:S01]  /*19a0*/  STG.E.128 desc[UR6][R4.64], R12 ;  /* 0x0000000c04007986 */ /* 0x002fe2000c101d06 */
[----:B------:R-:W-:Y:S05]  /*19b0*/  EXIT ;  /* 0x000000000000794d */ /* 0x000fea0003800000 */
.L_x_266:
        /* <DEDUP_REMOVED lines=12> */
.L_x_1335:


//--------------------- .text._ZN5flash44flash_bwd_dq_dk_dv_loop_seqk_parallel_kernelI23Flash_bwd_kernel_traitsILi32ELi128ELi128ELi8ELi4ELi4ELi4ELb1ELb0EN7cutlass6half_tE19Flash_kernel_traitsILi32ELi128ELi128ELi8ES3_EELb1ELb0ELb0ELb0ELb0ELb1ELb0EEEvNS_16Flash_bwd_paramsE --------------------------
	.section	.text._ZN5flash44flash_bwd_dq_dk_dv_loop_seqk_parallel_kernelI23Flash_bwd_kernel_traitsILi32ELi128ELi128ELi8ELi4ELi4ELi4ELb1ELb0EN7cutlass6half_tE19Flash_kernel_traitsILi32ELi128ELi128ELi8ES3_EELb1ELb0ELb0ELb0ELb0ELb1ELb0EEEvNS_16Flash_bwd_paramsE,"ax",@progbits
	.align	128
        .global         _ZN5flash44flash_bwd_dq_dk_dv_loop_seqk_parallel_kernelI23Flash_bwd_kernel_traitsILi32ELi128ELi128ELi8ELi4ELi4ELi4ELb1ELb0EN7cutlass6half_tE19Flash_kernel_traitsILi32ELi128ELi128ELi8ES3_EELb1ELb0ELb0ELb0ELb0ELb1ELb0EEEvNS_16Flash_bwd_paramsE
        .type           _ZN5flash44flash_bwd_dq_dk_dv_loop_seqk_parallel_kernelI23Flash_bwd_kernel_traitsILi32ELi128ELi128ELi8ELi4ELi4ELi4ELb1ELb0EN7cutlass6half_tE19Flash_kernel_traitsILi32ELi128ELi128ELi8ES3_EELb1ELb0ELb0ELb0ELb0ELb1ELb0EEEvNS_16Flash_bwd_paramsE,@function
        .size           _ZN5flash44flash_bwd_dq_dk_dv_loop_seqk_parallel_kernelI23Flash_bwd_kernel_traitsILi32ELi128ELi128ELi8ELi4ELi4ELi4ELb1ELb0EN7cutlass6half_tE19Flash_kernel_traitsILi32ELi128ELi128ELi8ES3_EELb1ELb0ELb0ELb0ELb0ELb1ELb0EEEvNS_16Flash_bwd_paramsE,(.L_x_1336 - _ZN5flash44flash_bwd_dq_dk_dv_loop_seqk_parallel_kernelI23Flash_bwd_kernel_traitsILi32ELi128ELi128ELi8ELi4ELi4ELi4ELb1ELb0EN7cutlass6half_tE19Flash_kernel_traitsILi32ELi128ELi128ELi8ES3_EELb1ELb0ELb0ELb0ELb0ELb1ELb0EEEvNS_16Flash_bwd_paramsE)
        .other          _ZN5flash44flash_bwd_dq_dk_dv_loop_seqk_parallel_kernelI23Flash_bwd_kernel_traitsILi32ELi128ELi128ELi8ELi4ELi4ELi4ELb1ELb0EN7cutlass6half_tE19Flash_kernel_traitsILi32ELi128ELi128ELi8ES3_EELb1ELb0ELb0ELb0ELb0ELb1ELb0EEEvNS_16Flash_bwd_paramsE,@"STO_CUDA_ENTRY STV_DEFAULT"
_ZN5flash44flash_bwd_dq_dk_dv_loop_seqk_parallel_kernelI23Flash_bwd_kernel_traitsILi32ELi128ELi128ELi8ELi4ELi4ELi4ELb1ELb0EN7cutlass6half_tE19Flash_kernel_traitsILi32ELi128ELi128ELi8ES3_EELb1ELb0ELb0ELb0ELb0ELb1ELb0EEEvNS_16Flash_bwd_paramsE:
.text._ZN5flash44flash_bwd_dq_dk_dv_loop_seqk_parallel_kernelI23Flash_bwd_kernel_traitsILi32ELi128ELi128ELi8ELi4ELi4ELi4ELb1ELb0EN7cutlass6half_tE19Flash_kernel_traitsILi32ELi128ELi128ELi8ES3_EELb1ELb0ELb0ELb0ELb0ELb1ELb0EEEvNS_16Flash_bwd_paramsE:
        /* <DEDUP_REMOVED lines=16> */
[----:B------:R-:W-:Y:S01]  /*0100*/  UMOV UR58, 0xffffe000 ;  /* 0xffffe000003a7882 */ /* 0x000fe20000000000 */
[----:B------:R-:W-:Y:S02]  /*0110*/  IMAD.MOV.U32 R151, RZ, RZ, 0x40 ;  /* 0x00000040ff977424 */ /* 0x000fe400078e00ff */
[----:B------:R-:W3:Y:S08]  /*0120*/  S2UR UR55, SR_CTAID.Z ;  /* 0x00000000003779c3 */ /* 0x000ef00000002700 */
[----:B------:R-:W4:Y:S01]  /*0130*/  S2UR UR43, SR_CTAID.Y ;  /* 0x00000000002b79c3 */ /* 0x000f220000002600 */
[----:B--2---:R-:W-:-:S04]  /*0140*/  ULEA UR4, UR4, UR5, 0x18 ;  /* 0x0000000504047291 */ /* 0x004fc8000f8ec03f */
[----:B------:R-:W-:Y:S01]  /*0150*/  UIADD3 UR5, UR4, 0x8000, URZ ;  /* 0x0000800004057890 */ /* 0x000fe2000fffe03f */
        /* <DEDUP_REMOVED lines=8> */
[----:B------:R-:W-:-:S02]  /*01e0*/  SHF.R.S32.HI R2, RZ, 0x4, R3 ;  /* 0x00000004ff027819 */ /* 0x000fc40000011403 */
[----:B------:R-:W-:Y:S02]  /*01f0*/  LOP3.LUT R9, R16, 0xfffffff8, RZ, 0xc0, !PT ;  /* 0xfffffff810097812 */ /* 0x000fe400078ec0ff */
[C---:B------:R-:W-:Y:S02]  /*0200*/  LOP3.LUT R0, R3.reuse, 0xfffffff0, RZ, 0xc0, !PT ;  /* 0xfffffff003007812 */ /* 0x040fe400078ec0ff */
[----:B------:R-:W-:Y:S01]  /*0210*/  LOP3.LUT R7, R6, 0xffffffe0, RZ, 0xc0, !PT ;  /* 0xffffffe006077812 */ /* 0x000fe200078ec0ff */
[C---:B------:R-:W-:Y:S01]  /*0220*/  IMAD.IADD R9, R8.reuse, 0x1, -R9 ;  /* 0x0000000108097824 */ /* 0x040fe200078e0a09 */
[----:B------:R-:W-:Y:S01]  /*0230*/  LEA.HI R4, R3, R2, RZ, 0x1 ;  /* 0x0000000203047211 */ /* 0x000fe200078f08ff */
[C---:B------:R-:W-:Y:S01]  /*0240*/  IMAD.IADD R3, R8.reuse, 0x1, -R0 ;  /* 0x0000000108037824 */ /* 0x040fe200078e0a00 */
[----:B------:R-:W-:Y:S01]  /*0250*/  SHF.R.S32.HI R243, RZ, 0x7, R243 ;  /* 0x00000007fff37819 */ /* 0x000fe200000114f3 */
[----:B------:R-:W-:Y:S01]  /*0260*/  IMAD.IADD R0, R8, 0x1, -R7 ;  /* 0x0000000108007824 */ /* 0x000fe200078e0a07 */
[----:B------:R-:W-:-:S02]  /*0270*/  LOP3.LUT R4, R4, 0xfffffffe, RZ, 0xc0, !PT ;  /* 0xfffffffe04047812 */ /* 0x000fc400078ec0ff */
[----:B------:R-:W-:Y:S02]  /*0280*/  LEA.HI R11, R9, R9, RZ, 0x1 ;  /* 0x00000009090b7211 */ /* 0x000fe400078f08ff */
[----:B------:R-:W-:Y:S01]  /*0290*/  SHF.R.S32.HI R7, RZ, 0x1f, R0 ;  /* 0x0000001fff077819 */ /* 0x000fe20000011400 */
[----:B------:R-:W-:Y:S01]  /*02a0*/  IMAD.IADD R12, R2, 0x1, -R4 ;  /* 0x00000001020c7824 */ /* 0x000fe200078e0a04 */
[----:B------:R-:W-:Y:S02]  /*02b0*/  LOP3.LUT R2, R11, 0x7fffffe, RZ, 0xc0, !PT ;  /* 0x07fffffe0b027812 */ /* 0x000fe400078ec0ff */
[----:B------:R-:W-:Y:S01]  /*02c0*/  LEA.HI R242, R7, R0, RZ, 0x2 ;  /* 0x0000000007f27211 */ /* 0x000fe200078f10ff */
[----:B------:R-:W-:Y:S01]  /*02d0*/  IMAD R0, R243, 0x8, R12 ;  /* 0x00000008f3007824 */ /* 0x000fe200078e020c */
[--C-:B------:R-:W-:Y:S01]  /*02e0*/  SHF.R.S32.HI R235, RZ, 0x2, R5.reuse ;  /* 0x00000002ffeb7819 */ /* 0x100fe20000011405 */
[----:B------:R-:W-:Y:S01]  /*02f0*/  IMAD.IADD R2, R9, 0x1, -R2 ;  /* 0x0000000109027824 */ /* 0x000fe200078e0a02 */
[----:B------:R-:W-:-:S02]  /*0300*/  SHF.R.S32.HI R4, RZ, 0x1f, R5 ;  /* 0x0000001fff047819 */ /* 0x000fc40000011405 */
[----:B------:R-:W-:Y:S01]  /*0310*/  SHF.R.S32.HI R13, RZ, 0x1f, R3 ;  /* 0x0000001fff0d7819 */ /* 0x000fe20000011403 */
[----:B------:R-:W-:Y:S01]  /*0320*/  IMAD R0, R0, 0x8, R2 ;  /* 0x0000000800007824 */ /* 0x000fe200078e0202 */
[----:B------:R-:W-:Y:S02]  /*0330*/  LOP3.LUT R10, R5, 0xfffffffc, RZ, 0xc0, !PT ;  /* 0xfffffffc050a7812 */ /* 0x000fe400078ec0ff */
[----:B------:R-:W-:Y:S02]  /*0340*/  LEA.HI R2, R4, R235, RZ, 0x3 ;  /* 0x000000eb04027211 */ /* 0x000fe400078f18ff */
[-C--:B------:R-:W-:Y:S01]  /*0350*/  LEA.HI R4, R3, R3.reuse, RZ, 0x1 ;  /* 0x0000000303047211 */ /* 0x080fe200078f08ff */
[----:B------:R-:W-:Y:S01]  /*0360*/  IMAD.IADD R244, R8, 0x1, -R10 ;  /* 0x0000000108f47824 */ /* 0x000fe200078e0a0a */
[----:B------:R-:W-:Y:S02]  /*0370*/  LEA.HI R13, R13, R3, RZ, 0x3 ;  /* 0x000000030d0d7211 */ /* 0x000fe400078f18ff */
[--C-:B------:R-:W-:Y:S01]  /*0380*/  SHF.R.S32.HI R247, RZ, 0x5, R6.reuse ;  /* 0x00000005fff77819 */ /* 0x100fe20000011406 */
[C---:B------:R-:W-:Y:S01]  /*0390*/  IMAD.SHL.U32 R18, R244.reuse, 0x2, RZ ;  /* 0x00000002f4127824 */ /* 0x040fe200078e00ff */
[----:B------:R-:W-:Y:S01]  /*03a0*/  SHF.R.S32.HI R6, RZ, 0x1f, R6 ;  /* 0x0000001fff067819 */ /* 0x000fe20000011406 */
[----:B------:R-:W-:Y:S01]  /*03b0*/  IMAD.SHL.U32 R244, R244, 0x8, RZ ;  /* 0x00000008f4f47824 */ /* 0x000fe200078e00ff */
[----:B------:R-:W-:-:S02]  /*03c0*/  SHF.R.S32.HI R5, RZ, 0x1, R4 ;  /* 0x00000001ff057819 */ /* 0x000fc40000011404 */
[----:B------:R-:W-:Y:S02]  /*03d0*/  SHF.R.S32.HI R7, RZ, 0x1f, R4 ;  /* 0x0000001fff077819 */ /* 0x000fe40000011404 */
[----:B------:R-:W-:Y:S02]  /*03e0*/  LOP3.LUT R8, R4, 0x7fffffe, RZ, 0xc0, !PT ;  /* 0x07fffffe04087812 */ /* 0x000fe400078ec0ff */
[----:B------:R-:W-:Y:S02]  /*03f0*/  LOP3.LUT R2, R2, 0xfffffff8, RZ, 0xc0, !PT ;  /* 0xfffffff802027812 */ /* 0x000fe400078ec0ff */
[----:B------:R-:W-:Y:S01]  /*0400*/  LOP3.LUT R4, R13, 0xfffffff8, RZ, 0xc0, !PT ;  /* 0xfffffff80d047812 */ /* 0x000fe200078ec0ff */
[----:B------:R-:W-:Y:S01]  /*0410*/  IMAD.IADD R17, R3, 0x1, -R8 ;  /* 0x0000000103117824 */ /* 0x000fe200078e0a08 */
[----:B------:R-:W-:Y:S01]  /*0420*/  LEA.HI R10, R6, R247, RZ, 0x2 ;  /* 0x000000f7060a7211 */ /* 0x000fe200078f10ff */
[----:B------:R-:W-:Y:S01]  /*0430*/  IMAD.IADD R2, R235, 0x1, -R2 ;  /* 0x00000001eb027824 */ /* 0x000fe200078e0a02 */
[----:B------:R-:W-:Y:S01]  /*0440*/  LEA.HI R7, R7, R5, RZ, 0x2 ;  /* 0x0000000507077211 */ /* 0x000fe200078f10ff */
[----:B------:R-:W-:Y:S01]  /*0450*/  IMAD.IADD R15, R3, 0x1, -R4 ;  /* 0x00000001030f7824 */ /* 0x000fe200078e0a04 */
[----:B------:R-:W-:Y:S01]  /*0460*/  LOP3.LUT R4, R10, 0xfffffffc, RZ, 0xc0, !PT ;  /* 0xfffffffc0a047812 */ /* 0x000fe200078ec0ff */
[----:B------:R-:W-:Y:S01]  /*0470*/  IMAD.SHL.U32 R3, R9, 0x40, RZ ;  /* 0x0000004009037824 */ /* 0x000fe200078e00ff */
[----:B------:R-:W-:Y:S01]  /*0480*/  LOP3.LUT R6, R2, 0x1, RZ, 0xc0, !PT ;  /* 0x0000000102067812 */ /* 0x000fe200078ec0ff */
[----:B------:R-:W-:Y:S01]  /*0490*/  IMAD R8, R243, 0x2000, R18 ;  /* 0x00002000f3087824 */ /* 0x000fe200078e0212 */
[----:B------:R-:W-:Y:S01]  /*04a0*/  LOP3.LUT R7, R7, 0xfffffffc, RZ, 0xc0, !PT ;  /* 0xfffffffc07077812 */ /* 0x000fe200078ec0ff */
[----:B------:R-:W-:Y:S01]  /*04b0*/  IMAD.IADD R248, R247, 0x1, -R4 ;  /* 0x00000001f7f87824 */ /* 0x000fe200078e0a04 */
[----:B------:R-:W-:-:S02]  /*04c0*/  SHF.R.S32.HI R4, RZ, 0x1, R11 ;  /* 0x00000001ff047819 */ /* 0x000fc4000001140b */
[----:B------:R-:W-:Y:S01]  /*04d0*/  ISETP.NE.U32.AND P6, PT, R6, 0x1, PT ;  /* 0x000000010600780c */ /* 0x000fe20003fc5070 */
[----:B------:R-:W-:Y:S01]  /*04e0*/  IMAD.IADD R14, R5, 0x1, -R7 ;  /* 0x00000001050e7824 */ /* 0x000fe200078e0a07 */
[----:B------:R-:W-:Y:S01]  /*04f0*/  LOP3.LUT R6, R3, 0x1c0, RZ, 0xc0, !PT ;  /* 0x000001c003067812 */ /* 0x000fe200078ec0ff */
[----:B------:R-:W-:Y:S01]  /*0500*/  IMAD.SHL.U32 R3, R248, 0x10, RZ ;  /* 0x00000010f8037824 */ /* 0x000fe200078e00ff */
[C---:B------:R-:W-:Y:S01]  /*0510*/  LOP3.LUT P0, RZ, R4.reuse, 0x2, RZ, 0xc0, !PT ;  /* 0x0000000204ff7812 */ /* 0x040fe2000780c0ff */
[----:B------:R-:W-:Y:S01]  /*0520*/  IMAD.SHL.U32 R5, R4, 0x40, RZ ;  /* 0x0000004004057824 */ /* 0x000fe200078e00ff */
[----:B------:R-:W-:Y:S02]  /*0530*/  LEA.HI R10, R2, R2, RZ, 0x1 ;  /* 0x00000002020a7211 */ /* 0x000fe400078f08ff */
[----:B------:R-:W-:Y:S02]  /*0540*/  LEA.HI.SX32 R242, R242, R3, 0x1e ;  /* 0x00000003f2f27211 */ /* 0x000fe400078ff2ff */
[----:B------:R-:W-:-:S02]  /*0550*/  LOP3.LUT R4, R6, 0x30, R3, 0xf8, !PT ;  /* 0x0000003006047812 */ /* 0x000fc400078ef803 */
[----:B------:R-:W-:Y:S01]  /*0560*/  LOP3.LUT R3, R5, 0xc0, RZ, 0xc0, !PT ;  /* 0x000000c005037812 */ /* 0x000fe200078ec0ff */
[----:B------:R-:W-:Y:S01]  /*0570*/  IMAD.SHL.U32 R5, R2, 0x40, RZ ;  /* 0x0000004002057824 */ /* 0x000fe200078e00ff */
[----:B------:R-:W-:Y:S02]  /*0580*/  LOP3.LUT R7, R10, 0x3fffffe, RZ, 0xc0, !PT ;  /* 0x03fffffe0a077812 */ /* 0x000fe400078ec0ff */
[--C-:B------:R-:W-:Y:S02]  /*0590*/  LOP3.LUT R11, R4, 0x8, R16.reuse, 0xf8, !PT ;  /* 0x00000008040b7812 */ /* 0x100fe400078ef810 */
[----:B------:R-:W-:Y:S01]  /*05a0*/  LOP3.LUT R4, R3, 0x8, R16, 0xf8, !PT ;  /* 0x0000000803047812 */ /* 0x000fe200078ef810 */
[C---:B------:R-:W-:Y:S01]  /*05b0*/  IMAD.IADD R9, R2.reuse, 0x1, -R7 ;  /* 0x0000000102097824 */ /* 0x040fe200078e0a07 */
[----:B------:R-:W-:Y:S02]  /*05c0*/  SHF.R.U32.HI R3, RZ, 0x3, R3 ;  /* 0x00000003ff037819 */ /* 0x000fe40000011603 */
[----:B------:R-:W-:-:S02]  /*05d0*/  LOP3.LUT P5, RZ, R2, 0x2, RZ, 0xc0, !PT ;  /* 0x0000000202ff7812 */ /* 0x000fc400078ac0ff */
[----:B------:R-:W-:Y:S02]  /*05e0*/  LOP3.LUT P4, RZ, R2, 0x4, RZ, 0xc0, !PT ;  /* 0x0000000402ff7812 */ /* 0x000fe4000788c0ff */
[----:B------:R-:W-:Y:S02]  /*05f0*/  LOP3.LUT R5, R5, 0x1c0, RZ, 0xc0, !PT ;  /* 0x000001c005057812 */ /* 0x000fe400078ec0ff */
[----:B------:R-:W-:Y:S01]  /*0600*/  LOP3.LUT R2, R4, R3, RZ, 0x3c, !PT ;  /* 0x0000000304027212 */ /* 0x000fe200078e3cff */
[----:B------:R-:W-:Y:S01]  /*0610*/  IMAD.SHL.U32 R3, R248, 0x400, RZ ;  /* 0x00000400f8037824 */ /* 0x000fe200078e00ff */
[----:B------:R-:W-:Y:S02]  /*0620*/  SHF.R.S32.HI R4, RZ, 0x3, R13 ;  /* 0x00000003ff047819 */ /* 0x000fe4000001140d */
[----:B------:R-:W-:Y:S01]  /*0630*/  SHF.R.U32.HI R7, RZ, 0x3, R6 ;  /* 0x00000003ff077819 */ /* 0x000fe20000011606 */
[----:B------:R-:W-:Y:S01]  /*0640*/  IMAD.U32 R156, R0, 0x20, R2 ;  /* 0x00000020009c7824 */ /* 0x000fe200078e0002 */
[----:B------:R-:W-:Y:S01]  /*0650*/  LEA.HI R6, R5, R5, RZ, 0x1d ;  /* 0x0000000505067211 */ /* 0x000fe200078fe8ff */
[----:B------:R-:W-:Y:S01]  /*0660*/  IMAD R5, R248, 0x200, R18 ;  /* 0x00000200f8057824 */ /* 0x000fe200078e0212 */
[----:B------:R-:W-:Y:S01]  /*0670*/  SHF.R.S32.HI R2, RZ, 0x1, R10 ;  /* 0x00000001ff027819 */ /* 0x000fe2000001140a */
[----:B------:R-:W-:Y:S01]  /*0680*/  IMAD R17, R4, 0x8, R17 ;  /* 0x0000000804117824 */ /* 0x000fe200078e0211 */
[--C-:B------:R-:W-:Y:S01]  /*0690*/  IADD3 R221, R6, R8, R3.reuse ;  /* 0x0000000806dd7210 */ /* 0x100fe20007ffe003 */
[----:B------:R-:W-:Y:S01]  /*06a0*/  IMAD R13, R4, 0x200, R3 ;  /* 0x00000200040d7824 */ /* 0x000fe200078e0203 */
[----:B------:R-:W-:Y:S01]  /*06b0*/  LOP3.LUT R4, R11, R7, RZ, 0x3c, !PT ;  /* 0x000000070b047212 */ /* 0x000fe200078e3cff */
[----:B------:R-:W-:Y:S01]  /*06c0*/  IMAD R11, R9, 0x20, R5 ;  /* 0x00000020090b7824 */ /* 0x000fe200078e0205 */
[----:B------:R-:W-:Y:S01]  /*06d0*/  LOP3.LUT P3, RZ, R2, 0x2, RZ, 0xc0, !PT ;  /* 0x0000000202ff7812 */ /* 0x000fe2000786c0ff */
[----:B------:R-:W-:Y:S01]  /*06e0*/  IMAD.SHL.U32 R5, R15, 0x40, RZ ;  /* 0x000000400f057824 */ /* 0x000fe200078e00ff */
[----:B------:R-:W-:Y:S01]  /*06f0*/  LEA R149, R156, UR5, 0x1 ;  /* 0x000000059c957c11 */ /* 0x000fe2000f8e08ff */
[----:B------:R-:W-:Y:S01]  /*0700*/  IMAD.SHL.U32 R0, R243, 0x8, RZ ;  /* 0x00000008f3007824 */ /* 0x000fe200078e00ff */
[----:B------:R-:W-:Y:S01]  /*0710*/  R2P PR, R15, 0x6 ;  /* 0x000000060f007804 */ /* 0x000fe20000000000 */
[----:B------:R-:W-:Y:S01]  /*0720*/  IMAD.SHL.U32 R7, R12, 0x8, RZ ;  /* 0x000000080c077824 */ /* 0x000fe200078e00ff */
[----:B------:R-:W-:Y:S01]  /*0730*/  LOP3.LUT R5, R5, 0x1c0, RZ, 0xc0, !PT ;  /* 0x000001c005057812 */ /* 0x000fe200078ec0ff */
[----:B------:R-:W-:Y:S01]  /*0740*/  IMAD.SHL.U32 R2, R2, 0x40, RZ ;  /* 0x0000004002027824 */ /* 0x000fe200078e00ff */
[----:B------:R-:W-:Y:S01]  /*0750*/  LOP3.LUT R8, R0, 0x8, RZ, 0xc0, !PT ;  /* 0x0000000800087812 */ /* 0x000fe200078ec0ff */
[----:B------:R-:W-:Y:S01]  /*0760*/  IMAD.SHL.U32 R3, R14, 0x40, RZ ;  /* 0x000000400e037824 */ /* 0x000fe200078e00ff */
[----:B------:R-:W-:Y:S01]  /*0770*/  SEL R0, R154, 0xffffffe0, !P0 ;  /* 0xffffffe09a007807 */ /* 0x000fe20004000000 */
[----:B------:R-:W-:Y:S01]  /*0780*/  IMAD.SHL.U32 R10, R12, 0x10, RZ ;  /* 0x000000100c0a7824 */ /* 0x000fe200078e00ff */
[----:B------:R-:W-:Y:S01]  /*0790*/  LOP3.LUT R2, R2, 0xc0, RZ, 0xc0, !PT ;  /* 0x000000c002027812 */ /* 0x000fe200078ec0ff */
[----:B------:R-:W-:Y:S01]  /*07a0*/  IMAD R4, R12, 0x200, R4 ;  /* 0x000002000c047824 */ /* 0x000fe200078e0204 */
[----:B------:R-:W-:Y:S01]  /*07b0*/  LOP3.LUT R7, R7, 0x8, RZ, 0xc0, !PT ;  /* 0x0000000807077812 */ /* 0x000fe200078ec0ff */
[----:B------:R-:W-:Y:S01]  /*07c0*/  IMAD.IADD R149, R149, 0x1, R0 ;  /* 0x0000000195957824 */ /* 0x000fe200078e0200 */
[----:B------:R-:W-:Y:S01]  /*07d0*/  SHF.R.U32.HI R150, RZ, 0x3, R5 ;  /* 0x00000003ff967819 */ /* 0x000fe20000011605 */
[----:B------:R-:W-:Y:S01]  /*07e0*/  IMAD.U32 R0, RZ, RZ, UR6 ;  /* 0x00000006ff007e24 */ /* 0x000fe2000f8e00ff */
[----:B------:R-:W-:Y:S01]  /*07f0*/  SHF.R.U32.HI R9, RZ, 0x3, R2 ;  /* 0x00000003ff097819 */ /* 0x000fe20000011602 */
[----:B------:R-:W-:Y:S01]  /*0800*/  USHF.R.S32.HI UR6, URZ, 0x1f, UR43 ;  /* 0x0000001f3f067899 */ /* 0x000fe2000801142b */
[----:B------:R-:W-:Y:S01]  /*0810*/  LOP3.LUT R150, R150, R5, R7, 0x1e, !PT ;  /* 0x0000000596967212 */ /* 0x000fe200078e1e07 */
[----:B------:R-:W-:Y:S01]  /*0820*/  IMAD.U32 R0, RZ, RZ, UR7 ;  /* 0x00000007ff007e24 */ /* 0x000fe2000f8e00ff */
[----:B------:R-:W-:Y:S01]  /*0830*/  LOP3.LUT R3, R3, 0xc0, RZ, 0xc0, !PT ;  /* 0x000000c003037812 */ /* 0x000fe200078ec0ff */
[----:B------:R-:W-:Y:S01]  /*0840*/  USHF.R.S32.HI UR7, URZ, 0x1f, UR55 ;  /* 0x0000001f3f077899 */ /* 0x000fe20008011437 */
[----:B------:R-:W-:Y:S01]  /*0850*/  LOP3.LUT R2, R9, R2, R8, 0x1e, !PT ;  /* 0x0000000209027212 */ /* 0x000fe200078e1e08 */
[----:B------:R-:W-:Y:S01]  /*0860*/  IMAD.IADD R150, R13, 0x1, R150 ;  /* 0x000000010d967824 */ /* 0x000fe200078e0296 */
[----:B------:R-:W-:Y:S01]  /*0870*/  LEA R221, R221, UR4, 0x1 ;  /* 0x00000004dddd7c11 */ /* 0x000fe2000f8e08ff */
[----:B------:R-:W-:Y:S01]  /*0880*/  IMAD.U32 R0, RZ, RZ, UR6 ;  /* 0x00000006ff007e24 */ /* 0x000fe2000f8e00ff */
[----:B------:R-:W-:Y:S01]  /*0890*/  SHF.R.U32.HI R6, RZ, 0x3, R3 ;  /* 0x00000003ff067819 */ /* 0x000fe20000011603 */
[----:B------:R-:W-:Y:S01]  /*08a0*/  UIADD3 UR6, UR4, 0x6000, URZ ;  /* 0x0000600004067890 */ /* 0x000fe2000fffe03f */
[----:B------:R-:W-:Y:S01]  /*08b0*/  LOP3.LUT R10, R8, 0x10, R10, 0xf8, !PT ;  /* 0x00000010080a7812 */ /* 0x000fe200078ef80a */
[----:B------:R-:W-:Y:S01]  /*08c0*/  IMAD.IADD R5, R2, 0x1, R11 ;  /* 0x0000000102057824 */ /* 0x000fe200078e020b */
[----:B------:R-:W-:Y:S01]  /*08d0*/  SEL R222, R222, 0x10, !P6 ;  /* 0x00000010dede7807 */ /* 0x000fe20007000000 */
[----:B------:R-:W-:Y:S01]  /*08e0*/  VIADD R220, R221, 0x40 ;  /* 0x00000040dddc7836 */ /* 0x000fe20000000000 */
[----:B------:R-:W-:Y:S01]  /*08f0*/  LEA R150, R150, UR5, 0x1 ;  /* 0x0000000596967c11 */ /* 0x000fe2000f8e08ff */
[----:B------:R-:W-:Y:S01]  /*0900*/  IMAD.SHL.U32 R2, R17, 0x20, RZ ;  /* 0x0000002011027824 */ /* 0x000fe200078e00ff */
[C---:B------:R-:W-:Y:S01]  /*0910*/  LOP3.LUT R7, R6.reuse, R3, R7, 0x1e, !PT ;  /* 0x0000000306077212 */ /* 0x040fe200078e1e07 */
[C---:B------:R-:W-:Y:S01]  /*0920*/  @P4 VIADD R220, R221.reuse, 0xffffffc0 ;  /* 0xffffffc0dddc4836 */ /* 0x040fe20000000000 */
[----:B------:R-:W-:Y:S01]  /*0930*/  LOP3.LUT R3, R6, R10, R3, 0x1e, !PT ;  /* 0x0000000a06037212 */ /* 0x000fe200078e1e03 */
[----:B------:R-:W-:Y:S01]  /*0940*/  IMAD.IADD R223, R221, 0x1, R222 ;  /* 0x00000001dddf7824 */ /* 0x000fe200078e02de */
[----:B------:R-:W-:Y:S01]  /*0950*/  SEL R224, R154, 0xffffffe0, !P5 ;  /* 0xffffffe09ae07807 */ /* 0x000fe20006800000 */
[----:B------:R-:W-:Y:S01]  /*0960*/  VIADD R157, R150, 0x20 ;  /* 0x00000020969d7836 */ /* 0x000fe20000000000 */
[----:B------:R-:W-:Y:S01]  /*0970*/  SEL R151, R151, 0xffffffc0, !P2 ;  /* 0xffffffc097977807 */ /* 0x000fe20005000000 */
[----:B------:R-:W-:Y:S01]  /*0980*/  IMAD R161, R248, 0x200, R2 ;  /* 0x00000200f8a17824 */ /* 0x000fe200078e0202 */
[----:B------:R-:W-:Y:S01]  /*0990*/  LEA R249, R5, UR6, 0x1 ;  /* 0x0000000605f97c11 */ /* 0x000fe2000f8e08ff */
[----:B------:R-:W-:Y:S01]  /*09a0*/  IMAD.IADD R222, R222, 0x1, R220 ;  /* 0x00000001dede7824 */ /* 0x000fe200078e02dc */
[----:B------:R-:W-:Y:S01]  /*09b0*/  LOP3.LUT P0, RZ, R14, 0x2, RZ, 0xc0, !PT ;  /* 0x000000020eff7812 */ /* 0x000fe2000780c0ff */
[----:B------:R-:W-:-:S02]  /*09c0*/  @P1 VIADD R157, R150, 0xffffffe0 ;  /* 0xffffffe0969d1836 */ /* 0x000fc40000000000 */
[----:B------:R-:W-:Y:S01]  /*09d0*/  IMAD.IADD R155, R2, 0x1, R3 ;  /* 0x00000001029b7824 */ /* 0x000fe200078e0203 */
[----:B------:R-:W-:Y:S01]  /*09e0*/  SEL R154, R154, 0xffffffe0, !P0 ;  /* 0xffffffe09a9a7807 */ /* 0x000fe20004000000 */
[----:B------:R-:W-:Y:S01]  /*09f0*/  IMAD.U32 R2, RZ, RZ, UR7 ;  /* 0x00000007ff027e24 */ /* 0x000fe2000f8e00ff */
[----:B------:R-:W-:Y:S01]  /*0a00*/  LEA R2, R4, UR4, 0x1 ;  /* 0x0000000404027c11 */ /* 0x000fe2000f8e08ff */
[--C-:B------:R-:W-:Y:S02]  /*0a10*/  IMAD.IADD R227, R221, 0x1, R224.reuse ;  /* 0x00000001dde37824 */ /* 0x100fe400078e02e0 */
[----:B------:R-:W-:Y:S02]  /*0a20*/  IMAD.IADD R226, R223, 0x1, R224 ;  /* 0x00000001dfe27824 */ /* 0x000fe400078e02e0 */
[----:B------:R-:W-:Y:S02]  /*0a30*/  IMAD.IADD R225, R224, 0x1, R220 ;  /* 0x00000001e0e17824 */ /* 0x000fe400078e02dc */
[----:B------:R-:W-:-:S02]  /*0a40*/  VIADD R250, R249, 0x20 ;  /* 0x00000020f9fa7836 */ /* 0x000fc40000000000 */
[----:B------:R-:W-:Y:S02]  /*0a50*/  IMAD.IADD R152, R150, 0x1, R151 ;  /* 0x0000000196987824 */ /* 0x000fe400078e0297 */
[----:B------:R-:W-:Y:S02]  /*0a60*/  IMAD.IADD R161, R161, 0x1, R7 ;  /* 0x00000001a1a17824 */ /* 0x000fe400078e0207 */
[----:B------:R-:W-:Y:S02]  /*0a70*/  IMAD.U32 R252, RZ, RZ, UR7 ;  /* 0x00000007fffc7e24 */ /* 0x000fe4000f8e00ff */
[----:B------:R-:W-:Y:S02]  /*0a80*/  IMAD.IADD R224, R224, 0x1, R222 ;  /* 0x00000001e0e07824 */ /* 0x000fe400078e02de */
[----:B------:R-:W-:Y:S02]  /*0a90*/  @P3 VIADD R250, R249, 0xffffffe0 ;  /* 0xffffffe0f9fa3836 */ /* 0x000fe40000000000 */
[----:B------:R-:W-:-:S02]  /*0aa0*/  IMAD.IADD R151, R151, 0x1, R157 ;  /* 0x0000000197977824 */ /* 0x000fc400078e029d */
[C---:B------:R-:W-:Y:S02]  /*0ab0*/  VIADD R160, R157.reuse, 0x2000 ;  /* 0x000020009da07836 */ /* 0x040fe40000000000 */
[C---:B------:R-:W-:Y:S02]  /*0ac0*/  VIADD R159, R157.reuse, 0x4000 ;  /* 0x000040009d9f7836 */ /* 0x040fe40000000000 */
[----:B------:R-:W-:-:S07]  /*0ad0*/  VIADD R158, R157, 0x6000 ;  /* 0x000060009d9e7836 */ /* 0x000fce0000000000 */
.L_x_295:
        /* <DEDUP_REMOVED lines=30> */
[----:B-1--4-:R-:W2:Y:S01]  /*0cc0*/  @P1 LDG.E R8, desc[UR14][R6.64] ;  /* 0x0000000e06081981 */ /* 0x012ea2000c1e1900 */
        /* <DEDUP_REMOVED lines=36> */
.L_x_267:
        /* <DEDUP_REMOVED lines=14> */
[----:B------:R-:W-:Y:S02]  /*0ff0*/  UISETP.NE.AND UP0, UPT, UR38, -0x1, UPT ;  /* 0xffffffff2600788c */ /* 0x000fe4000bf05270 */
[----:B------:R-:W-:-:S02]  /*1000*/  UIMAD UR24, UR43, UR9, UR8 ;  /* 0x000000092b1872a4 */ /* 0x000fc4000f8e0208 */
[----:B------:R-:W-:Y:S01]  /*1010*/  USHF.L.U32 UR7, UR43, 0x7, URZ ;  /* 0x000000072b077899 */ /* 0x000fe2000800063f */
[----:B------:R-:W-:Y:S01]  /*1020*/  @!UP1 ULDC.64 UR8, c[0x0][0x418] ;  /* 0x0001060000089ab9 */ /* 0x000fe20000000a00 */
[----:B------:R-:W-:Y:S01]  /*1030*/  ULDC UR57, c[0x0][0x2d4] ;  /* 0x0000b50000397ab9 */ /* 0x000fe20000000800 */
[----:B------:R-:W-:Y:S01]  /*1040*/  ULDC.64 UR32, c[0x0][0x240] ;  /* 0x0000900000207ab9 */ /* 0x000fe20000000a00 */
[----:B------:R-:W-:Y:S02]  /*1050*/  USHF.R.S32.HI UR42, URZ, 0x1f, UR57 ;  /* 0x0000001f3f2a7899 */ /* 0x000fe40008011439 */
[----:B------:R-:W-:Y:S01]  /*1060*/  USEL UR29, UR7, URZ, UP2 ;  /* 0x0000003f071d7287 */ /* 0x000fe20009000000 */
[----:B------:R-:W-:Y:S01]  /*1070*/  ULDC.U8 UR23, c[0x0][0x480] ;  /* 0x0001200000177ab9 */ /* 0x000fe20000000000 */
[----:B------:R-:W-:Y:S01]  /*1080*/  ULDC.U8 UR22, c[0x0][0x3d8] ;  /* 0x0000f60000167ab9 */ /* 0x000fe20000000000 */
[----:B-1----:R-:W-:Y:S01]  /*1090*/  IABS R6, R7 ;  /* 0x0000000700067213 */ /* 0x002fe20000000000 */
[----:B------:R-:W-:Y:S01]  /*10a0*/  UIMAD.WIDE.U32 UR12, UR18, UR32, URZ ;  /* 0x00000020120c72a5 */ /* 0x000fe2000f8e003f */
[----:B------:R-:W-:Y:S01]  /*10b0*/  ISETP.NE.AND P3, PT, R7, RZ, PT ;  /* 0x000000ff0700720c */ /* 0x000fe20003f65270 */
[----:B------:R-:W-:Y:S01]  /*10c0*/  @UP0 UIADD3 UR7, UR37, UR38, URZ ;  /* 0x0000002625070290 */ /* 0x000fe2000fffe03f */
[----:B------:R-:W1:Y:S01]  /*10d0*/  I2F.RP R4, R6 ;  /* 0x0000000600047306 */ /* 0x000e620000209400 */
[----:B------:R-:W-:-:S02]  /*10e0*/  UISETP.NE.AND UP4, UPT, UR23, URZ, UPT ;  /* 0x0000003f1700728c */ /* 0x000fc4000bf85270 */
[----:B------:R-:W-:Y:S02]  /*10f0*/  UISETP.NE.AND UP3, UPT, UR22, URZ, UPT ;  /* 0x0000003f1600728c */ /* 0x000fe4000bf65270 */
[----:B--2---:R-:W-:Y:S01]  /*1100*/  UIMAD.WIDE.U32 UR26, UR5, UR10, URZ ;  /* 0x0000000a051a72a5 */ /* 0x004fe2000f8e003f */
[----:B------:R-:W-:Y:S01]  /*1110*/  @UP0 ULDC.64 UR22, c[0x0][0x248] ;  /* 0x0000920000160ab9 */ /* 0x000fe20000000a00 */
[----:B------:R-:W-:Y:S02]  /*1120*/  USEL UR53, UR16, UR12, !UP1 ;  /* 0x0000000c10357287 */ /* 0x000fe4000c800000 */
[----:B------:R-:W-:Y:S02]  /*1130*/  UIMAD UR47, UR5, UR11, UR27 ;  /* 0x0000000b052f72a4 */ /* 0x000fe4000f8e021b */
[----:B------:R-:W-:Y:S01]  /*1140*/  @!UP1 UIMAD UR5, UR56, UR8, URZ ;  /* 0x00000008380592a4 */ /* 0x000fe2000f8e023f */
[----:B------:R-:W-:Y:S01]  /*1150*/  @UP1 ULDC.64 UR10, c[0x0][0x420] ;  /* 0x00010800000a1ab9 */ /* 0x000fe20000000a00 */
[----:B-1----:R-:W1:Y:S02]  /*1160*/  MUFU.RCP R4, R4 ;  /* 0x0000000400047308 */ /* 0x002e640000001000 */
[----:B------:R-:W-:-:S02]  /*1170*/  @!UP1 UIMAD UR28, UR43, UR9, UR5 ;  /* 0x000000092b1c92a4 */ /* 0x000fc4000f8e0205 */
[----:B------:R-:W-:Y:S02]  /*1180*/  UIADD3 UR5, UR30, 0x7f, URZ ;  /* 0x0000007f1e057890 */ /* 0x000fe4000fffe03f */
[----:B------:R-:W-:Y:S02]  /*1190*/  @UP1 UIMAD.WIDE.U32 UR40, UR18, UR10, URZ ;  /* 0x0000000a122812a5 */ /* 0x000fe4000f8e003f */
[----:B------:R-:W-:Y:S02]  /*11a0*/  USHF.R.S32.HI UR20, URZ, 0x1f, UR5 ;  /* 0x0000001f3f147899 */ /* 0x000fe40008011405 */
[----:B------:R-:W-:Y:S02]  /*11b0*/  UIADD3 UR39, UR17, UR24, URZ ;  /* 0x0000001811277290 */ /* 0x000fe4000fffe03f */
[----:B------:R-:W-:Y:S02]  /*11c0*/  ULEA.HI UR20, UR20, UR5, URZ, 0x7 ;  /* 0x0000000514147291 */ /* 0x000fe4000f8f383f */
[----:B------:R-:W-:Y:S01]  /*11d0*/  UIMAD UR5, UR42, UR43, URZ ;  /* 0x0000002b2a0572a4 */ /* 0x000fe2000f8e023f */
[----:B------:R-:W-:Y:S01]  /*11e0*/  ULDC UR60, c[0x0][0x2dc] ;  /* 0x0000b700003c7ab9 */ /* 0x000fe20000000800 */
[----:B------:R-:W-:Y:S01]  /*11f0*/  ULDC UR59, c[0x0][0x270] ;  /* 0x00009c00003b7ab9 */ /* 0x000fe20000000800 */
[----:B-1----:R-:W-:Y:S01]  /*1200*/  VIADD R4, R4, 0xffffffe ;  /* 0x0ffffffe04047836 */ /* 0x002fe20000000000 */
[----:B------:R-:W-:-:S02]  /*1210*/  @UP0 UIMAD.WIDE.U32 UR16, UR7, UR22, URZ ;  /* 0x00000016071002a5 */ /* 0x000fc4000f8e003f */
[----:B------:R-:W-:Y:S01]  /*1220*/  @UP1 UIMAD UR44, UR18, UR11, UR41 ;  /* 0x0000000b122c12a4 */ /* 0x000fe2000f8e0229 */
[----:B------:R-:W1:Y:S01]  /*1230*/  F2I.FTZ.U32.TRUNC.NTZ R5, R4 ;  /* 0x0000000400057305 */ /* 0x000e62000021f000 */
[----:B------:R-:W-:Y:S02]  /*1240*/  @!UP1 UIMAD.WIDE.U32 UR34, UR43, UR8, URZ ;  /* 0x000000082b2292a5 */ /* 0x000fe4000f8e003f */
[----:B------:R-:W-:Y:S02]  /*1250*/  @UP0 UIMAD UR7, UR7, UR23, URZ ;  /* 0x00000017070702a4 */ /* 0x000fe4000f8e023f */
[----:B------:R-:W-:Y:S02]  /*1260*/  UIMAD.WIDE UR8, UR60, UR59, URZ ;  /* 0x0000003b3c0872a5 */ /* 0x000fe4000f8e023f */
[----:B------:R-:W-:Y:S02]  /*1270*/  UIMAD.WIDE.U32 UR10, UR43, UR57, URZ ;  /* 0x000000392b0a72a5 */ /* 0x000fe4000f8e003f */
[----:B------:R-:W-:-:S02]  /*1280*/  UIMAD UR5, UR56, UR57, UR5 ;  /* 0x00000039380572a4 */ /* 0x000fc4000f8e0205 */
[----:B------:R-:W-:Y:S02]  /*1290*/  UIMAD UR21, UR18, UR33, URZ ;  /* 0x00000021121572a4 */ /* 0x000fe4000f8e023f */
[----:B------:R-:W-:Y:S01]  /*12a0*/  @UP0 UIADD3 UR46, UR17, UR7, URZ ;  /* 0x00000007112e0290 */ /* 0x000fe2000fffe03f */
[--C-:B-1----:R-:W-:Y:S01]  /*12b0*/  IMAD.MOV R0, RZ, RZ, -R5.reuse ;  /* 0x000000ffff007224 */ /* 0x102fe200078e0a05 */
[----:B------:R-:W-:Y:S01]  /*12c0*/  UIMAD UR7, UR9, UR10, URZ ;  /* 0x0000000a090772a4 */ /* 0x000fe2000f8e023f */
[----:B------:R-:W-:Y:S01]  /*12d0*/  IMAD.MOV.U32 R4, RZ, RZ, RZ ;  /* 0x000000ffff047224 */ /* 0x000fe200078e00ff */
[----:B------:R-:W-:Y:S01]  /*12e0*/  UIADD3 UR5, UR11, UR5, URZ ;  /* 0x000000050b057290 */ /* 0x000fe2000fffe03f */
[----:B------:R-:W-:Y:S01]  /*12f0*/  IMAD R0, R0, R6, RZ ;  /* 0x0000000600007224 */ /* 0x000fe200078e02ff */
[----:B------:R-:W-:Y:S02]  /*1300*/  @UP1 UIADD3 UR39, UR13, UR21, URZ ;  /* 0x000000150d271290 */ /* 0x000fe4000fffe03f */
[----:B------:R-:W-:Y:S01]  /*1310*/  UIMAD.WIDE.U32 UR12, UR8, UR10, URZ ;  /* 0x0000000a080c72a5 */ /* 0x000fe2000f8e003f */
[----:B------:R-:W-:Y:S01]  /*1320*/  IMAD.HI.U32 R0, R5, R0, R4 ;  /* 0x0000000005007227 */ /* 0x000fe200078e0004 */
[----:B------:R-:W-:-:S02]  /*1330*/  UIMAD UR5, UR8, UR5, UR7 ;  /* 0x00000005080572a4 */ /* 0x000fc4000f8e0207 */
[----:B------:R-:W-:Y:S02]  /*1340*/  UIMAD.WIDE.U32 UR10, UR8, UR18, URZ ;  /* 0x00000012080a72a5 */ /* 0x000fe4000f8e003f */
[----:B------:R-:W-:Y:S01]  /*1350*/  UIADD3 UR42, UR13, UR5, URZ ;  /* 0x000000050d2a7290 */ /* 0x000fe2000fffe03f */
[----:B------:R-:W-:Y:S01]  /*1360*/  IMAD.HI.U32 R0, R0, R3, RZ ;  /* 0x0000000300007227 */ /* 0x000fe200078e00ff */
[----:B------:R-:W-:Y:S01]  /*1370*/  ULDC UR50, c[0x0][0x2c4] ;  /* 0x0000b10000327ab9 */ /* 0x000fe20000000800 */
[----:B------:R-:W-:Y:S02]  /*1380*/  ULOP3.LUT UR5, UR20, 0xffffff80, URZ, 0xc0, !UPT ;  /* 0xffffff8014057892 */ /* 0x000fe4000f8ec03f */
[----:B------:R-:W-:Y:S01]  /*1390*/  IMAD.MOV R4, RZ, RZ, -R0 ;  /* 0x000000ffff047224 */ /* 0x000fe200078e0a00 */
[----:B------:R-:W-:Y:S02]  /*13a0*/  @UP3 UIMAD UR7, UR43, UR50, URZ ;  /* 0x000000322b0732a4 */ /* 0x000fe4000f8e023f */
[----:B------:R-:W-:Y:S01]  /*13b0*/  USHF.L.U64.HI UR19, UR43, 0x7, UR56 ;  /* 0x000000072b137899 */ /* 0x000fe20008010238 */
[----:B------:R-:W-:Y:S01]  /*13c0*/  IMAD R3, R6, R4, R3 ;  /* 0x0000000406037224 */ /* 0x000fe200078e0203 */
[----:B------:R-:W-:-:S02]  /*13d0*/  USEL UR54, UR12, UR10, !UP1 ;  /* 0x0000000a0c367287 */ /* 0x000fc4000c800000 */
[----:B------:R-:W-:Y:S02]  /*13e0*/  UIADD3 UR12, UR5, -0x80, URZ ;  /* 0xffffff80050c7890 */ /* 0x000fe4000fffe03f */
[----:B------:R-:W-:Y:S01]  /*13f0*/  ISETP.GT.U32.AND P1, PT, R6, R3, PT ;  /* 0x000000030600720c */ /* 0x000fe20003f24070 */
[----:B------:R-:W-:Y:S02]  /*1400*/  @UP3 USEL UR7, UR7, UR18, !UP1 ;  /* 0x0000001207073287 */ /* 0x000fe4000c800000 */
[----:B------:R-:W-:Y:S01]  /*1410*/  USEL UR31, UR19, URZ, UP2 ;  /* 0x0000003f131f7287 */ /* 0x000fe20009000000 */
[----:B------:R-:W-:Y:S01]  /*1420*/  @UP0 UMOV UR45, UR16 ;  /* 0x00000010002d0c82 */ /* 0x000fe20008000000 */
[----:B------:R-:W-:Y:S01]  /*1430*/  @!UP3 UIMAD UR10, UR43, UR59, UR55 ;  /* 0x0000003b2b0ab2a4 */ /* 0x000fe2000f8e0237 */
[----:B------:R-:W-:Y:S01]  /*1440*/  @UP3 ULDC UR16, c[0x0][0x2e4] ;  /* 0x0000b90000103ab9 */ /* 0x000fe20000000800 */
[----:B------:R-:W-:Y:S02]  /*1450*/  USHF.R.S32.HI UR13, URZ, 0x1f, UR12 ;  /* 0x0000001f3f0d7899 */ /* 0x000fe4000801140c */
[----:B------:R-:W-:-:S04]  /*1460*/  UIADD3 UR5, UP2, UR12, UR29, URZ ;  /* 0x0000001d0c057290 */ /* 0x000fc8000ff5e03f */
[-C--:B------:R-:W-:Y:S01]  /*1470*/  @!P1 IADD3 R3, R3, -R6.reuse, RZ ;  /* 0x8000000603039210 */ /* 0x080fe20007ffe0ff */
[----:B------:R-:W-:Y:S01]  /*1480*/  @UP3 UIMAD UR19, UR55, UR16, UR7 ;  /* 0x00000010371332a4 */ /* 0x000fe2000f8e0207 */
[----:B------:R-:W-:Y:S01]  /*1490*/  @!P1 VIADD R0, R0, 0x1 ;  /* 0x0000000100009836 */ /* 0x000fe20000000000 */
[----:B------:R-:W-:Y:S01]  /*14a0*/  @!UP3 UIMAD UR19, UR10, UR50, URZ ;  /* 0x000000320a13b2a4 */ /* 0x000fe2000f8e023f */
[----:B------:R-:W-:Y:S01]  /*14b0*/  ISETP.GE.U32.AND P0, PT, R3, R6, PT ;  /* 0x000000060300720c */ /* 0x000fe20003f06070 */
[----:B------:R-:W-:Y:S01]  /*14c0*/  UIMAD UR7, UR9, UR18, URZ ;  /* 0x00000012090772a4 */ /* 0x000fe2000f8e023f */
[----:B------:R-:W-:Y:S01]  /*14d0*/  LOP3.LUT R3, R7, UR55, RZ, 0x3c, !PT ;  /* 0x0000003707037c12 */ /* 0x000fe2000f8e3cff */
[----:B------:R-:W-:Y:S01]  /*14e0*/  UIADD3.X UR10, UR13, UR31, URZ, UP2, !UPT ;  /* 0x0000001f0d0a7290 */ /* 0x000fe200097fe43f */
[----:B------:R-:W-:Y:S01]  /*14f0*/  PLOP3.LUT P1, PT, PT, PT, UP0, 0x80, 0x0 ;  /* 0x000000000000781c */ /* 0x000fe20003f2f008 */
[----:B------:R-:W-:Y:S01]  /*1500*/  UIMAD UR9, UR9, UR5, URZ ;  /* 0x00000005090972a4 */ /* 0x000fe2000f8e023f */
[----:B------:R-:W-:Y:S01]  /*1510*/  ISETP.GE.AND P2, PT, R3, RZ, PT ;  /* 0x000000ff0300720c */ /* 0x000fe20003f46270 */
[----:B------:R-:W-:-:S02]  /*1520*/  @UP0 UIADD3 UR27, UR37, UR38, URZ ;  /* 0x00000026251b0290 */ /* 0x000fc4000fffe03f */
[----:B------:R-:W-:Y:S01]  /*1530*/  @!UP1 UIADD3 UR44, UR35, UR28, URZ ;  /* 0x0000001c232c9290 */ /* 0x000fe2000fffe03f */
[----:B------:R-:W-:Y:S01]  /*1540*/  @UP0 ULDC.64 UR16, c[0x0][0x250] ;  /* 0x0000940000100ab9 */ /* 0x000fe20000000a00 */
[----:B------:R-:W-:Y:S02]  /*1550*/  UIMAD.WIDE.U32 UR28, UR8, UR5, URZ ;  /* 0x00000005081c72a5 */ /* 0x000fe4000f8e003f */
[----:B------:R-:W-:Y:S01]  /*1560*/  @P0 VIADD R0, R0, 0x1 ;  /* 0x0000000100000836 */ /* 0x000fe20000000000 */
[----:B------:R-:W-:Y:S01]  /*1570*/  UIMAD UR5, UR8, UR10, UR9 ;  /* 0x0000000a080572a4 */ /* 0x000fe2000f8e0209 */
[----:B------:R-:W-:Y:S01]  /*1580*/  PLOP3.LUT P0, PT, PT, PT, UP3, 0x80, 0x0 ;  /* 0x000000000000781c */ /* 0x000fe20003f0f038 */
[----:B------:R-:W-:Y:S02]  /*1590*/  @UP0 UIMAD.WIDE.U32 UR8, UR27, UR16, URZ ;  /* 0x000000101b0802a5 */ /* 0x000fe4000f8e003f */
[----:B------:R-:W-:Y:S01]  /*15a0*/  @UP1 UIADD3 UR42, UR11, UR7, URZ ;  /* 0x000000070b2a1290 */ /* 0x000fe2000fffe03f */
[----:B------:R-:W-:Y:S01]  /*15b0*/  @!P2 IADD3 R0, -R0, RZ, RZ ;  /* 0x000000ff0000a210 */ /* 0x000fe20007ffe1ff */
[----:B------:R-:W-:Y:S01]  /*15c0*/  UIMAD UR49, UR55, UR60, URZ ;  /* 0x0000003c373172a4 */ /* 0x000fe2000f8e023f */
[----:B------:R-:W-:Y:S01]  /*15d0*/  @!P3 LOP3.LUT R0, RZ, R7, RZ, 0x33, !PT ;  /* 0x00000007ff00b212 */ /* 0x000fe200078e33ff */
[----:B------:R-:W-:-:S02]  /*15e0*/  @UP0 UIMAD UR7, UR27, UR17, URZ ;  /* 0x000000111b0702a4 */ /* 0x000fc4000f8e023f */
[----:B------:R-:W-:Y:S02]  /*15f0*/  USEL UR51, UR26, URZ, UP4 ;  /* 0x0000003f1a337287 */ /* 0x000fe4000a000000 */
[----:B------:R-:W-:Y:S02]  /*1600*/  USEL UR50, UR47, URZ, UP4 ;  /* 0x0000003f2f327287 */ /* 0x000fe4000a000000 */
[----:B------:R-:W-:Y:S02]  /*1610*/  USHF.R.S32.HI UR48, URZ, 0x1f, UR25 ;  /* 0x0000001f3f307899 */ /* 0x000fe40008011419 */
[----:B------:R-:W-:Y:S02]  /*1620*/  USHF.R.S32.HI UR52, URZ, 0x1f, UR49 ;  /* 0x0000001f3f347899 */ /* 0x000fe40008011431 */
[----:B------:R-:W-:Y:S02]  /*1630*/  @UP0 UIADD3 UR31, UR9, UR7, URZ ;  /* 0x00000007091f0290 */ /* 0x000fe4000fffe03f */
[----:B------:R-:W-:Y:S01]  /*1640*/  UIADD3 UR47, UR29, UR5, URZ ;  /* 0x000000051d2f7290 */ /* 0x000fe2000fffe03f */
        /* <DEDUP_REMOVED lines=14> */
.L_x_269:
        /* <DEDUP_REMOVED lines=13> */
.L_x_270:
        /* <DEDUP_REMOVED lines=11> */
.L_x_271:
[----:B------:R-:W-:-:S04]  /*18b0*/  UIMAD UR7, UR43, UR59, UR55 ;  /* 0x0000003b2b0772a4 */ /* 0x000fc8000f8e0237 */
[----:B------:R-:W-:-:S12]  /*18c0*/  UIMAD UR7, UR7, UR57, URZ ;  /* 0x00000039070772a4 */ /* 0x000fd8000f8e023f */
.L_x_272:
[----:B------:R-:W1:Y:S01]  /*18d0*/  LDC.64 R12, c[0x0][0x420] ;  /* 0x00010800ff0c7b82 */ /* 0x000e620000000a00 */
[----:B------:R-:W2:Y:S01]  /*18e0*/  S2R R15, SR_TID.X ;  /* 0x00000000000f7919 */ /* 0x000ea20000002100 */
[----:B------:R-:W-:Y:S01]  /*18f0*/  SHF.R.S32.HI R28, RZ, 0x1f, R235 ;  /* 0x0000001fff1c7819 */ /* 0x000fe200000114eb */
[----:B------:R-:W-:Y:S01]  /*1900*/  USHF.R.S32.HI UR10, URZ, 0x1f, UR55 ;  /* 0x0000001f3f0a7899 */ /* 0x000fe20008011437 */
[----:B------:R-:W-:Y:S01]  /*1910*/  IADD3 R6, P0, R235, UR12, RZ ;  /* 0x0000000ceb067c10 */ /* 0x000fe2000ff1e0ff */
[----:B------:R-:W-:Y:S01]  /*1920*/  ULDC.64 UR8, c[0x0][0x428] ;  /* 0x00010a0000087ab9 */ /* 0x000fe20000000a00 */
[----:B------:R-:W-:Y:S01]  /*1930*/  SHF.R.S32.HI R245, RZ, 0x1f, R244 ;  /* 0x0000001ffff57819 */ /* 0x000fe200000114f4 */
[----:B------:R-:W-:Y:S01]  /*1940*/  UIADD3 UR24, UR12, UR7, URZ ;  /* 0x000000070c187290 */ /* 0x000fe2000fffe03f */
[----:B------:R-:W-:Y:S01]  /*1950*/  IADD3.X R3, R28, UR13, RZ, P0, !PT ;  /* 0x0000000d1c037c10 */ /* 0x000fe200087fe4ff */
[----:B------:R-:W-:Y:S01]  /*1960*/  UIMAD UR21, UR60, UR59, URZ ;  /* 0x0000003b3c1572a4 */ /* 0x000fe2000f8e023f */
[----:B------:R-:W-:Y:S01]  /*1970*/  IADD3 R4, P0, R244, UR5, RZ ;  /* 0x00000005f4047c10 */ /* 0x000fe2000ff1e0ff */
[----:B------:R-:W-:Y:S01]  /*1980*/  UIMAD UR5, UR10, UR8, URZ ;  /* 0x000000080a0572a4 */ /* 0x000fe2000f8e023f */
[----:B------:R-:W-:Y:S01]  /*1990*/  BSSY B1, `(.L_x_268) ;  /* 0x0000860000017945 */ /* 0x000fe20003800000 */
[----:B------:R-:W-:Y:S01]  /*19a0*/  IMAD R7, R3, UR32, RZ ;  /* 0x0000002003077c24 */ /* 0x000fe2000f8e02ff */
[----:B------:R-:W-:Y:S01]  /*19b0*/  IADD3.X R5, R245, UR44, RZ, P0, !PT ;  /* 0x0000002cf5057c10 */ /* 0x000fe200087fe4ff */
[----:B------:R-:W-:-:S02]  /*19c0*/  UIMAD UR7, UR55, UR9, UR5 ;  /* 0x00000009370772a4 */ /* 0x000fc4000f8e0205 */
[C---:B------:R-:W-:Y:S01]  /*19d0*/  IMAD R8, R6.reuse, UR33, R7 ;  /* 0x0000002106087c24 */ /* 0x040fe2000f8e0207 */
[----:B------:R-:W-:Y:S01]  /*19e0*/  ULEA.HI.SX32 UR27, UR20, 0xffffffff, 0x19 ;  /* 0xffffffff141b7891 */ /* 0x000fe2000f8fca3f */
[----:B------:R-:W-:Y:S01]  /*19f0*/  IMAD.WIDE.U32 R6, R6, UR32, R244 ;  /* 0x0000002006067c25 */ /* 0x000fe2000f8e00f4 */
[----:B------:R-:W-:Y:S02]  /*1a00*/  USHF.L.U32 UR20, UR21, 0x7, URZ ;  /* 0x0000000715147899 */ /* 0x000fe4000800063f */
[----:B------:R-:W-:Y:S01]  /*1a10*/  UIADD3 UR11, UR12, UR19, URZ ;  /* 0x000000130c0b7290 */ /* 0x000fe2000fffe03f */
[----:B-1----:R-:W-:Y:S01]  /*1a20*/  IMAD R3, R12, UR13, RZ ;  /* 0x0000000d0c037c24 */ /* 0x002fe2000f8e02ff */
[----:B------:R-:W-:Y:S01]  /*1a30*/  IADD3 R6, P0, R6, UR53, RZ ;  /* 0x0000003506067c10 */ /* 0x000fe2000ff1e0ff */
[----:B------:R-:W-:Y:S01]  /*1a40*/  IMAD.WIDE.U32 R4, R12, UR12, R4 ;  /* 0x0000000c0c047c25 */ /* 0x000fe2000f8e0004 */
[----:B------:R-:W-:Y:S02]  /*1a50*/  UISETP.GE.AND UP2, UPT, UR30, 0x1, UPT ;  /* 0x000000011e00788c */ /* 0x000fe4000bf46270 */
[----:B------:R-:W-:Y:S01]  /*1a60*/  IADD3.X R7, R7, UR39, R8, P0, !PT ;  /* 0x0000002707077c10 */ /* 0x000fe200087fe408 */
[----:B------:R-:W-:Y:S01]  /*1a70*/  IMAD R3, R13, UR12, R3 ;  /* 0x0000000c0d037c24 */ /* 0x000fe2000f8e0203 */
[----:B------:R-:W-:Y:S01]  /*1a80*/  ULDC.64 UR12, c[0x0][0x210] ;  /* 0x00008400000c7ab9 */ /* 0x000fe20000000a00 */
[----:B------:R-:W-:Y:S01]  /*1a90*/  ULDC.64 UR18, c[0x0][0x3e0] ;  /* 0x0000f80000127ab9 */ /* 0x000fe20000000a00 */
[----:B--2---:R-:W-:Y:S01]  /*1aa0*/  SHF.R.S32.HI R14, RZ, 0x1f, R15 ;  /* 0x0000001fff0e7819 */ /* 0x004fe2000001140f */
[----:B------:R-:W-:Y:S01]  /*1ab0*/  IMAD.IADD R5, R5, 0x1, R3 ;  /* 0x0000000105057824 */ /* 0x000fe200078e0203 */
[----:B------:R-:W-:Y:S01]  /*1ac0*/  ULDC.64 UR34, c[0x0][0x2b0] ;  /* 0x0000ac0000227ab9 */ /* 0x000fe20000000a00 */
[----:B------:R-:W-:Y:S01]  /*1ad0*/  IMAD.U32 R3, RZ, RZ, UR8 ;  /* 0x00000008ff037e24 */ /* 0x000fe2000f8e00ff */
[----:B------:R-:W-:Y:S01]  /*1ae0*/  ULDC.64 UR8, c[0x0][0x258] ;  /* 0x0000960000087ab9 */ /* 0x000fe20000000a00 */
[----:B------:R-:W-:Y:S01]  /*1af0*/  LEA.HI R8, R14, R15, RZ, 0x5 ;  /* 0x0000000f0e087211 */ /* 0x000fe200078f28ff */
[----:B------:R-:W-:Y:S01]  /*1b00*/  UIMAD UR5, UR10, UR8, URZ ;  /* 0x000000080a0572a4 */ /* 0x000fe2000f8e023f */
[----:B------:R-:W-:Y:S01]  /*1b10*/  IMAD.WIDE.U32 R4, R3, UR55, R4 ;  /* 0x0000003703047c25 */ /* 0x000fe2000f8e0004 */
[----:B------:R-:W-:-:S02]  /*1b20*/  ULDC.64 UR40, c[0x0][0x478] ;  /* 0x00011e0000287ab9 */ /* 0x000fc40000000a00 */
[----:B------:R-:W-:Y:S01]  /*1b30*/  UIMAD UR10, UR55, UR9, UR5 ;  /* 0x00000009370a72a4 */ /* 0x000fe2000f8e0205 */
[----:B------:R-:W-:Y:S01]  /*1b40*/  IMAD.U32 R3, RZ, RZ, UR8 ;  /* 0x00000008ff037e24 */ /* 0x000fe2000f8e00ff */
[----:B------:R-:W-:Y:S01]  /*1b50*/  USHF.R.S32.HI UR5, URZ, 0x1f, UR20 ;  /* 0x0000001f3f057899 */ /* 0x000fe20008011414 */
[----:B------:R-:W-:Y:S01]  /*1b60*/  VIADD R5, R5, UR7 ;  /* 0x0000000705057c36 */ /* 0x000fe20008000000 */
[----:B------:R-:W-:Y:S01]  /*1b70*/  UIADD3 UR7, UP1, UP0, UR28, UR20, UR49 ;  /* 0x000000141c077290 */ /* 0x000fe2000f83e031 */
[----:B------:R-:W-:Y:S01]  /*1b80*/  IMAD.WIDE.U32 R6, R3, UR55, R6 ;  /* 0x0000003703067c25 */ /* 0x000fe2000f8e0006 */
[----:B------:R-:W-:Y:S01]  /*1b90*/  LOP3.LUT R3, R8, 0xffffffe0, RZ, 0xc0, !PT ;  /* 0xffffffe008037812 */ /* 0x000fe200078ec0ff */
[----:B------:R-:W-:Y:S01]  /*1ba0*/  ULDC.64 UR8, c[0x0][0x400] ;  /* 0x0001000000087ab9 */ /* 0x000fe20000000a00 */
[----:B------:R-:W-:Y:S01]  /*1bb0*/  UIADD3.X UR5, UR47, UR5, UR52, UP1, UP0 ;  /* 0x000000052f057290 */ /* 0x000fe20008fe0434 */
[----:B------:R-:W-:Y:S01]  /*1bc0*/  VIADD R9, R7, UR10 ;  /* 0x0000000a07097c36 */ /* 0x000fe20008000000 */
[----:B------:R-:W-:Y:S01]  /*1bd0*/  LEA R228, P0, R6, UR12, 0x1 ;  /* 0x0000000c06e47c11 */ /* 0x000fe2000f8008ff */
[----:B------:R-:W-:Y:S01]  /*1be0*/  IMAD.IADD R24, R15, 0x1, -R3 ;  /* 0x000000010f187824 */ /* 0x000fe200078e0a03 */
[----:B------:R-:W-:Y:S01]  /*1bf0*/  UIADD3 UR7, UP1, UP0, UR51, UR7, UR54 ;  /* 0x0000000733077290 */ /* 0x000fe2000f83e036 */
[-C--:B------:R-:W-:Y:S01]  /*1c00*/  IMAD R3, R28, R12.reuse, RZ ;  /* 0x0000000c1c037224 */ /* 0x080fe200078e02ff */
[----:B------:R-:W-:Y:S01]  /*1c10*/  LEA.HI.X R229, R6, UR13, R9, 0x1, P0 ;  /* 0x0000000d06e57c11 */ /* 0x000fe200080f0c09 */
[----:B------:R-:W-:Y:S01]  /*1c20*/  IMAD R7, R247, UR21, R24 ;  /* 0x00000015f7077c24 */ /* 0x000fe2000f8e0218 */
[----:B------:R-:W-:Y:S01]  /*1c30*/  PLOP3.LUT P0, PT, PT, PT, UP2, 0x80, 0x0 ;  /* 0x000000000000781c */ /* 0x000fe20003f0f028 */
[----:B------:R-:W-:Y:S01]  /*1c40*/  UIADD3.X UR5, UR50, UR5, UR42, UP1, UP0 ;  /* 0x0000000532057290 */ /* 0x000fe20008fe042a */
[C---:B------:R-:W-:Y:S01]  /*1c50*/  IMAD R8, R235.reuse, R13, R3 ;  /* 0x0000000deb087224 */ /* 0x040fe200078e0203 */
[----:B------:R-:W-:Y:S01]  /*1c60*/  UIMAD.WIDE UR28, UR11, 0x4, UR34 ;  /* 0x000000040b1c78a5 */ /* 0x000fe2000f8e0222 */
[----:B------:R-:W-:Y:S01]  /*1c70*/  IMAD.WIDE.U32 R4, R235, R12, R4 ;  /* 0x0000000ceb047225 */ /* 0x000fe200078e0004 */
[----:B------:R-:W-:Y:S01]  /*1c80*/  IADD3 R3, P2, R7, UR7, RZ ;  /* 0x0000000707037c10 */ /* 0x000fe2000ff5e0ff */
[----:B------:R-:W-:-:S02]  /*1c90*/  UIMAD.WIDE UR12, UR24, 0x4, UR40 ;  /* 0x00000004180c78a5 */ /* 0x000fc4000f8e0228 */
[----:B------:R-:W-:Y:S01]  /*1ca0*/  IMAD.IADD R5, R5, 0x1, R8 ;  /* 0x0000000105057824 */ /* 0x000fe200078e0208 */
[C---:B------:R-:W-:Y:S02]  /*1cb0*/  LEA R10, P3, R4.reuse, UR18, 0x1 ;  /* 0x00000012040a7c11 */ /* 0x040fe4000f8608ff */
[----:B------:R-:W-:Y:S02]  /*1cc0*/  LEA R233, P1, R3, UR8, 0x2 ;  /* 0x0000000803e97c11 */ /* 0x000fe4000f8210ff */
[----:B------:R-:W-:Y:S02]  /*1cd0*/  LEA.HI.X.SX32 R7, R7, UR5, 0x1, P2 ;  /* 0x0000000507077c11 */ /* 0x000fe400090f0eff */
[----:B------:R-:W-:Y:S02]  /*1ce0*/  LEA.HI.X R11, R4, UR19, R5, 0x1, P3 ;  /* 0x00000013040b7c11 */ /* 0x000fe400098f0c05 */
[----:B------:R-:W-:Y:S01]  /*1cf0*/  LEA.HI.X R232, R3, UR9, R7, 0x2, P1 ;  /* 0x0000000903e87c11 */ /* 0x000fe200088f1407 */
[----:B------:R-:W-:Y:S06]  /*1d00*/  @!P0 BRA `(.L_x_273) ;  /* 0x0000007800948947 */ /* 0x000fec0003800000 */
[----:B------:R-:W-:Y:S01]  /*1d10*/  UIMAD UR5, UR48, UR16, URZ ;  /* 0x00000010300572a4 */ /* 0x000fe2000f8e023f */
[----:B------:R-:W-:Y:S01]  /*1d20*/  IMAD.U32 R6, RZ, RZ, UR16 ;  /* 0x00000010ff067e24 */ /* 0x000fe2000f8e00ff */
[----:B------:R-:W-:Y:S01]  /*1d30*/  UIMAD UR7, UR36, -0x80, UR6 ;  /* 0xffffff80240778a4 */ /* 0x000fe2000f8e0206 */
[----:B------:R-:W-:Y:S01]  /*1d40*/  IMAD.U32 R4, RZ, RZ, UR22 ;  /* 0x00000016ff047e24 */ /* 0x000fe2000f8e00ff */
[----:B------:R-:W-:Y:S01]  /*1d50*/  UIMAD UR5, UR25, UR17, UR5 ;  /* 0x00000011190572a4 */ /* 0x000fe2000f8e0205 */
[--C-:B------:R-:W-:Y:S01]  /*1d60*/  IMAD.WIDE.U32 R6, R6, UR25, R244.reuse ;  /* 0x0000001906067c25 */ /* 0x100fe2000f8e00f4 */
[----:B------:R-:W-:Y:S01]  /*1d70*/  UMOV UR11, UR27 ;  /* 0x0000001b000b7c82 */ /* 0x000fe20008000000 */
[----:B------:R-:W-:Y:S01]  /*1d80*/  LEA.HI R17, R14, R15, RZ, 0x2 ;  /* 0x0000000f0e117211 */ /* 0x000fe200078f10ff */
[----:B------:R-:W-:Y:S01]  /*1d90*/  ULDC.64 UR8, c[0x0][0x268] ;  /* 0x00009a0000087ab9 */ /* 0x000fe20000000a00 */
[----:B------:R-:W-:Y:S01]  /*1da0*/  IMAD.WIDE.U32 R4, R4, UR25, R244 ;  /* 0x0000001904047c25 */ /* 0x000fe2000f8e00f4 */
[----:B------:R-:W-:-:S02]  /*1db0*/  IADD3 R8, P0, R6, UR26, RZ ;  /* 0x0000001a06087c10 */ /* 0x000fc4000ff1e0ff */
[----:B------:R-:W-:Y:S01]  /*1dc0*/  LEA.HI R6, R14, R15, RZ, 0x3 ;  /* 0x0000000f0e067211 */ /* 0x000fe200078f18ff */
[----:B------:R-:W-:Y:S01]  /*1dd0*/  IMAD.U32 R3, RZ, RZ, UR5 ;  /* 0x00000005ff037e24 */ /* 0x000fe2000f8e00ff */
[----:B------:R-:W-:Y:S01]  /*1de0*/  UIMAD UR5, UR48, UR22, URZ ;  /* 0x00000016300572a4 */ /* 0x000fe2000f8e023f */
[C---:B------:R-:W-:Y:S01]  /*1df0*/  VIADD R15, R235.reuse, 0x40 ;  /* 0x00000040eb0f7836 */ /* 0x040fe20000000000 */
[----:B------:R-:W-:Y:S01]  /*1e00*/  ISETP.GE.AND P4, PT, R235, UR7, PT ;  /* 0x00000007eb007c0c */ /* 0x000fe2000bf86270 */
[----:B------:R-:W-:Y:S01]  /*1e10*/  IMAD.MOV.U32 R230, RZ, RZ, R10 ;  /* 0x000000ffffe67224 */ /* 0x000fe200078e000a */
[----:B------:R-:W-:Y:S01]  /*1e20*/  IADD3.X R9, R7, UR31, R3, P0, !PT ;  /* 0x0000001f07097c10 */ /* 0x000fe200087fe403 */
[----:B------:R-:W-:Y:S01]  /*1e30*/  UIMAD UR10, UR25, UR23, UR5 ;  /* 0x00000017190a72a4 */ /* 0x000fe2000f8e0205 */
[----:B------:R-:W-:Y:S01]  /*1e40*/  SHF.R.S32.HI R3, RZ, 0x3, R6 ;  /* 0x00000003ff037819 */ /* 0x000fe20000011406 */
[----:B------:R-:W-:Y:S01]  /*1e50*/  UIMAD UR5, UR11, -0x80, UR30 ;  /* 0xffffff800b0578a4 */ /* 0x000fe2000f8e021e */
[----:B------:R-:W-:Y:S01]  /*1e60*/  IADD3 R6, P0, R4, UR45, RZ ;  /* 0x0000002d04067c10 */ /* 0x000fe2000ff1e0ff */
[----:B------:R-:W-:Y:S01]  /*1e70*/  IMAD R4, R16, UR8, RZ ;  /* 0x0000000810047c24 */ /* 0x000fe2000f8e02ff */
[----:B------:R-:W-:Y:S01]  /*1e80*/  ISETP.GE.AND P3, PT, R15, UR7, PT ;  /* 0x000000070f007c0c */ /* 0x000fe2000bf66270 */
[----:B------:R-:W-:Y:S01]  /*1e90*/  IMAD.SHL.U32 R3, R3, 0x40, RZ ;  /* 0x0000004003037824 */ /* 0x000fe200078e00ff */
[----:B------:R-:W-:Y:S01]  /*1ea0*/  PLOP3.LUT P2, PT, PT, PT, UP4, 0x80, 0x0 ;  /* 0x000000000000781c */ /* 0x000fe20003f4f048 */
[----:B------:R-:W-:Y:S01]  /*1eb0*/  IMAD.U32 R7, RZ, RZ, UR10 ;  /* 0x0000000aff077e24 */ /* 0x000fe2000f8e00ff */
[----:B------:R-:W-:Y:S01]  /*1ec0*/  ISETP.GE.AND P1, PT, R15, UR5, PT ;  /* 0x000000050f007c0c */ /* 0x000fe2000bf26270 */
[----:B------:R-:W-:Y:S01]  /*1ed0*/  IMAD.MOV.U32 R231, RZ, RZ, R11 ;  /* 0x000000ffffe77224 */ /* 0x000fe200078e000b */
[----:B------:R-:W-:Y:S01]  /*1ee0*/  LOP3.LUT R3, R3, 0xc0, RZ, 0xc0, !PT ;  /* 0x000000c003037812 */ /* 0x000fe200078ec0ff */
[----:B------:R-:W-:Y:S01]  /*1ef0*/  IMAD.WIDE.U32 R10, R12, 0x80, RZ ;  /* 0x000000800c0a7825 */ /* 0x000fe200078e00ff */
[----:B------:R-:W-:Y:S01]  /*1f00*/  IADD3.X R7, R5, UR46, R7, P0, !PT ;  /* 0x0000002e05077c10 */ /* 0x000fe200087fe407 */
[----:B------:R-:W1:Y:S01]  /*1f10*/  @!P4 LDC.64 R20, c[0x0][0x220] ;  /* 0x00008800ff14cb82 */ /* 0x000e620000000a00 */
[----:B------:R-:W-:Y:S01]  /*1f20*/  LOP3.LUT R14, R3, 0x18, R244, 0xf8, !PT ;  /* 0x00000018030e7812 */ /* 0x000fe200078ef8f4 */
[----:B------:R-:W-:Y:S01]  /*1f30*/  IMAD.SHL.U32 R13, R13, 0x80, RZ ;  /* 0x000000800d0d7824 */ /* 0x000fe200078e00ff */
[----:B------:R-:W-:Y:S01]  /*1f40*/  SHF.R.U32.HI R3, RZ, 0x3, R3 ;  /* 0x00000003ff037819 */ /* 0x000fe20000011603 */
[----:B------:R-:W-:Y:S01]  /*1f50*/  ULEA.HI UR7, UR11, UR11, URZ, 0x1 ;  /* 0x0000000b0b077291 */ /* 0x000fe2000f8f083f */
[----:B------:R-:W-:-:S02]  /*1f60*/  IMAD.MOV.U32 R238, RZ, RZ, 0x7f800000 ;  /* 0x7f800000ffee7424 */ /* 0x000fc400078e00ff */
[----:B------:R-:W-:Y:S01]  /*1f70*/  LOP3.LUT R15, R14, R3, RZ, 0x3c, !PT ;  /* 0x000000030e0f7212 */ /* 0x000fe200078e3cff */
[C---:B------:R-:W-:Y:S01]  /*1f80*/  IMAD R14, R0.reuse, UR9, R4 ;  /* 0x00000009000e7c24 */ /* 0x040fe2000f8e0204 */
[----:B------:R-:W-:Y:S01]  /*1f90*/  LEA.HI R3, R17, R235, RZ, 0x1 ;  /* 0x000000eb11037211 */ /* 0x000fe200078f08ff */
[----:B------:R-:W-:Y:S01]  /*1fa0*/  IMAD.WIDE.U32 R4, R0, UR8, R8 ;  /* 0x0000000800047c25 */ /* 0x000fe2000f8e0008 */
[----:B------:R-:W-:Y:S01]  /*1fb0*/  ULDC.64 UR8, c[0x0][0x260] ;  /* 0x0000980000087ab9 */ /* 0x000fe20000000a00 */
[----:B------:R-:W2:Y:S01]  /*1fc0*/  @!P3 LDC.64 R26, c[0x0][0x220] ;  /* 0x00008800ff1abb82 */ /* 0x000ea20000000a00 */
[----:B------:R-:W-:Y:S01]  /*1fd0*/  LOP3.LUT R3, R3, 0x7fffffe, RZ, 0xc0, !PT ;  /* 0x07fffffe03037812 */ /* 0x000fe200078ec0ff */
[----:B------:R-:W-:Y:S01]  /*1fe0*/  IMAD R8, R16, UR8, RZ ;  /* 0x0000000810087c24 */ /* 0x000fe2000f8e02ff */
[----:B------:R-:W-:Y:S01]  /*1ff0*/  @!P1 IADD3 R16, P0, R230, R10, RZ ;  /* 0x0000000ae6109210 */ /* 0x000fe20007f1e0ff */
[----:B------:R-:W-:Y:S01]  /*2000*/  IMAD.WIDE.U32 R6, R0, UR8, R6 ;  /* 0x0000000800067c25 */ /* 0x000fe2000f8e0006 */
[----:B------:R-:W-:-:S02]  /*2010*/  ULOP3.LUT UR7, UR7, 0xfffffffe, URZ, 0xc0, !UPT ;  /* 0xfffffffe07077892 */ /* 0x000fc4000f8ec03f */
[----:B------:R-:W-:Y:S01]  /*2020*/  @!P1 IADD3.X R17, R231, R11, R13, P0, !PT ;  /* 0x0000000be7119210 */ /* 0x000fe200007fe40d */
[----:B------:R-:W-:Y:S01]  /*2030*/  IMAD R8, R0, UR9, R8 ;  /* 0x0000000900087c24 */ /* 0x000fe2000f8e0208 */
[C---:B------:R-:W-:Y:S01]  /*2040*/  @!P3 IADD3 R0, P5, R235.reuse, 0x40, RZ ;  /* 0x00000040eb00b810 */ /* 0x040fe20007fbe0ff */
[----:B------:R-:W-:Y:S01]  /*2050*/  @!P4 IMAD R11, R28, UR16, RZ ;  /* 0x000000101c0bcc24 */ /* 0x000fe2000f8e02ff */
[----:B------:R-:W-:Y:S01]  /*2060*/  @!P3 IADD3 R10, P0, R235, 0x40, RZ ;  /* 0x00000040eb0ab810 */ /* 0x000fe20007f1e0ff */
[----:B------:R-:W-:Y:S01]  /*2070*/  IMAD.IADD R7, R7, 0x1, R8 ;  /* 0x0000000107077824 */ /* 0x000fe200078e0208 */
[----:B------:R-:W-:Y:S01]  /*2080*/  UIADD3 UR7, UR11, -UR7, URZ ;  /* 0x800000070b077290 */ /* 0x000fe2000fffe03f */
[--C-:B------:R-:W-:Y:S01]  /*2090*/  @!P3 IMAD.X R8, RZ, RZ, R28.reuse, P5 ;  /* 0x000000ffff08b224 */ /* 0x100fe200028e061c */
[----:B------:R-:W3:Y:S01]  /*20a0*/  @!P3 LDC.64 R22, c[0x0][0x218] ;  /* 0x00008600ff16bb82 */ /* 0x000ee20000000a00 */
[----:B------:R-:W-:Y:S01]  /*20b0*/  @!P3 IMAD.X R9, RZ, RZ, R28, P0 ;  /* 0x000000ffff09b224 */ /* 0x000fe200000e061c */
[----:B------:R-:W-:Y:S01]  /*20c0*/  UISETP.NE.AND UP0, UPT, UR7, 0x1, UPT ;  /* 0x000000010700788c */ /* 0x000fe2000bf05270 */
[----:B------:R-:W-:Y:S01]  /*20d0*/  @!P3 IMAD R8, R8, UR16, RZ ;  /* 0x000000100808bc24 */ /* 0x000fe2000f8e02ff */
[----:B------:R-:W-:Y:S01]  /*20e0*/  USHF.L.U32 UR7, UR33, 0x7, URZ ;  /* 0x0000000721077899 */ /* 0x000fe2000800063f */
[----:B------:R-:W-:Y:S01]  /*20f0*/  IMAD.IADD R5, R5, 0x1, R14 ;  /* 0x0000000105057824 */ /* 0x000fe200078e020e */
[----:B------:R-:W-:Y:S01]  /*2100*/  UIMAD.WIDE.U32 UR8, UR32, 0x80, URZ ;  /* 0x00000080200878a5 */ /* 0x000fe2000f8e003f */
[----:B------:R-:W-:Y:S01]  /*2110*/  @!P4 IMAD R18, R235, UR17, R11 ;  /* 0x00000011eb12cc24 */ /* 0x000fe2000f8e020b */
[----:B------:R-:W-:Y:S01]  /*2120*/  PLOP3.LUT P0, PT, PT, PT, UP0, 0x80, 0x0 ;  /* 0x000000000000781c */ /* 0x000fe20003f0f008 */
[----:B------:R-:W-:-:S02]  /*2130*/  @!P3 IMAD R11, R9, UR22, RZ ;  /* 0x00000016090bbc24 */ /* 0x000fc4000f8e02ff */
[----:B------:R-:W-:Y:S01]  /*2140*/  @!P3 IMAD R19, R0, UR17, R8 ;  /* 0x000000110013bc24 */ /* 0x000fe2000f8e0208 */
[----:B------:R-:W-:Y:S01]  /*2150*/  UMOV UR17, UR29 ;  /* 0x0000001d00117c82 */ /* 0x000fe20008000000 */
[--C-:B------:R-:W-:Y:S02]  /*2160*/  @!P3 IMAD.MOV.U32 R12, RZ, RZ, R4.reuse ;  /* 0x000000ffff0cb224 */ /* 0x100fe400078e0004 */
[--C-:B------:R-:W-:Y:S02]  /*2170*/  @!P3 IMAD.MOV.U32 R13, RZ, RZ, R5.reuse ;  /* 0x000000ffff0db224 */ /* 0x100fe400078e0005 */
[----:B------:R-:W-:-:S04]  /*2180*/  @!P4 IMAD.WIDE.U32 R8, R235, UR16, R4 ;  /* 0x00000010eb08cc25 */ /* 0x000fc8000f8e0004 */
[----:B------:R-:W-:Y:S02]  /*2190*/  IMAD.IADD R3, R235, 0x1, -R3 ;  /* 0x00000001eb037824 */ /* 0x000fe400078e0a03 */
[----:B------:R-:W-:Y:S01]  /*21a0*/  @!P3 IMAD.WIDE.U32 R4, R0, UR16, R12 ;  /* 0x000000100004bc25 */ /* 0x000fe2000f8e000c */
[C---:B-1----:R-:W-:Y:S01]  /*21b0*/  @!P4 LEA R12, P5, R8.reuse, R20, 0x1 ;  /* 0x00000014080cc211 */ /* 0x042fe200078a08ff */
[----:B------:R-:W-:Y:S02]  /*21c0*/  UMOV UR16, UR28 ;  /* 0x0000001c00107c82 */ /* 0x000fe40008000000 */
[----:B------:R-:W-:Y:S02]  /*21d0*/  @!P4 IMAD.IADD R9, R9, 0x1, R18 ;  /* 0x000000010909c824 */ /* 0x000fe400078e0212 */
[----:B------:R-:W-:Y:S02]  /*21e0*/  IMAD R3, R247, 0x8, R3 ;  /* 0x00000008f7037824 */ /* 0x000fe400078e0203 */
[----:B------:R-:W-:Y:S01]  /*21f0*/  @!P3 IMAD.MOV.U32 R14, RZ, RZ, R6 ;  /* 0x000000ffff0eb224 */ /* 0x000fe200078e0006 */
[----:B------:R-:W-:Y:S01]  /*2200*/  @!P4 LEA.HI.X R13, R8, R21, R9, 0x1, P5 ;  /* 0x00000015080dc211 */ /* 0x000fe200028f0c09 */
[----:B------:R-:W-:Y:S01]  /*2210*/  IMAD.U32 R3, R3, 0x20, R15 ;  /* 0x0000002003037824 */ /* 0x000fe200078e000f */
[----:B------:R-:W1:Y:S01]  /*2220*/  @!P4 LDC.64 R20, c[0x0][0x218] ;  /* 0x00008600ff14cb82 */ /* 0x000e620000000a00 */
[----:B------:R-:W-:Y:S01]  /*2230*/  @!P3 IMAD.MOV.U32 R15, RZ, RZ, R7 ;  /* 0x000000ffff0fb224 */ /* 0x000fe200078e0007 */
[----:B------:R-:W-:Y:S01]  /*2240*/  @!P1 IADD3 R8, P5, R228, UR8, RZ ;  /* 0x00000008e4089c10 */ /* 0x000fe2000ffbe0ff */
[----:B------:R-:W-:-:S02]  /*2250*/  @!P3 IMAD R25, R10, UR23, R11 ;  /* 0x000000170a19bc24 */ /* 0x000fc4000f8e020b */
[----:B------:R-:W-:Y:S02]  /*2260*/  VIADD R0, R3, 0x1000 ;  /* 0x0000100003007836 */ /* 0x000fe40000000000 */
[----:B------:R-:W-:Y:S01]  /*2270*/  @!P3 IMAD.WIDE.U32 R10, R10, UR22, R14 ;  /* 0x000000160a0abc25 */ /* 0x000fe2000f8e000e */
[----:B------:R-:W-:Y:S01]  /*2280*/  @P2 BAR.SYNC.DEFER_BLOCKING 0x0 ;  /* 0x0000000000002b1d */ /* 0x000fe20000010000 */
[----:B--2---:R-:W-:Y:S02]  /*2290*/  @!P3 LEA R14, P2, R4, R26, 0x1 ;  /* 0x0000001a040eb211 */ /* 0x004fe400078408ff */
[----:B------:R-:W-:Y:S01]  /*22a0*/  @!P3 IMAD.IADD R5, R5, 0x1, R19 ;  /* 0x000000010505b824 */ /* 0x000fe200078e0213 */
[----:B------:R-:W-:Y:S01]  /*22b0*/  SEL R234, R0, R3, !P0 ;  /* 0x0000000300ea7207 */ /* 0x000fe20004000000 */
[----:B------:R-:W-:Y:S01]  /*22c0*/  @!P4 IMAD.WIDE.U32 R6, R235, UR22, R6 ;  /* 0x00000016eb06cc25 */ /* 0x000fe2000f8e0006 */
[----:B------:R-:W-:Y:S02]  /*22d0*/  LEA R0, R3, UR4, 0x1 ;  /* 0x0000000403007c11 */ /* 0x000fe4000f8e08ff */
[----:B------:R-:W-:Y:S01]  /*22e0*/  @!P3 LEA.HI.X R15, R4, R27, R5, 0x1, P2 ;  /* 0x0000001b040fb211 */ /* 0x000fe200010f0c05 */
[----:B------:R-:W-:Y:S01]  /*22f0*/  @!P4 IMAD R3, R28, UR22, RZ ;  /* 0x000000161c03cc24 */ /* 0x000fe2000f8e02ff */
[C---:B------:R-:W-:Y:S01]  /*2300*/  ISETP.GE.AND P2, PT, R235.reuse, UR5, PT ;  /* 0x00000005eb007c0c */ /* 0x040fe2000bf46270 */
[----:B------:R-:W-:Y:S01]  /*2310*/  IMAD.MOV.U32 R239, RZ, RZ, 0x7f800000 ;  /* 0x7f800000ffef7424 */ /* 0x000fe200078e00ff */
[----:B------:R-:W-:Y:S01]  /*2320*/  LEA R234, R234, UR4, 0x1 ;  /* 0x00000004eaea7c11 */ /* 0x000fe2000f8e08ff */
[----:B------:R-:W-:-:S02]  /*2330*/  @!P4 IMAD R4, R235, UR23, R3 ;  /* 0x00000017eb04cc24 */ /* 0x000fc4000f8e0203 */
[----:B------:R-:W-:Y:S02]  /*2340*/  IMAD.U32 R3, RZ, RZ, UR7 ;  /* 0x00000007ff037e24 */ /* 0x000fe4000f8e00ff */
[----:B------:R-:W-:Y:S02]  /*2350*/  IMAD.MOV.U32 R236, RZ, RZ, 0x7f800000 ;  /* 0x7f800000ffec7424 */ /* 0x000fe400078e00ff */
[----:B------:R-:W-:Y:S01]  /*2360*/  IMAD.MOV.U32 R237, RZ, RZ, 0x7f800000 ;  /* 0x7f800000ffed7424 */ /* 0x000fe200078e00ff */
[----:B------:R-:W-:Y:S01]  /*2370*/  @!P1 IADD3.X R9, R229, UR9, R3, P5, !PT ;  /* 0x00000009e5099c10 */ /* 0x000fe2000affe403 */
[----:B------:R-:W-:Y:S01]  /*2380*/  @!P4 IMAD.IADD R3, R7, 0x1, R4 ;  /* 0x000000010703c824 */ /* 0x000fe200078e0204 */
[C---:B-1----:R-:W-:Y:S01]  /*2390*/  @!P4 LEA R4, P6, R6.reuse, R20, 0x1 ;  /* 0x000000140604c211 */ /* 0x042fe200078c08ff */
[----:B------:R-:W-:Y:S01]  /*23a0*/  @!P3 IMAD.IADD R7, R11, 0x1, R25 ;  /* 0x000000010b07b824 */ /* 0x000fe200078e0219 */
[----:B------:R-:W-:Y:S04]  /*23b0*/  @P4 STS [R0+0x8000], RZ ;  /* 0x008000ff00004388 */ /* 0x000fe80000000800 */
[----:B------:R-:W-:Y:S01]  /*23c0*/  @P4 STS [R0+0x8004], RZ ;  /* 0x008004ff00004388 */ /* 0x000fe20000000800 */
[----:B------:R-:W-:Y:S01]  /*23d0*/  @!P4 LEA.HI.X R5, R6, R21, R3, 0x1, P6 ;  /* 0x000000150605c211 */ /* 0x000fe200030f0c03 */
[----:B------:R-:W-:-:S02]  /*23e0*/  VIADD R3, R242, 0x48 ;  /* 0x00000048f2037836 */ /* 0x000fc40000000000 */
[----:B------:R-:W-:Y:S01]  /*23f0*/  @P4 STS.64 [R0+0x8008], RZ ;  /* 0x008008ff00004388 */ /* 0x000fe20000000a00 */
[----:B------:R-:W-:Y:S01]  /*2400*/  VIADD R6, R242, 0x8 ;  /* 0x00000008f2067836 */ /* 0x000fe20000000000 */
[----:B------:R-:W-:Y:S01]  /*2410*/  LEA R128, R156, UR4, 0x1 ;  /* 0x000000049c807c11 */ /* 0x000fe2000f8e08ff */
[----:B------:R-:W-:Y:S01]  /*2420*/  UMOV UR19, UR12 ;  /* 0x0000000c00137c82 */ /* 0x000fe20008000000 */
[----:B------:R-:W-:Y:S01]  /*2430*/  @!PT LDS RZ, [RZ] ;  /* 0x00000000fffff984 */ /* 0x000fe20000000800 */
[----:B------:R-:W-:Y:S01]  /*2440*/  @!PT LDS RZ, [RZ] ;  /* 0x00000000fffff984 */ /* 0x000fe20000000800 */
[----:B------:R-:W-:Y:S01]  /*2450*/  @!PT LDS RZ, [RZ] ;  /* 0x00000000fffff984 */ /* 0x000fe20000000800 */
[----:B------:R3:W-:Y:S01]  /*2460*/  @!P4 LDGSTS.E.BYPASS.LTC128B.128 [R0+0x8000], desc[UR14][R12.64] ;  /* 0x080000000c00cfae */ /* 0x0007e2000b901d4e */
[----:B------:R-:W-:Y:S01]  /*2470*/  UMOV UR18, UR13 ;  /* 0x0000000d00127c82 */ /* 0x000fe20008000000 */
[----:B------:R-:W-:Y:S02]  /*2480*/  UIADD3 UR8, UR25, 0x80, URZ ;  /* 0x0000008019087890 */ /* 0x000fe4000fffe03f */
[----:B------:R-:W-:Y:S01]  /*2490*/  @P3 STS.128 [R0+0x9000], RZ ;  /* 0x009000ff00003388 */ /* 0x000fe20000000c00 */
[----:B------:R-:W-:Y:S01]  /*24a0*/  IMAD.SHL.U32 R153, R161, 0x2, RZ ;  /* 0x00000002a1997824 */ /* 0x000fe200078e00ff */
[----:B------:R-:W-:Y:S01]  /*24b0*/  CS2R R94, SRZ ;  /* 0x00000000005e7805 */ /* 0x000fe2000001ff00 */
[----:B------:R-:W-:Y:S01]  /*24c0*/  IMAD.MOV.U32 R251, RZ, RZ, 0x4 ;  /* 0x00000004fffb7424 */ /* 0x000fe200078e00ff */
[----:B------:R-:W-:Y:S01]  /*24d0*/  @!PT LDS RZ, [RZ] ;  /* 0x00000000fffff984 */ /* 0x000fe20000000800 */
[----:B------:R-:W-:Y:S01]  /*24e0*/  @!PT LDS RZ, [RZ] ;  /* 0x00000000fffff984 */ /* 0x000fe20000000800 */
[----:B------:R-:W-:Y:S01]  /*24f0*/  @!PT LDS RZ, [RZ] ;  /* 0x00000000fffff984 */ /* 0x000fe20000000800 */
[----:B------:R-:W-:Y:S01]  /*2500*/  @!P3 LDGSTS.E.BYPASS.LTC128B.128 [R0+0x9000], desc[UR14][R14.64] ;  /* 0x090000000e00bfae */ /* 0x000fe2000b901d4e */
[----:B------:R-:W-:-:S02]  /*2510*/  CS2R R92, SRZ ;  /* 0x00000000005c7805 */ /* 0x000fc4000001ff00 */
[----:B------:R-:W-:Y:S02]  /*2520*/  CS2R R98, SRZ ;  /* 0x0000000000627805 */ /* 0x000fe4000001ff00 */
[----:B------:R-:W-:Y:S01]  /*2530*/  CS2R R96, SRZ ;  /* 0x0000000000607805 */ /* 0x000fe2000001ff00 */
[----:B------:R-:W0:Y:S01]  /*2540*/  LDGDEPBAR ;  /* 0x00000000000079af */ /* 0x000e220000000000 */
[----:B------:R-:W-:Y:S02]  /*2550*/  CS2R R90, SRZ ;  /* 0x00000000005a7805 */ /* 0x000fe4000001ff00 */
[----:B------:R-:W-:Y:S02]  /*2560*/  CS2R R88, SRZ ;  /* 0x0000000000587805 */ /* 0x000fe4000001ff00 */
[----:B------:R-:W-:Y:S01]  /*2570*/  CS2R R86, SRZ ;  /* 0x0000000000567805 */ /* 0x000fe2000001ff00 */
[----:B------:R-:W-:Y:S01]  /*2580*/  @P2 STS [R0+0x4000], RZ ;  /* 0x004000ff00002388 */ /* 0x000fe20000000800 */
[----:B------:R-:W-:-:S02]  /*2590*/  CS2R R84, SRZ ;  /* 0x0000000000547805 */ /* 0x000fc4000001ff00 */
[----:B------:R-:W-:Y:S02]  /*25a0*/  CS2R R78, SRZ ;  /* 0x00000000004e7805 */ /* 0x000fe4000001ff00 */
[----:B------:R-:W-:Y:S01]  /*25b0*/  CS2R R76, SRZ ;  /* 0x00000000004c7805 */ /* 0x000fe2000001ff00 */
[----:B------:R-:W-:Y:S01]  /*25c0*/  @P2 STS [R0+0x4004], RZ ;  /* 0x004004ff00002388 */ /* 0x000fe20000000800 */
[----:B------:R-:W-:Y:S02]  /*25d0*/  CS2R R82, SRZ ;  /* 0x0000000000527805 */ /* 0x000fe4000001ff00 */
[----:B------:R-:W-:Y:S02]  /*25e0*/  CS2R R80, SRZ ;  /* 0x0000000000507805 */ /* 0x000fe4000001ff00 */
[----:B------:R-:W-:Y:S01]  /*25f0*/  CS2R R74, SRZ ;  /* 0x00000000004a7805 */ /* 0x000fe2000001ff00 */
[----:B------:R-:W-:Y:S01]  /*2600*/  @P2 STS.64 [R0+0x4008], RZ ;  /* 0x004008ff00002388 */ /* 0x000fe20000000a00 */
[----:B------:R-:W-:-:S02]  /*2610*/  CS2R R72, SRZ ;  /* 0x0000000000487805 */ /* 0x000fc4000001ff00 */
[----:B------:R-:W-:Y:S02]  /*2620*/  CS2R R70, SRZ ;  /* 0x0000000000467805 */ /* 0x000fe4000001ff00 */
[C---:B---3--:R-:W-:Y:S01]  /*2630*/  @!P3 LEA R12, P5, R10.reuse, R22, 0x1 ;  /* 0x000000160a0cb211 */ /* 0x048fe200078a08ff */
[----:B------:R-:W-:Y:S01]  /*2640*/  @!PT LDS RZ, [RZ] ;  /* 0x00000000fffff984 */ /* 0x000fe20000000800 */
[----:B------:R-:W-:Y:S01]  /*2650*/  @!PT LDS RZ, [RZ] ;  /* 0x00000000fffff984 */ /* 0x000fe20000000800 */
[----:B------:R-:W-:Y:S01]  /*2660*/  @!PT LDS RZ, [RZ] ;  /* 0x00000000fffff984 */ /* 0x000fe20000000800 */
[----:B------:R-:W-:Y:S01]  /*2670*/  @!P2 LDGSTS.E.BYPASS.LTC128B.128 [R0+0x4000], desc[UR14][R230.64] ;  /* 0x04000000e600afae */ /* 0x000fe2000b901d4e */
[----:B------:R-:W-:Y:S01]  /*2680*/  CS2R R68, SRZ ;  /* 0x0000000000447805 */ /* 0x000fe2000001ff00 */
[----:B------:R-:W-:Y:S01]  /*2690*/  USHF.L.U32 UR35, UR21, 0x3, URZ ;  /* 0x0000000315237899 */ /* 0x000fe2000800063f */
[----:B------:R-:W-:Y:S01]  /*26a0*/  @!P3 LEA.HI.X R13, R10, R23, R7, 0x1, P5 ;  /* 0x000000170a0db211 */ /* 0x000fe200028f0c07 */
[----:B------:R-:W-:Y:S01]  /*26b0*/  @P1 STS.128 [R0+0x5000], RZ ;  /* 0x005000ff00001388 */ /* 0x000fe20000000c00 */
[----:B------:R-:W-:Y:S02]  /*26c0*/  USHF.L.U32 UR34, UR21, 0x4, URZ ;  /* 0x0000000415227899 */ /* 0x000fe4000800063f */
[----:B------:R-:W-:Y:S01]  /*26d0*/  UIMAD UR33, UR21, 0x18, URZ ;  /* 0x00000018152178a4 */ /* 0x000fe2000f8e023f */
[----:B------:R-:W-:Y:S01]  /*26e0*/  @!PT LDS RZ, [RZ] ;  /* 0x00000000fffff984 */ /* 0x000fe20000000800 */
[----:B------:R-:W-:Y:S01]  /*26f0*/  @!PT LDS RZ, [RZ] ;  /* 0x00000000fffff984 */ /* 0x000fe20000000800 */
[----:B------:R-:W-:Y:S01]  /*2700*/  @!PT LDS RZ, [RZ] ;  /* 0x00000000fffff984 */ /* 0x000fe20000000800 */
[----:B------:R-:W-:Y:S01]  /*2710*/  @!P1 LDGSTS.E.BYPASS.LTC128B.128 [R0+0x5000], desc[UR14][R16.64] ;  /* 0x0500000010009fae */ /* 0x000fe2000b901d4e */
[----:B------:R-:W-:-:S02]  /*2720*/  USHF.L.U32 UR32, UR21, 0x5, URZ ;  /* 0x0000000515207899 */ /* 0x000fc4000800063f */
[----:B------:R-:W-:Y:S01]  /*2730*/  UIMAD UR31, UR21, 0x28, URZ ;  /* 0x00000028151f78a4 */ /* 0x000fe2000f8e023f */
[----:B------:R-:W-:Y:S01]  /*2740*/  @P2 STS [R234], RZ ;  /* 0x000000ffea002388 */ /* 0x000fe20000000800 */
[----:B------:R-:W-:Y:S02]  /*2750*/  UIMAD UR30, UR21, 0x30, URZ ;  /* 0x00000030151e78a4 */ /* 0x000fe4000f8e023f */
[----:B------:R-:W-:Y:S01]  /*2760*/  UIMAD UR29, UR21, 0x38, URZ ;  /* 0x00000038151d78a4 */ /* 0x000fe2000f8e023f */
[----:B------:R-:W-:Y:S01]  /*2770*/  @P2 STS [R234+0x4], RZ ;  /* 0x000004ffea002388 */ /* 0x000fe20000000800 */
[----:B------:R-:W-:Y:S02]  /*2780*/  USHF.L.U32 UR28, UR21, 0x6, URZ ;  /* 0x00000006151c7899 */ /* 0x000fe4000800063f */
[----:B------:R-:W-:Y:S01]  /*2790*/  UIMAD UR27, UR21, 0x48, URZ ;  /* 0x00000048151b78a4 */ /* 0x000fe2000f8e023f */
[----:B------:R-:W-:Y:S01]  /*27a0*/  @P2 STS [R234+0x8], RZ ;  /* 0x000008ffea002388 */ /* 0x000fe20000000800 */
[----:B------:R-:W-:-:S02]  /*27b0*/  UIMAD UR26, UR21, 0x50, URZ ;  /* 0x00000050151a78a4 */ /* 0x000fc4000f8e023f */
[----:B------:R-:W-:Y:S01]  /*27c0*/  UIMAD UR24, UR21, 0x60, URZ ;  /* 0x00000060151878a4 */ /* 0x000fe2000f8e023f */
[----:B------:R-:W-:Y:S01]  /*27d0*/  @P2 STS [R234+0xc], RZ ;  /* 0x00000cffea002388 */ /* 0x000fe20000000800 */
[----:B------:R-:W-:Y:S02]  /*27e0*/  UIMAD UR23, UR21, 0x68, URZ ;  /* 0x00000068151778a4 */ /* 0x000fe4000f8e023f */
[----:B------:R-:W-:Y:S01]  /*27f0*/  UIMAD UR22, UR21, 0x70, URZ ;  /* 0x00000070151678a4 */ /* 0x000fe2000f8e023f */
[----:B------:R-:W-:Y:S01]  /*2800*/  @!PT LDS RZ, [RZ] ;  /* 0x00000000fffff984 */ /* 0x000fe20000000800 */
[----:B------:R-:W-:Y:S01]  /*2810*/  @!PT LDS RZ, [RZ] ;  /* 0x00000000fffff984 */ /* 0x000fe20000000800 */
[----:B------:R-:W-:Y:S01]  /*2820*/  @!PT LDS RZ, [RZ] ;  /* 0x00000000fffff984 */ /* 0x000fe20000000800 */
[----:B------:R-:W-:Y:S01]  /*2830*/  @!P2 LDGSTS.E.BYPASS.LTC128B.128 [R234], desc[UR14][R228.64] ;  /* 0x00000000e4eaafae */ /* 0x000fe2000b901d4e */
[----:B------:R-:W-:Y:S01]  /*2840*/  UIADD3 UR20, -UR20, URZ, URZ ;  /* 0x0000003f14147290 */ /* 0x000fe2000fffe13f */
[----:B------:R-:W-:Y:S02]  /*2850*/  ULDC.U8 UR9, c[0x0][0x388] ;  /* 0x0000e20000097ab9 */ /* 0x000fe40000000000 */
[----:B------:R-:W-:Y:S04]  /*2860*/  @P1 STS [R234+0x1000], RZ ;  /* 0x001000ffea001388 */ /* 0x000fe80000000800 */
[----:B------:R-:W-:Y:S04]  /*2870*/  @P1 STS [R234+0x1004], RZ ;  /* 0x001004ffea001388 */ /* 0x000fe80000000800 */
[----:B------:R-:W-:Y:S04]  /*2880*/  @P1 STS [R234+0x1008], RZ ;  /* 0x001008ffea001388 */ /* 0x000fe80000000800 */
[----:B------:R-:W-:Y:S04]  /*2890*/  @P1 STS [R234+0x100c], RZ ;  /* 0x00100cffea001388 */ /* 0x000fe80000000800 */
[----:B------:R-:W-:Y:S01]  /*28a0*/  @!PT LDS RZ, [RZ] ;  /* 0x00000000fffff984 */ /* 0x000fe20000000800 */
[----:B------:R-:W-:Y:S01]  /*28b0*/  @!PT LDS RZ, [RZ] ;  /* 0x00000000fffff984 */ /* 0x000fe20000000800 */
[----:B------:R-:W-:Y:S01]  /*28c0*/  @!PT LDS RZ, [RZ] ;  /* 0x00000000fffff984 */ /* 0x000fe20000000800 */
[----:B------:R1:W-:Y:S01]  /*28d0*/  @!P1 LDGSTS.E.BYPASS.LTC128B.128 [R234+0x1000], desc[UR14][R8.64] ;  /* 0x0100000008ea9fae */ /* 0x0003e2000b901d4e */
[----:B------:R-:W-:-:S03]  /*28e0*/  ISETP.GE.AND P1, PT, R3, UR5, PT ;  /* 0x0000000503007c0c */ /* 0x000fc6000bf26270 */
[----:B------:R-:W-:Y:S04]  /*28f0*/  @P4 STS [R0+0x6000], RZ ;  /* 0x006000ff00004388 */ /* 0x000fe80000000800 */
[----:B------:R-:W-:Y:S04]  /*2900*/  @P4 STS [R0+0x6004], RZ ;  /* 0x006004ff00004388 */ /* 0x000fe80000000800 */
[----:B------:R-:W-:Y:S04]  /*2910*/  @P4 STS.64 [R0+0x6008], RZ ;  /* 0x006008ff00004388 */ /* 0x000fe80000000a00 */
[----:B------:R-:W-:Y:S01]  /*2920*/  @!PT LDS RZ, [RZ] ;  /* 0x00000000fffff984 */ /* 0x000fe20000000800 */
[----:B------:R-:W-:Y:S01]  /*2930*/  @!PT LDS RZ, [RZ] ;  /* 0x00000000fffff984 */ /* 0x000fe20000000800 */
[----:B------:R-:W-:Y:S01]  /*2940*/  @!PT LDS RZ, [RZ] ;  /* 0x00000000fffff984 */ /* 0x000fe20000000800 */
[----:B------:R2:W-:Y:S01]  /*2950*/  @!P4 LDGSTS.E.BYPASS.LTC128B.128 [R0+0x6000], desc[UR14][R4.64] ;  /* 0x060000000400cfae */ /* 0x0005e2000b901d4e */
[----:B------:R-:W-:-:S03]  /*2960*/  ISETP.GE.AND P4, PT, R242, UR5, PT ;  /* 0x00000005f2007c0c */ /* 0x000fc6000bf86270 */
[----:B------:R3:W-:Y:S04]  /*2970*/  @P3 STS.128 [R0+0x7000], RZ ;  /* 0x007000ff00003388 */ /* 0x0007e80000000c00 */
[----:B------:R-:W-:Y:S01]  /*2980*/  @!PT LDS RZ, [RZ] ;  /* 0x00000000fffff984 */ /* 0x000fe20000000800 */
[----:B------:R-:W-:Y:S01]  /*2990*/  @!PT LDS RZ, [RZ] ;  /* 0x00000000fffff984 */ /* 0x000fe20000000800 */
[----:B------:R-:W-:Y:S01]  /*29a0*/  @!PT LDS RZ, [RZ] ;  /* 0x00000000fffff984 */ /* 0x000fe20000000800 */
[----:B------:R3:W-:Y:S01]  /*29b0*/  @!P3 LDGSTS.E.BYPASS.LTC128B.128 [R0+0x7000], desc[UR14][R12.64] ;  /* 0x070000000c00bfae */ /* 0x0007e2000b901d4e */
[----:B------:R-:W-:Y:S01]  /*29c0*/  ISETP.GE.AND P3, PT, R6, UR5, PT ;  /* 0x0000000506007c0c */ /* 0x000fe2000bf66270 */
[----:B------:R-:W-:Y:S01]  /*29d0*/  IMAD.MOV.U32 R6, RZ, RZ, 0x4 ;  /* 0x00000004ff067424 */ /* 0x000fe200078e00ff */
[----:B-1----:R-:W1:Y:S01]  /*29e0*/  LDC.64 R8, c[0x0][0x3b8] ;  /* 0x0000ee00ff087b82 */ /* 0x002e620000000a00 */
[----:B------:R-:W0:Y:S02]  /*29f0*/  LDGDEPBAR ;  /* 0x00000000000079af */ /* 0x000e240000000000 */
[----:B------:R-:W-:-:S05]  /*2a00*/  @!P1 IMAD.WIDE R6, R3, R6, UR16 ;  /* 0x0000001003069e25 */ /* 0x000fca000f8e0206 */
[----:B------:R4:W5:Y:S01]  /*2a10*/  @!P1 LDG.E R237, desc[UR14][R6.64] ;  /* 0x0000000e06ed9981 */ /* 0x000962000c1e1900 */
[----:B--2---:R-:W-:-:S04]  /*2a20*/  IMAD.MOV.U32 R4, RZ, RZ, 0x4 ;  /* 0x00000004ff047424 */ /* 0x004fc800078e00ff */
[----:B------:R-:W-:-:S04]  /*2a30*/  IMAD.WIDE R4, R242, R4, UR16 ;  /* 0x00000010f2047e25 */ /* 0x000fc8000f8e0204 */
[----:B---3--:R-:W-:Y:S01]  /*2a40*/  VIADD R0, R242, 0x40 ;  /* 0x00000040f2007836 */ /* 0x008fe20000000000 */
[----:B------:R4:W5:Y:S01]  /*2a50*/  @!P4 LDG.E R238, desc[UR14][R4.64] ;  /* 0x0000000e04eec981 */ /* 0x000962000c1e1900 */
[----:B------:R-:W-:-:S04]  /*2a60*/  DEPBAR.LE SB0, 0x1 ;  /* 0x000080400000791a */ /* 0x000fc80000000000 */
[----:B------:R-:W-:Y:S01]  /*2a70*/  ISETP.GE.AND P2, PT, R0, UR5, PT ;  /* 0x0000000500007c0c */ /* 0x000fe2000bf46270 */
[----:B------:R4:W5:-:S12]  /*2a80*/  @!P3 LDG.E R239, desc[UR14][R4.64+0x20] ;  /* 0x0000200e04efb981 */ /* 0x000958000c1e1900 */
[----:B------:R4:W5:Y:S01]  /*2a90*/  @!P2 LDG.E R236, desc[UR14][R4.64+0x100] ;  /* 0x0001000e04eca981 */ /* 0x000962000c1e1900 */
[----:B------:R-:W-:Y:S06]  /*2aa0*/  BAR.SYNC.DEFER_BLOCKING 0x0 ;  /* 0x0000000000007b1d */ /* 0x000fec0000010000 */
[----:B-1----:R-:W2:Y:S04]  /*2ab0*/  LDG.E.64 R4, desc[UR14][R8.64+0x8] ;  /* 0x0000080e08047981 */ /* 0x002ea8000c1e1b00 */
[----:B------:R-:W3:Y:S04]  /*2ac0*/  LDG.E.64 R6, desc[UR14][R8.64] ;  /* 0x0000000e08067981 */ /* 0x000ee8000c1e1b00 */
[----:B------:R4:W1:Y:S04]  /*2ad0*/  LDSM.16.M88.4 R116, [R128+0x8000] ;  /* 0x008000008074783b */ /* 0x0008680000000200 */
[----:B------:R4:W1:Y:S04]  /*2ae0*/  LDSM.16.M88.4 R120, [R128+0x8400] ;  /* 0x008400008078783b */ /* 0x0008680000000200 */
[----:B------:R4:W1:Y:S04]  /*2af0*/  LDSM.16.M88.4 R124, [R128+0x8800] ;  /* 0x00880000807c783b */ /* 0x0008680000000200 */
[----:B------:R-:W1:Y:S04]  /*2b00*/  LDSM.16.M88.4 R128, [R128+0x8c00] ;  /* 0x008c00008080783b */ /* 0x000e680000000200 */
[----:B------:R4:W1:Y:S04]  /*2b10*/  LDSM.16.M88.4 R132, [R149] ;  /* 0x000000009584783b */ /* 0x0008680000000200 */
[----:B------:R4:W1:Y:S04]  /*2b20*/  LDSM.16.M88.4 R136, [R149+0x400] ;  /* 0x000400009588783b */ /* 0x0008680000000200 */
[----:B------:R4:W1:Y:S04]  /*2b30*/  LDSM.16.M88.4 R140, [R149+0x800] ;  /* 0x00080000958c783b */ /* 0x0008680000000200 */
[----:B------:R4:W1:Y:S01]  /*2b40*/  LDSM.16.M88.4 R144, [R149+0xc00] ;  /* 0x000c00009590783b */ /* 0x0008620000000200 */
[----:B------:R-:W-:-:S04]  /*2b50*/  UIMAD UR5, UR43, UR59, UR55 ;  /* 0x0000003b2b0572a4 */ /* 0x000fc8000f8e0237 */
[----:B------:R-:W-:Y:S01]  /*2b60*/  USHF.L.U32 UR5, UR5, 0x5, URZ ;  /* 0x0000000505057899 */ /* 0x000fe2000800063f */
[----:B------:R-:W-:-:S03]  /*2b70*/  SHF.R.S32.HI R0, RZ, 0x1f, R24 ;  /* 0x0000001fff007819 */ /* 0x000fc60000011418 */
[----:B------:R-:W-:Y:S01]  /*2b80*/  USHF.R.S32.HI UR7, URZ, 0x1f, UR5 ;  /* 0x0000001f3f077899 */ /* 0x000fe20008011405 */
[----:B------:R-:W-:-:S05]  /*2b90*/  VIADD R3, R155, 0x1000 ;  /* 0x000010009b037836 */ /* 0x000fca0000000000 */
[----:B------:R-:W-:Y:S01]  /*2ba0*/  SEL R3, R3, R155, !P0 ;  /* 0x0000009b03037207 */ /* 0x000fe20004000000 */
[----:B------:R-:W-:-:S03]  /*2bb0*/  UIMAD UR25, UR21, 0x58, URZ ;  /* 0x00000058151978a4 */ /* 0x000fc6000f8e023f */
[----:B------:R-:W-:Y:S01]  /*2bc0*/  LEA R3, R3, UR4, 0x1 ;  /* 0x0000000403037c11 */ /* 0x000fe2000f8e08ff */
[----:B------:R-:W-:Y:S02]  /*2bd0*/  UISETP.GE.AND UP0, UPT, UR8, UR6, UPT ;  /* 0x000000060800728c */ /* 0x000fe4000bf06270 */
[----:B------:R-:W-:Y:S01]  /*2be0*/  UIMAD UR21, UR21, 0x78, URZ ;  /* 0x00000078151578a4 */ /* 0x000fe2000f8e023f */
[----:B------:R-:W-:Y:S01]  /*2bf0*/  ULDC UR8, c[0x0][0x2ec] ;  /* 0x0000bb0000087ab9 */ /* 0x000fe20000000800 */
[----:B--2---:R-:W-:-:S04]  /*2c00*/  IADD3 R240, P2, P1, R4, UR5, R24 ;  /* 0x0000000504f07c10 */ /* 0x004fc8000f95e018 */
[----:B------:R-:W-:Y:S01]  /*2c10*/  IADD3.X R246, R5, UR7, R0, P2, P1 ;  /* 0x0000000705f67c10 */ /* 0x000fe200097e2400 */
[----:B------:R-:W-:Y:S01]  /*2c20*/  VIADD R0, R161, 0x1000 ;  /* 0x00001000a1007836 */ /* 0x000fe20000000000 */
[----:B---3--:R-:W-:Y:S02]  /*2c30*/  R2UR UR12, R7 ;  /* 0x00000000070c72ca */ /* 0x008fe400000e0000 */
[----:B------:R-:W-:Y:S02]  /*2c40*/  R2UR UR13, R6 ;  /* 0x00000000060d72ca */ /* 0x000fe400000e0000 */
[----:B------:R-:W-:Y:S01]  /*2c50*/  SEL R0, R0, R161, !P0 ;  /* 0x000000a100007207 */ /* 0x000fe20004000000 */
[----:B------:R-:W-:-:S03]  /*2c60*/  IMAD.WIDE.U32 R240, R240, -0x2daee0ad, RZ ;  /* 0xd2511f53f0f07825 */ /* 0x000fc600078e00ff */
[----:B-1--4-:R-:W-:-:S09]  /*2c70*/  LEA R148, R0, UR4, 0x1 ;  /* 0x0000000400947c11 */ /* 0x012fd2000f8e08ff */
.L_x_276:
[----:B------:R-:W-:Y:S01]  /*2c80*/  LEA R100, R156, UR4, 0x1 ;  /* 0x000000049c647c11 */ /* 0x000fe2000f8e08ff */
[----:B------:R-:W0:Y:S01]  /*2c90*/  LDGDEPBAR ;  /* 0x00000000000079af */ /* 0x000e220000000000 */
[----:B------:R-:W-:Y:S01]  /*2ca0*/  PLOP3.LUT P0, PT, PT, PT, UP0, 0x80, 0x0 ;  /* 0x000000000000781c */ /* 0x000fe20003f0f008 */
[----:B------:R-:W-:Y:S01]  /*2cb0*/  IMAD.IADD R112, R154, 0x1, R148 ;  /* 0x000000019a707824 */ /* 0x000fe200078e0294 */
[----:B------:R-:W-:Y:S01]  /*2cc0*/  PLOP3.LUT P3, PT, PT, PT, UP0, 0x80, 0x0 ;  /* 0x000000000000781c */ /* 0x000fe20003f6f008 */
[----:B------:R-:W-:Y:S01]  /*2cd0*/  UIADD3 UR10, UR12, -0x56f99767, URZ ;  /* 0xa90668990c0a7890 */ /* 0x000fe2000fffe03f */
[----:B------:R-:W-:Y:S01]  /*2ce0*/  PLOP3.LUT P2, PT, PT, PT, UP0, 0x80, 0x0 ;  /* 0x000000000000781c */ /* 0x000fe20003f4f008 */
[----:B------:R-:W-:Y:S01]  /*2cf0*/  UIADD3 UR5, UR13, -0x61c88647, URZ ;  /* 0x9e3779b90d057890 */ /* 0x000fe2000fffe03f */
[----:B------:R-:W-:Y:S01]  /*2d00*/  PLOP3.LUT P1, PT, PT, PT, UP0, 0x80, 0x0 ;  /* 0x000000000000781c */ /* 0x000fe20003f2f008 */
[----:B------:R-:W-:Y:S01]  /*2d10*/  UIADD3 UR7, UR12, -0x4498517b, URZ ;  /* 0xbb67ae850c077890 */ /* 0x000fe2000fffe03f */
[----:B------:R-:W-:Y:S01]  /*2d20*/  PLOP3.LUT P5, PT, PT, PT, UP0, 0x80, 0x0 ;  /* 0x000000000000781c */ /* 0x000fe20003faf008 */
[----:B------:R-:W-:Y:S01]  /*2d30*/  IMAD.U32 R162, RZ, RZ, UR11 ;  /* 0x0000000bffa27e24 */ /* 0x000fe2000f8e00ff */
[----:B------:R-:W-:Y:S01]  /*2d40*/  PLOP3.LUT P4, PT, PT, PT, UP0, 0x80, 0x0 ;  /* 0x000000000000781c */ /* 0x000fe20003f8f008 */
[----:B------:R-:W-:Y:S01]  /*2d50*/  UISETP.GE.AND UP3, UPT, UR11, 0x1, UPT ;  /* 0x000000010b00788c */ /* 0x000fe2000bf66270 */
[----:B------:R-:W-:Y:S01]  /*2d60*/  PLOP3.LUT P6, PT, PT, PT, UP0, 0x80, 0x0 ;  /* 0x000000000000781c */ /* 0x000fe20003fcf008 */
[----:B------:R-:W1:Y:S01]  /*2d70*/  @P0 S2R R0, SR_TID.X ;  /* 0x0000000000000919 */ /* 0x000e620000002100 */
[----:B------:R-:W-:Y:S01]  /*2d80*/  PLOP3.LUT P0, PT, PT, PT, UP0, 0x80, 0x0 ;  /* 0x000000000000781c */ /* 0x000fe20003f0f008 */
[----:B------:R-:W-:Y:S01]  /*2d90*/  IMAD R162, R162, 0x8, R248 ;  /* 0x00000008a2a27824 */ /* 0x000fe200078e02f8 */
[----:B------:R-:W-:Y:S01]  /*2da0*/  LOP3.LUT R163, R246, UR13, RZ, 0x3c, !PT ;  /* 0x0000000df6a37c12 */ /* 0x000fe2000f8e3cff */
[----:B-1----:R-:W-:Y:S01]  /*2db0*/  @P3 IMAD.SHL.U32 R0, R0, 0x2, RZ ;  /* 0x0000000200003824 */ /* 0x002fe200078e00ff */
[----:B------:R-:W-:Y:S01]  /*2dc0*/  PLOP3.LUT P3, PT, PT, PT, UP0, 0x80, 0x0 ;  /* 0x000000000000781c */ /* 0x000fe20003f6f008 */
[----:B------:R-:W-:Y:S04]  /*2dd0*/  DEPBAR.LE SB0, 0x0 ;  /* 0x000080000000791a */ /* 0x000fe80000000000 */
[----:B------:R-:W-:Y:S01]  /*2de0*/  @P2 LOP3.LUT R0, R0, 0x6, RZ, 0xc0, !PT ;  /* 0x0000000600002812 */ /* 0x000fe200078ec0ff */
[----:B------:R-:W-:Y:S01]  /*2df0*/  BAR.SYNC.DEFER_BLOCKING 0x0 ;  /* 0x0000000000007b1d */ /* 0x000fe20000010000 */
[----:B------:R-:W-:Y:S03]  /*2e00*/  PLOP3.LUT P2, PT, PT, PT, UP0, 0x80, 0x0 ;  /* 0x000000000000781c */ /* 0x000fe60003f4f008 */
[----:B------:R-:W-:Y:S01]  /*2e10*/  @P0 IMAD R0, R243, 0x40, R0 ;  /* 0x00000040f3000824 */ /* 0x000fe200078e0200 */
[----:B------:R-:W-:Y:S01]  /*2e20*/  PLOP3.LUT P0, PT, PT, PT, UP0, 0x80, 0x0 ;  /* 0x000000000000781c */ /* 0x000fe20003f0f008 */
        /* <DEDUP_REMOVED lines=9> */
[----:B------:R-:W1:Y:S01]  /*2ec0*/  LDSM.16.M88.4 R108, [R149+-0x2000] ;  /* 0xffe00000956c783b */ /* 0x000e620000000200 */
        /* <DEDUP_REMOVED lines=14> */
[----:B------:R-:W-:Y:S04]  /*2fb0*/  IMAD.U32 R100, RZ, RZ, UR36 ;  /* 0x00000024ff647e24 */ /* 0x000fe8000f8e00ff */
[----:B------:R-:W-:Y:S01]  /*2fc0*/  @P1 IMAD R0, R100, 0x80, R0 ;  /* 0x0000008064001824 */ /* 0x000fe200078e0200 */
[----:B------:R-:W-:Y:S01]  /*2fd0*/  PLOP3.LUT P1, PT, PT, PT, UP0, 0x80, 0x0 ;  /* 0x000000000000781c */ /* 0x000fe20003f2f008 */
[----:B------:R-:W-:Y:S01]  /*2fe0*/  HMMA.16816.F32 R64, R64, R102, RZ ;  /* 0x000000664040723c */ /* 0x000fe200000018ff */
[----:B------:R-:W3:Y:S02]  /*2ff0*/  LDSM.16.M88.4 R100, [R149+-0x1c00] ;  /* 0xffe400009564783b */ /* 0x000ee40000000200 */
[C---:B------:R-:W-:Y:S03]  /*3000*/  @P5 ISETP.GE.AND P5, PT, R0.reuse, UR6, PT ;  /* 0x0000000600005c0c */ /* 0x040fe6000bfa6270 */
[-C--:B-1----:R-:W-:Y:S06]  /*3010*/  HMMA.16816.F32 R4, R104, R108.reuse, R4 ;  /* 0x0000006c6804723c */ /* 0x082fec0000001804 */
[C---:B--2---:R-:W-:Y:S06]  /*3020*/  HMMA.16816.F32 R8, R112.reuse, R108, R8 ;  /* 0x0000006c7008723c */ /* 0x044fec0000001808 */
[-C--:B------:R-:W-:Y:S05]  /*3030*/  HMMA.16816.F32 R12, R112, R110.reuse, R12 ;  /* 0x0000006e700c723c */ /* 0x080fea000000180c */
[----:B------:R-:W-:Y:S01]  /*3040*/  @P4 VIADD R108, R0, 0x1 ;  /* 0x00000001006c4836 */ /* 0x000fe20000000000 */
[----:B------:R-:W-:Y:S01]  /*3050*/  PLOP3.LUT P4, PT, PT, PT, UP0, 0x80, 0x0 ;  /* 0x000000000000781c */ /* 0x000fe20003f8f008 */
[C---:B------:R-:W-:Y:S04]  /*3060*/  HMMA.16816.F32 R16, R104.reuse, R110, R16 ;  /* 0x0000006e6810723c */ /* 0x040fe80000001810 */
[----:B------:R-:W-:Y:S02]  /*3070*/  @P6 ISETP.GE.AND P6, PT, R108, UR6, PT ;  /* 0x000000066c006c0c */ /* 0x000fe4000bfc6270 */
[----:B------:R-:W-:Y:S02]  /*3080*/  @P0 FSEL R4, R4, -INF , !P5 ;  /* 0xff80000004040808 */ /* 0x000fe40006800000 */
[----:B------:R-:W-:Y:S03]  /*3090*/  PLOP3.LUT P0, PT, PT, PT, UP0, 0x80, 0x0 ;  /* 0x000000000000781c */ /* 0x000fe60003f0f008 */
[----:B------:R-:W-:Y:S01]  /*30a0*/  @P3 FSEL R6, R6, -INF , !P5 ;  /* 0xff80000006063808 */ /* 0x000fe20006800000 */
[----:B------:R-:W-:Y:S01]  /*30b0*/  @P4 VIADD R108, R0, 0x8 ;  /* 0x00000008006c4836 */ /* 0x000fe20000000000 */
[----:B------:R-:W-:Y:S02]  /*30c0*/  @P2 FSEL R8, R8, -INF , !P5 ;  /* 0xff80000008082808 */ /* 0x000fe40006800000 */
[----:B------:R-:W-:Y:S01]  /*30d0*/  @P1 FSEL R10, R10, -INF , !P5 ;  /* 0xff8000000a0a1808 */ /* 0x000fe20006800000 */
[-C--:B---3--:R-:W-:Y:S01]  /*30e0*/  HMMA.16816.F32 R20, R104, R100.reuse, R20 ;  /* 0x000000646814723c */ /* 0x088fe20000001814 */
[----:B------:R-:W-:Y:S02]  /*30f0*/  PLOP3.LUT P3, PT, PT, PT, UP0, 0x80, 0x0 ;  /* 0x000000000000781c */ /* 0x000fe40003f6f008 */
[----:B------:R-:W-:Y:S02]  /*3100*/  PLOP3.LUT P2, PT, PT, PT, UP0, 0x80, 0x0 ;  /* 0x000000000000781c */ /* 0x000fe40003f4f008 */
[----:B------:R-:W-:Y:S01]  /*3110*/  PLOP3.LUT P1, PT, PT, PT, UP0, 0x80, 0x0 ;  /* 0x000000000000781c */ /* 0x000fe20003f2f008 */
[C---:B------:R-:W-:Y:S01]  /*3120*/  HMMA.16816.F32 R24, R112.reuse, R100, R24 ;  /* 0x000000647018723c */ /* 0x040fe20000001818 */
[----:B------:R-:W-:Y:S02]  /*3130*/  PLOP3.LUT P5, PT, PT, PT, UP0, 0x80, 0x0 ;  /* 0x000000000000781c */ /* 0x000fe40003faf008 */
[----:B------:R-:W-:Y:S02]  /*3140*/  PLOP3.LUT P4, PT, PT, PT, UP0, 0x80, 0x0 ;  /* 0x000000000000781c */ /* 0x000fe40003f8f008 */
[----:B------:R-:W-:Y:S01]  /*3150*/  @P0 FSEL R5, R5, -INF , !P6 ;  /* 0xff80000005050808 */ /* 0x000fe20007000000 */
[-C--:B------:R-:W-:Y:S01]  /*3160*/  HMMA.16816.F32 R28, R112, R102.reuse, R28 ;  /* 0x00000066701c723c */ /* 0x080fe2000000181c */
[----:B------:R-:W-:Y:S04]  /*3170*/  PLOP3.LUT P0, PT, PT, PT, UP0, 0x80, 0x0 ;  /* 0x000000000000781c */ /* 0x000fe80003f0f008 */
[----:B------:R-:W-:Y:S01]  /*3180*/  @P3 FSEL R7, R7, -INF , !P6 ;  /* 0xff80000007073808 */ /* 0x000fe20007000000 */
[C---:B------:R-:W-:Y:S01]  /*3190*/  HMMA.16816.F32 R32, R104.reuse, R102, R32 ;  /* 0x000000666820723c */ /* 0x040fe20000001820 */
[----:B------:R-:W-:Y:S03]  /*31a0*/  PLOP3.LUT P3, PT, PT, PT, UP0, 0x80, 0x0 ;  /* 0x000000000000781c */ /* 0x000fe60003f6f008 */
[----:B------:R-:W-:Y:S02]  /*31b0*/  @P5 ISETP.GE.AND P5, PT, R108, UR6, PT ;  /* 0x000000066c005c0c */ /* 0x000fe4000bfa6270 */
[----:B------:R-:W-:Y:S02]  /*31c0*/  @P2 FSEL R9, R9, -INF , !P6 ;  /* 0xff80000009092808 */ /* 0x000fe40007000000 */
[----:B------:R-:W-:Y:S02]  /*31d0*/  @P1 FSEL R11, R11, -INF , !P6 ;  /* 0xff8000000b0b1808 */ /* 0x000fe40007000000 */
[----:B------:R-:W-:Y:S02]  /*31e0*/  PLOP3.LUT P2, PT, PT, PT, UP0, 0x80, 0x0 ;  /* 0x000000000000781c */ /* 0x000fe40003f4f008 */
[----:B------:R-:W-:Y:S02]  /*31f0*/  PLOP3.LUT P1, PT, PT, PT, UP0, 0x80, 0x0 ;  /* 0x000000000000781c */ /* 0x000fe40003f2f008 */
[----:B------:R-:W-:Y:S02]  /*3200*/  PLOP3.LUT P6, PT, PT, PT, UP0, 0x80, 0x0 ;  /* 0x000000000000781c */ /* 0x000fe40003fcf008 */
[----:B------:R-:W-:Y:S02]  /*3210*/  @P4 FSEL R12, R12, -INF , !P5 ;  /* 0xff8000000c0c4808 */ /* 0x000fe40006800000 */
[----:B------:R-:W-:Y:S02]  /*3220*/  PLOP3.LUT P4, PT, PT, PT, UP0, 0x80, 0x0 ;  /* 0x000000000000781c */ /* 0x000fe40003f8f008 */
[----:B------:R-:W-:Y:S02]  /*3230*/  @P0 FSEL R14, R14, -INF , !P5 ;  /* 0xff8000000e0e0808 */ /* 0x000fe40006800000 */
[----:B------:R-:W-:Y:S02]  /*3240*/  PLOP3.LUT P0, PT, PT, PT, UP0, 0x80, 0x0 ;  /* 0x000000000000781c */ /* 0x000fe40003f0f008 */
[----:B------:R-:W-:Y:S01]  /*3250*/  @P3 FSEL R16, R16, -INF , !P5 ;  /* 0xff80000010103808 */ /* 0x000fe20006800000 */
[----:B------:R-:W-:Y:S01]  /*3260*/  @P1 VIADD R108, R0, 0x9 ;  /* 0x00000009006c1836 */ /* 0x000fe20000000000 */
[----:B------:R-:W-:Y:S02]  /*3270*/  @P2 FSEL R18, R18, -INF , !P5 ;  /* 0xff80000012122808 */ /* 0x000fe40006800000 */
[----:B------:R-:W-:Y:S02]  /*3280*/  PLOP3.LUT P5, PT, PT, PT, UP0, 0x80, 0x0 ;  /* 0x000000000000781c */ /* 0x000fe40003faf008 */
[----:B------:R-:W-:Y:S01]  /*3290*/  PLOP3.LUT P1, PT, PT, PT, UP0, 0x80, 0x0 ;  /* 0x000000000000781c */ /* 0x000fe20003f2f008 */
[----:B------:R-:W-:Y:S01]  /*32a0*/  @P4 VIADD R100, R0, 0x10 ;  /* 0x0000001000644836 */ /* 0x000fe20000000000 */
[----:B------:R-:W-:Y:S02]  /*32b0*/  PLOP3.LUT P2, PT, PT, PT, UP0, 0x80, 0x0 ;  /* 0x000000000000781c */ /* 0x000fe40003f4f008 */
[----:B------:R-:W-:Y:S02]  /*32c0*/  @P6 ISETP.GE.AND P6, PT, R108, UR6, PT ;  /* 0x000000066c006c0c */ /* 0x000fe4000bfc6270 */
[----:B------:R-:W-:Y:S01]  /*32d0*/  PLOP3.LUT P3, PT, PT, PT, UP0, 0x80, 0x0 ;  /* 0x000000000000781c */ /* 0x000fe20003f6f008 */
[----:B------:R-:W1:Y:S01]  /*32e0*/  LDSM.16.M88.4 R108, [R149+-0x1800] ;  /* 0xffe80000956c783b */ /* 0x000e620000000200 */
[----:B------:R-:W-:Y:S02]  /*32f0*/  PLOP3.LUT P4, PT, PT, PT, UP0, 0x80, 0x0 ;  /* 0x000000000000781c */ /* 0x000fe40003f8f008 */
[----:B------:R-:W-:Y:S02]  /*3300*/  @P0 FSEL R13, R13, -INF , !P6 ;  /* 0xff8000000d0d0808 */ /* 0x000fe40007000000 */
[----:B------:R-:W-:Y:S02]  /*3310*/  PLOP3.LUT P0, PT, PT, PT, UP0, 0x80, 0x0 ;  /* 0x000000000000781c */ /* 0x000fe40003f0f008 */
[----:B------:R-:W-:Y:S02]  /*3320*/  @P5 FSEL R15, R15, -INF , !P6 ;  /* 0xff8000000f0f5808 */ /* 0x000fe40007000000 */
[----:B------:R-:W-:Y:S02]  /*3330*/  @P1 FSEL R19, R19, -INF , !P6 ;  /* 0xff80000013131808 */ /* 0x000fe40007000000 */
[----:B------:R-:W-:Y:S02]  /*3340*/  PLOP3.LUT P5, PT, PT, PT, UP0, 0x80, 0x0 ;  /* 0x000000000000781c */ /* 0x000fe40003faf008 */
[----:B------:R-:W-:Y:S02]  /*3350*/  @P2 FSEL R17, R17, -INF , !P6 ;  /* 0xff80000011112808 */ /* 0x000fe40007000000 */
[----:B------:R-:W-:Y:S02]  /*3360*/  PLOP3.LUT P1, PT, PT, PT, UP0, 0x80, 0x0 ;  /* 0x000000000000781c */ /* 0x000fe40003f2f008 */
[----:B------:R-:W-:Y:S02]  /*3370*/  PLOP3.LUT P2, PT, PT, PT, UP0, 0x80, 0x0 ;  /* 0x000000000000781c */ /* 0x000fe40003f4f008 */
[----:B------:R-:W-:Y:S01]  /*3380*/  @P3 ISETP.GE.AND P3, PT, R100, UR6, PT ;  /* 0x0000000664003c0c */ /* 0x000fe2000bf66270 */
[----:B------:R-:W-:Y:S01]  /*3390*/  @P4 VIADD R100, R0, 0x11 ;  /* 0x0000001100644836 */ /* 0x000fe20000000000 */
[----:B------:R-:W-:Y:S02]  /*33a0*/  PLOP3.LUT P6, PT, PT, PT, UP0, 0x80, 0x0 ;  /* 0x000000000000781c */ /* 0x000fe40003fcf008 */
        /* <DEDUP_REMOVED lines=8> */
[----:B------:R-:W-:Y:S01]  /*3430*/  PLOP3.LUT P2, PT, PT, PT, UP0, 0x80, 0x0 ;  /* 0x000000000000781c */ /* 0x000fe20003f4f008 */
[-C--:B-1----:R-:W-:Y:S01]  /*3440*/  HMMA.16816.F32 R36, R104, R108.reuse, R36 ;  /* 0x0000006c6824723c */ /* 0x082fe20000001824 */
[----:B------:R-:W-:Y:S02]  /*3450*/  PLOP3.LUT P3, PT, PT, PT, UP0, 0x80, 0x0 ;  /* 0x000000000000781c */ /* 0x000fe40003f6f008 */
[----:B------:R-:W-:Y:S01]  /*3460*/  @P6 ISETP.GE.AND P6, PT, R100, UR6, PT ;  /* 0x0000000664006c0c */ /* 0x000fe2000bfc6270 */
[----:B------:R-:W-:Y:S01]  /*3470*/  @P4 VIADD R100, R0, 0x18 ;  /* 0x0000001800644836 */ /* 0x000fe20000000000 */
[----:B------:R-:W-:Y:S01]  /*3480*/  PLOP3.LUT P4, PT, PT, PT, UP0, 0x80, 0x0 ;  /* 0x000000000000781c */ /* 0x000fe20003f8f008 */
[C---:B------:R-:W-:Y:S05]  /*3490*/  HMMA.16816.F32 R40, R112.reuse, R108, R40 ;  /* 0x0000006c7028723c */ /* 0x040fea0000001828 */
[----:B------:R-:W-:Y:S01]  /*34a0*/  @P0 FSEL R21, R21, -INF , !P6 ;  /* 0xff80000015150808 */ /* 0x000fe20007000000 */
[-C--:B------:R-:W-:Y:S01]  /*34b0*/  HMMA.16816.F32 R44, R112, R110.reuse, R44 ;  /* 0x0000006e702c723c */ /* 0x080fe2000000182c */
[----:B------:R-:W-:Y:S02]  /*34c0*/  PLOP3.LUT P0, PT, PT, PT, UP0, 0x80, 0x0 ;  /* 0x000000000000781c */ /* 0x000fe40003f0f008 */
[----:B------:R-:W-:Y:S02]  /*34d0*/  @P3 ISETP.GE.AND P3, PT, R100, UR6, PT ;  /* 0x0000000664003c0c */ /* 0x000fe4000bf66270 */
[----:B------:R-:W-:Y:S01]  /*34e0*/  @P5 FSEL R23, R23, -INF , !P6 ;  /* 0xff80000017175808 */ /* 0x000fe20007000000 */
[C---:B------:R-:W-:Y:S01]  /*34f0*/  HMMA.16816.F32 R48, R104.reuse, R110, R48 ;  /* 0x0000006e6830723c */ /* 0x040fe20000001830 */
[----:B------:R-:W-:Y:S04]  /*3500*/  PLOP3.LUT P5, PT, PT, PT, UP0, 0x80, 0x0 ;  /* 0x000000000000781c */ /* 0x000fe80003faf008 */
[----:B------:R-:W-:Y:S01]  /*3510*/  @P1 FSEL R27, R27, -INF , !P6 ;  /* 0xff8000001b1b1808 */ /* 0x000fe20007000000 */
[----:B------:R-:W-:Y:S01]  /*3520*/  IMAD.WIDE.U32 R108, R162, -0x326172a9, RZ ;  /* 0xcd9e8d57a26c7825 */ /* 0x000fe200078e00ff */
[----:B------:R-:W-:Y:S02]  /*3530*/  @P2 FSEL R25, R25, -INF , !P6 ;  /* 0xff80000019192808 */ /* 0x000fe40007000000 */
[----:B------:R-:W-:Y:S02]  /*3540*/  PLOP3.LUT P1, PT, PT, PT, UP0, 0x80, 0x0 ;  /* 0x000000000000781c */ /* 0x000fe40003f2f008 */
[----:B------:R-:W-:Y:S02]  /*3550*/  PLOP3.LUT P2, PT, PT, PT, UP0, 0x80, 0x0 ;  /* 0x000000000000781c */ /* 0x000fe40003f4f008 */
[----:B------:R-:W-:Y:S02]  /*3560*/  PLOP3.LUT P6, PT, PT, PT, UP0, 0x80, 0x0 ;  /* 0x000000000000781c */ /* 0x000fe40003fcf008 */
[----:B------:R-:W-:Y:S02]  /*3570*/  @P4 FSEL R28, R28, -INF , !P3 ;  /* 0xff8000001c1c4808 */ /* 0x000fe40005800000 */
[----:B------:R-:W-:Y:S02]  /*3580*/  PLOP3.LUT P4, PT, PT, PT, UP0, 0x80, 0x0 ;  /* 0x000000000000781c */ /* 0x000fe40003f8f008 */
[----:B------:R-:W-:Y:S02]  /*3590*/  @P0 FSEL R30, R30, -INF , !P3 ;  /* 0xff8000001e1e0808 */ /* 0x000fe40005800000 */
[----:B------:R-:W-:Y:S01]  /*35a0*/  PLOP3.LUT P0, PT, PT, PT, UP0, 0x80, 0x0 ;  /* 0x000000000000781c */ /* 0x000fe20003f0f008 */
[----:B------:R-:W-:Y:S01]  /*35b0*/  @P1 VIADD R100, R0, 0x20 ;  /* 0x0000002000641836 */ /* 0x000fe20000000000 */
[----:B------:R-:W-:Y:S02]  /*35c0*/  @P5 FSEL R32, R32, -INF , !P3 ;  /* 0xff80000020205808 */ /* 0x000fe40005800000 */
[----:B------:R-:W-:Y:S01]  /*35d0*/  PLOP3.LUT P5, PT, PT, PT, UP0, 0x80, 0x0 ;  /* 0x000000000000781c */ /* 0x000fe20003faf008 */
[----:B------:R-:W-:Y:S01]  /*35e0*/  @P6 VIADD R101, R0, 0x19 ;  /* 0x0000001900656836 */ /* 0x000fe20000000000 */
[----:B------:R-:W-:Y:S02]  /*35f0*/  @P2 FSEL R34, R34, -INF , !P3 ;  /* 0xff80000022222808 */ /* 0x000fe40005800000 */
[----:B------:R-:W-:Y:S02]  /*3600*/  PLOP3.LUT P1, PT, PT, PT, UP0, 0x80, 0x0 ;  /* 0x000000000000781c */ /* 0x000fe40003f2f008 */
[----:B------:R-:W-:Y:S02]  /*3610*/  PLOP3.LUT P3, PT, PT, PT, UP0, 0x80, 0x0 ;  /* 0x000000000000781c */ /* 0x000fe40003f6f008 */
[----:B------:R-:W-:Y:S02]  /*3620*/  PLOP3.LUT P6, PT, PT, PT, UP0, 0x80, 0x0 ;  /* 0x000000000000781c */ /* 0x000fe40003fcf008 */
[----:B------:R-:W-:Y:S01]  /*3630*/  @P4 ISETP.GE.AND P4, PT, R101, UR6, PT ;  /* 0x0000000665004c0c */ /* 0x000fe2000bf86270 */
[----:B------:R-:W-:Y:S01]  /*3640*/  @P0 VIADD R101, R0, 0x21 ;  /* 0x0000002100650836 */ /* 0x000fe20000000000 */
[----:B------:R-:W-:Y:S02]  /*3650*/  PLOP3.LUT P0, PT, PT, PT, UP0, 0x80, 0x0 ;  /* 0x000000000000781c */ /* 0x000fe40003f0f008 */
[----:B------:R-:W-:Y:S02]  /*3660*/  PLOP3.LUT P2, PT, PT, PT, UP0, 0x80, 0x0 ;  /* 0x000000000000781c */ /* 0x000fe40003f4f008 */
[----:B------:R-:W-:Y:S01]  /*3670*/  @P5 ISETP.GE.AND P5, PT, R100, UR6, PT ;  /* 0x0000000664005c0c */ /* 0x000fe2000bfa6270 */
[----:B------:R-:W-:Y:S01]  /*3680*/  IMAD.U32 R100, RZ, RZ, UR36 ;  /* 0x00000024ff647e24 */ /* 0x000fe2000f8e00ff */
[----:B------:R-:W-:Y:S02]  /*3690*/  @P1 FSEL R33, R33, -INF , !P4 ;  /* 0xff80000021211808 */ /* 0x000fe40006000000 */
[----:B------:R-:W-:Y:S01]  /*36a0*/  @P3 FSEL R29, R29, -INF , !P4 ;  /* 0xff8000001d1d3808 */ /* 0x000fe20006000000 */
[----:B------:R-:W-:Y:S01]  /*36b0*/  IMAD R100, R100, 0x2, R243 ;  /* 0x0000000264647824 */ /* 0x000fe200078e02f3 */
[----:B------:R-:W-:Y:S02]  /*36c0*/  PLOP3.LUT P1, PT, PT, PT, UP0, 0x80, 0x0 ;  /* 0x000000000000781c */ /* 0x000fe40003f2f008 */
[----:B------:R-:W-:Y:S01]  /*36d0*/  PLOP3.LUT P3, PT, PT, PT, UP0, 0x80, 0x0 ;  /* 0x000000000000781c */ /* 0x000fe20003f6f008 */
[----:B------:R-:W-:Y:S01]  /*36e0*/  IMAD.SHL.U32 R100, R100, 0x2, RZ ;  /* 0x0000000264647824 */ /* 0x000fe200078e00ff */
[----:B------:R-:W-:Y:S02]  /*36f0*/  @P6 FSEL R31, R31, -INF , !P4 ;  /* 0xff8000001f1f6808 */ /* 0x000fe40006000000 */
[----:B------:R-:W-:Y:S02]  /*3700*/  PLOP3.LUT P6, PT, PT, PT, UP0, 0x80, 0x0 ;  /* 0x000000000000781c */ /* 0x000fe40003fcf008 */
[----:B------:R-:W-:Y:S02]  /*3710*/  @P0 FSEL R35, R35, -INF , !P4 ;  /* 0xff80000023230808 */ /* 0x000fe40006000000 */
[----:B------:R-:W-:Y:S02]  /*3720*/  PLOP3.LUT P4, PT, PT, PT, UP0, 0x80, 0x0 ;  /* 0x000000000000781c */ /* 0x000fe40003f8f008 */
[----:B------:R-:W-:Y:S01]  /*3730*/  @P2 ISETP.GE.AND P2, PT, R101, UR6, PT ;  /* 0x0000000665002c0c */ /* 0x000fe2000bf46270 */
[----:B------:R-:W-:Y:S01]  /*3740*/  VIADD R101, R100, 0x1 ;  /* 0x0000000164657836 */ /* 0x000fe20000000000 */
[----:B------:R-:W-:Y:S02]  /*3750*/  @P1 FSEL R40, R40, -INF , !P5 ;  /* 0xff80000028281808 */ /* 0x000fe40006800000 */
[----:B------:R-:W-:Y:S02]  /*3760*/  @P3 FSEL R36, R36, -INF , !P5 ;  /* 0xff80000024243808 */ /* 0x000fe40006800000 */
[----:B------:R-:W-:Y:S02]  /*3770*/  PLOP3.LUT P1, PT, PT, PT, UP0, 0x80, 0x0 ;  /* 0x000000000000781c */ /* 0x000fe40003f2f008 */
[----:B------:R-:W-:Y:S02]  /*3780*/  PLOP3.LUT P3, PT, PT, PT, UP0, 0x80, 0x0 ;  /* 0x000000000000781c */ /* 0x000fe40003f6f008 */
[C---:B------:R-:W-:Y:S02]  /*3790*/  LOP3.LUT R102, R241.reuse, UR12, R100, 0x96, !PT ;  /* 0x0000000cf1667c12 */ /* 0x040fe4000f8e9664 */
[----:B------:R-:W-:Y:S02]  /*37a0*/  LOP3.LUT R101, R241, UR12, R101, 0x96, !PT ;  /* 0x0000000cf1657c12 */ /* 0x000fe4000f8e9665 */
[----:B------:R-:W-:Y:S01]  /*37b0*/  PLOP3.LUT P0, PT, PT, PT, UP0, 0x80, 0x0 ;  /* 0x000000000000781c */ /* 0x000fe20003f0f008 */
[----:B------:R-:W-:Y:S01]  /*37c0*/  IMAD.WIDE.U32 R102, R102, -0x326172a9, RZ ;  /* 0xcd9e8d5766667825 */ /* 0x000fe200078e00ff */
[----:B------:R-:W-:Y:S02]  /*37d0*/  @P6 FSEL R38, R38, -INF , !P5 ;  /* 0xff80000026266808 */ /* 0x000fe40006800000 */
[----:B------:R-:W-:Y:S01]  /*37e0*/  PLOP3.LUT P6, PT, PT, PT, UP0, 0x80, 0x0 ;  /* 0x000000000000781c */ /* 0x000fe20003fcf008 */
[----:B------:R-:W-:Y:S01]  /*37f0*/  IMAD.WIDE.U32 R100, R101, -0x326172a9, RZ ;  /* 0xcd9e8d5765647825 */ /* 0x000fe200078e00ff */
[----:B------:R-:W-:Y:S02]  /*3800*/  @P4 FSEL R42, R42, -INF , !P5 ;  /* 0xff8000002a2a4808 */ /* 0x000fe40006800000 */
[----:B------:R-:W-:Y:S02]  /*3810*/  PLOP3.LUT P4, PT, PT, PT, UP0, 0x80, 0x0 ;  /* 0x000000000000781c */ /* 0x000fe40003f8f008 */
[--C-:B------:R-:W-:Y:S02]  /*3820*/  LOP3.LUT R171, R103, UR5, R108.reuse, 0x96, !PT ;  /* 0x0000000567ab7c12 */ /* 0x100fe4000f8e966c */
[----:B------:R-:W-:Y:S01]  /*3830*/  LOP3.LUT R172, R101, UR5, R108, 0x96, !PT ;  /* 0x0000000565ac7c12 */ /* 0x000fe2000f8e966c */
[----:B------:R-:W-:Y:S01]  /*3840*/  VIADD R108, R162, 0x4 ;  /* 0x00000004a26c7836 */ /* 0x000fe20000000000 */
[----:B------:R-:W-:Y:S02]  /*3850*/  @P1 FSEL R43, R43, -INF , !P2 ;  /* 0xff8000002b2b1808 */ /* 0x000fe40005000000 */
[----:B------:R-:W-:Y:S02]  /*3860*/  PLOP3.LUT P5, PT, PT, PT, UP0, 0x80, 0x0 ;  /* 0x000000000000781c */ /* 0x000fe40003faf008 */
[----:B------:R-:W-:Y:S02]  /*3870*/  @P3 FSEL R39, R39, -INF , !P2 ;  /* 0xff80000027273808 */ /* 0x000fe40005000000 */
[----:B------:R-:W-:Y:S01]  /*3880*/  PLOP3.LUT P1, PT, PT, PT, UP0, 0x80, 0x0 ;  /* 0x000000000000781c */ /* 0x000fe20003f2f008 */
[----:B------:R-:W-:Y:S01]  /*3890*/  @P4 VIADD R165, R0, 0x28 ;  /* 0x0000002800a54836 */ /* 0x000fe20000000000 */
[----:B------:R-:W-:Y:S02]  /*38a0*/  PLOP3.LUT P3, PT, PT, PT, UP0, 0x80, 0x0 ;  /* 0x000000000000781c */ /* 0x000fe40003f6f008 */
[-C--:B------:R-:W-:Y:S01]  /*38b0*/  LOP3.LUT R166, R109, R163.reuse, RZ, 0x3c, !PT ;  /* 0x000000a36da67212 */ /* 0x080fe200078e3cff */
[----:B------:R-:W-:Y:S01]  /*38c0*/  IMAD.WIDE.U32 R108, R108, -0x326172a9, RZ ;  /* 0xcd9e8d576c6c7825 */ /* 0x000fe200078e00ff */
[----:B------:R-:W-:Y:S02]  /*38d0*/  @P0 FSEL R37, R37, -INF , !P2 ;  /* 0xff80000025250808 */ /* 0x000fe40005000000 */
[----:B------:R-:W-:Y:S01]  /*38e0*/  PLOP3.LUT P0, PT, PT, PT, UP0, 0x80, 0x0 ;  /* 0x000000000000781c */ /* 0x000fe20003f0f008 */
[----:B------:R-:W-:Y:S01]  /*38f0*/  @P5 VIADD R162, R0, 0x29 ;  /* 0x0000002900a25836 */ /* 0x000fe20000000000 */
[----:B------:R-:W-:Y:S01]  /*3900*/  PLOP3.LUT P5, PT, PT, PT, UP0, 0x80, 0x0 ;  /* 0x000000000000781c */ /* 0x000fe20003faf008 */
[----:B------:R-:W-:Y:S01]  /*3910*/  IMAD.WIDE.U32 R166, R166, -0x2daee0ad, RZ ;  /* 0xd2511f53a6a67825 */ /* 0x000fe200078e00ff */
[----:B------:R-:W-:Y:S02]  /*3920*/  @P6 FSEL R41, R41, -INF , !P2 ;  /* 0xff80000029296808 */ /* 0x000fe40005000000 */
[----:B------:R-:W-:Y:S01]  /*3930*/  PLOP3.LUT P2, PT, PT, PT, UP0, 0x80, 0x0 ;  /* 0x000000000000781c */ /* 0x000fe20003f4f008 */
[C---:B------:R-:W-:Y:S01]  /*3940*/  @P3 VIADD R168, R0.reuse, 0x31 ;  /* 0x0000003100a83836 */ /* 0x040fe20000000000 */
[----:B------:R-:W-:Y:S02]  /*3950*/  LOP3.LUT R164, R109, R163, RZ, 0x3c, !PT ;  /* 0x000000a36da47212 */ /* 0x000fe400078e3cff */
[----:B------:R-:W-:Y:S02]  /*3960*/  PLOP3.LUT P6, PT, PT, PT, UP0, 0x80, 0x0 ;  /* 0x000000000000781c */ /* 0x000fe40003fcf008 */
[--C-:B------:R-:W-:Y:S01]  /*3970*/  LOP3.LUT R173, R103, UR5, R108.reuse, 0x96, !PT ;  /* 0x0000000567ad7c12 */ /* 0x100fe2000f8e966c */
[----:B------:R-:W-:Y:S01]  /*3980*/  @P0 VIADD R169, R0, 0x30 ;  /* 0x0000003000a90836 */ /* 0x000fe20000000000 */
[----:B------:R-:W-:Y:S01]  /*3990*/  @P1 ISETP.GE.AND P1, PT, R165, UR6, PT ;  /* 0x00000006a5001c0c */ /* 0x000fe2000bf26270 */
[----:B------:R-:W-:Y:S01]  /*39a0*/  IMAD.WIDE.U32 R164, R164, -0x2daee0ad, RZ ;  /* 0xd2511f53a4a47825 */ /* 0x000fe200078e00ff */
[----:B------:R-:W-:Y:S02]  /*39b0*/  @P5 ISETP.GE.AND P5, PT, R168, UR6, PT ;  /* 0x00000006a8005c0c */ /* 0x000fe4000bfa6270 */
[----:B------:R-:W-:Y:S01]  /*39c0*/  LOP3.LUT R103, R101, UR5, R108, 0x96, !PT ;  /* 0x0000000565677c12 */ /* 0x000fe2000f8e966c */
[----:B------:R-:W-:Y:S01]  /*39d0*/  UIADD3 UR5, UR13, 0x3c6ef372, URZ ;  /* 0x3c6ef3720d057890 */ /* 0x000fe2000fffe03f */
[----:B------:R-:W-:Y:S02]  /*39e0*/  PLOP3.LUT P4, PT, PT, PT, UP0, 0x80, 0x0 ;  /* 0x000000000000781c */ /* 0x000fe40003f8f008 */
[----:B------:R-:W-:Y:S01]  /*39f0*/  PLOP3.LUT P3, PT, PT, PT, UP0, 0x80, 0x0 ;  /* 0x000000000000781c */ /* 0x000fe20003f6f008 */
[----:B------:R-:W-:Y:S01]  /*3a00*/  @P6 VIADD R170, R0, 0x38 ;  /* 0x0000003800aa6836 */ /* 0x000fe20000000000 */
[----:B------:R-:W-:Y:S01]  /*3a10*/  LOP3.LUT R101, R240, UR7, RZ, 0x3c, !PT ;  /* 0x00000007f0657c12 */ /* 0x000fe2000f8e3cff */
[----:B------:R-:W-:Y:S01]  /*3a20*/  UIADD3 UR7, UR12, 0x76cf5d0a, URZ ;  /* 0x76cf5d0a0c077890 */ /* 0x000fe2000fffe03f */
[----:B------:R-:W-:Y:S02]  /*3a30*/  PLOP3.LUT P0, PT, PT, PT, UP0, 0x80, 0x0 ;  /* 0x000000000000781c */ /* 0x000fe40003f0f008 */
[----:B------:R-:W-:Y:S02]  /*3a40*/  @P2 ISETP.GE.AND P2, PT, R162, UR6, PT ;  /* 0x00000006a2002c0c */ /* 0x000fe4000bf46270 */
[C---:B------:R-:W-:Y:S02]  /*3a50*/  LOP3.LUT R162, R101.reuse, R167, RZ, 0x3c, !PT ;  /* 0x000000a765a27212 */ /* 0x040fe400078e3cff */
[----:B------:R-:W-:Y:S02]  /*3a60*/  LOP3.LUT R108, R101, R165, RZ, 0x3c, !PT ;  /* 0x000000a5656c7212 */ /* 0x000fe400078e3cff */
[----:B------:R-:W-:Y:S01]  /*3a70*/  @P4 ISETP.GE.AND P4, PT, R169, UR6, PT ;  /* 0x00000006a9004c0c */ /* 0x000fe2000bf86270 */
[----:B------:R-:W-:Y:S01]  /*3a80*/  IMAD.WIDE.U32 R162, R162, -0x326172a9, RZ ;  /* 0xcd9e8d57a2a27825 */ /* 0x000fe200078e00ff */
[----:B------:R-:W-:Y:S02]  /*3a90*/  @P3 ISETP.GE.AND P3, PT, R170, UR6, PT ;  /* 0x00000006aa003c0c */ /* 0x000fe4000bf66270 */
[----:B------:R-:W-:Y:S01]  /*3aa0*/  PLOP3.LUT P6, PT, PT, PT, UP0, 0x80, 0x0 ;  /* 0x000000000000781c */ /* 0x000fe20003fcf008 */
[----:B------:R-:W-:Y:S01]  /*3ab0*/  IMAD.WIDE.U32 R108, R108, -0x326172a9, RZ ;  /* 0xcd9e8d576c6c7825 */ /* 0x000fe200078e00ff */
[C---:B------:R-:W-:Y:S02]  /*3ac0*/  LOP3.LUT R180, R163.reuse, UR5, R100, 0x96, !PT ;  /* 0x00000005a3b47c12 */ /* 0x040fe4000f8e9664 */
[----:B------:R-:W-:Y:S01]  /*3ad0*/  LOP3.LUT R176, R163, UR5, R102, 0x96, !PT ;  /* 0x00000005a3b07c12 */ /* 0x000fe2000f8e9666 */
[----:B------:R-:W-:Y:S01]  /*3ae0*/  IMAD.WIDE.U32 R170, R171, -0x2daee0ad, RZ ;  /* 0xd2511f53abaa7825 */ /* 0x000fe200078e00ff */
[C---:B------:R-:W-:Y:S03]  /*3af0*/  LOP3.LUT R178, R109.reuse, UR5, R100, 0x96, !PT ;  /* 0x000000056db27c12 */ /* 0x040fe6000f8e9664 */
[----:B------:R-:W-:Y:S01]  /*3b00*/  IMAD.WIDE.U32 R168, R172, -0x2daee0ad, RZ ;  /* 0xd2511f53aca87825 */ /* 0x000fe200078e00ff */
[----:B------:R-:W-:Y:S01]  /*3b10*/  LOP3.LUT R172, R109, UR5, R102, 0x96, !PT ;  /* 0x000000056dac7c12 */ /* 0x000fe2000f8e9666 */
[----:B------:R-:W-:Y:S01]  /*3b20*/  UIADD3 UR5, UR12, 0x32370b8f, URZ ;  /* 0x32370b8f0c057890 */ /* 0x000fe2000fffe03f */
[--C-:B------:R-:W-:Y:S01]  /*3b30*/  LOP3.LUT R163, R171, UR7, R166.reuse, 0x96, !PT ;  /* 0x00000007aba37c12 */ /* 0x100fe2000f8e96a6 */
[----:B------:R-:W-:Y:S01]  /*3b40*/  IMAD.WIDE.U32 R100, R103, -0x2daee0ad, RZ ;  /* 0xd2511f5367647825 */ /* 0x000fe200078e00ff */
[----:B------:R-:W-:Y:S03]  /*3b50*/  LOP3.LUT R169, R169, UR7, R166, 0x96, !PT ;  /* 0x00000007a9a97c12 */ /* 0x000fe6000f8e96a6 */
[----:B-----5:R-:W-:Y:S01]  /*3b60*/  FMUL.FTZ R102, R238, 1.4426950216293334961 ;  /* 0x3fb8aa3bee667820 */ /* 0x020fe20000410000 */
[----:B------:R-:W-:Y:S01]  /*3b70*/  @P0 VIADD R0, R0, 0x39 ;  /* 0x0000003900000836 */ /* 0x000fe20000000000 */
[----:B------:R-:W-:Y:S01]  /*3b80*/  FSETP.NEU.FTZ.AND P0, PT, R238, -INF , PT ;  /* 0xff800000ee00780b */ /* 0x000fe20003f1d000 */
[----:B------:R-:W-:Y:S01]  /*3b90*/  IMAD.WIDE.U32 R176, R176, -0x2daee0ad, RZ ;  /* 0xd2511f53b0b07825 */ /* 0x000fe200078e00ff */
[--C-:B------:R-:W-:Y:S02]  /*3ba0*/  LOP3.LUT R171, R101, UR7, R164.reuse, 0x96, !PT ;  /* 0x0000000765ab7c12 */ /* 0x100fe4000f8e96a4 */
[----:B------:R-:W-:Y:S01]  /*3bb0*/  FSEL R102, R102, RZ, P0 ;  /* 0x000000ff66667208 */ /* 0x000fe20000000000 */
[C---:B------:R-:W-:Y:S01]  /*3bc0*/  FMUL.FTZ R101, R239.reuse, 1.4426950216293334961 ;  /* 0x3fb8aa3bef657820 */ /* 0x040fe20000410000 */
[----:B------:R-:W-:Y:S01]  /*3bd0*/  FSETP.NEU.FTZ.AND P0, PT, R239, -INF , PT ;  /* 0xff800000ef00780b */ /* 0x000fe20003f1d000 */
[----:B------:R-:W-:Y:S01]  /*3be0*/  IMAD.WIDE.U32 R166, R173, -0x2daee0ad, RZ ;  /* 0xd2511f53ada67825 */ /* 0x000fe200078e00ff */
[----:B------:R-:W-:Y:S02]  /*3bf0*/  @P6 ISETP.GE.AND P6, PT, R0, UR6, PT ;  /* 0x0000000600006c0c */ /* 0x000fe4000bfc6270 */
[----:B------:R-:W-:Y:S01]  /*3c00*/  FSEL R101, R101, RZ, P0 ;  /* 0x000000ff65657208 */ /* 0x000fe20000000000 */
[----:B------:R-:W-:Y:S01]  /*3c10*/  IMAD.WIDE.U32 R178, R178, -0x2daee0ad, RZ ;  /* 0xd2511f53b2b27825 */ /* 0x000fe200078e00ff */
[C---:B------:R-:W-:Y:S02]  /*3c20*/  FSETP.NEU.FTZ.AND P0, PT, R236.reuse, -INF , PT ;  /* 0xff800000ec00780b */ /* 0x040fe40003f1d000 */
[----:B------:R-:W-:Y:S01]  /*3c30*/  LOP3.LUT R109, R167, UR7, R164, 0x96, !PT ;  /* 0x00000007a76d7c12 */ /* 0x000fe2000f8e96a4 */
[----:B------:R-:W-:Y:S01]  /*3c40*/  FMUL.FTZ R0, R236, 1.4426950216293334961 ;  /* 0x3fb8aa3bec007820 */ /* 0x000fe20000410000 */
[----:B------:R-:W-:Y:S01]  /*3c50*/  LOP3.LUT R179, R179, UR5, R100, 0x96, !PT ;  /* 0x00000005b3b37c12 */ /* 0x000fe2000f8e9664 */
[--C-:B------:R-:W-:Y:S01]  /*3c60*/  FFMA.FTZ R6, R6, UR8, -R101.reuse ;  /* 0x0000000806067c23 */ /* 0x100fe20008010865 */
[----:B------:R-:W-:Y:S01]  /*3c70*/  LOP3.LUT R174, R177, UR5, R170, 0x96, !PT ;  /* 0x00000005b1ae7c12 */ /* 0x000fe2000f8e96aa */
[--C-:B------:R-:W-:Y:S01]  /*3c80*/  FFMA.FTZ R4, R4, UR8, -R102.reuse ;  /* 0x0000000804047c23 */ /* 0x100fe20008010866 */
[----:B------:R-:W-:Y:S01]  /*3c90*/  FSEL R100, R0, RZ, P0 ;  /* 0x000000ff00647208 */ /* 0x000fe20000000000 */
[----:B------:R-:W-:Y:S01]  /*3ca0*/  FFMA.FTZ R5, R5, UR8, -R102 ;  /* 0x0000000805057c23 */ /* 0x000fe20008010866 */
[C---:B------:R-:W-:Y:S01]  /*3cb0*/  FSETP.NEU.FTZ.AND P0, PT, R237.reuse, -INF , PT ;  /* 0xff800000ed00780b */ /* 0x040fe20003f1d000 */
[----:B------:R1:W-:Y:S01]  /*3cc0*/  MUFU.EX2 R212, R6 ;  /* 0x0000000600d47308 */ /* 0x0003e20000000800 */
[----:B------:R-:W-:Y:S01]  /*3cd0*/  FMUL.FTZ R0, R237, 1.4426950216293334961 ;  /* 0x3fb8aa3bed007820 */ /* 0x000fe20000410000 */
[--C-:B------:R-:W-:Y:S01]  /*3ce0*/  FFMA.FTZ R8, R8, UR8, -R100.reuse ;  /* 0x0000000808087c23 */ /* 0x100fe20008010864 */
[--C-:B------:R-:W-:Y:S01]  /*3cf0*/  FFMA.FTZ R9, R9, UR8, -R100.reuse ;  /* 0x0000000809097c23 */ /* 0x100fe20008010864 */
[--C-:B------:R-:W-:Y:S01]  /*3d00*/  FFMA.FTZ R103, R7, UR8, -R101.reuse ;  /* 0x0000000807677c23 */ /* 0x100fe20008010865 */
[----:B------:R-:W-:Y:S01]  /*3d10*/  IMAD.WIDE.U32 R170, R171, -0x326172a9, RZ ;  /* 0xcd9e8d57abaa7825 */ /* 0x000fe200078e00ff */
[----:B------:R-:W-:Y:S01]  /*3d20*/  FSEL R0, R0, RZ, P0 ;  /* 0x000000ff00007208 */ /* 0x000fe20000000000 */
[----:B------:R-:W-:Y:S01]  /*3d30*/  UIADD3 UR7, UR13, 0x78dde6e4, URZ ;  /* 0x78dde6e40d077890 */ /* 0x000fe2000fffe03f */
[----:B------:R-:W-:Y:S02]  /*3d40*/  PLOP3.LUT P0, PT, PT, PT, UP0, 0x80, 0x0 ;  /* 0x000000000000781c */ /* 0x000fe40003f0f008 */
[----:B------:R-:W2:Y:S01]  /*3d50*/  MUFU.EX2 R207, R4 ;  /* 0x0000000400cf7308 */ /* 0x000ea20000000800 */
[----:B------:R-:W-:Y:S04]  /*3d60*/  IMAD.WIDE.U32 R180, R180, -0x2daee0ad, RZ ;  /* 0xd2511f53b4b47825 */ /* 0x000fe800078e00ff */
[----:B------:R-:W-:Y:S01]  /*3d70*/  FFMA.FTZ R12, R12, UR8, -R100 ;  /* 0x000000080c0c7c23 */ /* 0x000fe20008010864 */
[----:B------:R-:W-:Y:S01]  /*3d80*/  FFMA.FTZ R10, R10, UR8, -R0 ;  /* 0x000000080a0a7c23 */ /* 0x000fe20008010800 */
[----:B------:R-:W-:Y:S01]  /*3d90*/  IMAD.WIDE.U32 R172, R172, -0x2daee0ad, RZ ;  /* 0xd2511f53acac7825 */ /* 0x000fe200078e00ff */
[----:B------:R-:W-:Y:S02]  /*3da0*/  LOP3.LUT R167, R181, UR5, R168, 0x96, !PT ;  /* 0x00000005b5a77c12 */ /* 0x000fe4000f8e96a8 */
[----:B------:R3:W4:Y:S01]  /*3db0*/  MUFU.EX2 R206, R5 ;  /* 0x0000000500ce7308 */ /* 0x0007220000000800 */
[----:B-1----:R-:W-:Y:S01]  /*3dc0*/  IMAD.WIDE.U32 R6, R109, -0x326172a9, RZ ;  /* 0xcd9e8d576d067825 */ /* 0x002fe200078e00ff */
[----:B------:R-:W-:Y:S01]  /*3dd0*/  LOP3.LUT R177, R173, UR5, R166, 0x96, !PT ;  /* 0x00000005adb17c12 */ /* 0x000fe2000f8e96a6 */
[----:B------:R-:W-:Y:S01]  /*3de0*/  UIADD3 UR5, UR13, -0x255992d5, URZ ;  /* 0xdaa66d2b0d057890 */ /* 0x000fe2000fffe03f */
[----:B------:R-:W-:Y:S01]  /*3df0*/  @P0 FSEL R44, R44, -INF , !P1 ;  /* 0xff8000002c2c0808 */ /* 0x000fe20004800000 */
[----:B------:R-:W-:Y:S01]  /*3e00*/  IMAD.WIDE.U32 R168, R169, -0x326172a9, RZ ;  /* 0xcd9e8d57a9a87825 */ /* 0x000fe200078e00ff */
[----:B------:R-:W-:Y:S04]  /*3e10*/  PLOP3.LUT P0, PT, PT, PT, UP0, 0x80, 0x0 ;  /* 0x000000000000781c */ /* 0x000fe80003f0f008 */
[----:B------:R-:W1:Y:S01]  /*3e20*/  MUFU.EX2 R216, R8 ;  /* 0x0000000800d87308 */ /* 0x000e620000000800 */
[----:B------:R-:W-:Y:S01]  /*3e30*/  LOP3.LUT R164, R7, UR5, R108, 0x96, !PT ;  /* 0x0000000507a47c12 */ /* 0x000fe2000f8e966c */
[----:B------:R-:W-:Y:S01]  /*3e40*/  IMAD.WIDE.U32 R174, R174, -0x326172a9, RZ ;  /* 0xcd9e8d57aeae7825 */ /* 0x000fe200078e00ff */
[----:B------:R-:W-:Y:S02]  /*3e50*/  LOP3.LUT R169, R169, UR5, R162, 0x96, !PT ;  /* 0x00000005a9a97c12 */ /* 0x000fe4000f8e96a2 */
[----:B------:R-:W-:Y:S01]  /*3e60*/  LOP3.LUT R7, R171, UR5, R108, 0x96, !PT ;  /* 0x00000005ab077c12 */ /* 0x000fe2000f8e966c */
[----:B------:R-:W-:Y:S04]  /*3e70*/  IMAD.WIDE.U32 R164, R164, -0x2daee0ad, RZ ;  /* 0xd2511f53a4a47825 */ /* 0x000fe800078e00ff */
[--C-:B------:R-:W-:Y:S01]  /*3e80*/  FFMA.FTZ R11, R11, UR8, -R0.reuse ;  /* 0x000000080b0b7c23 */ /* 0x100fe20008010800 */
[----:B------:R2:W1:Y:S01]  /*3e90*/  MUFU.EX2 R214, R9 ;  /* 0x0000000900d67308 */ /* 0x0004620000000800 */
[----:B------:R-:W-:Y:S01]  /*3ea0*/  FFMA.FTZ R14, R14, UR8, -R0 ;  /* 0x000000080e0e7c23 */ /* 0x000fe20008010800 */
[----:B---3--:R-:W-:Y:S01]  /*3eb0*/  IMAD.WIDE.U32 R4, R163, -0x326172a9, RZ ;  /* 0xcd9e8d57a3047825 */ /* 0x008fe200078e00ff */
[----:B------:R-:W-:Y:S02]  /*3ec0*/  @P0 FSEL R46, R46, -INF , !P1 ;  /* 0xff8000002e2e0808 */ /* 0x000fe40004800000 */
[----:B------:R-:W-:Y:S01]  /*3ed0*/  PLOP3.LUT P0, PT, PT, PT, UP0, 0x80, 0x0 ;  /* 0x000000000000781c */ /* 0x000fe20003f0f008 */
[----:B------:R-:W-:Y:S01]  /*3ee0*/  IMAD.WIDE.U32 R110, R7, -0x2daee0ad, RZ ;  /* 0xd2511f53076e7825 */ /* 0x000fe200078e00ff */
[----:B------:R-:W-:Y:S01]  /*3ef0*/  LOP3.LUT R5, R5, UR5, R162, 0x96, !PT ;  /* 0x0000000505057c12 */ /* 0x000fe2000f8e96a2 */
[----:B------:R-:W-:Y:S01]  /*3f00*/  UIADD3 UR5, UR12, -0x126145ec, URZ ;  /* 0xed9eba140c057890 */ /* 0x000fe2000fffe03f */
[----:B------:R-:W-:Y:S01]  /*3f10*/  LOP3.LUT R173, R175, UR7, R4, 0x96, !PT ;  /* 0x00000007afad7c12 */ /* 0x000fe2000f8e9604 */
[----:B------:R-:W-:Y:S04]  /*3f20*/  IMAD.WIDE.U32 R166, R167, -0x326172a9, RZ ;  /* 0xcd9e8d57a7a67825 */ /* 0x000fe800078e00ff */
[----:B------:R-:W-:Y:S01]  /*3f30*/  FFMA.FTZ R13, R13, UR8, -R100 ;  /* 0x000000080d0d7c23 */ /* 0x000fe20008010864 */
[----:B------:R-:W-:Y:S01]  /*3f40*/  MUFU.EX2 R213, R12 ;  /* 0x0000000c00d57308 */ /* 0x000fe20000000800 */
[----:B------:R-:W-:Y:S01]  /*3f50*/  FFMA.FTZ R15, R15, UR8, -R0 ;  /* 0x000000080f0f7c23 */ /* 0x000fe20008010800 */
[----:B------:R-:W-:Y:S01]  /*3f60*/  LOP3.LUT R171, R165, UR5, R172, 0x96, !PT ;  /* 0x00000005a5ab7c12 */ /* 0x000fe2000f8e96ac */
[----:B------:R-:W-:Y:S01]  /*3f70*/  IMAD.WIDE.U32 R162, R177, -0x326172a9, RZ ;  /* 0xcd9e8d57b1a27825 */ /* 0x000fe200078e00ff */
[----:B------:R-:W-:Y:S02]  /*3f80*/  LOP3.LUT R165, R111, UR5, R178, 0x96, !PT ;  /* 0x000000056fa57c12 */ /* 0x000fe4000f8e96b2 */
[----:B------:R-:W-:Y:S01]  /*3f90*/  LOP3.LUT R186, R167, UR7, R168, 0x96, !PT ;  /* 0x00000007a7ba7c12 */ /* 0x000fe2000f8e96a8 */
[----:B--2---:R-:W-:Y:S01]  /*3fa0*/  IMAD.WIDE.U32 R8, R169, -0x2daee0ad, RZ ;  /* 0xd2511f53a9087825 */ /* 0x004fe200078e00ff */
[----:B------:R-:W-:Y:S02]  /*3fb0*/  LOP3.LUT R168, R163, UR7, R6, 0x96, !PT ;  /* 0x00000007a3a87c12 */ /* 0x000fe4000f8e9606 */
[----:B------:R-:W-:Y:S01]  /*3fc0*/  MUFU.EX2 R210, R103 ;  /* 0x0000006700d27308 */ /* 0x000fe20000000800 */
[----:B------:R-:W-:Y:S01]  /*3fd0*/  @P0 FSEL R48, R48, -INF , !P1 ;  /* 0xff80000030300808 */ /* 0x000fe20004800000 */
[----:B------:R-:W-:Y:S01]  /*3fe0*/  IMAD.WIDE.U32 R4, R5, -0x2daee0ad, RZ ;  /* 0xd2511f5305047825 */ /* 0x000fe200078e00ff */
[----:B------:R-:W-:Y:S02]  /*3ff0*/  LOP3.LUT R163, R9, UR5, R180, 0x96, !PT ;  /* 0x0000000509a37c12 */ /* 0x000fe4000f8e96b4 */
[----:B------:R-:W-:Y:S01]  /*4000*/  PLOP3.LUT P0, PT, PT, PT, UP0, 0x80, 0x0 ;  /* 0x000000000000781c */ /* 0x000fe20003f0f008 */
[----:B------:R-:W-:Y:S01]  /*4010*/  IMAD.WIDE.U32 R172, R173, -0x2daee0ad, RZ ;  /* 0xd2511f53adac7825 */ /* 0x000fe200078e00ff */
[----:B------:R-:W-:Y:S03]  /*4020*/  LOP3.LUT R176, R5, UR5, R176, 0x96, !PT ;  /* 0x0000000505b07c12 */ /* 0x000fe6000f8e96b0 */
[----:B------:R-:W2:Y:S01]  /*4030*/  MUFU.EX2 R219, R10 ;  /* 0x0000000a00db7308 */ /* 0x000ea20000000800 */
[--C-:B------:R-:W-:Y:S01]  /*4040*/  FFMA.FTZ R16, R16, UR8, -R102.reuse ;  /* 0x0000000810107c23 */ /* 0x100fe20008010866 */
[----:B------:R-:W-:Y:S01]  /*4050*/  FFMA.FTZ R17, R17, UR8, -R102 ;  /* 0x0000000811117c23 */ /* 0x000fe20008010866 */
[----:B------:R-:W-:Y:S01]  /*4060*/  LOP3.LUT R9, R173, UR10, R4, 0x96, !PT ;  /* 0x0000000aad097c12 */ /* 0x000fe2000f8e9604 */
[--C-:B------:R-:W-:Y:S01]  /*4070*/  FFMA.FTZ R18, R18, UR8, -R101.reuse ;  /* 0x0000000812127c23 */ /* 0x100fe20008010865 */
[----:B------:R-:W3:Y:S01]  /*4080*/  LDSM.16.M88.4 R4, [R149+-0x1400] ;  /* 0xffec00009504783b */ /* 0x000ee20000000200 */
[--C-:B------:R-:W-:Y:S01]  /*4090*/  FFMA.FTZ R19, R19, UR8, -R101.reuse ;  /* 0x0000000813137c23 */ /* 0x100fe20008010865 */
[--C-:B------:R-:W-:Y:S01]  /*40a0*/  FFMA.FTZ R20, R20, UR8, -R102.reuse ;  /* 0x0000000814147c23 */ /* 0x100fe20008010866 */
[----:B------:R-:W-:Y:S01]  /*40b0*/  FFMA.FTZ R21, R21, UR8, -R102 ;  /* 0x0000000815157c23 */ /* 0x000fe20008010866 */
[----:B------:R-:W-:Y:S01]  /*40c0*/  FFMA.FTZ R24, R24, UR8, -R100 ;  /* 0x0000000818187c23 */ /* 0x000fe20008010864 */
[----:B------:R-:W-:Y:S01]  /*40d0*/  @P0 FSEL R50, R50, -INF , !P1 ;  /* 0xff80000032320808 */ /* 0x000fe20004800000 */
[--C-:B------:R-:W-:Y:S01]  /*40e0*/  FFMA.FTZ R22, R22, UR8, -R101.reuse ;  /* 0x0000000816167c23 */ /* 0x100fe20008010865 */
[----:B------:R-:W-:Y:S01]  /*40f0*/  PLOP3.LUT P0, PT, PT, PT, UP0, 0x80, 0x0 ;  /* 0x000000000000781c */ /* 0x000fe20003f0f008 */
[--C-:B------:R-:W-:Y:S01]  /*4100*/  FFMA.FTZ R23, R23, UR8, -R101.reuse ;  /* 0x0000000817177c23 */ /* 0x100fe20008010865 */
[----:B------:R-:W-:Y:S01]  /*4110*/  PLOP3.LUT P1, PT, PT, PT, UP0, 0x80, 0x0 ;  /* 0x000000000000781c */ /* 0x000fe20003f2f008 */
[----:B------:R-:W-:Y:S01]  /*4120*/  FFMA.FTZ R27, R27, UR8, -R0 ;  /* 0x000000081b1b7c23 */ /* 0x000fe20008010800 */
[----:B------:R-:W-:Y:S01]  /*4130*/  FFMA.FTZ R28, R28, UR8, -R100 ;  /* 0x000000081c1c7c23 */ /* 0x000fe20008010864 */
[----:B------:R-:W-:Y:S01]  /*4140*/  FFMA.FTZ R26, R26, UR8, -R0 ;  /* 0x000000081a1a7c23 */ /* 0x000fe20008010800 */
[--C-:B------:R-:W-:Y:S01]  /*4150*/  FFMA.FTZ R25, R25, UR8, -R100.reuse ;  /* 0x0000000819197c23 */ /* 0x100fe20008010864 */
[----:B------:R-:W-:Y:S01]  /*4160*/  FFMA.FTZ R29, R29, UR8, -R100 ;  /* 0x000000081d1d7c23 */ /* 0x000fe20008010864 */
[--C-:B------:R-:W-:Y:S01]  /*4170*/  FFMA.FTZ R30, R30, UR8, -R0.reuse ;  /* 0x000000081e1e7c23 */ /* 0x100fe20008010800 */
[----:B------:R-:W-:Y:S01]  /*4180*/  FFMA.FTZ R31, R31, UR8, -R0 ;  /* 0x000000081f1f7c23 */ /* 0x000fe20008010800 */
[--C-:B------:R-:W-:Y:S01]  /*4190*/  FFMA.FTZ R32, R32, UR8, -R102.reuse ;  /* 0x0000000820207c23 */ /* 0x100fe20008010866 */
[--C-:B------:R-:W-:Y:S01]  /*41a0*/  FFMA.FTZ R34, R34, UR8, -R101.reuse ;  /* 0x0000000822227c23 */ /* 0x100fe20008010865 */
[--C-:B------:R-:W-:Y:S01]  /*41b0*/  FFMA.FTZ R35, R35, UR8, -R101.reuse ;  /* 0x0000000823237c23 */ /* 0x100fe20008010865 */
[----:B------:R-:W-:Y:S01]  /*41c0*/  @P0 FSEL R45, R45, -INF , !P2 ;  /* 0xff8000002d2d0808 */ /* 0x000fe20005000000 */
[--C-:B------:R-:W-:Y:S01]  /*41d0*/  FFMA.FTZ R36, R36, UR8, -R102.reuse ;  /* 0x0000000824247c23 */ /* 0x100fe20008010866 */
[----:B------:R-:W-:Y:S01]  /*41e0*/  PLOP3.LUT P0, PT, PT, PT, UP0, 0x80, 0x0 ;  /* 0x000000000000781c */ /* 0x000fe20003f0f008 */
[----:B------:R-:W-:Y:S01]  /*41f0*/  FFMA.FTZ R37, R37, UR8, -R102 ;  /* 0x0000000825257c23 */ /* 0x000fe20008010866 */
[----:B------:R-:W-:Y:S01]  /*4200*/  @P1 FSEL R47, R47, -INF , !P2 ;  /* 0xff8000002f2f1808 */ /* 0x000fe20005000000 */
[--C-:B------:R-:W-:Y:S01]  /*4210*/  FFMA.FTZ R38, R38, UR8, -R101.reuse ;  /* 0x0000000826267c23 */ /* 0x100fe20008010865 */
[----:B------:R-:W-:Y:S01]  /*4220*/  PLOP3.LUT P1, PT, PT, PT, UP0, 0x80, 0x0 ;  /* 0x000000000000781c */ /* 0x000fe20003f2f008 */
[--C-:B------:R-:W-:Y:S01]  /*4230*/  FFMA.FTZ R39, R39, UR8, -R101.reuse ;  /* 0x0000000827277c23 */ /* 0x100fe20008010865 */
[----:B------:R-:W-:Y:S01]  /*4240*/  FFMA.FTZ R41, R41, UR8, -R100 ;  /* 0x0000000829297c23 */ /* 0x000fe20008010864 */
[----:B------:R-:W-:Y:S01]  /*4250*/  FFMA.FTZ R42, R42, UR8, -R0 ;  /* 0x000000082a2a7c23 */ /* 0x000fe20008010800 */
[----:B------:R-:W-:Y:S01]  /*4260*/  FFMA.FTZ R40, R40, UR8, -R100 ;  /* 0x0000000828287c23 */ /* 0x000fe20008010864 */
[--C-:B------:R-:W-:Y:S01]  /*4270*/  FFMA.FTZ R43, R43, UR8, -R0.reuse ;  /* 0x000000082b2b7c23 */ /* 0x100fe20008010800 */
[--C-:B------:R-:W-:Y:S01]  /*4280*/  FFMA.FTZ R46, R46, UR8, -R0.reuse ;  /* 0x000000082e2e7c23 */ /* 0x100fe20008010800 */
[----:B------:R-:W-:Y:S01]  /*4290*/  FFMA.FTZ R47, R47, UR8, -R0 ;  /* 0x000000082f2f7c23 */ /* 0x000fe20008010800 */
[--C-:B------:R-:W-:Y:S01]  /*42a0*/  FFMA.FTZ R48, R48, UR8, -R102.reuse ;  /* 0x0000000830307c23 */ /* 0x100fe20008010866 */
[----:B------:R-:W-:Y:S01]  /*42b0*/  @P0 FSEL R49, R49, -INF , !P2 ;  /* 0xff80000031310808 */ /* 0x000fe20005000000 */
[--C-:B------:R-:W-:Y:S01]  /*42c0*/  FFMA.FTZ R50, R50, UR8, -R101.reuse ;  /* 0x0000000832327c23 */ /* 0x100fe20008010865 */
[----:B------:R-:W-:Y:S01]  /*42d0*/  PLOP3.LUT P0, PT, PT, PT, UP0, 0x80, 0x0 ;  /* 0x000000000000781c */ /* 0x000fe20003f0f008 */
[--C-:B------:R-:W-:Y:S01]  /*42e0*/  FFMA.FTZ R33, R33, UR8, -R102.reuse ;  /* 0x0000000821217c23 */ /* 0x100fe20008010866 */
[----:B------:R-:W-:Y:S01]  /*42f0*/  @P1 FSEL R51, R51, -INF , !P2 ;  /* 0xff80000033331808 */ /* 0x000fe20005000000 */
[-C--:B---3--:R-:W-:Y:S01]  /*4300*/  HMMA.16816.F32 R52, R104, R4.reuse, R52 ;  /* 0x000000046834723c */ /* 0x088fe20000001834 */
[----:B------:R-:W-:Y:S01]  /*4310*/  PLOP3.LUT P1, PT, PT, PT, UP0, 0x80, 0x0 ;  /* 0x000000000000781c */ /* 0x000fe20003f2f008 */
[----:B------:R-:W-:Y:S01]  /*4320*/  MUFU.EX2 R202, R24 ;  /* 0x0000001800ca7308 */ /* 0x000fe20000000800 */
[----:B------:R-:W-:Y:S01]  /*4330*/  PLOP3.LUT P2, PT, PT, PT, UP0, 0x80, 0x0 ;  /* 0x000000000000781c */ /* 0x000fe20003f4f008 */
[----:B------:R-:W-:Y:S01]  /*4340*/  FFMA.FTZ R49, R49, UR8, -R102 ;  /* 0x0000000831317c23 */ /* 0x000fe20008010866 */
[--C-:B------:R-:W-:Y:S01]  /*4350*/  FFMA.FTZ R51, R51, UR8, -R101.reuse ;  /* 0x0000000833337c23 */ /* 0x100fe20008010865 */
[C---:B------:R-:W-:Y:S01]  /*4360*/  HMMA.16816.F32 R56, R112.reuse, R4, R56 ;  /* 0x000000047038723c */ /* 0x040fe20000001838 */
[----:B------:R-:W-:Y:S05]  /*4370*/  UIADD3 UR5, UR13, 0x1715609d, URZ ;  /* 0x1715609d0d057890 */ /* 0x000fea000fffe03f */
[----:B------:R3:W-:Y:S01]  /*4380*/  MUFU.EX2 R218, R11 ;  /* 0x0000000b00da7308 */ /* 0x0007e20000000800 */
[--C-:B------:R-:W-:Y:S01]  /*4390*/  FFMA.FTZ R44, R44, UR8, -R100.reuse ;  /* 0x000000082c2c7c23 */ /* 0x100fe20008010864 */
[-C--:B------:R-:W-:Y:S03]  /*43a0*/  HMMA.16816.F32 R60, R112, R6.reuse, R60 ;  /* 0x00000006703c723c */ /* 0x080fe6000000183c */
[----:B------:R-:W-:Y:S03]  /*43b0*/  FFMA.FTZ R45, R45, UR8, -R100 ;  /* 0x000000082d2d7c23 */ /* 0x000fe60008010864 */
[----:B------:R-:W-:Y:S02]  /*43c0*/  HMMA.16816.F32 R64, R104, R6, R64 ;  /* 0x000000066840723c */ /* 0x000fe40000001840 */
[----:B------:R-:W-:Y:S03]  /*43d0*/  MUFU.EX2 R192, R23 ;  /* 0x0000001700c07308 */ /* 0x000fe60000000800 */
[----:B------:R-:W-:Y:S01]  /*43e0*/  IMAD.WIDE.U32 R186, R186, -0x2daee0ad, RZ ;  /* 0xd2511f53baba7825 */ /* 0x000fe200078e00ff */
[----:B------:R-:W-:Y:S02]  /*43f0*/  @P0 FSEL R52, R52, -INF , !P4 ;  /* 0xff80000034340808 */ /* 0x000fe40006000000 */
[----:B------:R-:W-:Y:S04]  /*4400*/  PLOP3.LUT P0, PT, PT, PT, UP0, 0x80, 0x0 ;  /* 0x000000000000781c */ /* 0x000fe80003f0f008 */
[----:B------:R4:W-:Y:S01]  /*4410*/  MUFU.EX2 R217, R14 ;  /* 0x0000000e00d97308 */ /* 0x0009e20000000800 */
[----:B------:R-:W-:Y:S01]  /*4420*/  @P1 FSEL R54, R54, -INF , !P4 ;  /* 0xff80000036361808 */ /* 0x000fe20006000000 */
[----:B------:R-:W-:Y:S01]  /*4430*/  FFMA.FTZ R52, R52, UR8, -R102 ;  /* 0x0000000834347c23 */ /* 0x000fe20008010866 */
[----:B------:R-:W-:Y:S01]  /*4440*/  PLOP3.LUT P1, PT, PT, PT, UP0, 0x80, 0x0 ;  /* 0x000000000000781c */ /* 0x000fe20003f2f008 */
[----:B------:R-:W-:Y:S01]  /*4450*/  IMAD.WIDE.U32 R108, R179, -0x326172a9, RZ ;  /* 0xcd9e8d57b36c7825 */ /* 0x000fe200078e00ff */
[----:B------:R-:W-:Y:S02]  /*4460*/  @P2 FSEL R56, R56, -INF , !P4 ;  /* 0xff80000038382808 */ /* 0x000fe40006000000 */
[----:B------:R-:W-:Y:S01]  /*4470*/  PLOP3.LUT P2, PT, PT, PT, UP0, 0x80, 0x0 ;  /* 0x000000000000781c */ /* 0x000fe20003f4f008 */
[--C-:B------:R-:W-:Y:S01]  /*4480*/  FFMA.FTZ R54, R54, UR8, -R101.reuse ;  /* 0x0000000836367c23 */ /* 0x100fe20008010865 */
[----:B------:R-:W-:Y:S01]  /*4490*/  LOP3.LUT R179, R109, UR7, R170, 0x96, !PT ;  /* 0x000000076db37c12 */ /* 0x000fe2000f8e96aa */
[----:B------:R-:W-:Y:S01]  /*44a0*/  FFMA.FTZ R56, R56, UR8, -R100 ;  /* 0x0000000838387c23 */ /* 0x000fe20008010864 */
[----:B------:R-:W-:Y:S01]  /*44b0*/  @P0 FSEL R58, R58, -INF , !P4 ;  /* 0xff8000003a3a0808 */ /* 0x000fe20006000000 */
[----:B---3--:R-:W-:Y:S01]  /*44c0*/  IMAD.WIDE.U32 R10, R176, -0x326172a9, RZ ;  /* 0xcd9e8d57b00a7825 */ /* 0x008fe200078e00ff */
[----:B------:R-:W-:Y:S01]  /*44d0*/  PLOP3.LUT P0, PT, PT, PT, UP0, 0x80, 0x0 ;  /* 0x000000000000781c */ /* 0x000fe20003f0f008 */
[----:B------:R3:W2:Y:S01]  /*44e0*/  MUFU.EX2 R211, R13 ;  /* 0x0000000d00d37308 */ /* 0x0006a20000000800 */
[----:B------:R-:W-:Y:S01]  /*44f0*/  LOP3.LUT R103, R187, UR10, R8, 0x96, !PT ;  /* 0x0000000abb677c12 */ /* 0x000fe2000f8e9608 */
[----:B------:R-:W-:Y:S01]  /*4500*/  IMAD.WIDE.U32 R170, R171, -0x326172a9, RZ ;  /* 0xcd9e8d57abaa7825 */ /* 0x000fe200078e00ff */
[----:B------:R-:W-:Y:S01]  /*4510*/  @P1 FSEL R53, R53, -INF , !P5 ;  /* 0xff80000035351808 */ /* 0x000fe20006800000 */
[----:B------:R-:W-:Y:S01]  /*4520*/  UIADD3 UR7, UR13, -0x4ab325aa, URZ ;  /* 0xb54cda560d077890 */ /* 0x000fe2000fffe03f */
[----:B------:R-:W-:Y:S01]  /*4530*/  PLOP3.LUT P1, PT, PT, PT, UP0, 0x80, 0x0 ;  /* 0x000000000000781c */ /* 0x000fe20003f2f008 */
[----:B------:R-:W-:Y:S01]  /*4540*/  IMAD.WIDE.U32 R168, R168, -0x2daee0ad, RZ ;  /* 0xd2511f53a8a87825 */ /* 0x000fe200078e00ff */
[----:B------:R-:W-:Y:S03]  /*4550*/  LOP3.LUT R12, R171, UR5, R162, 0x96, !PT ;  /* 0x00000005ab0c7c12 */ /* 0x000fe6000f8e96a2 */
[----:B------:R1:W-:Y:S01]  /*4560*/  MUFU.EX2 R215, R15 ;  /* 0x0000000f00d77308 */ /* 0x0003e20000000800 */
[----:B------:R-:W-:Y:S01]  /*4570*/  @P2 FSEL R55, R55, -INF , !P5 ;  /* 0xff80000037372808 */ /* 0x000fe20006800000 */
[----:B------:R-:W-:Y:S01]  /*4580*/  IMAD.WIDE.U32 R162, R163, -0x326172a9, RZ ;  /* 0xcd9e8d57a3a27825 */ /* 0x000fe200078e00ff */
[----:B------:R-:W-:Y:S02]  /*4590*/  LOP3.LUT R109, R169, UR10, R164, 0x96, !PT ;  /* 0x0000000aa96d7c12 */ /* 0x000fe4000f8e96a4 */
[----:B------:R-:W-:Y:S01]  /*45a0*/  @P0 FSEL R59, R59, -INF , !P5 ;  /* 0xff8000003b3b0808 */ /* 0x000fe20006800000 */
[----:B------:R-:W-:Y:S01]  /*45b0*/  IMAD.WIDE.U32 R178, R179, -0x2daee0ad, RZ ;  /* 0xd2511f53b3b27825 */ /* 0x000fe200078e00ff */
[----:B------:R-:W-:Y:S03]  /*45c0*/  PLOP3.LUT P2, PT, PT, PT, UP0, 0x80, 0x0 ;  /* 0x000000000000781c */ /* 0x000fe60003f4f008 */
[----:B------:R2:W2:Y:S01]  /*45d0*/  MUFU.EX2 R191, R16 ;  /* 0x0000001000bf7308 */ /* 0x0004a20000000800 */
[----:B------:R-:W-:Y:S01]  /*45e0*/  PLOP3.LUT P0, PT, PT, PT, UP0, 0x80, 0x0 ;  /* 0x000000000000781c */ /* 0x000fe20003f0f008 */
[----:B------:R-:W-:Y:S01]  /*45f0*/  IMAD.WIDE.U32 R164, R165, -0x326172a9, RZ ;  /* 0xcd9e8d57a5a47825 */ /* 0x000fe200078e00ff */
[----:B------:R-:W-:Y:S02]  /*4600*/  LOP3.LUT R11, R11, UR5, R174, 0x96, !PT ;  /* 0x000000050b0b7c12 */ /* 0x000fe4000f8e96ae */
[----:B------:R-:W-:Y:S01]  /*4610*/  LOP3.LUT R167, R179, UR10, R110, 0x96, !PT ;  /* 0x0000000ab3a77c12 */ /* 0x000fe2000f8e966e */
[----:B------:R-:W-:Y:S01]  /*4620*/  IMAD.WIDE.U32 R8, R9, -0x326172a9, RZ ;  /* 0xcd9e8d5709087825 */ /* 0x000fe200078e00ff */
[----:B------:R-:W-:Y:S03]  /*4630*/  LOP3.LUT R171, R165, UR5, R108, 0x96, !PT ;  /* 0x00000005a5ab7c12 */ /* 0x000fe6000f8e966c */
[----:B------:R-:W-:Y:S01]  /*4640*/  MUFU.EX2 R190, R17 ;  /* 0x0000001100be7308 */ /* 0x000fe20000000800 */
[----:B------:R-:W-:Y:S01]  /*4650*/  LOP3.LUT R169, R163, UR5, R166, 0x96, !PT ;  /* 0x00000005a3a97c12 */ /* 0x000fe2000f8e96a6 */
[----:B------:R-:W-:Y:S01]  /*4660*/  FFMA.FTZ R53, R53, UR8, -R102 ;  /* 0x0000000835357c23 */ /* 0x000fe20008010866 */
[C---:B------:R-:W-:Y:S01]  /*4670*/  LOP3.LUT R108, R8.reuse, 0xff, RZ, 0xc0, !PT ;  /* 0x000000ff086c7812 */ /* 0x040fe200078ec0ff */
[--C-:B------:R-:W-:Y:S01]  /*4680*/  FFMA.FTZ R55, R55, UR8, -R101.reuse ;  /* 0x0000000837377c23 */ /* 0x100fe20008010865 */
[----:B----4-:R-:W-:Y:S01]  /*4690*/  LOP3.LUT R14, R9, UR7, R10, 0x96, !PT ;  /* 0x00000007090e7c12 */ /* 0x010fe2000f8e960a */
[----:B------:R-:W-:Y:S01]  /*46a0*/  IMAD.WIDE.U32 R10, R11, -0x2daee0ad, RZ ;  /* 0xd2511f530b0a7825 */ /* 0x000fe200078e00ff */
[----:B------:R-:W-:Y:S03]  /*46b0*/  LOP3.LUT R111, R8, 0xffff, RZ, 0xc0, !PT ;  /* 0x0000ffff086f7812 */ /* 0x000fe600078ec0ff */
[----:B------:R-:W4:Y:S01]  /*46c0*/  MUFU.EX2 R199, R18 ;  /* 0x0000001200c77308 */ /* 0x000f220000000800 */
[----:B------:R-:W-:Y:S01]  /*46d0*/  SHF.R.U32.HI R110, RZ, 0x18, R8 ;  /* 0x00000018ff6e7819 */ /* 0x000fe20000011608 */
[----:B------:R-:W-:Y:S01]  /*46e0*/  FFMA.FTZ R58, R58, UR8, -R0 ;  /* 0x000000083a3a7c23 */ /* 0x000fe20008010800 */
[----:B------:R-:W-:Y:S01]  /*46f0*/  SHF.R.U32.HI R163, RZ, 0x10, R8 ;  /* 0x00000010ffa37819 */ /* 0x000fe20000011608 */
[----:B------:R-:W-:Y:S01]  /*4700*/  UIADD3 UR5, UR12, 0x646e171e, URZ ;  /* 0x646e171e0c057890 */ /* 0x000fe2000fffe03f */
[----:B------:R-:W-:Y:S01]  /*4710*/  @P1 FSEL R60, R60, -INF , !P3 ;  /* 0xff8000003c3c1808 */ /* 0x000fe20005800000 */
[----:B------:R-:W-:Y:S01]  /*4720*/  IMAD.WIDE.U32 R8, R12, -0x2daee0ad, RZ ;  /* 0xd2511f530c087825 */ /* 0x000fe200078e00ff */
[----:B------:R-:W-:Y:S03]  /*4730*/  PLOP3.LUT P1, PT, PT, PT, UP0, 0x80, 0x0 ;  /* 0x000000000000781c */ /* 0x000fe60003f2f008 */
[----:B------:R4:W4:Y:S01]  /*4740*/  MUFU.EX2 R197, R19 ;  /* 0x0000001300c57308 */ /* 0x0009220000000800 */
[----:B------:R-:W-:Y:S01]  /*4750*/  @P2 FSEL R62, R62, -INF , !P3 ;  /* 0xff8000003e3e2808 */ /* 0x000fe20005800000 */
[----:B------:R-:W-:Y:S01]  /*4760*/  FFMA.FTZ R60, R60, UR8, -R100 ;  /* 0x000000083c3c7c23 */ /* 0x000fe20008010864 */
[----:B---3--:R-:W-:Y:S01]  /*4770*/  LOP3.LUT R13, R9, UR5, R168, 0x96, !PT ;  /* 0x00000005090d7c12 */ /* 0x008fe2000f8e96a8 */
[----:B------:R-:W-:Y:S01]  /*4780*/  FFMA.FTZ R59, R59, UR8, -R0 ;  /* 0x000000083b3b7c23 */ /* 0x000fe20008010800 */
[----:B------:R-:W-:Y:S01]  /*4790*/  SHF.R.U32.HI R168, RZ, 0x10, R10 ;  /* 0x00000010ffa87819 */ /* 0x000fe2000001160a */
[----:B------:R-:W-:Y:S01]  /*47a0*/  FFMA.FTZ R62, R62, UR8, -R0 ;  /* 0x000000083e3e7c23 */ /* 0x000fe20008010800 */
[C---:B-1----:R-:W-:Y:S03]  /*47b0*/  LOP3.LUT R15, R8.reuse, 0xff, RZ, 0xc0, !PT ;  /* 0x000000ff080f7812 */ /* 0x042fe600078ec0ff */
[----:B------:R1:W-:Y:S01]  /*47c0*/  MUFU.EX2 R189, R20 ;  /* 0x0000001400bd7308 */ /* 0x0003e20000000800 */
[--C-:B--2---:R-:W-:Y:S01]  /*47d0*/  SHF.R.U32.HI R16, RZ, 0x18, R8.reuse ;  /* 0x00000018ff107819 */ /* 0x104fe20000011608 */
[----:B------:R-:W-:Y:S01]  /*47e0*/  IMAD.U32 R104, RZ, RZ, UR4 ;  /* 0x00000004ff687e24 */ /* 0x000fe2000f8e00ff */
[----:B------:R-:W-:Y:S01]  /*47f0*/  LOP3.LUT R165, R8, 0xffff, RZ, 0xc0, !PT ;  /* 0x0000ffff08a57812 */ /* 0x000fe200078ec0ff */
[----:B------:R-:W-:Y:S01]  /*4800*/  IMAD.WIDE.U32 R4, R109, -0x326172a9, RZ ;  /* 0xcd9e8d576d047825 */ /* 0x000fe200078e00ff */
[----:B------:R-:W-:Y:S02]  /*4810*/  SHF.R.U32.HI R166, RZ, 0x10, R8 ;  /* 0x00000010ffa67819 */ /* 0x000fe40000011608 */
[----:B------:R-:W-:Y:S01]  /*4820*/  LOP3.LUT R12, R11, UR5, R172, 0x96, !PT ;  /* 0x000000050b0c7c12 */ /* 0x000fe2000f8e96ac */
[----:B------:R-:W-:Y:S01]  /*4830*/  IMAD.WIDE.U32 R8, R103, -0x326172a9, RZ ;  /* 0xcd9e8d5767087825 */ /* 0x000fe200078e00ff */
[----:B------:R-:W-:Y:S01]  /*4840*/  LOP3.LUT R103, R10, 0xffff, RZ, 0xc0, !PT ;  /* 0x0000ffff0a677812 */ /* 0x000fe200078ec0ff */
[----:B------:R-:W-:Y:S01]  /*4850*/  MUFU.EX2 R114, R60 ;  /* 0x0000003c00727308 */ /* 0x000fe20000000800 */
[----:B------:R-:W-:Y:S02]  /*4860*/  @P0 FSEL R66, R66, -INF , !P3 ;  /* 0xff80000042420808 */ /* 0x000fe40005800000 */
[----:B----4-:R-:W-:Y:S02]  /*4870*/  LOP3.LUT R19, R8, 0xff, RZ, 0xc0, !PT ;  /* 0x000000ff08137812 */ /* 0x010fe400078ec0ff */
[----:B------:R-:W-:Y:S01]  /*4880*/  LOP3.LUT R17, R10, 0xff, RZ, 0xc0, !PT ;  /* 0x000000ff0a117812 */ /* 0x000fe200078ec0ff */
[--C-:B------:R-:W-:Y:S01]  /*4890*/  FFMA.FTZ R66, R66, UR8, -R101.reuse ;  /* 0x0000000842427c23 */ /* 0x100fe20008010865 */
[----:B-1----:R-:W-:Y:S03]  /*48a0*/  SHF.R.U32.HI R20, RZ, 0x18, R8 ;  /* 0x00000018ff147819 */ /* 0x002fe60000011608 */
[----:B------:R-:W-:Y:S01]  /*48b0*/  MUFU.EX2 R173, R62 ;  /* 0x0000003e00ad7308 */ /* 0x000fe20000000800 */
[----:B------:R-:W-:Y:S02]  /*48c0*/  SHF.R.U32.HI R18, RZ, 0x18, R10 ;  /* 0x00000018ff127819 */ /* 0x000fe4000001160a */
[----:B------:R-:W-:Y:S02]  /*48d0*/  SHF.R.U32.HI R10, RZ, 0x18, R4 ;  /* 0x00000018ff0a7819 */ /* 0x000fe40000011604 */
[----:B------:R-:W-:Y:S02]  /*48e0*/  LOP3.LUT R11, R9, UR7, R162, 0x96, !PT ;  /* 0x00000007090b7c12 */ /* 0x000fe4000f8e96a2 */
[----:B------:R-:W-:Y:S03]  /*48f0*/  SHF.R.U32.HI R109, RZ, 0x10, R8 ;  /* 0x00000010ff6d7819 */ /* 0x000fe60000011608 */
[----:B------:R-:W-:Y:S01]  /*4900*/  MUFU.EX2 R208, R27 ;  /* 0x0000001b00d07308 */ /* 0x000fe20000000800 */
[----:B------:R-:W-:Y:S02]  /*4910*/  LOP3.LUT R112, R8, 0xffff, RZ, 0xc0, !PT ;  /* 0x0000ffff08707812 */ /* 0x000fe400078ec0ff */
[----:B------:R-:W-:Y:S02]  /*4920*/  SHF.R.U32.HI R9, RZ, 0x10, R4 ;  /* 0x00000010ff097819 */ /* 0x000fe40000011604 */
[----:B------:R-:W-:Y:S02]  /*4930*/  PLOP3.LUT P2, PT, PT, PT, UP0, 0x80, 0x0 ;  /* 0x000000000000781c */ /* 0x000fe40003f4f008 */
[----:B------:R-:W-:Y:S03]  /*4940*/  PLOP3.LUT P0, PT, PT, PT, UP0, 0x80, 0x0 ;  /* 0x000000000000781c */ /* 0x000fe60003f0f008 */
[----:B------:R1:W2:Y:S01]  /*4950*/  MUFU.EX2 R184, R21 ;  /* 0x0000001500b87308 */ /* 0x0002a20000000800 */
[C---:B------:R-:W-:Y:S02]  /*4960*/  LOP3.LUT R6, R4.reuse, 0xffff, RZ, 0xc0, !PT ;  /* 0x0000ffff04067812 */ /* 0x040fe400078ec0ff */
[----:B------:R-:W-:Y:S02]  /*4970*/  LOP3.LUT R7, R4, 0xff, RZ, 0xc0, !PT ;  /* 0x000000ff04077812 */ /* 0x000fe400078ec0ff */
[C---:B------:R-:W-:Y:S02]  /*4980*/  LOP3.LUT R4, R14.reuse, 0xffff, RZ, 0xc0, !PT ;  /* 0x0000ffff0e047812 */ /* 0x040fe400078ec0ff */
[----:B------:R-:W-:Y:S03]  /*4990*/  @P1 FSEL R61, R61, -INF , !P6 ;  /* 0xff8000003d3d1808 */ /* 0x000fe60007000000 */
[----:B------:R-:W3:Y:S01]  /*49a0*/  MUFU.EX2 R201, R28 ;  /* 0x0000001c00c97308 */ /* 0x000ee20000000800 */
[----:B------:R-:W-:Y:S02]  /*49b0*/  SHF.R.U32.HI R4, RZ, 0x8, R4 ;  /* 0x00000008ff047819 */ /* 0x000fe40000011604 */
[----:B------:R-:W-:Y:S02]  /*49c0*/  LOP3.LUT R8, R5, UR7, R170, 0x96, !PT ;  /* 0x0000000705087c12 */ /* 0x000fe4000f8e96aa */
[----:B------:R-:W-:Y:S02]  /*49d0*/  PLOP3.LUT P1, PT, PT, PT, UP0, 0x80, 0x0 ;  /* 0x000000000000781c */ /* 0x000fe40003f2f008 */
[----:B------:R-:W-:Y:S03]  /*49e0*/  LOP3.LUT R5, R14, 0xff, RZ, 0xc0, !PT ;  /* 0x000000ff0e057812 */ /* 0x000fe600078ec0ff */
[----:B------:R-:W4:Y:S01]  /*49f0*/  MUFU.EX2 R193, R22 ;  /* 0x0000001600c17308 */ /* 0x000f220000000800 */
[----:B------:R-:W-:Y:S02]  /*4a00*/  LOP3.LUT R4, R4, 0xffff, RZ, 0xc0, !PT ;  /* 0x0000ffff04047812 */ /* 0x000fe400078ec0ff */
[----:B------:R-:W-:Y:S02]  /*4a10*/  @P2 FSEL R63, R63, -INF , !P6 ;  /* 0xff8000003f3f2808 */ /* 0x000fe40007000000 */
[----:B------:R-:W-:Y:S02]  /*4a20*/  @P0 FSEL R65, R65, -INF , !P6 ;  /* 0xff80000041410808 */ /* 0x000fe40007000000 */
[----:B------:R-:W-:Y:S01]  /*4a30*/  ISETP.LE.U32.AND P2, PT, R5, UR9, PT ;  /* 0x0000000905007c0c */ /* 0x000fe2000bf43070 */
[----:B------:R-:W-:Y:S01]  /*4a40*/  FFMA.FTZ R0, R63, UR8, -R0 ;  /* 0x000000083f007c23 */ /* 0x000fe20008010800 */
[----:B------:R-:W-:Y:S01]  /*4a50*/  ISETP.LE.U32.AND P0, PT, R4, UR9, PT ;  /* 0x0000000904007c0c */ /* 0x000fe2000bf03070 */
[----:B------:R-:W-:Y:S01]  /*4a60*/  MUFU.EX2 R209, R26 ;  /* 0x0000001a00d17308 */ /* 0x000fe20000000800 */
[----:B------:R-:W-:Y:S02]  /*4a70*/  LOP3.LUT R4, R8, 0xffff, RZ, 0xc0, !PT ;  /* 0x0000ffff08047812 */ /* 0x000fe400078ec0ff */
[----:B------:R-:W-:Y:S02]  /*4a80*/  SHF.R.U32.HI R5, RZ, 0x10, R14 ;  /* 0x00000010ff057819 */ /* 0x000fe4000001160e */
[----:B------:R-:W-:Y:S02]  /*4a90*/  SHF.R.U32.HI R4, RZ, 0x8, R4 ;  /* 0x00000008ff047819 */ /* 0x000fe40000011604 */
[----:B------:R-:W-:Y:S03]  /*4aa0*/  LOP3.LUT R5, R5, 0xff, RZ, 0xc0, !PT ;  /* 0x000000ff05057812 */ /* 0x000fe600078ec0ff */
[----:B------:R-:W4:Y:S01]  /*4ab0*/  MUFU.EX2 R180, R32 ;  /* 0x0000002000b47308 */ /* 0x000f220000000800 */
[----:B------:R-:W-:Y:S01]  /*4ac0*/  @P1 FSEL R67, R67, -INF , !P6 ;  /* 0xff80000043431808 */ /* 0x000fe20007000000 */
[----:B------:R-:W-:Y:S01]  /*4ad0*/  @!P2 FADD.FTZ R207, -R207, -RZ ;  /* 0x800000ffcfcfa221 */ /* 0x000fe20000010100 */
[----:B------:R-:W-:Y:S01]  /*4ae0*/  ISETP.LE.U32.AND P6, PT, R5, UR9, PT ;  /* 0x0000000905007c0c */ /* 0x000fe2000bfc3070 */
[----:B------:R-:W-:Y:S01]  /*4af0*/  @!P0 FADD.FTZ R206, -R206, -RZ ;  /* 0x800000ffcece8221 */ /* 0x000fe20000010100 */
[----:B------:R-:W-:Y:S01]  /*4b00*/  LOP3.LUT R5, R8, 0xff, RZ, 0xc0, !PT ;  /* 0x000000ff08057812 */ /* 0x000fe200078ec0ff */
[----:B------:R-:W-:Y:S01]  /*4b10*/  FFMA.FTZ R101, R67, UR8, -R101 ;  /* 0x0000000843657c23 */ /* 0x000fe20008010865 */
[----:B------:R-:W-:Y:S03]  /*4b20*/  LOP3.LUT R4, R4, 0xffff, RZ, 0xc0, !PT ;  /* 0x0000ffff04047812 */ /* 0x000fe600078ec0ff */
[----:B------:R-:W-:Y:S01]  /*4b30*/  MUFU.EX2 R203, R25 ;  /* 0x0000001900cb7308 */ /* 0x000fe20000000800 */
[----:B------:R-:W-:Y:S02]  /*4b40*/  ISETP.LE.U32.AND P2, PT, R5, UR9, PT ;  /* 0x0000000905007c0c */ /* 0x000fe4000bf43070 */
[----:B------:R-:W-:Y:S02]  /*4b50*/  SHF.R.U32.HI R5, RZ, 0x10, R8 ;  /* 0x00000010ff057819 */ /* 0x000fe40000011608 */
[----:B------:R-:W-:Y:S02]  /*4b60*/  ISETP.LE.U32.AND P0, PT, R4, UR9, PT ;  /* 0x0000000904007c0c */ /* 0x000fe4000bf03070 */
[----:B------:R-:W-:Y:S01]  /*4b70*/  LOP3.LUT R5, R5, 0xff, RZ, 0xc0, !PT ;  /* 0x000000ff05057812 */ /* 0x000fe200078ec0ff */
[----:B------:R-:W-:Y:S01]  /*4b80*/  @!P6 FADD.FTZ R212, -R212, -RZ ;  /* 0x800000ffd4d4e221 */ /* 0x000fe20000010100 */
[----:B------:R-:W-:Y:S01]  /*4b90*/  PLOP3.LUT P4, PT, PT, PT, UP0, 0x80, 0x0 ;  /* 0x000000000000781c */ /* 0x000fe20003f8f008 */
[----:B------:R-:W-:Y:S01]  /*4ba0*/  MUFU.EX2 R182, R34 ;  /* 0x0000002200b67308 */ /* 0x000fe20000000800 */
[----:B------:R-:W-:Y:S02]  /*4bb0*/  SHF.R.U32.HI R4, RZ, 0x8, R6 ;  /* 0x00000008ff047819 */ /* 0x000fe40000011606 */
[----:B------:R-:W-:Y:S01]  /*4bc0*/  ISETP.LE.U32.AND P6, PT, R5, UR9, PT ;  /* 0x0000000905007c0c */ /* 0x000fe2000bfc3070 */
[----:B------:R-:W-:Y:S01]  /*4bd0*/  @!P2 FADD.FTZ R216, -R216, -RZ ;  /* 0x800000ffd8d8a221 */ /* 0x000fe20000010100 */
[----:B------:R-:W-:Y:S02]  /*4be0*/  LOP3.LUT R4, R4, 0xffff, RZ, 0xc0, !PT ;  /* 0x0000ffff04047812 */ /* 0x000fe400078ec0ff */
[----:B------:R-:W-:Y:S01]  /*4bf0*/  SHF.R.U32.HI R14, RZ, 0x18, R14 ;  /* 0x00000018ff0e7819 */ /* 0x000fe2000001160e */
[----:B------:R-:W-:Y:S01]  /*4c00*/  @!P0 FADD.FTZ R214, -R214, -RZ ;  /* 0x800000ffd6d68221 */ /* 0x000fe20000010100 */
[----:B------:R-:W-:Y:S01]  /*4c10*/  LOP3.LUT R5, R9, 0xff, RZ, 0xc0, !PT ;  /* 0x000000ff09057812 */ /* 0x000fe200078ec0ff */
[----:B------:R-:W-:Y:S01]  /*4c20*/  MUFU.EX2 R200, R29 ;  /* 0x0000001d00c87308 */ /* 0x000fe20000000800 */
[----:B------:R-:W-:Y:S02]  /*4c30*/  ISETP.LE.U32.AND P0, PT, R4, UR9, PT ;  /* 0x0000000904007c0c */ /* 0x000fe4000bf03070 */
[----:B------:R-:W-:Y:S02]  /*4c40*/  SHF.R.U32.HI R8, RZ, 0x18, R8 ;  /* 0x00000018ff087819 */ /* 0x000fe40000011608 */
[----:B------:R-:W-:Y:S01]  /*4c50*/  ISETP.LE.U32.AND P1, PT, R14, UR9, PT ;  /* 0x000000090e007c0c */ /* 0x000fe2000bf23070 */
[----:B------:R-:W-:Y:S01]  /*4c60*/  @!P6 FADD.FTZ R219, -R219, -RZ ;  /* 0x800000ffdbdbe221 */ /* 0x000fe20000010100 */
[----:B------:R-:W-:Y:S03]  /*4c70*/  SHF.R.U32.HI R4, RZ, 0x8, R111 ;  /* 0x00000008ff047819 */ /* 0x000fe6000001166f */
[----:B------:R-:W-:Y:S01]  /*4c80*/  MUFU.EX2 R181, R35 ;  /* 0x0000002300b57308 */ /* 0x000fe20000000800 */
[----:B------:R-:W-:Y:S02]  /*4c90*/  @P4 FSEL R57, R57, -INF , !P5 ;  /* 0xff80000039394808 */ /* 0x000fe40006800000 */
[----:B------:R-:W-:Y:S02]  /*4ca0*/  LOP3.LUT R4, R4, 0xffff, RZ, 0xc0, !PT ;  /* 0x0000ffff04047812 */ /* 0x000fe400078ec0ff */
[----:B------:R-:W-:Y:S01]  /*4cb0*/  PLOP3.LUT P4, PT, PT, PT, UP0, 0x80, 0x0 ;  /* 0x000000000000781c */ /* 0x000fe20003f8f008 */
[----:B------:R-:W-:Y:S01]  /*4cc0*/  @!P0 FADD.FTZ R211, -R211, -RZ ;  /* 0x800000ffd3d38221 */ /* 0x000fe20000010100 */
[----:B------:R-:W-:Y:S01]  /*4cd0*/  ISETP.LE.U32.AND P5, PT, R108, UR9, PT ;  /* 0x000000096c007c0c */ /* 0x000fe2000bfa3070 */
[----:B------:R-:W-:Y:S01]  /*4ce0*/  IMAD.U32 R108, RZ, RZ, UR19 ;  /* 0x00000013ff6c7e24 */ /* 0x000fe2000f8e00ff */
[----:B------:R-:W-:Y:S01]  /*4cf0*/  ISETP.LE.U32.AND P6, PT, R5, UR9, PT ;  /* 0x0000000905007c0c */ /* 0x000fe2000bfc3070 */
[----:B------:R-:W-:Y:S01]  /*4d00*/  @!P1 FADD.FTZ R210, -R210, -RZ ;  /* 0x800000ffd2d29221 */ /* 0x000fe20000010100 */
[----:B------:R-:W-:Y:S01]  /*4d10*/  LOP3.LUT R5, R163, 0xff, RZ, 0xc0, !PT ;  /* 0x000000ffa3057812 */ /* 0x000fe200078ec0ff */
[--C-:B------:R-:W-:Y:S01]  /*4d20*/  FFMA.FTZ R57, R57, UR8, -R100.reuse ;  /* 0x0000000839397c23 */ /* 0x100fe20008010864 */
[----:B------:R-:W-:Y:S01]  /*4d30*/  LOP3.LUT R6, R12, 0xffff, RZ, 0xc0, !PT ;  /* 0x0000ffff0c067812 */ /* 0x000fe200078ec0ff */
[----:B------:R-:W-:Y:S01]  /*4d40*/  FFMA.FTZ R100, R61, UR8, -R100 ;  /* 0x000000083d647c23 */ /* 0x000fe20008010864 */
[----:B------:R-:W-:Y:S01]  /*4d50*/  ISETP.LE.U32.AND P0, PT, R5, UR9, PT ;  /* 0x0000000905007c0c */ /* 0x000fe2000bf03070 */
[----:B------:R-:W-:Y:S01]  /*4d60*/  MUFU.EX2 R111, R0 ;  /* 0x00000000006f7308 */ /* 0x000fe20000000800 */
[----:B------:R-:W-:Y:S02]  /*4d70*/  ISETP.LE.U32.AND P1, PT, R8, UR9, PT ;  /* 0x0000000908007c0c */ /* 0x000fe4000bf23070 */
[----:B------:R-:W-:Y:S01]  /*4d80*/  ISETP.LE.U32.AND P2, PT, R7, UR9, PT ;  /* 0x0000000907007c0c */ /* 0x000fe2000bf43070 */
[----:B------:R-:W-:Y:S01]  /*4d90*/  @!P5 FADD.FTZ R191, -R191, -RZ ;  /* 0x800000ffbfbfd221 */ /* 0x000fe20000010100 */
[----:B------:R-:W-:Y:S01]  /*4da0*/  SHF.R.U32.HI R6, RZ, 0x8, R6 ;  /* 0x00000008ff067819 */ /* 0x000fe20000011606 */
[----:B------:R-:W-:Y:S01]  /*4db0*/  @!P6 FADD.FTZ R217, -R217, -RZ ;  /* 0x800000ffd9d9e221 */ /* 0x000fe20000010100 */
[----:B------:R-:W-:Y:S03]  /*4dc0*/  @P4 FSEL R64, R64, -INF , !P3 ;  /* 0xff80000040404808 */ /* 0x000fe60005800000 */
[----:B------:R-:W-:Y:S01]  /*4dd0*/  MUFU.EX2 R113, R100 ;  /* 0x0000006400717308 */ /* 0x000fe20000000800 */
[----:B------:R-:W-:Y:S02]  /*4de0*/  ISETP.LE.U32.AND P3, PT, R15, UR9, PT ;  /* 0x000000090f007c0c */ /* 0x000fe4000bf63070 */
[----:B------:R-:W-:Y:S01]  /*4df0*/  ISETP.LE.U32.AND P4, PT, R110, UR9, PT ;  /* 0x000000096e007c0c */ /* 0x000fe2000bf83070 */
[--C-:B------:R-:W-:Y:S01]  /*4e00*/  FFMA.FTZ R64, R64, UR8, -R102.reuse ;  /* 0x0000000840407c23 */ /* 0x100fe20008010866 */
[----:B------:R-:W-:Y:S01]  /*4e10*/  LOP3.LUT R6, R6, 0xffff, RZ, 0xc0, !PT ;  /* 0x0000ffff06067812 */ /* 0x000fe200078ec0ff */
[----:B------:R-:W-:Y:S01]  /*4e20*/  FFMA.FTZ R102, R65, UR8, -R102 ;  /* 0x0000000841667c23 */ /* 0x000fe20008010866 */
[----:B------:R-:W-:Y:S01]  /*4e30*/  ISETP.LE.U32.AND P6, PT, R4, UR9, PT ;  /* 0x0000000904007c0c */ /* 0x000fe2000bfc3070 */
[----:B------:R-:W-:Y:S01]  /*4e40*/  @!P0 FADD.FTZ R199, -R199, -RZ ;  /* 0x800000ffc7c78221 */ /* 0x000fe20000010100 */
[----:B------:R-:W-:Y:S01]  /*4e50*/  ISETP.LE.U32.AND P0, PT, R6, UR9, PT ;  /* 0x0000000906007c0c */ /* 0x000fe2000bf03070 */
[----:B------:R-:W-:Y:S01]  /*4e60*/  IMAD.WIDE.U32 R4, R167, -0x326172a9, RZ ;  /* 0xcd9e8d57a7047825 */ /* 0x000fe200078e00ff */
[----:B------:R-:W-:Y:S01]  /*4e70*/  SHF.R.U32.HI R6, RZ, 0x10, R12 ;  /* 0x00000010ff067819 */ /* 0x000fe2000001160c */
[----:B------:R-:W-:Y:S01]  /*4e80*/  MUFU.EX2 R162, R64 ;  /* 0x0000004000a27308 */ /* 0x000fe20000000800 */
[----:B------:R-:W-:Y:S01]  /*4e90*/  LOP3.LUT R7, R12, 0xff, RZ, 0xc0, !PT ;  /* 0x000000ff0c077812 */ /* 0x000fe200078ec0ff */
[----:B------:R-:W-:Y:S01]  /*4ea0*/  @!P1 FADD.FTZ R218, -R218, -RZ ;  /* 0x800000ffdada9221 */ /* 0x000fe20000010100 */
[----:B------:R-:W-:Y:S01]  /*4eb0*/  LOP3.LUT R15, R4, 0xff, RZ, 0xc0, !PT ;  /* 0x000000ff040f7812 */ /* 0x000fe200078ec0ff */
[----:B------:R-:W-:Y:S01]  /*4ec0*/  @!P2 FADD.FTZ R213, -R213, -RZ ;  /* 0x800000ffd5d5a221 */ /* 0x000fe20000010100 */
[----:B------:R-:W-:Y:S01]  /*4ed0*/  ISETP.LE.U32.AND P1, PT, R10, UR9, PT ;  /* 0x000000090a007c0c */ /* 0x000fe2000bf23070 */
[----:B------:R-:W-:Y:S01]  /*4ee0*/  @!P4 FADD.FTZ R197, -R197, -RZ ;  /* 0x800000ffc5c5c221 */ /* 0x000fe20000010100 */
[----:B------:R-:W-:Y:S03]  /*4ef0*/  LOP3.LUT R10, R5, UR7, R164, 0x96, !PT ;  /* 0x00000007050a7c12 */ /* 0x000fe6000f8e96a4 */
[----:B------:R-:W-:Y:S01]  /*4f00*/  MUFU.EX2 R115, R102 ;  /* 0x0000006600737308 */ /* 0x000fe20000000800 */
[----:B------:R-:W-:Y:S01]  /*4f10*/  ISETP.LE.U32.AND P2, PT, R16, UR9, PT ;  /* 0x0000000910007c0c */ /* 0x000fe2000bf43070 */
[----:B------:R-:W-:Y:S01]  /*4f20*/  @!P6 FADD.FTZ R190, -R190, -RZ ;  /* 0x800000ffbebee221 */ /* 0x000fe20000010100 */
[----:B-1----:R-:W-:Y:S01]  /*4f30*/  SHF.R.U32.HI R21, RZ, 0x18, R4 ;  /* 0x00000018ff157819 */ /* 0x002fe20000011604 */
[----:B--2---:R-:W-:Y:S01]  /*4f40*/  @!P0 FADD.FTZ R184, -R184, -RZ ;  /* 0x800000ffb8b88221 */ /* 0x004fe20000010100 */
[----:B------:R-:W-:Y:S01]  /*4f50*/  LOP3.LUT R16, R4, 0xffff, RZ, 0xc0, !PT ;  /* 0x0000ffff04107812 */ /* 0x000fe200078ec0ff */
[----:B---3--:R-:W-:Y:S01]  /*4f60*/  @!P3 FADD.FTZ R201, -R201, -RZ ;  /* 0x800000ffc9c9b221 */ /* 0x008fe20000010100 */
[----:B------:R-:W-:Y:S03]  /*4f70*/  LOP3.LUT R5, R6, 0xff, RZ, 0xc0, !PT ;  /* 0x000000ff06057812 */ /* 0x000fe600078ec0ff */
[----:B------:R-:W-:Y:S01]  /*4f80*/  MUFU.EX2 R110, R101 ;  /* 0x00000065006e7308 */ /* 0x000fe20000000800 */
[----:B------:R-:W-:Y:S01]  /*4f90*/  ISETP.LE.U32.AND P6, PT, R7, UR9, PT ;  /* 0x0000000907007c0c */ /* 0x000fe2000bfc3070 */
[----:B------:R-:W-:Y:S01]  /*4fa0*/  IMAD.WIDE.U32 R6, R169, -0x2daee0ad, RZ ;  /* 0xd2511f53a9067825 */ /* 0x000fe200078e00ff */
[----:B------:R-:W-:Y:S02]  /*4fb0*/  ISETP.LE.U32.AND P4, PT, R5, UR9, PT ;  /* 0x0000000905007c0c */ /* 0x000fe4000bf83070 */
[----:B------:R-:W-:Y:S01]  /*4fc0*/  LOP3.LUT R5, R13, 0xff, RZ, 0xc0, !PT ;  /* 0x000000ff0d057812 */ /* 0x000fe200078ec0ff */
[----:B------:R-:W-:Y:S01]  /*4fd0*/  @!P1 FADD.FTZ R215, -R215, -RZ ;  /* 0x800000ffd7d79221 */ /* 0x000fe20000010100 */
[----:B------:R-:W-:Y:S03]  /*4fe0*/  LOP3.LUT R9, R7, UR5, R186, 0x96, !PT ;  /* 0x0000000507097c12 */ /* 0x000fe6000f8e96ba */
[----:B------:R-:W-:Y:S01]  /*4ff0*/  MUFU.EX2 R205, R30 ;  /* 0x0000001e00cd7308 */ /* 0x000fe20000000800 */
[----:B------:R-:W-:Y:S02]  /*5000*/  ISETP.LE.U32.AND P0, PT, R5, UR9, PT ;  /* 0x0000000905007c0c */ /* 0x000fe4000bf03070 */
[----:B------:R-:W-:Y:S02]  /*5010*/  ISETP.LE.U32.AND P1, PT, R17, UR9, PT ;  /* 0x0000000911007c0c */ /* 0x000fe4000bf23070 */
[----:B------:R-:W-:Y:S01]  /*5020*/  SHF.R.U32.HI R17, RZ, 0x10, R4 ;  /* 0x00000010ff117819 */ /* 0x000fe20000011604 */
[----:B------:R-:W-:Y:S01]  /*5030*/  @!P6 FADD.FTZ R189, -R189, -RZ ;  /* 0x800000ffbdbde221 */ /* 0x000fe20000010100 */
[----:B------:R-:W-:Y:S01]  /*5040*/  SHF.R.U32.HI R12, RZ, 0x18, R12 ;  /* 0x00000018ff0c7819 */ /* 0x000fe2000001160c */
[----:B----4-:R-:W-:Y:S01]  /*5050*/  @!P4 FADD.FTZ R193, -R193, -RZ ;  /* 0x800000ffc1c1c221 */ /* 0x010fe20000010100 */
[----:B------:R-:W-:Y:S01]  /*5060*/  LOP3.LUT R4, R13, 0xffff, RZ, 0xc0, !PT ;  /* 0x0000ffff0d047812 */ /* 0x000fe200078ec0ff */
[----:B------:R-:W-:Y:S01]  /*5070*/  MUFU.EX2 R170, R49 ;  /* 0x0000003100aa7308 */ /* 0x000fe20000000800 */
[--C-:B------:R-:W-:Y:S02]  /*5080*/  SHF.R.U32.HI R5, RZ, 0x10, R13.reuse ;  /* 0x00000010ff057819 */ /* 0x100fe4000001160d */
[----:B------:R-:W-:Y:S01]  /*5090*/  SHF.R.U32.HI R13, RZ, 0x18, R13 ;  /* 0x00000018ff0d7819 */ /* 0x000fe2000001160d */
[----:B------:R-:W-:Y:S01]  /*50a0*/  @!P0 FADD.FTZ R202, -R202, -RZ ;  /* 0x800000ffcaca8221 */ /* 0x000fe20000010100 */
[----:B------:R-:W-:Y:S01]  /*50b0*/  ISETP.LE.U32.AND P6, PT, R12, UR9, PT ;  /* 0x000000090c007c0c */ /* 0x000fe2000bfc3070 */
[----:B------:R-:W-:Y:S01]  /*50c0*/  @!P1 FADD.FTZ R180, -R180, -RZ ;  /* 0x800000ffb4b49221 */ /* 0x000fe20000010100 */
[----:B------:R-:W-:Y:S03]  /*50d0*/  SHF.R.U32.HI R12, RZ, 0x8, R165 ;  /* 0x00000008ff0c7819 */ /* 0x000fe600000116a5 */
[----:B------:R-:W1:Y:S01]  /*50e0*/  MUFU.EX2 R204, R31 ;  /* 0x0000001f00cc7308 */ /* 0x000e620000000800 */
[----:B------:R-:W-:Y:S02]  /*50f0*/  SHF.R.U32.HI R4, RZ, 0x8, R4 ;  /* 0x00000008ff047819 */ /* 0x000fe40000011604 */
[----:B------:R-:W-:Y:S02]  /*5100*/  LOP3.LUT R12, R12, 0xffff, RZ, 0xc0, !PT ;  /* 0x0000ffff0c0c7812 */ /* 0x000fe400078ec0ff */
[----:B------:R-:W-:Y:S02]  /*5110*/  ISETP.LE.U32.AND P0, PT, R13, UR9, PT ;  /* 0x000000090d007c0c */ /* 0x000fe4000bf03070 */
[----:B------:R-:W-:Y:S03]  /*5120*/  LOP3.LUT R4, R4, 0xffff, RZ, 0xc0, !PT ;  /* 0x0000ffff04047812 */ /* 0x000fe600078ec0ff */
[----:B------:R-:W-:Y:S01]  /*5130*/  MUFU.EX2 R169, R50 ;  /* 0x0000003200a97308 */ /* 0x000fe20000000800 */
[----:B------:R-:W-:Y:S01]  /*5140*/  ISETP.LE.U32.AND P5, PT, R18, UR9, PT ;  /* 0x0000000912007c0c */ /* 0x000fe2000bfa3070 */
[----:B------:R-:W-:Y:S01]  /*5150*/  @!P6 FADD.FTZ R192, -R192, -RZ ;  /* 0x800000ffc0c0e221 */ /* 0x000fe20000010100 */
[----:B------:R-:W-:Y:S02]  /*5160*/  ISETP.LE.U32.AND P4, PT, R4, UR9, PT ;  /* 0x0000000904007c0c */ /* 0x000fe4000bf83070 */
[----:B------:R-:W-:Y:S02]  /*5170*/  LOP3.LUT R4, R5, 0xff, RZ, 0xc0, !PT ;  /* 0x000000ff05047812 */ /* 0x000fe400078ec0ff */
[----:B------:R-:W-:Y:S03]  /*5180*/  LOP3.LUT R13, R6, 0xff, RZ, 0xc0, !PT ;  /* 0x000000ff060d7812 */ /* 0x000fe600078ec0ff */
[----:B------:R-:W-:Y:S01]  /*5190*/  MUFU.EX2 R176, R36 ;  /* 0x0000002400b07308 */ /* 0x000fe20000000800 */
[----:B------:R-:W-:Y:S01]  /*51a0*/  ISETP.LE.U32.AND P6, PT, R4, UR9, PT ;  /* 0x0000000904007c0c */ /* 0x000fe2000bfc3070 */
[----:B------:R-:W-:Y:S01]  /*51b0*/  @!P0 FADD.FTZ R208, -R208, -RZ ;  /* 0x800000ffd0d08221 */ /* 0x000fe20000010100 */
[----:B------:R-:W-:Y:S01]  /*51c0*/  ISETP.LE.U32.AND P0, PT, R12, UR9, PT ;  /* 0x000000090c007c0c */ /* 0x000fe2000bf03070 */
[----:B-1----:R-:W-:Y:S01]  /*51d0*/  @!P2 FADD.FTZ R204, -R204, -RZ ;  /* 0x800000ffcccca221 */ /* 0x002fe20000010100 */
[----:B------:R-:W-:Y:S01]  /*51e0*/  LOP3.LUT R12, R166, 0xff, RZ, 0xc0, !PT ;  /* 0x000000ffa60c7812 */ /* 0x000fe200078ec0ff */
[----:B------:R-:W-:Y:S01]  /*51f0*/  @!P5 FADD.FTZ R181, -R181, -RZ ;  /* 0x800000ffb5b5d221 */ /* 0x000fe20000010100 */
[--C-:B------:R-:W-:Y:S01]  /*5200*/  SHF.R.U32.HI R14, RZ, 0x18, R6.reuse ;  /* 0x00000018ff0e7819 */ /* 0x100fe20000011606 */
[----:B------:R-:W-:Y:S01]  /*5210*/  @!P4 FADD.FTZ R203, -R203, -RZ ;  /* 0x800000ffcbcbc221 */ /* 0x000fe20000010100 */
[----:B------:R-:W-:Y:S01]  /*5220*/  ISETP.LE.U32.AND P3, PT, R12, UR9, PT ;  /* 0x000000090c007c0c */ /* 0x000fe2000bf63070 */
[----:B------:R-:W-:Y:S01]  /*5230*/  IMAD.WIDE.U32 R4, R171, -0x2daee0ad, RZ ;  /* 0xd2511f53ab047825 */ /* 0x000fe200078e00ff */
[----:B------:R-:W-:Y:S01]  /*5240*/  LOP3.LUT R18, R6, 0xffff, RZ, 0xc0, !PT ;  /* 0x0000ffff06127812 */ /* 0x000fe200078ec0ff */
[----:B------:R-:W1:Y:S01]  /*5250*/  MUFU.EX2 R171, R48 ;  /* 0x0000003000ab7308 */ /* 0x000e620000000800 */
[----:B------:R-:W-:Y:S01]  /*5260*/  SHF.R.U32.HI R22, RZ, 0x10, R6 ;  /* 0x00000010ff167819 */ /* 0x000fe20000011606 */
[----:B------:R-:W-:Y:S01]  /*5270*/  @!P6 FADD.FTZ R209, -R209, -RZ ;  /* 0x800000ffd1d1e221 */ /* 0x000fe20000010100 */
[----:B------:R-:W-:Y:S01]  /*5280*/  LOP3.LUT R8, R5, UR5, R178, 0x96, !PT ;  /* 0x0000000505087c12 */ /* 0x000fe2000f8e96b2 */
[----:B------:R-:W-:Y:S01]  /*5290*/  @!P0 FADD.FTZ R200, -R200, -RZ ;  /* 0x800000ffc8c88221 */ /* 0x000fe20000010100 */
[----:B------:R-:W-:Y:S02]  /*52a0*/  SHF.R.U32.HI R6, RZ, 0x8, R103 ;  /* 0x00000008ff067819 */ /* 0x000fe40000011667 */
[----:B------:R-:W-:Y:S03]  /*52b0*/  LOP3.LUT R12, R4, 0xff, RZ, 0xc0, !PT ;  /* 0x000000ff040c7812 */ /* 0x000fe600078ec0ff */
[----:B------:R-:W-:Y:S01]  /*52c0*/  MUFU.EX2 R175, R37 ;  /* 0x0000002500af7308 */ /* 0x000fe20000000800 */
[----:B------:R-:W-:Y:S01]  /*52d0*/  ISETP.LE.U32.AND P6, PT, R20, UR9, PT ;  /* 0x0000000914007c0c */ /* 0x000fe2000bfc3070 */
[----:B------:R-:W-:Y:S01]  /*52e0*/  @!P3 FADD.FTZ R205, -R205, -RZ ;  /* 0x800000ffcdcdb221 */ /* 0x000fe20000010100 */
[----:B------:R-:W-:Y:S02]  /*52f0*/  LOP3.LUT R20, R4, 0xffff, RZ, 0xc0, !PT ;  /* 0x0000ffff04147812 */ /* 0x000fe400078ec0ff */
[----:B------:R-:W-:Y:S02]  /*5300*/  ISETP.LE.U32.AND P4, PT, R19, UR9, PT ;  /* 0x0000000913007c0c */ /* 0x000fe4000bf83070 */
[--C-:B------:R-:W-:Y:S03]  /*5310*/  SHF.R.U32.HI R19, RZ, 0x18, R4.reuse ;  /* 0x00000018ff137819 */ /* 0x100fe60000011604 */
[----:B------:R-:W2:Y:S01]  /*5320*/  MUFU.EX2 R179, R33 ;  /* 0x0000002100b37308 */ /* 0x000ea20000000800 */
[----:B------:R-:W-:Y:S02]  /*5330*/  SHF.R.U32.HI R7, RZ, 0x10, R4 ;  /* 0x00000010ff077819 */ /* 0x000fe40000011604 */
[----:B------:R-:W-:Y:S02]  /*5340*/  LOP3.LUT R5, R6, 0xffff, RZ, 0xc0, !PT ;  /* 0x0000ffff06057812 */ /* 0x000fe400078ec0ff */
[----:B------:R-:W-:Y:S02]  /*5350*/  IADD3 R104, R153, 0x4000, R104 ;  /* 0x0000400099687810 */ /* 0x000fe40007ffe068 */
[----:B------:R-:W-:Y:S03]  /*5360*/  LOP3.LUT R4, R168, 0xff, RZ, 0xc0, !PT ;  /* 0x000000ffa8047812 */ /* 0x000fe600078ec0ff */
[----:B------:R-:W-:Y:S01]  /*5370*/  MUFU.EX2 R177, R38 ;  /* 0x0000002600b17308 */ /* 0x000fe20000000800 */
[----:B------:R-:W-:Y:S01]  /*5380*/  ISETP.LE.U32.AND P0, PT, R5, UR9, PT ;  /* 0x0000000905007c0c */ /* 0x000fe2000bf03070 */
[----:B------:R-:W-:Y:S01]  /*5390*/  IMAD.IADD R104, R104, 0x1, R154 ;  /* 0x0000000168687824 */ /* 0x000fe200078e029a */
[----:B------:R-:W-:Y:S01]  /*53a0*/  LOP3.LUT R5, R11, 0xff, RZ, 0xc0, !PT ;  /* 0x000000ff0b057812 */ /* 0x000fe200078ec0ff */
[----:B-1----:R-:W-:Y:S01]  /*53b0*/  @!P4 FADD.FTZ R171, -R171, -RZ ;  /* 0x800000ffababc221 */ /* 0x002fe20000010100 */
[----:B------:R-:W-:Y:S02]  /*53c0*/  ISETP.LE.U32.AND P3, PT, R4, UR9, PT ;  /* 0x0000000904007c0c */ /* 0x000fe4000bf63070 */
[----:B------:R-:W-:Y:S03]  /*53d0*/  LOP3.LUT R4, R11, 0xffff, RZ, 0xc0, !PT ;  /* 0x0000ffff0b047812 */ /* 0x000fe600078ec0ff */
[----:B------:R-:W1:Y:S01]  /*53e0*/  MUFU.EX2 R168, R51 ;  /* 0x0000003300a87308 */ /* 0x000e620000000800 */
[----:B------:R-:W-:Y:S02]  /*53f0*/  ISETP.LE.U32.AND P2, PT, R5, UR9, PT ;  /* 0x0000000905007c0c */ /* 0x000fe4000bf43070 */
[--C-:B------:R-:W-:Y:S02]  /*5400*/  SHF.R.U32.HI R5, RZ, 0x18, R11.reuse ;  /* 0x00000018ff057819 */ /* 0x100fe4000001160b */
[----:B------:R-:W-:Y:S01]  /*5410*/  SHF.R.U32.HI R4, RZ, 0x8, R4 ;  /* 0x00000008ff047819 */ /* 0x000fe20000011604 */
[----:B--2---:R-:W-:Y:S01]  /*5420*/  @!P0 FADD.FTZ R179, -R179, -RZ ;  /* 0x800000ffb3b38221 */ /* 0x004fe20000010100 */
[----:B------:R-:W-:Y:S03]  /*5430*/  ISETP.LE.U32.AND P1, PT, R5, UR9, PT ;  /* 0x0000000905007c0c */ /* 0x000fe6000bf23070 */
[----:B------:R-:W2:Y:S01]  /*5440*/  MUFU.EX2 R174, R39 ;  /* 0x0000002700ae7308 */ /* 0x000ea20000000800 */
[----:B------:R-:W-:Y:S01]  /*5450*/  LOP3.LUT R4, R4, 0xffff, RZ, 0xc0, !PT ;  /* 0x0000ffff04047812 */ /* 0x000fe200078ec0ff */
[----:B------:R-:W-:Y:S01]  /*5460*/  @!P3 FADD.FTZ R182, -R182, -RZ ;  /* 0x800000ffb6b6b221 */ /* 0x000fe20000010100 */
[----:B------:R-:W-:Y:S02]  /*5470*/  SHF.R.U32.HI R5, RZ, 0x10, R11 ;  /* 0x00000010ff057819 */ /* 0x000fe4000001160b */
[----:B------:R-:W-:Y:S01]  /*5480*/  ISETP.LE.U32.AND P3, PT, R4, UR9, PT ;  /* 0x0000000904007c0c */ /* 0x000fe2000bf63070 */
[----:B------:R-:W-:Y:S01]  /*5490*/  @!P2 FADD.FTZ R176, -R176, -RZ ;  /* 0x800000ffb0b0a221 */ /* 0x000fe20000010100 */
[----:B------:R-:W-:Y:S03]  /*54a0*/  LOP3.LUT R5, R5, 0xff, RZ, 0xc0, !PT ;  /* 0x000000ff05057812 */ /* 0x000fe600078ec0ff */
[----:B------:R-:W3:Y:S01]  /*54b0*/  MUFU.EX2 R187, R41 ;  /* 0x0000002900bb7308 */ /* 0x000ee20000000800 */
[----:B------:R-:W-:Y:S01]  /*54c0*/  LOP3.LUT R4, R10, 0xffff, RZ, 0xc0, !PT ;  /* 0x0000ffff0a047812 */ /* 0x000fe200078ec0ff */
[----:B-1----:R-:W-:Y:S01]  /*54d0*/  @!P6 FADD.FTZ R168, -R168, -RZ ;  /* 0x800000ffa8a8e221 */ /* 0x002fe20000010100 */
[----:B------:R-:W-:Y:S02]  /*54e0*/  ISETP.LE.U32.AND P5, PT, R5, UR9, PT ;  /* 0x0000000905007c0c */ /* 0x000fe4000bfa3070 */
[----:B------:R-:W-:Y:S02]  /*54f0*/  LOP3.LUT R5, R10, 0xff, RZ, 0xc0, !PT ;  /* 0x000000ff0a057812 */ /* 0x000fe400078ec0ff */
[----:B------:R-:W-:Y:S03]  /*5500*/  SHF.R.U32.HI R4, RZ, 0x8, R4 ;  /* 0x00000008ff047819 */ /* 0x000fe60000011604 */
[----:B------:R-:W1:Y:S01]  /*5510*/  MUFU.EX2 R198, R42 ;  /* 0x0000002a00c67308 */ /* 0x000e620000000800 */
[----:B------:R-:W-:Y:S01]  /*5520*/  ISETP.LE.U32.AND P2, PT, R5, UR9, PT ;  /* 0x0000000905007c0c */ /* 0x000fe2000bf43070 */
[----:B------:R-:W-:Y:S01]  /*5530*/  @!P3 FADD.FTZ R175, -R175, -RZ ;  /* 0x800000ffafafb221 */ /* 0x000fe20000010100 */
[----:B------:R-:W-:Y:S01]  /*5540*/  LOP3.LUT R5, R4, 0xffff, RZ, 0xc0, !PT ;  /* 0x0000ffff04057812 */ /* 0x000fe200078ec0ff */
[----:B--2---:R-:W-:Y:S01]  /*5550*/  @!P1 FADD.FTZ R174, -R174, -RZ ;  /* 0x800000ffaeae9221 */ /* 0x004fe20000010100 */
[--C-:B------:R-:W-:Y:S02]  /*5560*/  SHF.R.U32.HI R6, RZ, 0x10, R10.reuse ;  /* 0x00000010ff067819 */ /* 0x100fe4000001160a */
[----:B------:R-:W-:Y:S01]  /*5570*/  ISETP.LE.U32.AND P3, PT, R5, UR9, PT ;  /* 0x0000000905007c0c */ /* 0x000fe2000bf63070 */
[----:B------:R-:W-:Y:S01]  /*5580*/  @!P5 FADD.FTZ R177, -R177, -RZ ;  /* 0x800000ffb1b1d221 */ /* 0x000fe20000010100 */
[----:B------:R-:W-:Y:S01]  /*5590*/  LOP3.LUT R4, R6, 0xff, RZ, 0xc0, !PT ;  /* 0x000000ff06047812 */ /* 0x000fe200078ec0ff */
[----:B------:R-:W2:Y:S01]  /*55a0*/  MUFU.EX2 R188, R40 ;  /* 0x0000002800bc7308 */ /* 0x000ea20000000800 */
[----:B------:R-:W-:Y:S02]  /*55b0*/  SHF.R.U32.HI R10, RZ, 0x18, R10 ;  /* 0x00000018ff0a7819 */ /* 0x000fe4000001160a */
[----:B------:R-:W-:Y:S02]  /*55c0*/  ISETP.LE.U32.AND P5, PT, R4, UR9, PT ;  /* 0x0000000904007c0c */ /* 0x000fe4000bfa3070 */
[----:B------:R-:W-:Y:S02]  /*55d0*/  SHF.R.U32.HI R4, RZ, 0x8, R16 ;  /* 0x00000008ff047819 */ /* 0x000fe40000011610 */
[----:B------:R-:W-:Y:S03]  /*55e0*/  ISETP.LE.U32.AND P1, PT, R10, UR9, PT ;  /* 0x000000090a007c0c */ /* 0x000fe6000bf23070 */
[----:B------:R-:W4:Y:S01]  /*55f0*/  MUFU.EX2 R196, R43 ;  /* 0x0000002b00c47308 */ /* 0x000f220000000800 */
[----:B------:R-:W-:Y:S01]  /*5600*/  LOP3.LUT R4, R4, 0xffff, RZ, 0xc0, !PT ;  /* 0x0000ffff04047812 */ /* 0x000fe200078ec0ff */
[----:B---3--:R-:W-:Y:S01]  /*5610*/  @!P3 FADD.FTZ R187, -R187, -RZ ;  /* 0x800000ffbbbbb221 */ /* 0x008fe20000010100 */
[----:B------:R-:W-:Y:S01]  /*5620*/  LOP3.LUT R5, R109, 0xff, RZ, 0xc0, !PT ;  /* 0x000000ff6d057812 */ /* 0x000fe200078ec0ff */
[----:B------:R-:W-:Y:S01]  /*5630*/  IMAD.U32 R109, RZ, RZ, UR18 ;  /* 0x00000012ff6d7e24 */ /* 0x000fe2000f8e00ff */
[----:B------:R-:W-:Y:S02]  /*5640*/  ISETP.LE.U32.AND P3, PT, R4, UR9, PT ;  /* 0x0000000904007c0c */ /* 0x000fe4000bf63070 */
[----:B------:R-:W-:Y:S03]  /*5650*/  LOP3.LUT R4, R17, 0xff, RZ, 0xc0, !PT ;  /* 0x000000ff11047812 */ /* 0x000fe600078ec0ff */
[----:B------:R-:W3:Y:S01]  /*5660*/  MUFU.EX2 R195, R46 ;  /* 0x0000002e00c37308 */ /* 0x000ee20000000800 */
[----:B------:R-:W-:Y:S01]  /*5670*/  ISETP.LE.U32.AND P0, PT, R15, UR9, PT ;  /* 0x000000090f007c0c */ /* 0x000fe2000bf03070 */
[----:B-1----:R-:W-:Y:S01]  /*5680*/  @!P5 FADD.FTZ R198, -R198, -RZ ;  /* 0x800000ffc6c6d221 */ /* 0x002fe20000010100 */
[----:B------:R-:W-:Y:S01]  /*5690*/  ISETP.LE.U32.AND P5, PT, R4, UR9, PT ;  /* 0x0000000904007c0c */ /* 0x000fe2000bfa3070 */
[----:B--2---:R-:W-:Y:S01]  /*56a0*/  @!P2 FADD.FTZ R188, -R188, -RZ ;  /* 0x800000ffbcbca221 */ /* 0x004fe20000010100 */
[----:B------:R-:W-:Y:S02]  /*56b0*/  ISETP.LE.U32.AND P2, PT, R21, UR9, PT ;  /* 0x0000000915007c0c */ /* 0x000fe4000bf43070 */
[----:B------:R-:W-:Y:S03]  /*56c0*/  SHF.R.U32.HI R4, RZ, 0x8, R112 ;  /* 0x00000008ff047819 */ /* 0x000fe60000011670 */
[----:B------:R-:W1:Y:S01]  /*56d0*/  MUFU.EX2 R194, R47 ;  /* 0x0000002f00c27308 */ /* 0x000e620000000800 */
[----:B----4-:R-:W-:Y:S01]  /*56e0*/  @!P1 FADD.FTZ R196, -R196, -RZ ;  /* 0x800000ffc4c49221 */ /* 0x010fe20000010100 */
[----:B------:R-:W-:Y:S02]  /*56f0*/  ISETP.LE.U32.AND P1, PT, R5, UR9, PT ;  /* 0x0000000905007c0c */ /* 0x000fe4000bf23070 */
[----:B------:R-:W-:Y:S02]  /*5700*/  LOP3.LUT R5, R4, 0xffff, RZ, 0xc0, !PT ;  /* 0x0000ffff04057812 */ /* 0x000fe400078ec0ff */
[----:B------:R-:W-:Y:S04]  /*5710*/  LOP3.LUT R4, R9, 0xff, RZ, 0xc0, !PT ;  /* 0x000000ff09047812 */ /* 0x000fe800078ec0ff */
[----:B------:R-:W2:Y:S01]  /*5720*/  MUFU.EX2 R167, R52 ;  /* 0x0000003400a77308 */ /* 0x000ea20000000800 */
[----:B---3--:R-:W-:Y:S01]  /*5730*/  @!P5 FADD.FTZ R195, -R195, -RZ ;  /* 0x800000ffc3c3d221 */ /* 0x008fe20000010100 */
[----:B------:R-:W-:Y:S02]  /*5740*/  ISETP.LE.U32.AND P5, PT, R5, UR9, PT ;  /* 0x0000000905007c0c */ /* 0x000fe4000bfa3070 */
[----:B------:R-:W-:Y:S01]  /*5750*/  LOP3.LUT R5, R9, 0xffff, RZ, 0xc0, !PT ;  /* 0x0000ffff09057812 */ /* 0x000fe200078ec0ff */
[----:B------:R-:W-:Y:S03]  /*5760*/  @!P1 FADD.FTZ R169, -R169, -RZ ;  /* 0x800000ffa9a99221 */ /* 0x000fe60000010100 */
[----:B------:R-:W-:Y:S01]  /*5770*/  SHF.R.U32.HI R6, RZ, 0x8, R5 ;  /* 0x00000008ff067819 */ /* 0x000fe20000011605 */
[----:B-1----:R-:W-:Y:S01]  /*5780*/  @!P2 FADD.FTZ R194, -R194, -RZ ;  /* 0x800000ffc2c2a221 */ /* 0x002fe20000010100 */
[----:B------:R-:W-:Y:S01]  /*5790*/  ISETP.LE.U32.AND P2, PT, R4, UR9, PT ;  /* 0x0000000904007c0c */ /* 0x000fe2000bf43070 */
[----:B------:R-:W-:Y:S01]  /*57a0*/  MUFU.EX2 R112, R66 ;  /* 0x0000004200707308 */ /* 0x000fe20000000800 */
[--C-:B------:R-:W-:Y:S02]  /*57b0*/  SHF.R.U32.HI R4, RZ, 0x18, R9.reuse ;  /* 0x00000018ff047819 */ /* 0x100fe40000011609 */
[----:B------:R-:W-:Y:S01]  /*57c0*/  SHF.R.U32.HI R5, RZ, 0x10, R9 ;  /* 0x00000010ff057819 */ /* 0x000fe20000011609 */
[----:B------:R-:W-:Y:S01]  /*57d0*/  @!P5 FADD.FTZ R170, -R170, -RZ ;  /* 0x800000ffaaaad221 */ /* 0x000fe20000010100 */
[----:B------:R-:W-:Y:S02]  /*57e0*/  ISETP.LE.U32.AND P4, PT, R4, UR9, PT ;  /* 0x0000000904007c0c */ /* 0x000fe4000bf83070 */
[----:B------:R-:W-:Y:S03]  /*57f0*/  LOP3.LUT R5, R5, 0xff, RZ, 0xc0, !PT ;  /* 0x000000ff05057812 */ /* 0x000fe600078ec0ff */
[----:B------:R-:W1:Y:S01]  /*5800*/  MUFU.EX2 R166, R53 ;  /* 0x0000003500a67308 */ /* 0x000e620000000800 */
[----:B------:R-:W-:Y:S02]  /*5810*/  LOP3.LUT R4, R8, 0xff, RZ, 0xc0, !PT ;  /* 0x000000ff08047812 */ /* 0x000fe400078ec0ff */
[----:B------:R-:W-:Y:S01]  /*5820*/  ISETP.LE.U32.AND P6, PT, R5, UR9, PT ;  /* 0x0000000905007c0c */ /* 0x000fe2000bfc3070 */
[----:B--2---:R-:W-:Y:S01]  /*5830*/  @!P2 FADD.FTZ R167, -R167, -RZ ;  /* 0x800000ffa7a7a221 */ /* 0x004fe20000010100 */
[----:B------:R-:W-:Y:S02]  /*5840*/  SHF.R.U32.HI R5, RZ, 0x10, R8 ;  /* 0x00000010ff057819 */ /* 0x000fe40000011608 */
[----:B------:R-:W-:Y:S03]  /*5850*/  ISETP.LE.U32.AND P5, PT, R4, UR9, PT ;  /* 0x0000000904007c0c */ /* 0x000fe6000bfa3070 */
[----:B------:R-:W2:Y:S01]  /*5860*/  MUFU.EX2 R164, R55 ;  /* 0x0000003700a47308 */ /* 0x000ea20000000800 */
[----:B------:R-:W-:Y:S02]  /*5870*/  LOP3.LUT R4, R6, 0xffff, RZ, 0xc0, !PT ;  /* 0x0000ffff06047812 */ /* 0x000fe400078ec0ff */
[----:B------:R-:W-:Y:S02]  /*5880*/  LOP3.LUT R6, R8, 0xffff, RZ, 0xc0, !PT ;  /* 0x0000ffff08067812 */ /* 0x000fe400078ec0ff */
[----:B------:R-:W-:Y:S02]  /*5890*/  ISETP.LE.U32.AND P1, PT, R4, UR9, PT ;  /* 0x0000000904007c0c */ /* 0x000fe4000bf23070 */
[----:B------:R-:W-:Y:S03]  /*58a0*/  SHF.R.U32.HI R4, RZ, 0x8, R6 ;  /* 0x00000008ff047819 */ /* 0x000fe60000011606 */
[----:B------:R-:W-:Y:S01]  /*58b0*/  MUFU.EX2 R183, R58 ;  /* 0x0000003a00b77308 */ /* 0x000fe20000000800 */
[----:B------:R-:W-:Y:S02]  /*58c0*/  SHF.R.U32.HI R8, RZ, 0x18, R8 ;  /* 0x00000018ff087819 */ /* 0x000fe40000011608 */
[----:B------:R-:W-:Y:S02]  /*58d0*/  LOP3.LUT R4, R4, 0xffff, RZ, 0xc0, !PT ;  /* 0x0000ffff04047812 */ /* 0x000fe400078ec0ff */
[----:B------:R-:W-:Y:S02]  /*58e0*/  LOP3.LUT R6, R7, 0xff, RZ, 0xc0, !PT ;  /* 0x000000ff07067812 */ /* 0x000fe400078ec0ff */
[----:B------:R-:W-:Y:S03]  /*58f0*/  ISETP.LE.U32.AND P2, PT, R4, UR9, PT ;  /* 0x0000000904007c0c */ /* 0x000fe6000bf43070 */
[----:B------:R-:W3:Y:S01]  /*5900*/  MUFU.EX2 R185, R44 ;  /* 0x0000002c00b97308 */ /* 0x000ee20000000800 */
[----:B------:R-:W-:Y:S01]  /*5910*/  LOP3.LUT R4, R5, 0xff, RZ, 0xc0, !PT ;  /* 0x000000ff05047812 */ /* 0x000fe200078ec0ff */
[----:B-1----:R-:W-:Y:S01]  /*5920*/  @!P1 FADD.FTZ R166, -R166, -RZ ;  /* 0x800000ffa6a69221 */ /* 0x002fe20000010100 */
[----:B------:R-:W-:Y:S01]  /*5930*/  SHF.R.U32.HI R5, RZ, 0x8, R18 ;  /* 0x00000008ff057819 */ /* 0x000fe20000011612 */
[----:B--2---:R-:W-:Y:S01]  /*5940*/  @!P4 FADD.FTZ R164, -R164, -RZ ;  /* 0x800000ffa4a4c221 */ /* 0x004fe20000010100 */
[----:B------:R-:W-:Y:S02]  /*5950*/  ISETP.LE.U32.AND P1, PT, R4, UR9, PT ;  /* 0x0000000904007c0c */ /* 0x000fe4000bf23070 */
[----:B------:R-:W-:Y:S03]  /*5960*/  LOP3.LUT R4, R5, 0xffff, RZ, 0xc0, !PT ;  /* 0x0000ffff05047812 */ /* 0x000fe600078ec0ff */
[----:B------:R-:W1:Y:S01]  /*5970*/  MUFU.EX2 R163, R57 ;  /* 0x0000003900a37308 */ /* 0x000e620000000800 */
[----:B------:R-:W-:Y:S02]  /*5980*/  LOP3.LUT R5, R22, 0xff, RZ, 0xc0, !PT ;  /* 0x000000ff16057812 */ /* 0x000fe400078ec0ff */
[----:B------:R-:W-:Y:S02]  /*5990*/  ISETP.LE.U32.AND P4, PT, R4, UR9, PT ;  /* 0x0000000904007c0c */ /* 0x000fe4000bf83070 */
[----:B------:R-:W-:Y:S02]  /*59a0*/  SHF.R.U32.HI R4, RZ, 0x8, R20 ;  /* 0x00000008ff047819 */ /* 0x000fe40000011614 */
[----:B------:R-:W-:Y:S03]  /*59b0*/  F2FP.RELU.F16.F32.PACK_AB R7, R214, R216 ;  /* 0x000000d8d607723e */ /* 0x000fe600000008ff */
[----:B------:R-:W2:Y:S01]  /*59c0*/  MUFU.EX2 R186, R45 ;  /* 0x0000002d00ba7308 */ /* 0x000ea20000000800 */
[----:B---3--:R-:W-:Y:S01]  /*59d0*/  @!P0 FADD.FTZ R185, -R185, -RZ ;  /* 0x800000ffb9b98221 */ /* 0x008fe20000010100 */
[----:B------:R-:W-:Y:S01]  /*59e0*/  @!P1 FADD.FTZ R183, -R183, -RZ ;  /* 0x800000ffb7b79221 */ /* 0x000fe20000010100 */
[----:B------:R-:W-:Y:S02]  /*59f0*/  ISETP.LE.U32.AND P1, PT, R5, UR9, PT ;  /* 0x0000000905007c0c */ /* 0x000fe4000bf23070 */
[----:B------:R-:W-:Y:S02]  /*5a00*/  LOP3.LUT R5, R4, 0xffff, RZ, 0xc0, !PT ;  /* 0x0000ffff04057812 */ /* 0x000fe400078ec0ff */
[----:B------:R-:W-:Y:S01]  /*5a10*/  F2FP.RELU.F16.F32.PACK_AB R4, R206, R207 ;  /* 0x000000cfce04723e */ /* 0x000fe200000008ff */
[----:B------:R-:W-:Y:S01]  /*5a20*/  @!P4 FADD.FTZ R115, -R115, -RZ ;  /* 0x800000ff7373c221 */ /* 0x000fe20000010100 */
[----:B------:R-:W-:Y:S01]  /*5a30*/  ISETP.LE.U32.AND P0, PT, R13, UR9, PT ;  /* 0x000000090d007c0c */ /* 0x000fe2000bf03070 */
[----:B-1----:R-:W-:Y:S01]  /*5a40*/  @!P2 FADD.FTZ R163, -R163, -RZ ;  /* 0x800000ffa3a3a221 */ /* 0x002fe20000010100 */
[----:B------:R-:W-:Y:S01]  /*5a50*/  ISETP.LE.U32.AND P4, PT, R5, UR9, PT ;  /* 0x0000000905007c0c */ /* 0x000fe2000bf83070 */
[----:B------:R1:W-:Y:S01]  /*5a60*/  STS [R221+0x10000], R4 ;  /* 0x01000004dd007388 */ /* 0x0003e20000000800 */
[----:B------:R-:W-:Y:S01]  /*5a70*/  F2FP.RELU.F16.F32.PACK_AB R5, R190, R191 ;  /* 0x000000bfbe05723e */ /* 0x000fe200000008ff */
[----:B------:R-:W3:Y:S01]  /*5a80*/  MUFU.EX2 R165, R54 ;  /* 0x0000003600a57308 */ /* 0x000ee20000000800 */
[----:B------:R-:W-:Y:S01]  /*5a90*/  ISETP.LE.U32.AND P2, PT, R8, UR9, PT ;  /* 0x0000000908007c0c */ /* 0x000fe2000bf43070 */
[----:B------:R-:W-:Y:S01]  /*5aa0*/  @!P1 FADD.FTZ R112, -R112, -RZ ;  /* 0x800000ff70709221 */ /* 0x000fe20000010100 */
[----:B------:R-:W-:Y:S01]  /*5ab0*/  F2FP.RELU.F16.F32.PACK_AB R8, R174, R177 ;  /* 0x000000b1ae08723e */ /* 0x000fe200000008ff */
[----:B--2---:R-:W-:Y:S01]  /*5ac0*/  @!P3 FADD.FTZ R186, -R186, -RZ ;  /* 0x800000ffbabab221 */ /* 0x004fe20000010100 */
[----:B------:R-:W-:Y:S02]  /*5ad0*/  ISETP.LE.U32.AND P3, PT, R14, UR9, PT ;  /* 0x000000090e007c0c */ /* 0x000fe4000bf63070 */
[----:B------:R-:W-:Y:S01]  /*5ae0*/  FSETP.GE.FTZ.AND P1, PT, R189, RZ, PT ;  /* 0x000000ffbd00720b */ /* 0x000fe20003f36000 */
[----:B------:R-:W-:Y:S01]  /*5af0*/  @!P0 FADD.FTZ R162, -R162, -RZ ;  /* 0x800000ffa2a28221 */ /* 0x000fe20000010100 */
[----:B------:R-:W-:Y:S01]  /*5b00*/  ISETP.LE.U32.AND P0, PT, R6, UR9, PT ;  /* 0x0000000906007c0c */ /* 0x000fe2000bf03070 */
[----:B------:R-:W2:Y:S01]  /*5b10*/  MUFU.EX2 R172, R56 ;  /* 0x0000003800ac7308 */ /* 0x000ea20000000800 */
[----:B------:R-:W-:Y:S01]  /*5b20*/  F2FP.RELU.F16.F32.PACK_AB R6, R210, R212 ;  /* 0x000000d4d206723e */ /* 0x000fe200000008ff */
[----:B------:R-:W-:Y:S01]  /*5b30*/  @!P4 FADD.FTZ R113, -R113, -RZ ;  /* 0x800000ff7171c221 */ /* 0x000fe20000010100 */
[----:B------:R-:W-:Y:S02]  /*5b40*/  F2FP.RELU.F16.F32.PACK_AB R0, R115, R162 ;  /* 0x000000a27300723e */ /* 0x000fe400000008ff */
[----:B------:R-:W-:Y:S01]  /*5b50*/  FSETP.GE.FTZ.AND P4, PT, R206, RZ, PT ;  /* 0x000000ffce00720b */ /* 0x000fe20003f96000 */
[----:B------:R4:W-:Y:S01]  /*5b60*/  STS [R221+0x10400], R6 ;  /* 0x01040006dd007388 */ /* 0x0009e20000000800 */
[----:B---3--:R-:W-:Y:S03]  /*5b70*/  @!P6 FADD.FTZ R165, -R165, -RZ ;  /* 0x800000ffa5a5e221 */ /* 0x008fe60000010100 */
[----:B------:R-:W3:Y:S01]  /*5b80*/  MUFU.EX2 R178, R59 ;  /* 0x0000003b00b27308 */ /* 0x000ee20000000800 */
[----:B------:R-:W-:Y:S01]  /*5b90*/  ISETP.LE.U32.AND P6, PT, R12, UR9, PT ;  /* 0x000000090c007c0c */ /* 0x000fe2000bfc3070 */
[----:B------:R4:W-:Y:S01]  /*5ba0*/  STS [R223+0x10000], R5 ;  /* 0x01000005df007388 */ /* 0x0009e20000000800 */
[----:B------:R-:W-:Y:S01]  /*5bb0*/  @!P3 FADD.FTZ R110, -R110, -RZ ;  /* 0x800000ff6e6eb221 */ /* 0x000fe20000010100 */
[----:B------:R-:W-:Y:S01]  /*5bc0*/  @!P0 FADD.FTZ R173, -R173, -RZ ;  /* 0x800000ffadad8221 */ /* 0x000fe20000010100 */
[----:B-1----:R-:W-:Y:S02]  /*5bd0*/  F2FP.RELU.F16.F32.PACK_AB R4, R197, R199 ;  /* 0x000000c7c504723e */ /* 0x002fe400000008ff */
[----:B------:R-:W-:Y:S01]  /*5be0*/  LEA R108, P0, R242, R108, 0x2 ;  /* 0x0000006cf26c7211 */ /* 0x000fe200078010ff */
[----:B--2---:R-:W-:Y:S02]  /*5bf0*/  @!P5 FADD.FTZ R172, -R172, -RZ ;  /* 0x800000ffacacd221 */ /* 0x004fe40000010100 */
[----:B------:R1:W-:Y:S01]  /*5c00*/  STS [R223+0x10400], R4 ;  /* 0x01040004df007388 */ /* 0x0003e20000000800 */
[----:B------:R-:W-:Y:S02]  /*5c10*/  ISETP.LE.U32.AND P5, PT, R19, UR9, PT ;  /* 0x0000000913007c0c */ /* 0x000fe4000bfa3070 */
[----:B------:R-:W-:Y:S01]  /*5c20*/  LEA.HI.X.SX32 R109, R242, R109, 0x2, P0 ;  /* 0x0000006df26d7211 */ /* 0x000fe200000f16ff */
[----:B------:R2:W-:Y:S01]  /*5c30*/  STS [R221+0x12000], R7 ;  /* 0x01200007dd007388 */ /* 0x0005e20000000800 */
[----:B------:R-:W-:Y:S01]  /*5c40*/  @!P6 FADD.FTZ R114, -R114, -RZ ;  /* 0x800000ff7272e221 */ /* 0x000fe20000010100 */
[----:B------:R-:W-:Y:S01]  /*5c50*/  FSETP.GE.FTZ.AND P0, PT, R207, RZ, PT ;  /* 0x000000ffcf00720b */ /* 0x000fe20003f16000 */
[----:B---3--:R-:W-:Y:S01]  /*5c60*/  @!P2 FADD.FTZ R178, -R178, -RZ ;  /* 0x800000ffb2b2a221 */ /* 0x008fe20000010100 */
[----:B------:R-:W-:Y:S02]  /*5c70*/  FSETP.GE.FTZ.AND P3, PT, R191, RZ, PT ;  /* 0x000000ffbf00720b */ /* 0x000fe40003f76000 */
[----:B------:R-:W-:Y:S02]  /*5c80*/  FSETP.GE.FTZ.AND P2, PT, R190, RZ, PT ;  /* 0x000000ffbe00720b */ /* 0x000fe40003f56000 */
[----:B----4-:R-:W-:Y:S02]  /*5c90*/  F2FP.RELU.F16.F32.PACK_AB R6, R218, R219 ;  /* 0x000000dbda06723e */ /* 0x010fe400000008ff */
[----:B------:R-:W-:Y:S01]  /*5ca0*/  @!P5 FADD.FTZ R111, -R111, -RZ ;  /* 0x800000ff6f6fd221 */ /* 0x000fe20000010100 */
[----:B------:R-:W-:Y:S02]  /*5cb0*/  F2FP.RELU.F16.F32.PACK_AB R5, R211, R213 ;  /* 0x000000d5d305723e */ /* 0x000fe400000008ff */
[----:B------:R3:W-:Y:S04]  /*5cc0*/  STS [R221+0x12400], R6 ;  /* 0x01240006dd007388 */ /* 0x0007e80000000800 */
[----:B------:R4:W-:Y:S01]  /*5cd0*/  STS [R223+0x12000], R5 ;  /* 0x01200005df007388 */ /* 0x0009e20000000800 */
[----:B-1----:R-:W-:Y:S02]  /*5ce0*/  F2FP.RELU.F16.F32.PACK_AB R4, R215, R217 ;  /* 0x000000d9d704723e */ /* 0x002fe400000008ff */
[----:B--2---:R-:W-:Y:S03]  /*5cf0*/  F2FP.RELU.F16.F32.PACK_AB R7, R184, R189 ;  /* 0x000000bdb807723e */ /* 0x004fe600000008ff */
[----:B------:R1:W-:Y:S04]  /*5d00*/  STS [R223+0x12400], R4 ;  /* 0x01240004df007388 */ /* 0x0003e80000000800 */
[----:B------:R2:W-:Y:S01]  /*5d10*/  STS [R227+0x10000], R7 ;  /* 0x01000007e3007388 */ /* 0x0005e20000000800 */
[----:B---3--:R-:W-:Y:S02]  /*5d20*/  F2FP.RELU.F16.F32.PACK_AB R6, R192, R193 ;  /* 0x000000c1c006723e */ /* 0x008fe400000008ff */
[----:B----4-:R-:W-:Y:S03]  /*5d30*/  F2FP.RELU.F16.F32.PACK_AB R5, R179, R180 ;  /* 0x000000b4b305723e */ /* 0x010fe600000008ff */
[----:B------:R3:W-:Y:S04]  /*5d40*/  STS [R227+0x10400], R6 ;  /* 0x01040006e3007388 */ /* 0x0007e80000000800 */
[----:B------:R4:W-:Y:S01]  /*5d50*/  STS [R226+0x10000], R5 ;  /* 0x01000005e2007388 */ /* 0x0009e20000000800 */
[----:B-1----:R-:W-:Y:S02]  /*5d60*/  F2FP.RELU.F16.F32.PACK_AB R4, R181, R182 ;  /* 0x000000b6b504723e */ /* 0x002fe400000008ff */
[----:B--2---:R-:W-:Y:S03]  /*5d70*/  F2FP.RELU.F16.F32.PACK_AB R7, R187, R188 ;  /* 0x000000bcbb07723e */ /* 0x004fe600000008ff */
[----:B------:R1:W-:Y:S01]  /*5d80*/  STS [R226+0x10400], R4 ;  /* 0x01040004e2007388 */ /* 0x0003e20000000800 */
[----:B---3--:R-:W-:Y:S02]  /*5d90*/  F2FP.RELU.F16.F32.PACK_AB R6, R203, R202 ;  /* 0x000000cacb06723e */ /* 0x008fe400000008ff */
[----:B----4-:R-:W-:Y:S03]  /*5da0*/  F2FP.RELU.F16.F32.PACK_AB R5, R204, R205 ;  /* 0x000000cdcc05723e */ /* 0x010fe600000008ff */
[----:B------:R2:W-:Y:S01]  /*5db0*/  STS [R227+0x12000], R6 ;  /* 0x01200006e3007388 */ /* 0x0005e20000000800 */
[----:B-1----:R-:W-:Y:S05]  /*5dc0*/  F2FP.RELU.F16.F32.PACK_AB R4, R208, R209 ;  /* 0x000000d1d004723e */ /* 0x002fea00000008ff */
[----:B------:R1:W-:Y:S04]  /*5dd0*/  STS [R227+0x12400], R4 ;  /* 0x01240004e3007388 */ /* 0x0003e80000000800 */
[----:B------:R3:W-:Y:S01]  /*5de0*/  STS [R226+0x12400], R5 ;  /* 0x01240005e2007388 */ /* 0x0007e20000000800 */
[----:B--2---:R-:W-:Y:S05]  /*5df0*/  F2FP.RELU.F16.F32.PACK_AB R6, R200, R201 ;  /* 0x000000c9c806723e */ /* 0x004fea00000008ff */
[----:B------:R2:W-:Y:S04]  /*5e00*/  STS [R226+0x12000], R6 ;  /* 0x01200006e2007388 */ /* 0x0005e80000000800 */
[----:B------:R-:W-:Y:S01]  /*5e10*/  STS [R220+0x10400], R8 ;  /* 0x01040008dc007388 */ /* 0x000fe20000000800 */
[----:B-1----:R-:W-:Y:S02]  /*5e20*/  F2FP.RELU.F16.F32.PACK_AB R4, R175, R176 ;  /* 0x000000b0af04723e */ /* 0x002fe400000008ff */
[----:B---3--:R-:W-:Y:S03]  /*5e30*/  F2FP.RELU.F16.F32.PACK_AB R5, R170, R171 ;  /* 0x000000abaa05723e */ /* 0x008fe600000008ff */
[----:B------:R1:W-:Y:S04]  /*5e40*/  STS [R220+0x10000], R4 ;  /* 0x01000004dc007388 */ /* 0x0003e80000000800 */
[----:B------:R3:W-:Y:S01]  /*5e50*/  STS [R222+0x10000], R5 ;  /* 0x01000005de007388 */ /* 0x0007e20000000800 */
[----:B--2---:R-:W-:Y:S02]  /*5e60*/  F2FP.RELU.F16.F32.PACK_AB R6, R196, R198 ;  /* 0x000000c6c406723e */ /* 0x004fe400000008ff */
[----:B-1----:R-:W-:Y:S02]  /*5e70*/  F2FP.RELU.F16.F32.PACK_AB R4, R168, R169 ;  /* 0x000000a9a804723e */ /* 0x002fe400000008ff */
[----:B---3--:R-:W-:Y:S03]  /*5e80*/  F2FP.RELU.F16.F32.PACK_AB R5, R166, R167 ;  /* 0x000000a7a605723e */ /* 0x008fe600000008ff */
[----:B------:R1:W-:Y:S04]  /*5e90*/  STS [R222+0x10400], R4 ;  /* 0x01040004de007388 */ /* 0x0003e80000000800 */
[----:B------:R2:W-:Y:S04]  /*5ea0*/  STS [R220+0x12000], R7 ;  /* 0x01200007dc007388 */ /* 0x0005e80000000800 */
[----:B------:R3:W-:Y:S01]  /*5eb0*/  STS [R220+0x12400], R6 ;  /* 0x01240006dc007388 */ /* 0x0007e20000000800 */
[----:B-1----:R-:W-:Y:S02]  /*5ec0*/  F2FP.RELU.F16.F32.PACK_AB R4, R164, R165 ;  /* 0x000000a5a404723e */ /* 0x002fe400000008ff */
[----:B--2---:R-:W-:Y:S02]  /*5ed0*/  F2FP.RELU.F16.F32.PACK_AB R7, R186, R185 ;  /* 0x000000b9ba07723e */ /* 0x004fe400000008ff */
[----:B---3--:R-:W-:Y:S03]  /*5ee0*/  F2FP.RELU.F16.F32.PACK_AB R6, R194, R195 ;  /* 0x000000c3c206723e */ /* 0x008fe600000008ff */
[----:B------:R1:W-:Y:S04]  /*5ef0*/  STS [R222+0x12000], R7 ;  /* 0x01200007de007388 */ /* 0x0003e80000000800 */
[----:B------:R2:W-:Y:S04]  /*5f00*/  STS [R222+0x12400], R6 ;  /* 0x01240006de007388 */ /* 0x0005e80000000800 */
[----:B------:R3:W-:Y:S04]  /*5f10*/  STS [R225+0x10000], R5 ;  /* 0x01000005e1007388 */ /* 0x0007e80000000800 */
[----:B------:R4:W-:Y:S04]  /*5f20*/  STS [R225+0x10400], R4 ;  /* 0x01040004e1007388 */ /* 0x0009e80000000800 */
[----:B------:R4:W-:Y:S01]  /*5f30*/  STS [R224+0x10000], R0 ;  /* 0x01000000e0007388 */ /* 0x0009e20000000800 */
[----:B-1----:R-:W-:Y:S02]  /*5f40*/  F2FP.RELU.F16.F32.PACK_AB R7, R163, R172 ;  /* 0x000000aca307723e */ /* 0x002fe400000008ff */
[----:B--2---:R-:W-:Y:S02]  /*5f50*/  F2FP.RELU.F16.F32.PACK_AB R6, R178, R183 ;  /* 0x000000b7b206723e */ /* 0x004fe400000008ff */
[----:B---3--:R-:W-:Y:S02]  /*5f60*/  F2FP.RELU.F16.F32.PACK_AB R5, R110, R112 ;  /* 0x000000706e05723e */ /* 0x008fe400000008ff */
[----:B----4-:R-:W-:Y:S03]  /*5f70*/  F2FP.RELU.F16.F32.PACK_AB R4, R113, R114 ;  /* 0x000000727104723e */ /* 0x010fe600000008ff */
[----:B------:R-:W-:Y:S01]  /*5f80*/  STS [R224+0x10400], R5 ;  /* 0x01040005e0007388 */ /* 0x000fe20000000800 */
[----:B------:R-:W-:Y:S03]  /*5f90*/  F2FP.RELU.F16.F32.PACK_AB R0, R111, R173 ;  /* 0x000000ad6f00723e */ /* 0x000fe600000008ff */
[----:B------:R-:W-:Y:S04]  /*5fa0*/  STS [R225+0x12000], R7 ;  /* 0x01200007e1007388 */ /* 0x000fe80000000800 */
[----:B------:R-:W-:Y:S04]  /*5fb0*/  STS [R225+0x12400], R6 ;  /* 0x01240006e1007388 */ /* 0x000fe80000000800 */
[----:B------:R1:W-:Y:S04]  /*5fc0*/  STS [R224+0x12400], R0 ;  /* 0x01240000e0007388 */ /* 0x0003e80000000800 */
[----:B------:R-:W-:Y:S04]  /*5fd0*/  STS [R224+0x12000], R4 ;  /* 0x01200004e0007388 */ /* 0x000fe80000000800 */
[----:B------:R-:W2:Y:S08]  /*5fe0*/  LDSM.16.M88.4 R64, [R153+UR4+0x4000] ;  /* 0x004000049940783b */ /* 0x000eb00008000200 */
[----:B------:R-:W3:Y:S08]  /*5ff0*/  LDSM.16.M88.4 R60, [R153+UR4+0x5000] ;  /* 0x00500004993c783b */ /* 0x000ef00008000200 */
[----:B------:R-:W4:Y:S08]  /*6000*/  LDSM.16.M88.4 R100, [R104] ;  /* 0x000000006864783b */ /* 0x000f300000000200 */
[----:B------:R-:W4:Y:S08]  /*6010*/  LDSM.16.M88.4 R104, [R104+0x1000] ;  /* 0x001000006868783b */ /* 0x000f300000000200 */
[----:B-1----:R1:W5:Y:S01]  /*6020*/  LDG.E R0, desc[UR14][R108.64+0x120] ;  /* 0x0001200e6c007981 */ /* 0x002362000c1e1900 */
[-C--:B--2---:R-:W-:Y:S06]  /*6030*/  HMMA.16816.F32 R4, R64, R116.reuse, RZ ;  /* 0x000000744004723c */ /* 0x084fec00000018ff */
        /* <DEDUP_REMOVED lines=15> */
[-C--:B----4-:R-:W-:Y:S06]  /*6130*/  HMMA.16816.F32 R4, R100, R132.reuse, R4 ;  /* 0x000000846404723c */ /* 0x090fec0000001804 */
        /* <DEDUP_REMOVED lines=13> */
[-C--:B------:R-:W-:Y:S01]  /*6210*/  HMMA.16816.F32 R60, R104, R146.reuse, R60 ;  /* 0x00000092683c723c */ /* 0x080fe2000000183c */
[----:B------:R-:W2:Y:S04]  /*6220*/  LDG.E R106, desc[UR14][R108.64] ;  /* 0x0000000e6c6a7981 */ /* 0x000ea8000c1e1900 */
[----:B------:R-:W3:Y:S01]  /*6230*/  LDG.E R105, desc[UR14][R108.64+0x20] ;  /* 0x0000200e6c697981 */ /* 0x000ee2000c1e1900 */
[----:B------:R-:W-:Y:S03]  /*6240*/  HMMA.16816.F32 R64, R100, R146, R64 ;  /* 0x000000926440723c */ /* 0x000fe60000001840 */
[----:B------:R1:W5:Y:S02]  /*6250*/  LDG.E R104, desc[UR14][R108.64+0x100] ;  /* 0x0001000e6c687981 */ /* 0x000364000c1e1900 */
[C---:B--2---:R-:W-:Y:S01]  /*6260*/  FADD.FTZ R4, -R106.reuse, R4 ;  /* 0x000000046a047221 */ /* 0x044fe20000010100 */
[C---:B------:R-:W-:Y:S01]  /*6270*/  FADD.FTZ R16, -R106.reuse, R16 ;  /* 0x000000106a107221 */ /* 0x040fe20000010100 */
[C---:B------:R-:W-:Y:S01]  /*6280*/  FADD.FTZ R5, -R106.reuse, R5 ;  /* 0x000000056a057221 */ /* 0x040fe20000010100 */
[C---:B------:R-:W-:Y:S03]  /*6290*/  FADD.FTZ R21, -R106.reuse, R21 ;  /* 0x000000156a157221 */ /* 0x040fe60000010100 */
[----:B------:R-:W-:Y:S01]  /*62a0*/  FADD.FTZ R20, -R106, R20 ;  /* 0x000000146a147221 */ /* 0x000fe20000010100 */
[-C--:B------:R-:W-:Y:S01]  /*62b0*/  FSEL R4, R4, R106.reuse, P0 ;  /* 0x0000006a04047208 */ /* 0x080fe20000000000 */
[----:B------:R-:W-:Y:S01]  /*62c0*/  FADD.FTZ R53, -R106, R53 ;  /* 0x000000356a357221 */ /* 0x000fe20000010100 */
[----:B------:R-:W-:Y:S01]  /*62d0*/  FSETP.GE.FTZ.AND P0, PT, R184, RZ, PT ;  /* 0x000000ffb800720b */ /* 0x000fe20003f16000 */
[----:B------:R-:W-:Y:S01]  /*62e0*/  FADD.FTZ R52, -R106, R52 ;  /* 0x000000346a347221 */ /* 0x000fe20000010100 */
[----:B------:R-:W-:Y:S01]  /*62f0*/  FSEL R16, R16, R106, P3 ;  /* 0x0000006a10107208 */ /* 0x000fe20001800000 */
[----:B------:R-:W-:Y:S01]  /*6300*/  FMUL.FTZ R107, R207, R4 ;  /* 0x00000004cf6b7220 */ /* 0x000fe20000410000 */
[-C--:B------:R-:W-:Y:S01]  /*6310*/  FSEL R5, R5, R106.reuse, P4 ;  /* 0x0000006a05057208 */ /* 0x080fe20002000000 */
[----:B------:R-:W-:Y:S01]  /*6320*/  FADD.FTZ R4, -R106, R17 ;  /* 0x000000116a047221 */ /* 0x000fe20000010100 */
[----:B------:R-:W-:Y:S01]  /*6330*/  FSEL R21, R21, R106, P0 ;  /* 0x0000006a15157208 */ /* 0x000fe20000000000 */
[----:B------:R-:W-:Y:S01]  /*6340*/  FMUL.FTZ R191, R191, R16 ;  /* 0x00000010bfbf7220 */ /* 0x000fe20000410000 */
[----:B------:R-:W-:Y:S01]  /*6350*/  FSETP.GE.FTZ.AND P0, PT, R175, RZ, PT ;  /* 0x000000ffaf00720b */ /* 0x000fe20003f16000 */
[----:B------:R-:W-:Y:S01]  /*6360*/  FMUL.FTZ R5, R206, R5 ;  /* 0x00000005ce057220 */ /* 0x000fe20000410000 */
[-C--:B------:R-:W-:Y:S01]  /*6370*/  FSEL R4, R4, R106.reuse, P2 ;  /* 0x0000006a04047208 */ /* 0x080fe20001000000 */
[----:B------:R-:W-:Y:S01]  /*6380*/  FMUL.FTZ R184, R184, R21 ;  /* 0x00000015b8b87220 */ /* 0x000fe20000410000 */
[----:B------:R-:W-:Y:S01]  /*6390*/  FSEL R20, R20, R106, P1 ;  /* 0x0000006a14147208 */ /* 0x000fe20000800000 */
[----:B------:R-:W-:Y:S01]  /*63a0*/  FADD.FTZ R17, -R106, R33 ;  /* 0x000000216a117221 */ /* 0x000fe20000010100 */
[----:B------:R-:W-:Y:S01]  /*63b0*/  F2FP.F16.F32.PACK_AB R16, R5, R107 ;  /* 0x0000006b0510723e */ /* 0x000fe200000000ff */
[----:B------:R-:W-:Y:S01]  /*63c0*/  FMUL.FTZ R4, R190, R4 ;  /* 0x00000004be047220 */ /* 0x000fe20000410000 */
[----:B------:R-:W-:Y:S01]  /*63d0*/  FSETP.GE.FTZ.AND P1, PT, R176, RZ, PT ;  /* 0x000000ffb000720b */ /* 0x000fe20003f36000 */
[----:B------:R-:W-:Y:S01]  /*63e0*/  FADD.FTZ R5, -R106, R36 ;  /* 0x000000246a057221 */ /* 0x000fe20000010100 */
[----:B------:R-:W-:Y:S01]  /*63f0*/  FSETP.GE.FTZ.AND P3, PT, R180, RZ, PT ;  /* 0x000000ffb400720b */ /* 0x000fe20003f76000 */
[----:B------:R-:W-:Y:S01]  /*6400*/  FMUL.FTZ R189, R189, R20 ;  /* 0x00000014bdbd7220 */ /* 0x000fe20000410000 */
[----:B------:R-:W-:Y:S01]  /*6410*/  F2FP.F16.F32.PACK_AB R21, R4, R191 ;  /* 0x000000bf0415723e */ /* 0x000fe200000000ff */
[C---:B------:R-:W-:Y:S01]  /*6420*/  FADD.FTZ R4, -R106.reuse, R37 ;  /* 0x000000256a047221 */ /* 0x040fe20000010100 */
[-C--:B------:R-:W-:Y:S01]  /*6430*/  FSEL R5, R5, R106.reuse, P1 ;  /* 0x0000006a05057208 */ /* 0x080fe20000800000 */
[C---:B------:R-:W-:Y:S01]  /*6440*/  FADD.FTZ R20, -R106.reuse, R32 ;  /* 0x000000206a147221 */ /* 0x040fe20000010100 */
[----:B------:R-:W-:Y:S01]  /*6450*/  FSETP.GE.FTZ.AND P2, PT, R179, RZ, PT ;  /* 0x000000ffb300720b */ /* 0x000fe20003f56000 */
[----:B------:R-:W-:Y:S01]  /*6460*/  FADD.FTZ R64, -R106, R64 ;  /* 0x000000406a407221 */ /* 0x000fe20000010100 */
[----:B------:R-:W-:Y:S01]  /*6470*/  FSEL R4, R4, R106, P0 ;  /* 0x0000006a04047208 */ /* 0x000fe20000000000 */
[----:B------:R-:W-:Y:S01]  /*6480*/  FMUL.FTZ R176, R176, R5 ;  /* 0x00000005b0b07220 */ /* 0x000fe20000410000 */
[----:B------:R-:W-:Y:S01]  /*6490*/  FSETP.GE.FTZ.AND P0, PT, R115, RZ, PT ;  /* 0x000000ff7300720b */ /* 0x000fe20003f16000 */
[----:B------:R-:W-:Y:S01]  /*64a0*/  FADD.FTZ R5, -R106, R48 ;  /* 0x000000306a057221 */ /* 0x000fe20000010100 */
[----:B------:R-:W-:Y:S01]  /*64b0*/  FSETP.GE.FTZ.AND P1, PT, R166, RZ, PT ;  /* 0x000000ffa600720b */ /* 0x000fe20003f36000 */
[----:B------:R-:W-:Y:S01]  /*64c0*/  FMUL.FTZ R175, R175, R4 ;  /* 0x00000004afaf7220 */ /* 0x000fe20000410000 */
[-C--:B------:R-:W-:Y:S01]  /*64d0*/  FSEL R20, R20, R106.reuse, P3 ;  /* 0x0000006a14147208 */ /* 0x080fe20001800000 */
[----:B------:R-:W-:Y:S01]  /*64e0*/  FADD.FTZ R4, -R106, R49 ;  /* 0x000000316a047221 */ /* 0x000fe20000010100 */
[-C--:B------:R-:W-:Y:S01]  /*64f0*/  FSEL R17, R17, R106.reuse, P2 ;  /* 0x0000006a11117208 */ /* 0x080fe20001000000 */
[----:B---3--:R-:W-:Y:S01]  /*6500*/  FADD.FTZ R6, -R105, R6 ;  /* 0x0000000669067221 */ /* 0x008fe20000010100 */
[----:B------:R-:W-:Y:S01]  /*6510*/  FSEL R53, R53, R106, P1 ;  /* 0x0000006a35357208 */ /* 0x000fe20000800000 */
[----:B------:R-:W-:Y:S01]  /*6520*/  FMUL.FTZ R20, R180, R20 ;  /* 0x00000014b4147220 */ /* 0x000fe20000410000 */
[----:B------:R-:W-:Y:S01]  /*6530*/  FSETP.GE.FTZ.AND P4, PT, R171, RZ, PT ;  /* 0x000000ffab00720b */ /* 0x000fe20003f96000 */
[----:B------:R-:W-:Y:S01]  /*6540*/  FMUL.FTZ R17, R179, R17 ;  /* 0x00000011b3117220 */ /* 0x000fe20000410000 */
[----:B------:R-:W-:Y:S01]  /*6550*/  FSETP.GE.FTZ.AND P3, PT, R170, RZ, PT ;  /* 0x000000ffaa00720b */ /* 0x000fe20003f76000 */
[----:B------:R-:W-:Y:S01]  /*6560*/  FMUL.FTZ R166, R166, R53 ;  /* 0x00000035a6a67220 */ /* 0x000fe20000410000 */
[----:B------:R-:W-:Y:S01]  /*6570*/  FSETP.GE.FTZ.AND P2, PT, R167, RZ, PT ;  /* 0x000000ffa700720b */ /* 0x000fe20003f56000 */
[----:B------:R-:W-:Y:S01]  /*6580*/  FADD.FTZ R7, -R105, R7 ;  /* 0x0000000769077221 */ /* 0x000fe20000010100 */
[----:B------:R-:W-:Y:S02]  /*6590*/  FSETP.GE.FTZ.AND P1, PT, R162, RZ, PT ;  /* 0x000000ffa200720b */ /* 0x000fe40003f36000 */
[-C--:B------:R-:W-:Y:S02]  /*65a0*/  FSEL R5, R5, R106.reuse, P4 ;  /* 0x0000006a05057208 */ /* 0x080fe40002000000 */
[-C--:B------:R-:W-:Y:S02]  /*65b0*/  FSEL R4, R4, R106.reuse, P3 ;  /* 0x0000006a04047208 */ /* 0x080fe40001800000 */
[-C--:B------:R-:W-:Y:S01]  /*65c0*/  FSEL R52, R52, R106.reuse, P2 ;  /* 0x0000006a34347208 */ /* 0x080fe20001000000 */
[----:B------:R-:W-:Y:S01]  /*65d0*/  FMUL.FTZ R171, R171, R5 ;  /* 0x00000005abab7220 */ /* 0x000fe20000410000 */
[----:B------:R-:W-:Y:S01]  /*65e0*/  FSEL R64, R64, R106, P1 ;  /* 0x0000006a40407208 */ /* 0x000fe20000800000 */
[----:B------:R-:W-:Y:S01]  /*65f0*/  @P0 FADD.FTZ R106, -R106, R65 ;  /* 0x000000416a6a0221 */ /* 0x000fe20000010100 */
[----:B------:R-:W-:Y:S01]  /*6600*/  PLOP3.LUT P0, PT, PT, PT, UP3, 0x80, 0x0 ;  /* 0x000000000000781c */ /* 0x000fe20003f0f038 */
[----:B------:R-:W-:Y:S01]  /*6610*/  FMUL.FTZ R170, R170, R4 ;  /* 0x00000004aaaa7220 */ /* 0x000fe20000410000 */
[----:B------:R-:W-:Y:S01]  /*6620*/  FSETP.GE.FTZ.AND P2, PT, R212, RZ, PT ;  /* 0x000000ffd400720b */ /* 0x000fe20003f56000 */
[----:B------:R-:W-:Y:S01]  /*6630*/  FMUL.FTZ R167, R167, R52 ;  /* 0x00000034a7a77220 */ /* 0x000fe20000410000 */
[----:B------:R-:W-:Y:S01]  /*6640*/  FSETP.GE.FTZ.AND P1, PT, R210, RZ, PT ;  /* 0x000000ffd200720b */ /* 0x000fe20003f36000 */
[----:B------:R-:W-:Y:S01]  /*6650*/  FMUL.FTZ R64, R162, R64 ;  /* 0x00000040a2407220 */ /* 0x000fe20000410000 */
[----:B------:R-:W-:Y:S01]  /*6660*/  F2FP.F16.F32.PACK_AB R184, R184, R189 ;  /* 0x000000bdb8b8723e */ /* 0x000fe200000000ff */
[----:B------:R-:W-:Y:S01]  /*6670*/  FMUL.FTZ R106, R115, R106 ;  /* 0x0000006a736a7220 */ /* 0x000fe20000410000 */
[----:B------:R-:W-:Y:S02]  /*6680*/  F2FP.F16.F32.PACK_AB R36, R17, R20 ;  /* 0x000000141124723e */ /* 0x000fe400000000ff */
[----:B------:R-:W-:Y:S02]  /*6690*/  F2FP.F16.F32.PACK_AB R175, R175, R176 ;  /* 0x000000b0afaf723e */ /* 0x000fe400000000ff */
[----:B------:R-:W-:Y:S02]  /*66a0*/  F2FP.F16.F32.PACK_AB R170, R170, R171 ;  /* 0x000000abaaaa723e */ /* 0x000fe400000000ff */
[----:B------:R-:W-:Y:S02]  /*66b0*/  F2FP.F16.F32.PACK_AB R166, R166, R167 ;  /* 0x000000a7a6a6723e */ /* 0x000fe400000000ff */
[-C--:B------:R-:W-:Y:S02]  /*66c0*/  FSEL R6, R6, R105.reuse, P2 ;  /* 0x0000006906067208 */ /* 0x080fe40001000000 */
[----:B------:R-:W-:Y:S01]  /*66d0*/  FSEL R7, R7, R105, P1 ;  /* 0x0000006907077208 */ /* 0x000fe20000800000 */
[----:B-1----:R-:W-:Y:S06]  /*66e0*/  @!P0 BRA `(.L_x_274) ;  /* 0x0000000000508947 */ /* 0x002fec0003800000 */
[----:B------:R-:W1:Y:S01]  /*66f0*/  LDC R17, c[0x0][0x240] ;  /* 0x00009000ff117b82 */ /* 0x000e620000000800 */
[----:B------:R-:W-:Y:S04]  /*6700*/  ULOP3.LUT UR5, UR11, 0x1, URZ, 0xc0, !UPT ;  /* 0x000000010b057892 */ /* 0x000fe8000f8ec03f */
        /* <DEDUP_REMOVED lines=18> */
.L_x_274:
[----:B------:R-:W-:Y:S01]  /*6830*/  FSETP.GE.FTZ.AND P1, PT, R193, RZ, PT ;  /* 0x000000ffc100720b */ /* 0x000fe20003f36000 */
[----:B------:R2:W-:Y:S01]  /*6840*/  STS [R221+0x8000], R16 ;  /* 0x00800010dd007388 */ /* 0x0005e20000000800 */
[----:B------:R-:W-:Y:S01]  /*6850*/  FSETP.GE.FTZ.AND P3, PT, R199, RZ, PT ;  /* 0x000000ffc700720b */ /* 0x000fe20003f76000 */
[----:B------:R-:W-:Y:S01]  /*6860*/  FADD.FTZ R22, -R105, R22 ;  /* 0x0000001669167221 */ /* 0x000fe20000010100 */
[----:B------:R-:W-:Y:S01]  /*6870*/  FSETP.GE.FTZ.AND P2, PT, R197, RZ, PT ;  /* 0x000000ffc500720b */ /* 0x000fe20003f56000 */
[----:B------:R-:W-:Y:S01]  /*6880*/  FMUL.FTZ R6, R212, R6 ;  /* 0x00000006d4067220 */ /* 0x000fe20000410000 */
[----:B------:R-:W-:Y:S01]  /*6890*/  FSETP.GE.FTZ.AND P6, PT, R169, RZ, PT ;  /* 0x000000ffa900720b */ /* 0x000fe20003fd6000 */
[----:B-1----:R-:W-:Y:S01]  /*68a0*/  FMUL.FTZ R5, R210, R7 ;  /* 0x00000007d2057220 */ /* 0x002fe20000410000 */
[-C--:B------:R-:W-:Y:S01]  /*68b0*/  FSEL R22, R22, R105.reuse, P1 ;  /* 0x0000006916167208 */ /* 0x080fe20000800000 */
[C---:B------:R-:W-:Y:S01]  /*68c0*/  FADD.FTZ R18, -R105.reuse, R18 ;  /* 0x0000001269127221 */ /* 0x040fe20000010100 */
[----:B------:R-:W-:Y:S01]  /*68d0*/  FSETP.GE.FTZ.AND P1, PT, R182, RZ, PT ;  /* 0x000000ffb600720b */ /* 0x000fe20003f36000 */
[C---:B------:R-:W-:Y:S01]  /*68e0*/  FADD.FTZ R19, -R105.reuse, R19 ;  /* 0x0000001369137221 */ /* 0x040fe20000010100 */
[----:B------:R-:W-:Y:S01]  /*68f0*/  FADD.FTZ R4, -R105, R34 ;  /* 0x0000002269047221 */ /* 0x000fe20000010100 */
[----:B------:R-:W-:Y:S01]  /*6900*/  F2FP.F16.F32.PACK_AB R5, R5, R6 ;  /* 0x000000060505723e */ /* 0x000fe200000000ff */
[C---:B------:R-:W-:Y:S01]  /*6910*/  FADD.FTZ R6, -R105.reuse, R23 ;  /* 0x0000001769067221 */ /* 0x040fe20000010100 */
[-C--:B------:R-:W-:Y:S01]  /*6920*/  FSEL R18, R18, R105.reuse, P3 ;  /* 0x0000006912127208 */ /* 0x080fe20001800000 */
[----:B------:R-:W-:Y:S01]  /*6930*/  FADD.FTZ R35, -R105, R35 ;  /* 0x0000002369237221 */ /* 0x000fe20000010100 */
[-C--:B------:R-:W-:Y:S01]  /*6940*/  FSEL R19, R19, R105.reuse, P2 ;  /* 0x0000006913137208 */ /* 0x080fe20001000000 */
[----:B------:R1:W-:Y:S01]  /*6950*/  STS [R221+0x8400], R5 ;  /* 0x00840005dd007388 */ /* 0x0003e20000000800 */
[----:B------:R-:W-:Y:S01]  /*6960*/  FSETP.GE.FTZ.AND P2, PT, R192, RZ, PT ;  /* 0x000000ffc000720b */ /* 0x000fe20003f56000 */
[----:B------:R-:W-:Y:S01]  /*6970*/  FMUL.FTZ R20, R199, R18 ;  /* 0x00000012c7147220 */ /* 0x000fe20000410000 */
[----:B------:R-:W-:Y:S01]  /*6980*/  FSETP.GE.FTZ.AND P3, PT, R181, RZ, PT ;  /* 0x000000ffb500720b */ /* 0x000fe20003f76000 */
[----:B------:R3:W-:Y:S01]  /*6990*/  STS [R223+0x8000], R21 ;  /* 0x00800015df007388 */ /* 0x0007e20000000800 */
[----:B------:R-:W-:Y:S01]  /*69a0*/  FSEL R4, R4, R105, P1 ;  /* 0x0000006904047208 */ /* 0x000fe20000800000 */
[----:B------:R-:W-:Y:S01]  /*69b0*/  FMUL.FTZ R19, R197, R19 ;  /* 0x00000013c5137220 */ /* 0x000fe20000410000 */
[-C--:B------:R-:W-:Y:S01]  /*69c0*/  FSEL R6, R6, R105.reuse, P2 ;  /* 0x0000006906067208 */ /* 0x080fe20001000000 */
[----:B--2---:R-:W-:Y:S01]  /*69d0*/  FADD.FTZ R16, -R105, R39 ;  /* 0x0000002769107221 */ /* 0x004fe20000010100 */
[----:B------:R-:W-:Y:S01]  /*69e0*/  FSETP.GE.FTZ.AND P1, PT, R174, RZ, PT ;  /* 0x000000ffae00720b */ /* 0x000fe20003f36000 */
[----:B------:R-:W-:Y:S01]  /*69f0*/  FMUL.FTZ R7, R182, R4 ;  /* 0x00000004b6077220 */ /* 0x000fe20000410000 */
[-C--:B------:R-:W-:Y:S01]  /*6a00*/  FSEL R35, R35, R105.reuse, P3 ;  /* 0x0000006923237208 */ /* 0x080fe20001800000 */
[----:B------:R-:W-:Y:S01]  /*6a10*/  FMUL.FTZ R18, R192, R6 ;  /* 0x00000006c0127220 */ /* 0x000fe20000410000 */
[----:B------:R-:W-:Y:S01]  /*6a20*/  F2FP.F16.F32.PACK_AB R4, R19, R20 ;  /* 0x000000141304723e */ /* 0x000fe200000000ff */
[----:B------:R-:W-:Y:S01]  /*6a30*/  FADD.FTZ R17, -R105, R38 ;  /* 0x0000002669117221 */ /* 0x000fe20000010100 */
[----:B------:R-:W-:Y:S01]  /*6a40*/  FSEL R16, R16, R105, P1 ;  /* 0x0000006910107208 */ /* 0x000fe20000800000 */
[----:B------:R-:W-:Y:S01]  /*6a50*/  FMUL.FTZ R6, R181, R35 ;  /* 0x00000023b5067220 */ /* 0x000fe20000410000 */
[----:B------:R-:W-:Y:S01]  /*6a60*/  FSETP.GE.FTZ.AND P1, PT, R110, RZ, PT ;  /* 0x000000ff6e00720b */ /* 0x000fe20003f36000 */
[----:B------:R2:W-:Y:S01]  /*6a70*/  STS [R223+0x8400], R4 ;  /* 0x00840004df007388 */ /* 0x0005e20000000800 */
[----:B------:R-:W-:Y:S01]  /*6a80*/  FSETP.GE.FTZ.AND P2, PT, R177, RZ, PT ;  /* 0x000000ffb100720b */ /* 0x000fe20003f56000 */
[C---:B------:R-:W-:Y:S01]  /*6a90*/  FADD.FTZ R50, -R105.reuse, R50 ;  /* 0x0000003269327221 */ /* 0x040fe20000010100 */
[----:B------:R-:W-:Y:S01]  /*6aa0*/  F2FP.F16.F32.PACK_AB R32, R6, R7 ;  /* 0x000000070620723e */ /* 0x000fe200000000ff */
[----:B------:R-:W-:Y:S01]  /*6ab0*/  FADD.FTZ R51, -R105, R51 ;  /* 0x0000003369337221 */ /* 0x000fe20000010100 */
[-C--:B------:R-:W-:Y:S01]  /*6ac0*/  FSEL R17, R17, R105.reuse, P2 ;  /* 0x0000006911117208 */ /* 0x080fe20001000000 */
[C---:B------:R-:W-:Y:S01]  /*6ad0*/  FADD.FTZ R54, -R105.reuse, R54 ;  /* 0x0000003669367221 */ /* 0x040fe20000010100 */
[C---:B------:R-:W-:Y:S01]  /*6ae0*/  FADD.FTZ R55, -R105.reuse, R55 ;  /* 0x0000003769377221 */ /* 0x040fe20000010100 */
[----:B------:R-:W-:Y:S01]  /*6af0*/  FADD.FTZ R6, -R105, R66 ;  /* 0x0000004269067221 */ /* 0x000fe20000010100 */
[----:B------:R-:W-:Y:S01]  /*6b00*/  FSETP.GE.FTZ.AND P5, PT, R168, RZ, PT ;  /* 0x000000ffa800720b */ /* 0x000fe20003fb6000 */
[C---:B-----5:R-:W-:Y:S01]  /*6b10*/  FADD.FTZ R8, -R104.reuse, R8 ;  /* 0x0000000868087221 */ /* 0x060fe20000010100 */
[----:B------:R-:W-:Y:S01]  /*6b20*/  FSETP.GE.FTZ.AND P4, PT, R165, RZ, PT ;  /* 0x000000ffa500720b */ /* 0x000fe20003f96000 */
[----:B------:R-:W-:Y:S01]  /*6b30*/  FADD.FTZ R9, -R104, R9 ;  /* 0x0000000968097221 */ /* 0x000fe20000010100 */
[----:B------:R-:W-:Y:S01]  /*6b40*/  FSETP.GE.FTZ.AND P3, PT, R164, RZ, PT ;  /* 0x000000ffa400720b */ /* 0x000fe20003f76000 */
[----:B------:R-:W-:Y:S01]  /*6b50*/  FADD.FTZ R13, -R104, R13 ;  /* 0x0000000d680d7221 */ /* 0x000fe20000010100 */
[----:B------:R-:W-:Y:S01]  /*6b60*/  FSETP.GE.FTZ.AND P2, PT, R112, RZ, PT ;  /* 0x000000ff7000720b */ /* 0x000fe20003f56000 */
[----:B------:R-:W-:Y:S01]  /*6b70*/  FADD.FTZ R25, -R104, R25 ;  /* 0x0000001968197221 */ /* 0x000fe20000010100 */
[-C--:B------:R-:W-:Y:S01]  /*6b80*/  FSEL R50, R50, R105.reuse, P6 ;  /* 0x0000006932327208 */ /* 0x080fe20003000000 */
[C---:B------:R-:W-:Y:S01]  /*6b90*/  FADD.FTZ R24, -R104.reuse, R24 ;  /* 0x0000001868187221 */ /* 0x040fe20000010100 */
[-C--:B------:R-:W-:Y:S01]  /*6ba0*/  FSEL R51, R51, R105.reuse, P5 ;  /* 0x0000006933337208 */ /* 0x080fe20002800000 */
[----:B------:R-:W-:Y:S01]  /*6bb0*/  FADD.FTZ R12, -R104, R12 ;  /* 0x0000000c680c7221 */ /* 0x000fe20000010100 */
[-C--:B------:R-:W-:Y:S01]  /*6bc0*/  FSEL R54, R54, R105.reuse, P4 ;  /* 0x0000006936367208 */ /* 0x080fe20002000000 */
[----:B------:R-:W-:Y:S01]  /*6bd0*/  FMUL.FTZ R22, R193, R22 ;  /* 0x00000016c1167220 */ /* 0x000fe20000410000 */
[-C--:B------:R-:W-:Y:S01]  /*6be0*/  FSEL R55, R55, R105.reuse, P3 ;  /* 0x0000006937377208 */ /* 0x080fe20001800000 */
[----:B------:R-:W-:Y:S01]  /*6bf0*/  FADD.FTZ R29, -R104, R29 ;  /* 0x0000001d681d7221 */ /* 0x000fe20000010100 */
[----:B------:R-:W-:Y:S01]  /*6c00*/  FSEL R6, R6, R105, P2 ;  /* 0x0000006906067208 */ /* 0x000fe20001000000 */
[----:B------:R-:W-:Y:S01]  /*6c10*/  @P1 FADD.FTZ R105, -R105, R67 ;  /* 0x0000004369691221 */ /* 0x000fe20000010100 */
[----:B------:R-:W-:Y:S01]  /*6c20*/  FSETP.GE.FTZ.AND P1, PT, R216, RZ, PT ;  /* 0x000000ffd800720b */ /* 0x000fe20003f36000 */
[----:B------:R-:W-:Y:S01]  /*6c30*/  FMUL.FTZ R17, R177, R17 ;  /* 0x00000011b1117220 */ /* 0x000fe20000410000 */
[----:B------:R-:W-:Y:S01]  /*6c40*/  FSETP.GE.FTZ.AND P3, PT, R214, RZ, PT ;  /* 0x000000ffd600720b */ /* 0x000fe20003f76000 */
[----:B------:R-:W-:Y:S01]  /*6c50*/  FMUL.FTZ R112, R112, R6 ;  /* 0x0000000670707220 */ /* 0x000fe20000410000 */
[----:B------:R-:W-:Y:S01]  /*6c60*/  FSEL R8, R8, R104, P1 ;  /* 0x0000006808087208 */ /* 0x000fe20000800000 */
[----:B------:R-:W-:Y:S01]  /*6c70*/  FADD.FTZ R6, -R104, R40 ;  /* 0x0000002868067221 */ /* 0x000fe20000010100 */
[----:B------:R-:W-:Y:S01]  /*6c80*/  FSETP.GE.FTZ.AND P1, PT, R211, RZ, PT ;  /* 0x000000ffd300720b */ /* 0x000fe20003f36000 */
[----:B------:R-:W-:Y:S01]  /*6c90*/  FMUL.FTZ R16, R174, R16 ;  /* 0x00000010ae107220 */ /* 0x000fe20000410000 */
[----:B-1----:R-:W-:Y:S01]  /*6ca0*/  FSEL R5, R9, R104, P3 ;  /* 0x0000006809057208 */ /* 0x002fe20001800000 */
[----:B------:R-:W-:Y:S01]  /*6cb0*/  FMUL.FTZ R8, R216, R8 ;  /* 0x00000008d8087220 */ /* 0x000fe20000410000 */
[-C--:B------:R-:W-:Y:S01]  /*6cc0*/  FSEL R13, R13, R104.reuse, P1 ;  /* 0x000000680d0d7208 */ /* 0x080fe20000800000 */
[----:B------:R-:W-:Y:S01]  /*6cd0*/  FADD.FTZ R44, -R104, R44 ;  /* 0x0000002c682c7221 */ /* 0x000fe20000010100 */
[----:B------:R-:W-:Y:S01]  /*6ce0*/  FSETP.GE.FTZ.AND P1, PT, R202, RZ, PT ;  /* 0x000000ffca00720b */ /* 0x000fe20003f36000 */
[----:B------:R-:W-:Y:S01]  /*6cf0*/  FMUL.FTZ R5, R214, R5 ;  /* 0x00000005d6057220 */ /* 0x000fe20000410000 */
[----:B------:R-:W-:Y:S01]  /*6d00*/  FSETP.GE.FTZ.AND P5, PT, R203, RZ, PT ;  /* 0x000000ffcb00720b */ /* 0x000fe20003fb6000 */
[----:B------:R-:W-:Y:S01]  /*6d10*/  FMUL.FTZ R13, R211, R13 ;  /* 0x0000000dd30d7220 */ /* 0x000fe20000410000 */
[----:B------:R-:W-:Y:S01]  /*6d20*/  FSETP.GE.FTZ.AND P2, PT, R213, RZ, PT ;  /* 0x000000ffd500720b */ /* 0x000fe20003f56000 */
[----:B------:R-:W-:Y:S01]  /*6d30*/  FADD.FTZ R26, -R0, R26 ;  /* 0x0000001a001a7221 */ /* 0x000fe20000010100 */
[-C--:B------:R-:W-:Y:S01]  /*6d40*/  FSEL R24, R24, R104.reuse, P1 ;  /* 0x0000006818187208 */ /* 0x080fe20000800000 */
[C---:B------:R-:W-:Y:S01]  /*6d50*/  FADD.FTZ R30, -R0.reuse, R30 ;  /* 0x0000001e001e7221 */ /* 0x040fe20000010100 */
[-C--:B------:R-:W-:Y:S01]  /*6d60*/  FSEL R7, R25, R104.reuse, P5 ;  /* 0x0000006819077208 */ /* 0x080fe20002800000 */
[----:B------:R-:W-:Y:S01]  /*6d70*/  FADD.FTZ R42, -R0, R42 ;  /* 0x0000002a002a7221 */ /* 0x000fe20000010100 */
[----:B------:R-:W-:Y:S01]  /*6d80*/  FSEL R12, R12, R104, P2 ;  /* 0x000000680c0c7208 */ /* 0x000fe20001000000 */
[----:B---3--:R-:W-:Y:S01]  /*6d90*/  FMUL.FTZ R21, R202, R24 ;  /* 0x00000018ca157220 */ /* 0x008fe20000410000 */
[----:B--2---:R-:W-:Y:S01]  /*6da0*/  F2FP.F16.F32.PACK_AB R4, R5, R8 ;  /* 0x000000080504723e */ /* 0x004fe200000000ff */
[----:B------:R-:W-:Y:S01]  /*6db0*/  FADD.FTZ R8, -R104, R28 ;  /* 0x0000001c68087221 */ /* 0x000fe20000010100 */
[----:B------:R-:W-:Y:S01]  /*6dc0*/  FSETP.GE.FTZ.AND P2, PT, R188, RZ, PT ;  /* 0x000000ffbc00720b */ /* 0x000fe20003f56000 */
[----:B------:R-:W-:Y:S01]  /*6dd0*/  FADD.FTZ R5, -R104, R41 ;  /* 0x0000002968057221 */ /* 0x000fe20000010100 */
[----:B------:R-:W-:Y:S01]  /*6de0*/  FSETP.GE.FTZ.AND P4, PT, R201, RZ, PT ;  /* 0x000000ffc900720b */ /* 0x000fe20003f96000 */
[----:B------:R1:W-:Y:S01]  /*6df0*/  STS [R221+0xa000], R4 ;  /* 0x00a00004dd007388 */ /* 0x0003e20000000800 */
[----:B------:R-:W-:Y:S01]  /*6e00*/  FSETP.GE.FTZ.AND P1, PT, R187, RZ, PT ;  /* 0x000000ffbb00720b */ /* 0x000fe20003f36000 */
[----:B------:R-:W-:Y:S01]  /*6e10*/  FMUL.FTZ R7, R203, R7 ;  /* 0x00000007cb077220 */ /* 0x000fe20000410000 */
[----:B------:R-:W-:Y:S01]  /*6e20*/  FSEL R6, R6, R104, P2 ;  /* 0x0000006806067208 */ /* 0x000fe20001000000 */
[----:B------:R-:W-:Y:S01]  /*6e30*/  FMUL.FTZ R12, R213, R12 ;  /* 0x0000000cd50c7220 */ /* 0x000fe20000410000 */
[----:B------:R-:W-:Y:S01]  /*6e40*/  FSETP.GE.FTZ.AND P3, PT, R200, RZ, PT ;  /* 0x000000ffc800720b */ /* 0x000fe20003f76000 */
[----:B------:R-:W-:Y:S01]  /*6e50*/  FADD.FTZ R27, -R0, R27 ;  /* 0x0000001b001b7221 */ /* 0x000fe20000010100 */
[----:B------:R-:W-:Y:S01]  /*6e60*/  FSEL R8, R8, R104, P4 ;  /* 0x0000006808087208 */ /* 0x000fe20002000000 */
[----:B------:R-:W-:Y:S01]  /*6e70*/  FMUL.FTZ R9, R188, R6 ;  /* 0x00000006bc097220 */ /* 0x000fe20000410000 */
[----:B------:R-:W-:Y:S01]  /*6e80*/  FSEL R5, R5, R104, P1 ;  /* 0x0000006805057208 */ /* 0x000fe20000800000 */
[----:B------:R-:W-:Y:S01]  /*6e90*/  FADD.FTZ R6, -R104, R57 ;  /* 0x0000003968067221 */ /* 0x000fe20000010100 */
[----:B------:R-:W-:Y:S01]  /*6ea0*/  FSETP.GE.FTZ.AND P1, PT, R113, RZ, PT ;  /* 0x000000ff7100720b */ /* 0x000fe20003f36000 */
[----:B------:R-:W-:Y:S01]  /*6eb0*/  FADD.FTZ R31, -R0, R31 ;  /* 0x0000001f001f7221 */ /* 0x000fe20000010100 */
[----:B------:R-:W-:Y:S01]  /*6ec0*/  F2FP.F16.F32.PACK_AB R33, R18, R22 ;  /* 0x000000161221723e */ /* 0x000fe200000000ff */
[----:B------:R-:W-:Y:S01]  /*6ed0*/  FADD.FTZ R58, -R0, R58 ;  /* 0x0000003a003a7221 */ /* 0x000fe20000010100 */
[----:B------:R-:W-:Y:S01]  /*6ee0*/  F2FP.F16.F32.PACK_AB R21, R7, R21 ;  /* 0x000000150715723e */ /* 0x000fe200000000ff */
[C---:B------:R-:W-:Y:S01]  /*6ef0*/  FADD.FTZ R7, -R104.reuse, R56 ;  /* 0x0000003868077221 */ /* 0x040fe20000010100 */
[----:B------:R-:W-:Y:S01]  /*6f00*/  F2FP.F16.F32.PACK_AB R22, R13, R12 ;  /* 0x0000000c0d16723e */ /* 0x000fe200000000ff */
[----:B------:R-:W-:Y:S01]  /*6f10*/  FMUL.FTZ R12, R201, R8 ;  /* 0x00000008c90c7220 */ /* 0x000fe20000410000 */
[----:B------:R-:W-:Y:S01]  /*6f20*/  FSEL R29, R29, R104, P3 ;  /* 0x000000681d1d7208 */ /* 0x000fe20001800000 */
[----:B------:R-:W-:Y:S01]  /*6f30*/  FADD.FTZ R8, -R104, R45 ;  /* 0x0000002d68087221 */ /* 0x000fe20000010100 */
[----:B------:R-:W-:Y:S01]  /*6f40*/  FSETP.GE.FTZ.AND P4, PT, R172, RZ, PT ;  /* 0x000000ffac00720b */ /* 0x000fe20003f96000 */
[----:B------:R-:W-:Y:S01]  /*6f50*/  FADD.FTZ R43, -R0, R43 ;  /* 0x0000002b002b7221 */ /* 0x000fe20000010100 */
[----:B------:R-:W-:Y:S01]  /*6f60*/  FSETP.GE.FTZ.AND P3, PT, R163, RZ, PT ;  /* 0x000000ffa300720b */ /* 0x000fe20003f76000 */
[----:B------:R-:W-:Y:S01]  /*6f70*/  FMUL.FTZ R169, R169, R50 ;  /* 0x00000032a9a97220 */ /* 0x000fe20000410000 */
[----:B------:R-:W-:Y:S01]  /*6f80*/  F2FP.F16.F32.PACK_AB R23, R16, R17 ;  /* 0x000000111017723e */ /* 0x000fe200000000ff */
[----:B------:R-:W-:Y:S01]  /*6f90*/  FMUL.FTZ R16, R187, R5 ;  /* 0x00000005bb107220 */ /* 0x000fe20000410000 */
[----:B------:R-:W-:Y:S01]  /*6fa0*/  FSETP.GE.FTZ.AND P6, PT, R185, RZ, PT ;  /* 0x000000ffb900720b */ /* 0x000fe20003fd6000 */
[----:B------:R-:W-:Y:S01]  /*6fb0*/  FADD.FTZ R5, -R104, R60 ;  /* 0x0000003c68057221 */ /* 0x000fe20000010100 */
[----:B------:R-:W-:Y:S01]  /*6fc0*/  FSETP.GE.FTZ.AND P5, PT, R186, RZ, PT ;  /* 0x000000ffba00720b */ /* 0x000fe20003fb6000 */
[----:B------:R-:W-:Y:S01]  /*6fd0*/  FMUL.FTZ R17, R200, R29 ;  /* 0x0000001dc8117220 */ /* 0x000fe20000410000 */
[-C--:B------:R-:W-:Y:S01]  /*6fe0*/  FSEL R7, R7, R104.reuse, P4 ;  /* 0x0000006807077208 */ /* 0x080fe20002000000 */
[----:B------:R-:W-:Y:S01]  /*6ff0*/  FMUL.FTZ R168, R168, R51 ;  /* 0x00000033a8a87220 */ /* 0x000fe20000410000 */
[-C--:B------:R-:W-:Y:S01]  /*7000*/  FSEL R6, R6, R104.reuse, P3 ;  /* 0x0000006806067208 */ /* 0x080fe20001800000 */
[----:B-1----:R-:W-:Y:S01]  /*7010*/  FADD.FTZ R4, -R0, R62 ;  /* 0x0000003e00047221 */ /* 0x002fe20000010100 */
[----:B------:R-:W-:Y:S01]  /*7020*/  FSETP.GE.FTZ.AND P2, PT, R114, RZ, PT ;  /* 0x000000ff7200720b */ /* 0x000fe20003f56000 */
[----:B------:R-:W-:Y:S01]  /*7030*/  FMUL.FTZ R7, R172, R7 ;  /* 0x00000007ac077220 */ /* 0x000fe20000410000 */
[----:B------:R-:W-:Y:S01]  /*7040*/  FSEL R44, R44, R104, P6 ;  /* 0x000000682c2c7208 */ /* 0x000fe20003000000 */
[----:B------:R-:W-:Y:S01]  /*7050*/  FMUL.FTZ R6, R163, R6 ;  /* 0x00000006a3067220 */ /* 0x000fe20000410000 */
[----:B------:R-:W-:Y:S01]  /*7060*/  FSEL R8, R8, R104, P5 ;  /* 0x0000006808087208 */ /* 0x000fe20002800000 */
[----:B------:R-:W-:Y:S01]  /*7070*/  FMUL.FTZ R165, R165, R54 ;  /* 0x00000036a5a57220 */ /* 0x000fe20000410000 */
[----:B------:R-:W-:Y:S01]  /*7080*/  FSEL R5, R5, R104, P2 ;  /* 0x0000006805057208 */ /* 0x000fe20001000000 */
[----:B------:R-:W-:Y:S01]  /*7090*/  @P1 FADD.FTZ R104, -R104, R61 ;  /* 0x0000003d68681221 */ /* 0x000fe20000010100 */
[----:B------:R-:W-:Y:S01]  /*70a0*/  FMUL.FTZ R13, R185, R44 ;  /* 0x0000002cb90d7220 */ /* 0x000fe20000410000 */
[----:B------:R-:W-:Y:S01]  /*70b0*/  FMUL.FTZ R8, R186, R8 ;  /* 0x00000008ba087220 */ /* 0x000fe20000410000 */
[----:B------:R-:W-:Y:S01]  /*70c0*/  F2FP.F16.F32.PACK_AB R17, R17, R12 ;  /* 0x0000000c1111723e */ /* 0x000fe200000000ff */
[----:B------:R-:W-:Y:S01]  /*70d0*/  FMUL.FTZ R5, R114, R5 ;  /* 0x0000000572057220 */ /* 0x000fe20000410000 */
[----:B------:R-:W-:Y:S01]  /*70e0*/  FMUL.FTZ R18, R113, R104 ;  /* 0x0000006871127220 */ /* 0x000fe20000410000 */
[----:B------:R-:W-:Y:S01]  /*70f0*/  F2FP.F16.F32.PACK_AB R12, R6, R7 ;  /* 0x00000007060c723e */ /* 0x000fe200000000ff */
[----:B------:R-:W-:Y:S01]  /*7100*/  FADD.FTZ R6, -R0, R14 ;  /* 0x0000000e00067221 */ /* 0x000fe20000010100 */
[----:B------:R-:W-:Y:S01]  /*7110*/  F2FP.F16.F32.PACK_AB R13, R8, R13 ;  /* 0x0000000d080d723e */ /* 0x000fe200000000ff */
[C---:B------:R-:W-:Y:S01]  /*7120*/  FADD.FTZ R8, -R0.reuse, R10 ;  /* 0x0000000a00087221 */ /* 0x040fe20000010100 */
[----:B------:R-:W-:Y:S01]  /*7130*/  FSETP.GE.FTZ.AND P2, PT, R217, RZ, PT ;  /* 0x000000ffd900720b */ /* 0x000fe20003f56000 */
[----:B------:R-:W-:Y:S01]  /*7140*/  FADD.FTZ R7, -R0, R11 ;  /* 0x0000000b00077221 */ /* 0x000fe20000010100 */
[----:B------:R-:W-:Y:S01]  /*7150*/  F2FP.F16.F32.PACK_AB R18, R18, R5 ;  /* 0x000000051212723e */ /* 0x000fe200000000ff */
[----:B------:R-:W-:Y:S01]  /*7160*/  FADD.FTZ R5, -R0, R15 ;  /* 0x0000000f00057221 */ /* 0x000fe20000010100 */
[----:B------:R-:W-:Y:S01]  /*7170*/  FSETP.GE.FTZ.AND P4, PT, R219, RZ, PT ;  /* 0x000000ffdb00720b */ /* 0x000fe20003f96000 */
[----:B------:R-:W-:Y:S01]  /*7180*/  FMUL.FTZ R164, R164, R55 ;  /* 0x00000037a4a47220 */ /* 0x000fe20000410000 */
[----:B------:R-:W-:Y:S01]  /*7190*/  FSETP.GE.FTZ.AND P3, PT, R218, RZ, PT ;  /* 0x000000ffda00720b */ /* 0x000fe20003f76000 */
[----:B------:R-:W-:Y:S01]  /*71a0*/  FMUL.FTZ R105, R110, R105 ;  /* 0x000000696e697220 */ /* 0x000fe20000410000 */
[----:B------:R-:W-:Y:S01]  /*71b0*/  FSETP.GE.FTZ.AND P1, PT, R215, RZ, PT ;  /* 0x000000ffd700720b */ /* 0x000fe20003f36000 */
[----:B------:R-:W-:Y:S01]  /*71c0*/  IMAD.MOV.U32 R52, RZ, RZ, R233 ;  /* 0x000000ffff347224 */ /* 0x000fe200078e00e9 */
[-C--:B------:R-:W-:Y:S01]  /*71d0*/  FSEL R6, R6, R0.reuse, P2 ;  /* 0x0000000006067208 */ /* 0x080fe20001000000 */
[----:B------:R-:W-:Y:S01]  /*71e0*/  IMAD.MOV.U32 R53, RZ, RZ, R232 ;  /* 0x000000ffff357224 */ /* 0x000fe200078e00e8 */
[----:B------:R-:W-:Y:S02]  /*71f0*/  FSETP.GE.FTZ.AND P2, PT, R209, RZ, PT ;  /* 0x000000ffd100720b */ /* 0x000fe40003f56000 */
[----:B------:R-:W-:Y:S01]  /*7200*/  FSEL R8, R8, R0, P4 ;  /* 0x0000000008087208 */ /* 0x000fe20002000000 */
[----:B------:R-:W-:Y:S01]  /*7210*/  FMUL.FTZ R6, R217, R6 ;  /* 0x00000006d9067220 */ /* 0x000fe20000410000 */
[-C--:B------:R-:W-:Y:S02]  /*7220*/  FSEL R7, R7, R0.reuse, P3 ;  /* 0x0000000007077208 */ /* 0x080fe40001800000 */
[----:B------:R-:W-:Y:S01]  /*7230*/  FSEL R5, R5, R0, P1 ;  /* 0x0000000005057208 */ /* 0x000fe20000800000 */
[----:B------:R-:W-:Y:S01]  /*7240*/  FMUL.FTZ R8, R219, R8 ;  /* 0x00000008db087220 */ /* 0x000fe20000410000 */
[----:B------:R-:W-:Y:S01]  /*7250*/  FSEL R26, R26, R0, P2 ;  /* 0x000000001a1a7208 */ /* 0x000fe20001000000 */
[----:B------:R-:W-:Y:S01]  /*7260*/  FMUL.FTZ R7, R218, R7 ;  /* 0x00000007da077220 */ /* 0x000fe20000410000 */
[----:B------:R-:W-:Y:S01]  /*7270*/  FSETP.GE.FTZ.AND P2, PT, R205, RZ, PT ;  /* 0x000000ffcd00720b */ /* 0x000fe20003f56000 */
[----:B------:R-:W-:Y:S01]  /*7280*/  FMUL.FTZ R5, R215, R5 ;  /* 0x00000005d7057220 */ /* 0x000fe20000410000 */
[----:B------:R-:W-:Y:S01]  /*7290*/  F2FP.F16.F32.PACK_AB R16, R16, R9 ;  /* 0x000000091010723e */ /* 0x000fe200000000ff */
[----:B------:R-:W-:Y:S01]  /*72a0*/  FMUL.FTZ R26, R209, R26 ;  /* 0x0000001ad11a7220 */ /* 0x000fe20000410000 */
[----:B------:R-:W-:Y:S02]  /*72b0*/  FSEL R30, R30, R0, P2 ;  /* 0x000000001e1e7208 */ /* 0x000fe40001000000 */
[----:B------:R-:W-:Y:S02]  /*72c0*/  FSETP.GE.FTZ.AND P2, PT, R198, RZ, PT ;  /* 0x000000ffc600720b */ /* 0x000fe40003f56000 */
[----:B------:R-:W-:Y:S01]  /*72d0*/  F2FP.F16.F32.PACK_AB R10, R7, R8 ;  /* 0x00000008070a723e */ /* 0x000fe200000000ff */
[----:B------:R-:W-:Y:S01]  /*72e0*/  FMUL.FTZ R30, R205, R30 ;  /* 0x0000001ecd1e7220 */ /* 0x000fe20000410000 */
[----:B------:R-:W-:Y:S01]  /*72f0*/  FSETP.GE.FTZ.AND P1, PT, R208, RZ, PT ;  /* 0x000000ffd000720b */ /* 0x000fe20003f36000 */
[----:B------:R-:W-:Y:S01]  /*7300*/  FADD.FTZ R7, -R0, R47 ;  /* 0x0000002f00077221 */ /* 0x000fe20000010100 */
[----:B------:R-:W-:Y:S01]  /*7310*/  F2FP.F16.F32.PACK_AB R9, R5, R6 ;  /* 0x000000060509723e */ /* 0x000fe200000000ff */
[----:B------:R-:W-:Y:S01]  /*7320*/  STS [R221+0xa400], R10 ;  /* 0x00a4000add007388 */ /* 0x000fe20000000800 */
[-C--:B------:R-:W-:Y:S01]  /*7330*/  FSEL R42, R42, R0.reuse, P2 ;  /* 0x000000002a2a7208 */ /* 0x080fe20001000000 */
[----:B------:R-:W-:Y:S01]  /*7340*/  FADD.FTZ R6, -R0, R46 ;  /* 0x0000002e00067221 */ /* 0x000fe20000010100 */
[----:B------:R-:W-:Y:S01]  /*7350*/  FSETP.GE.FTZ.AND P2, PT, R195, RZ, PT ;  /* 0x000000ffc300720b */ /* 0x000fe20003f56000 */
[----:B------:R-:W-:Y:S01]  /*7360*/  STS [R223+0xa000], R22 ;  /* 0x00a00016df007388 */ /* 0x000fe20000000800 */
[----:B------:R-:W-:Y:S01]  /*7370*/  FSEL R27, R27, R0, P1 ;  /* 0x000000001b1b7208 */ /* 0x000fe20000800000 */
[----:B------:R-:W-:Y:S01]  /*7380*/  FMUL.FTZ R42, R198, R42 ;  /* 0x0000002ac62a7220 */ /* 0x000fe20000410000 */
[----:B------:R-:W-:Y:S01]  /*7390*/  FSETP.GE.FTZ.AND P1, PT, R204, RZ, PT ;  /* 0x000000ffcc00720b */ /* 0x000fe20003f36000 */
[----:B------:R-:W-:Y:S01]  /*73a0*/  STS [R223+0xa400], R9 ;  /* 0x00a40009df007388 */ /* 0x000fe20000000800 */
[-C--:B------:R-:W-:Y:S01]  /*73b0*/  FSEL R6, R6, R0.reuse, P2 ;  /* 0x0000000006067208 */ /* 0x080fe20001000000 */
[----:B------:R-:W-:Y:S01]  /*73c0*/  FMUL.FTZ R8, R208, R27 ;  /* 0x0000001bd0087220 */ /* 0x000fe20000410000 */
[----:B------:R-:W-:Y:S01]  /*73d0*/  FSEL R31, R31, R0, P1 ;  /* 0x000000001f1f7208 */ /* 0x000fe20000800000 */
[----:B------:R-:W-:Y:S01]  /*73e0*/  STS [R227+0x8000], R184 ;  /* 0x008000b8e3007388 */ /* 0x000fe20000000800 */
[----:B------:R-:W-:Y:S01]  /*73f0*/  FSETP.GE.FTZ.AND P4, PT, R183, RZ, PT ;  /* 0x000000ffb700720b */ /* 0x000fe20003f96000 */
[----:B------:R-:W-:Y:S01]  /*7400*/  FMUL.FTZ R20, R195, R6 ;  /* 0x00000006c3147220 */ /* 0x000fe20000410000 */
[----:B------:R-:W-:Y:S01]  /*7410*/  F2FP.F16.F32.PACK_AB R8, R8, R26 ;  /* 0x0000001a0808723e */ /* 0x000fe200000000ff */
[----:B------:R-:W-:Y:S01]  /*7420*/  STS [R227+0x8400], R33 ;  /* 0x00840021e3007388 */ /* 0x000fe20000000800 */
[----:B------:R-:W-:Y:S01]  /*7430*/  FSEL R6, R58, R0, P4 ;  /* 0x000000003a067208 */ /* 0x000fe20002000000 */
[----:B------:R-:W-:Y:S01]  /*7440*/  FMUL.FTZ R31, R204, R31 ;  /* 0x0000001fcc1f7220 */ /* 0x000fe20000410000 */
[----:B------:R-:W-:Y:S01]  /*7450*/  F2FP.F16.F32.PACK_AB R168, R168, R169 ;  /* 0x000000a9a8a8723e */ /* 0x000fe200000000ff */
[----:B------:R-:W-:Y:S01]  /*7460*/  STS [R226+0x8000], R36 ;  /* 0x00800024e2007388 */ /* 0x000fe20000000800 */
[----:B------:R-:W-:Y:S01]  /*7470*/  F2FP.F16.F32.PACK_AB R164, R164, R165 ;  /* 0x000000a5a4a4723e */ /* 0x000fe200000000ff */
[----:B------:R-:W-:Y:S01]  /*7480*/  FMUL.FTZ R15, R183, R6 ;  /* 0x00000006b70f7220 */ /* 0x000fe20000410000 */
[----:B------:R-:W-:Y:S01]  /*7490*/  F2FP.F16.F32.PACK_AB R6, R31, R30 ;  /* 0x0000001e1f06723e */ /* 0x000fe200000000ff */
[----:B------:R-:W-:Y:S01]  /*74a0*/  STS [R226+0x8400], R32 ;  /* 0x00840020e2007388 */ /* 0x000fe20000000800 */
[----:B------:R-:W-:Y:S01]  /*74b0*/  FSETP.GE.FTZ.AND P1, PT, R196, RZ, PT ;  /* 0x000000ffc400720b */ /* 0x000fe20003f36000 */
[----:B------:R-:W-:Y:S01]  /*74c0*/  FADD.FTZ R5, -R0, R59 ;  /* 0x0000003b00057221 */ /* 0x000fe20000010100 */
[----:B------:R-:W-:Y:S01]  /*74d0*/  F2FP.F16.F32.PACK_AB R64, R106, R64 ;  /* 0x000000406a40723e */ /* 0x000fe200000000ff */
[----:B------:R-:W-:Y:S01]  /*74e0*/  STS [R227+0xa000], R21 ;  /* 0x00a00015e3007388 */ /* 0x000fe20000000800 */
[-C--:B------:R-:W-:Y:S02]  /*74f0*/  FSEL R43, R43, R0.reuse, P1 ;  /* 0x000000002b2b7208 */ /* 0x080fe40000800000 */
[----:B------:R-:W-:Y:S01]  /*7500*/  FSETP.GE.FTZ.AND P5, PT, R194, RZ, PT ;  /* 0x000000ffc200720b */ /* 0x000fe20003fb6000 */
[----:B------:R-:W-:Y:S01]  /*7510*/  STS [R227+0xa400], R8 ;  /* 0x00a40008e3007388 */ /* 0x000fe20000000800 */
[----:B------:R-:W-:Y:S01]  /*7520*/  FSETP.GE.FTZ.AND P3, PT, R178, RZ, PT ;  /* 0x000000ffb200720b */ /* 0x000fe20003f76000 */
[----:B------:R-:W-:Y:S01]  /*7530*/  FMUL.FTZ R43, R196, R43 ;  /* 0x0000002bc42b7220 */ /* 0x000fe20000410000 */
[-C--:B------:R-:W-:Y:S01]  /*7540*/  FSEL R7, R7, R0.reuse, P5 ;  /* 0x0000000007077208 */ /* 0x080fe20002800000 */
[----:B------:R-:W-:Y:S01]  /*7550*/  STS [R226+0xa000], R17 ;  /* 0x00a00011e2007388 */ /* 0x000fe20000000800 */
[-C--:B------:R-:W-:Y:S02]  /*7560*/  FSEL R5, R5, R0.reuse, P3 ;  /* 0x0000000005057208 */ /* 0x080fe40001800000 */
[----:B------:R-:W-:Y:S01]  /*7570*/  FSETP.GE.FTZ.AND P2, PT, R173, RZ, PT ;  /* 0x000000ffad00720b */ /* 0x000fe20003f56000 */
[----:B------:R-:W-:Y:S01]  /*7580*/  STS [R226+0xa400], R6 ;  /* 0x00a40006e2007388 */ /* 0x000fe20000000800 */
[----:B------:R-:W-:Y:S01]  /*7590*/  FSETP.GE.FTZ.AND P1, PT, R111, RZ, PT ;  /* 0x000000ff6f00720b */ /* 0x000fe20003f36000 */
[----:B------:R-:W-:Y:S01]  /*75a0*/  FMUL.FTZ R19, R194, R7 ;  /* 0x00000007c2137220 */ /* 0x000fe20000410000 */
[----:B------:R-:W-:Y:S01]  /*75b0*/  FSEL R4, R4, R0, P2 ;  /* 0x0000000004047208 */ /* 0x000fe20001000000 */
[----:B------:R-:W-:Y:S01]  /*75c0*/  STS [R220+0x8000], R175 ;  /* 0x008000afdc007388 */ /* 0x000fe20000000800 */
[----:B------:R-:W-:Y:S01]  /*75d0*/  FMUL.FTZ R14, R178, R5 ;  /* 0x00000005b20e7220 */ /* 0x000fe20000410000 */
[----:B------:R-:W-:Y:S02]  /*75e0*/  F2FP.F16.F32.PACK_AB R5, R43, R42 ;  /* 0x0000002a2b05723e */ /* 0x000fe400000000ff */
[----:B------:R-:W-:Y:S01]  /*75f0*/  STS [R220+0x8400], R23 ;  /* 0x00840017dc007388 */ /* 0x000fe20000000800 */
[----:B------:R-:W-:Y:S01]  /*7600*/  FMUL.FTZ R11, R173, R4 ;  /* 0x00000004ad0b7220 */ /* 0x000fe20000410000 */
[----:B------:R-:W-:Y:S02]  /*7610*/  F2FP.F16.F32.PACK_AB R4, R19, R20 ;  /* 0x000000141304723e */ /* 0x000fe400000000ff */
[----:B------:R-:W-:Y:S01]  /*7620*/  STS [R222+0x8000], R170 ;  /* 0x008000aade007388 */ /* 0x000fe20000000800 */
[----:B------:R-:W-:Y:S01]  /*7630*/  F2FP.F16.F32.PACK_AB R105, R105, R112 ;  /* 0x000000706969723e */ /* 0x000fe200000000ff */
[----:B------:R-:W-:Y:S02]  /*7640*/  @P1 FADD.FTZ R0, -R0, R63 ;  /* 0x0000003f00001221 */ /* 0x000fe40000010100 */
[----:B------:R-:W-:Y:S02]  /*7650*/  STS [R222+0x8400], R168 ;  /* 0x008400a8de007388 */ /* 0x000fe40000000800 */
        /* <DEDUP_REMOVED lines=78> */
[----:B------:R-:W-:Y:S01]  /*7b40*/  LEA.HI R5, R5, R24, RZ, 0x2 ;  /* 0x0000001805057211 */ /* 0x000fe200078f10ff */
[----:B------:R-:W-:Y:S05]  /*7b50*/  IMAD.SHL.U32 R4, R4, 0x40, RZ ;  /* 0x0000004004047824 */ /* 0x000fea00078e00ff */
[----:B------:R-:W-:Y:S02]  /*7b60*/  LEA.HI R5, R5, R235, RZ, 0x1 ;  /* 0x000000eb05057211 */ /* 0x000fe400078f08ff */
[----:B------:R-:W-:Y:S02]  /*7b70*/  LOP3.LUT R4, R4, 0xc0, RZ, 0xc0, !PT ;  /* 0x000000c004047812 */ /* 0x000fe400078ec0ff */
[----:B------:R-:W-:Y:S02]  /*7b80*/  LOP3.LUT R5, R5, 0x7fffffe, RZ, 0xc0, !PT ;  /* 0x07fffffe05057812 */ /* 0x000fe400078ec0ff */
[----:B------:R-:W-:Y:S02]  /*7b90*/  LOP3.LUT R6, R4, 0x18, R244, 0xf8, !PT ;  /* 0x0000001804067812 */ /* 0x000fe400078ef8f4 */
[----:B------:R-:W-:Y:S01]  /*7ba0*/  SHF.R.U32.HI R4, RZ, 0x3, R4 ;  /* 0x00000003ff047819 */ /* 0x000fe20000011604 */
[----:B------:R-:W-:Y:S03]  /*7bb0*/  IMAD.IADD R5, R235, 0x1, -R5 ;  /* 0x00000001eb057824 */ /* 0x000fe600078e0a05 */
[----:B------:R-:W-:Y:S01]  /*7bc0*/  LOP3.LUT R4, R6, R4, RZ, 0x3c, !PT ;  /* 0x0000000406047212 */ /* 0x000fe200078e3cff */
[----:B------:R-:W-:Y:S04]  /*7bd0*/  IMAD R5, R247, 0x8, R5 ;  /* 0x00000008f7057824 */ /* 0x000fe800078e0205 */
[----:B------:R-:W-:Y:S05]  /*7be0*/  IMAD.U32 R4, R5, 0x20, R4 ;  /* 0x0000002005047824 */ /* 0x000fea00078e0004 */
[----:B------:R-:W-:Y:S01]  /*7bf0*/  LEA R59, R4, UR4, 0x1 ;  /* 0x00000004043b7c11 */ /* 0x000fe2000f8e08ff */
[----:B------:R-:W-:Y:S06]  /*7c00*/  @!P0 BRA `(.L_x_275) ;  /* 0x00000000003c8947 */ /* 0x000fec0003800000 */
        /* <DEDUP_REMOVED lines=15> */
.L_x_275:
[----:B------:R-:W-:Y:S01]  /*7d00*/  LDSM.16.M88.4 R16, [R150] ;  /* 0x000000009610783b */ /* 0x000fe20000000200 */
[----:B------:R-:W-:Y:S01]  /*7d10*/  IMAD.U32 R58, RZ, RZ, UR27 ;  /* 0x0000001bff3a7e24 */ /* 0x000fe2000f8e00ff */
[----:B------:R-:W-:Y:S01]  /*7d20*/  ULOP3.LUT UR5, UR11, 0x1, URZ, 0xc0, !UPT ;  /* 0x000000010b057892 */ /* 0x000fe2000f8ec03f */
[----:B------:R-:W-:Y:S01]  /*7d30*/  IMAD.U32 R57, RZ, RZ, UR26 ;  /* 0x0000001aff397e24 */ /* 0x000fe2000f8e00ff */
[----:B------:R-:W1:Y:S01]  /*7d40*/  LDSM.16.MT88.4 R20, [R0+0x6000] ;  /* 0x006000000014783b */ /* 0x000e620000004200 */
[----:B------:R-:W-:Y:S01]  /*7d50*/  IMAD.U32 R56, RZ, RZ, UR25 ;  /* 0x00000019ff387e24 */ /* 0x000fe2000f8e00ff */
[----:B------:R-:W-:Y:S01]  /*7d60*/  UISETP.NE.U32.AND UP1, UPT, UR5, 0x1, UPT ;  /* 0x000000010500788c */ /* 0x000fe2000bf25070 */
[----:B------:R-:W-:Y:S01]  /*7d70*/  IMAD.U32 R55, RZ, RZ, UR24 ;  /* 0x00000018ff377e24 */ /* 0x000fe2000f8e00ff */
[----:B------:R-:W2:Y:S01]  /*7d80*/  LDSM.16.M88.4 R12, [R150+0x2000] ;  /* 0x00200000960c783b */ /* 0x000ea20000000200 */
[----:B------:R-:W-:Y:S01]  /*7d90*/  IMAD.U32 R54, RZ, RZ, UR23 ;  /* 0x00000017ff367e24 */ /* 0x000fe2000f8e00ff */
[----:B------:R-:W-:Y:S02]  /*7da0*/  @UP3 UIADD3 UR7, UP2, UR16, -0x200, URZ ;  /* 0xfffffe0010073890 */ /* 0x000fe4000ff5e03f */
[----:B------:R-:W-:Y:S01]  /*7db0*/  LDSM.16.M88.4 R24, [R157] ;  /* 0x000000009d18783b */ /* 0x000fe20000000200 */
[----:B------:R-:W-:Y:S02]  /*7dc0*/  UIADD3 UR10, UR11, -0x1, URZ ;  /* 0xffffffff0b0a7890 */ /* 0x000fe4000fffe03f */
[----:B------:R-:W-:Y:S01]  /*7dd0*/  @UP3 UIADD3.X UR5, UR17, -0x1, URZ, UP2, !UPT ;  /* 0xffffffff11053890 */ /* 0x000fe200097fe43f */
        /* <DEDUP_REMOVED lines=47> */
[----:B------:R-:W-:Y:S01]  /*80d0*/  IMAD.U32 R42, RZ, RZ, UR31 ;  /* 0x0000001fff2a7e24 */ /* 0x000fe2000f8e00ff */
[----:B------:R-:W-:Y:S03]  /*80e0*/  MOV R38, UR29 ;  /* 0x0000001d00267c02 */ /* 0x000fe60008000f00 */
[----:B------:R-:W-:Y:S01]  /*80f0*/  IMAD.U32 R36, RZ, RZ, UR28 ;  /* 0x0000001cff247e24 */ /* 0x000fe2000f8e00ff */
[C---:B---3--:R-:W-:Y:S06]  /*8100*/  HMMA.16816.F32 R8, R44.reuse, R48, R8 ;  /* 0x000000302c08723c */ /* 0x048fec0000001808 */
[-C--:B------:R-:W-:Y:S01]  /*8110*/  HMMA.16816.F32 R12, R44, R50.reuse, R12 ;  /* 0x000000322c0c723c */ /* 0x080fe2000000180c */
[----:B------:R-:W-:Y:S05]  /*8120*/  IMAD.U32 R48, RZ, RZ, UR34 ;  /* 0x00000022ff307e24 */ /* 0x000fea000f8e00ff */
[----:B------:R-:W-:Y:S01]  /*8130*/  HMMA.16816.F32 R16, R20, R50, R16 ;  /* 0x000000321410723c */ /* 0x000fe20000001810 */
[----:B------:R-:W-:Y:S04]  /*8140*/  IMAD.U32 R46, RZ, RZ, UR33 ;  /* 0x00000021ff2e7e24 */ /* 0x000fe8000f8e00ff */
[----:B------:R-:W-:Y:S01]  /*8150*/  IMAD.U32 R44, RZ, RZ, UR32 ;  /* 0x00000020ff2c7e24 */ /* 0x000fe2000f8e00ff */
[-C--:B------:R-:W-:Y:S01]  /*8160*/  HMMA.16816.F32 R4, R24, R28.reuse, R4 ;  /* 0x0000001c1804723c */ /* 0x080fe20000001804 */
[----:B------:R-:W-:Y:S04]  /*8170*/  IMAD.U32 R21, RZ, RZ, UR20 ;  /* 0x00000014ff157e24 */ /* 0x000fe8000f8e00ff */
[----:B------:R-:W-:Y:S01]  /*8180*/  @P0 VIADD R20, R242, 0xffffff80 ;  /* 0xffffff80f2140836 */ /* 0x000fe20000000000 */
[C---:B-1----:R-:W-:Y:S01]  /*8190*/  HMMA.16816.F32 R8, R32.reuse, R28, R8 ;  /* 0x0000001c2008723c */ /* 0x042fe20000001808 */
[----:B------:R-:W-:Y:S04]  /*81a0*/  IMAD.U32 R50, RZ, RZ, UR35 ;  /* 0x00000023ff327e24 */ /* 0x000fe8000f8e00ff */
[----:B------:R-:W-:Y:S01]  /*81b0*/  LEA R233, P1, R21, R52, 0x2 ;  /* 0x0000003415e97211 */ /* 0x000fe200078210ff */
[-C--:B------:R-:W-:Y:S01]  /*81c0*/  HMMA.16816.F32 R12, R32, R30.reuse, R12 ;  /* 0x0000001e200c723c */ /* 0x080fe2000000180c */
[----:B------:R-:W-:Y:S01]  /*81d0*/  IMAD.U32 R22, RZ, RZ, UR34 ;  /* 0x00000022ff167e24 */ /* 0x000fe2000f8e00ff */
[----:B------:R-:W-:Y:S03]  /*81e0*/  MOV R52, UR21 ;  /* 0x0000001500347c02 */ /* 0x000fe60008000f00 */
[----:B------:R-:W-:Y:S01]  /*81f0*/  @P0 IMAD.WIDE R20, R20, R251, UR16 ;  /* 0x0000001014140e25 */ /* 0x000fe2000f8e02fb */
[----:B------:R-:W-:Y:S01]  /*8200*/  HMMA.16816.F32 R16, R24, R30, R16 ;  /* 0x0000001e1810723c */ /* 0x000fe20000001810 */
[----:B------:R-:W-:Y:S01]  /*8210*/  @UP3 UMOV UR16, UR7 ;  /* 0x0000000700103c82 */ /* 0x000fe20008000000 */
[----:B------:R-:W-:Y:S01]  /*8220*/  MOV R33, UR21 ;  /* 0x0000001500217c02 */ /* 0x000fe20008000f00 */
[----:B------:R-:W-:Y:S01]  /*8230*/  @UP3 UMOV UR17, UR5 ;  /* 0x0000000500113c82 */ /* 0x000fe20008000000 */
[----:B------:R-:W5:Y:S01]  /*8240*/  @P0 LDG.E R238, desc[UR14][R20.64] ;  /* 0x0000000e14ee0981 */ /* 0x000f62000c1e1900 */
[----:B------:R-:W-:Y:S01]  /*8250*/  LEA.HI.X.SX32 R232, R0, R53, 0x2, P1 ;  /* 0x0000003500e87211 */ /* 0x000fe200008f16ff */
[----:B------:R-:W-:Y:S01]  /*8260*/  IMAD.U32 R0, RZ, RZ, UR35 ;  /* 0x00000023ff007e24 */ /* 0x000fe2000f8e00ff */
[----:B------:R-:W-:Y:S01]  /*8270*/  MOV R30, UR25 ;  /* 0x00000019001e7c02 */ /* 0x000fe20008000f00 */
        /* <DEDUP_REMOVED lines=132> */
[----:B------:R-:W-:-:S05]  /*8ac0*/  UISETP.NE.AND UP0, UPT, UR38, -0x1, UPT ;  /* 0xffffffff2600788c */ /* 0x000fca000bf05270 */
[----:B------:R-:W-:Y:S01]  /*8ad0*/  ULDC UR5, c[0x0][0x390] ;  /* 0x0000e40000057ab9 */ /* 0x000fe20000000800 */
[----:B------:R-:W-:Y:S01]  /*8ae0*/  ULDC UR7, c[0x0][0x38c] ;  /* 0x0000e30000077ab9 */ /* 0x000fe20000000800 */
        /* <DEDUP_REMOVED lines=37> */
[----:B------:R1:W-:Y:S01]  /*8d40*/  STS [R249], R17 ;  /* 0x00000011f9007388 */ /* 0x0003e20000000800 */
[----:B------:R-:W-:Y:S01]  /*8d50*/  F2FP.F16.F32.PACK_AB R14, R14, R90 ;  /* 0x0000005a0e0e723e */ /* 0x000fe200000000ff */
[----:B------:R-:W-:Y:S01]  /*8d60*/  @UP0 UIADD3 UR5, UR37, UR38, URZ ;  /* 0x0000002625050290 */ /* 0x000fe2000fffe03f */
[----:B------:R-:W-:Y:S01]  /*8d70*/  F2FP.F16.F32.PACK_AB R11, R11, R92 ;  /* 0x0000005c0b0b723e */ /* 0x000fe200000000ff */
[----:B------:R1:W-:Y:S01]  /*8d80*/  STS [R249+0x200], R16 ;  /* 0x00020010f9007388 */ /* 0x0003e20000000800 */
[----:B------:R-:W-:Y:S01]  /*8d90*/  F2FP.F16.F32.PACK_AB R10, R10, R94 ;  /* 0x0000005e0a0a723e */ /* 0x000fe200000000ff */
[----:B------:R-:W-:Y:S01]  /*8da0*/  @UP0 ULDC.64 UR8, c[0x0][0x450] ;  /* 0x0001140000080ab9 */ /* 0x000fe20000000a00 */
[----:B------:R-:W-:Y:S01]  /*8db0*/  F2FP.F16.F32.PACK_AB R9, R9, R68 ;  /* 0x000000440909723e */ /* 0x000fe200000000ff */
[----:B------:R1:W-:Y:S01]  /*8dc0*/  STS [R250], R13 ;  /* 0x0000000dfa007388 */ /* 0x0003e20000000800 */
[----:B------:R-:W-:Y:S01]  /*8dd0*/  F2FP.F16.F32.PACK_AB R8, R8, R70 ;  /* 0x000000460808723e */ /* 0x000fe200000000ff */
[----:B------:R-:W-:Y:S01]  /*8de0*/  @UP0 UIMAD.WIDE.U32 UR10, UR5, UR8, URZ ;  /* 0x00000008050a02a5 */ /* 0x000fe2000f8e003f */
[----:B------:R-:W-:Y:S01]  /*8df0*/  F2FP.F16.F32.PACK_AB R5, R5, R80 ;  /* 0x000000500505723e */ /* 0x000fe200000000ff */
[----:B------:R1:W-:Y:S01]  /*8e00*/  STS [R250+0x200], R12 ;  /* 0x0002000cfa007388 */ /* 0x0003e20000000800 */
        /* <DEDUP_REMOVED lines=35> */
.L_x_277:
        /* <DEDUP_REMOVED lines=19> */
.L_x_278:
[----:B------:R-:W-:Y:S01]  /*9170*/  BAR.SYNC.DEFER_BLOCKING 0x0 ;  /* 0x0000000000007b1d */ /* 0x000fe20000010000 */
[----:B------:R-:W-:Y:S01]  /*9180*/  USHF.R.S32.HI UR7, URZ, 0x1f, UR5 ;  /* 0x0000001f3f077899 */ /* 0x000fe20008011405 */
[--C-:B-1----:R-:W-:Y:S01]  /*9190*/  SHF.R.S32.HI R5, RZ, 0x1f, R244.reuse ;  /* 0x0000001fff057819 */ /* 0x102fe200000114f4 */
[----:B------:R-:W-:Y:S01]  /*91a0*/  IMAD.U32 R0, RZ, RZ, UR8 ;  /* 0x00000008ff007e24 */ /* 0x000fe2000f8e00ff */
[----:B------:R-:W-:Y:S01]  /*91b0*/  UIMAD UR6, UR36, -0x80, UR6 ;  /* 0xffffff80240678a4 */ /* 0x000fe2000f8e0206 */
[----:B------:R-:W-:Y:S01]  /*91c0*/  IMAD.MOV.U32 R4, RZ, RZ, R244 ;  /* 0x000000ffff047224 */ /* 0x000fe200078e00f4 */
[----:B------:R-:W-:Y:S01]  /*91d0*/  UIMAD UR13, UR7, UR8, URZ ;  /* 0x00000008070d72a4 */ /* 0x000fe2000f8e023f */
[C---:B------:R-:W-:Y:S01]  /*91e0*/  IADD3 R3, R235.reuse, 0x40, RZ ;  /* 0x00000040eb037810 */ /* 0x040fe20007ffe0ff */
[----:B------:R-:W-:Y:S01]  /*91f0*/  USHF.R.S32.HI UR21, URZ, 0x1f, UR55 ;  /* 0x0000001f3f157899 */ /* 0x000fe20008011437 */
[----:B------:R-:W-:Y:S01]  /*9200*/  IMAD.WIDE.U32 R6, R0, UR5, R4 ;  /* 0x0000000500067c25 */ /* 0x000fe2000f8e0004 */
[----:B------:R-:W-:Y:S01]  /*9210*/  UIMAD UR13, UR5, UR9, UR13 ;  /* 0x00000009050d72a4 */ /* 0x000fe2000f8e020d */
[----:B------:R-:W-:Y:S01]  /*9220*/  ISETP.GE.AND P2, PT, R235, UR6, PT ;  /* 0x00000006eb007c0c */ /* 0x000fe2000bf46270 */
[----:B------:R-:W-:Y:S01]  /*9230*/  ULDC.64 UR16, c[0x0][0x468] ;  /* 0x00011a0000107ab9 */ /* 0x000fe20000000a00 */
[----:B------:R-:W-:Y:S01]  /*9240*/  ISETP.GE.AND P1, PT, R3, UR6, PT ;  /* 0x0000000603007c0c */ /* 0x000fe2000bf26270 */
[----:B------:R-:W-:Y:S01]  /*9250*/  BSSY B0, `(.L_x_279) ;  /* 0x0000018000007945 */ /* 0x000fe20003800000 */
[----:B------:R-:W-:Y:S01]  /*9260*/  IADD3 R6, P0, R6, UR19, RZ ;  /* 0x0000001306067c10 */ /* 0x000fe2000ff1e0ff */
[----:B------:R-:W-:Y:S01]  /*9270*/  IMAD.U32 R0, RZ, RZ, UR13 ;  /* 0x0000000dff007e24 */ /* 0x000fe2000f8e00ff */
[----:B------:R-:W-:Y:S01]  /*9280*/  UIMAD UR13, UR21, UR16, URZ ;  /* 0x00000010150d72a4 */ /* 0x000fe2000f8e023f */
[----:B------:R-:W-:-:S03]  /*9290*/  SHF.R.S32.HI R24, RZ, 0x1f, R235 ;  /* 0x0000001fff187819 */ /* 0x000fc600000114eb */
[----:B------:R-:W-:Y:S01]  /*92a0*/  IADD3.X R7, R7, UR20, R0, P0, !PT ;  /* 0x0000001407077c10 */ /* 0x000fe200087fe400 */
[----:B------:R-:W-:Y:S01]  /*92b0*/  IMAD.U32 R0, RZ, RZ, UR16 ;  /* 0x00000010ff007e24 */ /* 0x000fe2000f8e00ff */
[----:B------:R-:W-:Y:S01]  /*92c0*/  UIMAD UR17, UR55, UR17, UR13 ;  /* 0x00000011371172a4 */ /* 0x000fe2000f8e020d */
[----:B------:R1:W2:Y:S02]  /*92d0*/  LDS.128 R16, [R59+0x7000] ;  /* 0x007000003b107984 */ /* 0x0002a40000000c00 */
[----:B------:R-:W-:Y:S02]  /*92e0*/  IMAD.WIDE.U32 R6, R0, UR55, R6 ;  /* 0x0000003700067c25 */ /* 0x000fe4000f8e0006 */
[----:B------:R1:W3:Y:S03]  /*92f0*/  LDS.128 R20, [R59+0x9000] ;  /* 0x009000003b147984 */ /* 0x0002e60000000c00 */
[----:B------:R-:W-:Y:S01]  /*9300*/  IADD3 R3, R7, UR17, RZ ;  /* 0x0000001107037c10 */ /* 0x000fe2000fffe0ff */
[----:B------:R-:W-:Y:S06]  /*9310*/  @P2 BRA `(.L_x_280) ;  /* 0x00000000002c2947 */ /* 0x000fec0003800000 */
        /* <DEDUP_REMOVED lines=11> */
.L_x_280:
[----:B------:R-:W-:Y:S05]  /*93d0*/  BSYNC B0 ;  /* 0x0000000000007941 */ /* 0x000fea0003800000 */
.L_x_279:
        /* <DEDUP_REMOVED lines=13> */
.L_x_282:
[----:B------:R-:W-:Y:S05]  /*94b0*/  BSYNC B0 ;  /* 0x0000000000007941 */ /* 0x000fea0003800000 */
.L_x_281:
[----:B----4-:R4:W1:Y:S01]  /*94c0*/  LDS.128 R12, [R59+0x8000] ;  /* 0x008000003b0c7984 */ /* 0x0108620000000c00 */
        /* <DEDUP_REMOVED lines=15> */
[----:B----4-:R-:W-:Y:S06]  /*95c0*/  @P2 BRA `(.L_x_284) ;  /* 0x0000000000282947 */ /* 0x010fec0003800000 */
        /* <DEDUP_REMOVED lines=10> */
.L_x_284:
[----:B------:R-:W-:Y:S05]  /*9670*/  BSYNC B0 ;  /* 0x0000000000007941 */ /* 0x000fea0003800000 */
.L_x_283:
        /* <DEDUP_REMOVED lines=14> */
.L_x_273:
        /* <DEDUP_REMOVED lines=23> */
.L_x_286:
[----:B------:R-:W-:Y:S01]  /*98d0*/  @UP0 UIADD3 UR5, UR37, UR38, URZ ;  /* 0x0000002625050290 */ /* 0x000fe2000fffe03f */
[----:B------:R-:W-:Y:S01]  /*98e0*/  @UP0 ULDC.64 UR10, c[0x0][0x458] ;  /* 0x00011600000a0ab9 */ /* 0x000fe20000000a00 */
[----:B------:R-:W-:Y:S02]  /*98f0*/  USHF.R.S32.HI UR19, URZ, 0x1f, UR18 ;  /* 0x0000001f3f137899 */ /* 0x000fe40008011412 */
[----:B------:R-:W-:Y:S02]  /*9900*/  @UP0 UIMAD.WIDE.U32 UR12, UR5, UR10, URZ ;  /* 0x0000000a050c02a5 */ /* 0x000fe4000f8e003f */
[----:B------:R-:W-:-:S04]  /*9910*/  @UP0 UIMAD UR5, UR5, UR11, URZ ;  /* 0x0000000b050502a4 */ /* 0x000fc8000f8e023f */
[----:B------:R-:W-:-:S03]  /*9920*/  @UP0 UIADD3 UR16, UR13, UR5, URZ ;  /* 0x000000050d100290 */ /* 0x000fc6000fffe03f */
[----:B------:R-:W-:Y:S01]  /*9930*/  @UP0 UMOV UR5, UR12 ;  /* 0x0000000c00050c82 */ /* 0x000fe20008000000 */
[----:B------:R-:W-:Y:S08]  /*9940*/  @P0 BRA `(.L_x_287) ;  /* 0x0000000000340947 */ /* 0x000ff00003800000 */
        /* <DEDUP_REMOVED lines=11> */
[----:B------:R-:W-:-:S03]  /*9a00*/  UIADD3 UR16, UR13, UR5, URZ ;  /* 0x000000050d107290 */ /* 0x000fc6000fffe03f */
[----:B------:R-:W-:-:S09]  /*9a10*/  UMOV UR5, UR12 ;  /* 0x0000000c00057c82 */ /* 0x000fd20008000000 */
.L_x_287:
[----:B------:R-:W-:Y:S01]  /*9a20*/  UIMAD UR7, UR19, UR8, URZ ;  /* 0x00000008130772a4 */ /* 0x000fe2000f8e023f */
[----:B------:R-:W-:Y:S01]  /*9a30*/  IMAD.U32 R4, RZ, RZ, UR8 ;  /* 0x00000008ff047e24 */ /* 0x000fe2000f8e00ff */
[----:B------:R-:W-:Y:S01]  /*9a40*/  UIMAD UR6, UR36, -0x80, UR6 ;  /* 0xffffff80240678a4 */ /* 0x000fe2000f8e0206 */
[C---:B------:R-:W-:Y:S01]  /*9a50*/  IADD3 R3, R235.reuse, 0x40, RZ ;  /* 0x00000040eb037810 */ /* 0x040fe20007ffe0ff */
[----:B------:R-:W-:Y:S01]  /*9a60*/  UIMAD UR7, UR18, UR9, UR7 ;  /* 0x00000009120772a4 */ /* 0x000fe2000f8e0207 */
[----:B------:R-:W-:Y:S01]  /*9a70*/  IMAD.WIDE.U32 R4, R4, UR18, R244 ;  /* 0x0000001204047c25 */ /* 0x000fe2000f8e00f4 */
[----:B------:R-:W-:Y:S01]  /*9a80*/  USHF.R.S32.HI UR17, URZ, 0x1f, UR55 ;  /* 0x0000001f3f117899 */ /* 0x000fe20008011437 */
[----:B------:R-:W-:Y:S01]  /*9a90*/  BSSY B0, `(.L_x_288) ;  /* 0x0000018000007945 */ /* 0x000fe20003800000 */
[----:B------:R-:W-:Y:S01]  /*9aa0*/  ULDC.64 UR12, c[0x0][0x468] ;  /* 0x00011a00000c7ab9 */ /* 0x000fe20000000a00 */
[----:B------:R-:W-:Y:S01]  /*9ab0*/  ISETP.GE.AND P2, PT, R235, UR6, PT ;  /* 0x00000006eb007c0c */ /* 0x000fe2000bf46270 */
[----:B------:R-:W-:Y:S01]  /*9ac0*/  IMAD.U32 R0, RZ, RZ, UR7 ;  /* 0x00000007ff007e24 */ /* 0x000fe2000f8e00ff */
[----:B------:R-:W-:Y:S01]  /*9ad0*/  IADD3 R4, P0, R4, UR20, RZ ;  /* 0x0000001404047c10 */ /* 0x000fe2000ff1e0ff */
[----:B------:R-:W-:Y:S01]  /*9ae0*/  UIMAD UR7, UR17, UR12, URZ ;  /* 0x0000000c110772a4 */ /* 0x000fe2000f8e023f */
[----:B------:R-:W-:-:S02]  /*9af0*/  ISETP.GE.AND P1, PT, R3, UR6, PT ;  /* 0x0000000603007c0c */ /* 0x000fc4000bf26270 */
[----:B------:R-:W-:Y:S01]  /*9b00*/  IADD3.X R5, R5, UR21, R0, P0, !PT ;  /* 0x0000001505057c10 */ /* 0x000fe200087fe400 */
[----:B------:R-:W-:Y:S01]  /*9b10*/  IMAD.U32 R0, RZ, RZ, UR12 ;  /* 0x0000000cff007e24 */ /* 0x000fe2000f8e00ff */
[----:B------:R-:W-:Y:S01]  /*9b20*/  UIMAD UR13, UR55, UR13, UR7 ;  /* 0x0000000d370d72a4 */ /* 0x000fe2000f8e0207 */
[----:B------:R-:W-:Y:S02]  /*9b30*/  SHF.R.S32.HI R10, RZ, 0x1f, R235 ;  /* 0x0000001fff0a7819 */ /* 0x000fe400000114eb */
        /* <DEDUP_REMOVED lines=13> */
.L_x_289:
[----:B------:R-:W-:Y:S05]  /*9c10*/  BSYNC B0 ;  /* 0x0000000000007941 */ /* 0x000fea0003800000 */
.L_x_288:
        /* <DEDUP_REMOVED lines=14> */
.L_x_291:
[----:B------:R-:W-:Y:S05]  /*9d00*/  BSYNC B0 ;  /* 0x0000000000007941 */ /* 0x000fea0003800000 */
.L_x_290:
[----:B------:R-:W-:Y:S01]  /*9d10*/  UIMAD UR6, UR19, UR10, URZ ;  /* 0x0000000a130672a4 */ /* 0x000fe2000f8e023f */
[----:B--2---:R-:W-:Y:S01]  /*9d20*/  IMAD.U32 R4, RZ, RZ, UR10 ;  /* 0x0000000aff047e24 */ /* 0x004fe2000f8e00ff */
[----:B------:R-:W-:Y:S01]  /*9d30*/  USHF.R.S32.HI UR8, URZ, 0x1f, UR55 ;  /* 0x0000001f3f087899 */ /* 0x000fe20008011437 */
[----:B------:R-:W-:Y:S01]  /*9d40*/  BSSY B0, `(.L_x_292) ;  /* 0x0000017000007945 */ /* 0x000fe20003800000 */
[----:B------:R-:W-:Y:S01]  /*9d50*/  UIMAD UR6, UR18, UR11, UR6 ;  /* 0x0000000b120672a4 */ /* 0x000fe2000f8e0206 */
[----:B------:R-:W-:-:S05]  /*9d60*/  IMAD.WIDE.U32 R4, R4, UR18, R244 ;  /* 0x0000001204047c25 */ /* 0x000fca000f8e00f4 */
[----:B------:R-:W-:Y:S01]  /*9d70*/  IMAD.U32 R0, RZ, RZ, UR6 ;  /* 0x00000006ff007e24 */ /* 0x000fe2000f8e00ff */
[----:B------:R-:W-:Y:S01]  /*9d80*/  IADD3 R4, P0, R4, UR5, RZ ;  /* 0x0000000504047c10 */ /* 0x000fe2000ff1e0ff */
[----:B------:R-:W-:Y:S02]  /*9d90*/  ULDC.64 UR6, c[0x0][0x470] ;  /* 0x00011c0000067ab9 */ /* 0x000fe40000000a00 */
[----:B------:R-:W-:Y:S01]  /*9da0*/  UIMAD UR5, UR8, UR6, URZ ;  /* 0x00000006080572a4 */ /* 0x000fe2000f8e023f */
[----:B------:R-:W-:Y:S02]  /*9db0*/  IADD3.X R5, R5, UR16, R0, P0, !PT ;  /* 0x0000001005057c10 */ /* 0x000fe400087fe400 */
[----:B------:R-:W-:Y:S01]  /*9dc0*/  MOV R0, UR6 ;  /* 0x0000000600007c02 */ /* 0x000fe20008000f00 */
[----:B------:R-:W-:-:S04]  /*9dd0*/  UIMAD UR7, UR55, UR7, UR5 ;  /* 0x00000007370772a4 */ /* 0x000fc8000f8e0205 */
        /* <DEDUP_REMOVED lines=13> */
.L_x_293:
[----:B------:R-:W-:Y:S05]  /*9eb0*/  BSYNC B0 ;  /* 0x0000000000007941 */ /* 0x000fea0003800000 */
.L_x_292:
        /* <DEDUP_REMOVED lines=13> */
.L_x_285:
[----:B------:R-:W-:Y:S05]  /*9f90*/  BSYNC B1 ;  /* 0x0000000000017941 */ /* 0x000fea0003800000 */
.L_x_268:
[----:B------:R-:W-:Y:S02]  /*9fa0*/  ULDC UR5, c[0x0][0xc] ;  /* 0x0000030000057ab9 */ /* 0x000fe40000000800 */
[----:B------:R-:W-:-:S04]  /*9fb0*/  UIADD3 UR36, UR5, UR36, URZ ;  /* 0x0000002405247290 */ /* 0x000fc8000fffe03f */
[----:B------:R-:W-:-:S06]  /*9fc0*/  UISETP.GE.AND UP0, UPT, UR36, UR61, UPT ;  /* 0x0000003d2400728c */ /* 0x000fcc000bf06270 */
[----:B------:R-:W-:-:S13]  /*9fd0*/  PLOP3.LUT P0, PT, PT, PT, UP0, 0x80, 0x0 ;  /* 0x000000000000781c */ /* 0x000fda0003f0f008 */
[----:B------:R-:W-:Y:S05]  /*9fe0*/  @P0 BRA `(.L_x_294) ;  /* 0x0000000000040947 */ /* 0x000fea0003800000 */
[----:B------:R-:W-:Y:S05]  /*9ff0*/  BRA `(.L_x_295) ;  /* 0xffffff6800b87947 */ /* 0x000fea000383ffff */
.L_x_294:
[----:B------:R-:W-:Y:S05]  /*a000*/  EXIT ;  /* 0x000000000000794d */ /* 0x000fea0003800000 */
.L_x_296:
        /* <DEDUP_REMOVED lines=15> */
.L_x_1336:


//--------------------- .text._ZN5flash44flash_bwd_dq_dk_dv_loop_seqk_parallel_kernelI23Flash_bwd_kernel_traitsILi32ELi128ELi128ELi8ELi4ELi4ELi4ELb1ELb0EN7cutlass6half_tE19Flash_kernel_traitsILi32ELi128ELi128ELi8ES3_EELb0ELb0ELb0ELb0ELb0ELb1ELb1EEEvNS_16Flash_bwd_paramsE --------------------------
	.section	.text._ZN5flash44flash_bwd_dq_dk_dv_loop_seqk_parallel_kernelI23Flash_bwd_kernel_traitsILi32ELi128ELi128ELi8ELi4ELi4ELi4ELb1ELb0EN7cutlass6half_tE19Flash_kernel_traitsILi32ELi128ELi128ELi8ES3_EELb0ELb0ELb0ELb0ELb0ELb1ELb1EEEvNS_16Flash_bwd_paramsE,"ax",@progbits
	.align	128
        .global         _ZN5flash44flash_bwd_dq_dk_dv_loop_seqk_parallel_kernelI23Flash_bwd_kernel_traitsILi32ELi128ELi128ELi8ELi4ELi4ELi4ELb1ELb0EN7cutlass6half_tE19Flash_kernel_traitsILi32ELi128ELi128ELi8ES3_EELb0ELb0ELb0ELb0ELb0ELb1ELb1EEEvNS_16Flash_bwd_paramsE
        .type           _ZN5flash44flash_bwd_dq_dk_dv_loop_seqk_parallel_kernelI23Flash_bwd_kernel_traitsILi32ELi128ELi128ELi8ELi4ELi4ELi4ELb1ELb0EN7cutlass6half_tE19Flash_kernel_traitsILi32ELi128ELi128ELi8ES3_EELb0ELb0ELb0ELb0ELb0ELb1ELb1EEEvNS_16Flash_bwd_paramsE,@function
        .size           _ZN5flash44flash_bwd_dq_dk_dv_loop_seqk_parallel_kernelI23Flash_bwd_kernel_traitsILi32ELi128ELi128ELi8ELi4ELi4ELi4ELb1ELb0EN7cutlass6half_tE19Flash_kernel_traitsILi32ELi128ELi128ELi8ES3_EELb0ELb0ELb0ELb0ELb0ELb1ELb1EEEvNS_16Flash_bwd_paramsE,(.L_x_1337 - _ZN5flash44flash_bwd_dq_dk_dv_loop_seqk_parallel_kernelI23Flash_bwd_kernel_traitsILi32ELi128ELi128ELi8ELi4ELi4ELi4ELb1ELb0EN7cutlass6half_tE19Flash_kernel_traitsILi32ELi128ELi128ELi8ES3_EELb0ELb0ELb0ELb0ELb0ELb1ELb1EEEvNS_16Flash_bwd_paramsE)
        .other          _ZN5flash44flash_bwd_dq_dk_dv_loop_seqk_parallel_kernelI23Flash_bwd_kernel_traitsILi32ELi128ELi128ELi8ELi4ELi4ELi4ELb1ELb0EN7cutlass6half_tE19Flash_kernel_traitsILi32ELi128ELi128ELi8ES3_EELb0ELb0ELb0ELb0ELb0ELb1ELb1EEEvNS_16Flash_bwd_paramsE,@"STO_CUDA_ENTRY STV_DEFAULT"
_ZN5flash44flash_bwd_dq_dk_dv_loop_seqk_parallel_kernelI23Flash_bwd_kernel_traitsILi32ELi128ELi128ELi8ELi4ELi4ELi4ELb1ELb0EN7cutlass6half_tE19Flash_kernel_traitsILi32ELi128ELi128ELi8ES3_EELb0ELb0ELb0ELb0ELb0ELb1ELb1EEEvNS_16Flash_bwd_paramsE:
.text._ZN5flash44flash_bwd_dq_dk_dv_loop_seqk_parallel_kernelI23Flash_bwd_kernel_traitsILi32ELi128ELi128ELi8ELi4ELi4ELi4ELb1ELb0EN7cutlass6half_tE19Flash_kernel_traitsILi32ELi128ELi128ELi8ES3_EELb0ELb0ELb0ELb0ELb0ELb1ELb1EEEvNS_16Flash_bwd_paramsE:
[----:B------:R-:W1:Y:S08]  /*0000*/  LDC R1, c[0x0][0x28] ;  /* 0x00000a00ff017b82 */ /* 0x000e700000000800 */
[----:B------:R-:W2:Y:S01]  /*0010*/  S2UR UR33, SR_CTAID.X ;  /* 0x00000000002179c3 */ /* 0x000ea20000002500 */
[----:B------:R-:W-:Y:S01]  /*0020*/  ULDC UR4, c[0x0][0x2c8] ;  /* 0x0000b20000047ab9 */ /* 0x000fe20000000800 */
[----:B-1----:R-:W-:Y:S01]  /*0030*/  VIADD R1, R1, 0xffffff10 ;  /* 0xffffff1001017836 */ /* 0x002fe20000000000 */
[----:B------:R-:W-:-:S04]  /*0040*/  UIADD3 UR5, UR4, 0x7f, URZ ;  /* 0x0000007f04057890 */ /* 0x000fc8000fffe03f */
[----:B------:R-:W-:-:S04]  /*0050*/  USHF.R.S32.HI UR4, URZ, 0x1f, UR5 ;  /* 0x0000001f3f047899 */ /* 0x000fc80008011405 */
[----:B------:R-:W-:-:S04]  /*0060*/  ULEA.HI UR4, UR4, UR5, URZ, 0x7 ;  /* 0x0000000504047291 */ /* 0x000fc8000f8f383f */
[----:B------:R-:W-:-:S06]  /*0070*/  USHF.R.S32.HI UR6, URZ, 0x7, UR4 ;  /* 0x000000073f067899 */ /* 0x000fcc0008011404 */
[----:B------:R-:W-:Y:S01]  /*0080*/  MOV R0, UR6 ;  /* 0x0000000600007c02 */ /* 0x000fe20008000f00 */
[----:B--2---:R-:W-:-:S04]  /*0090*/  UISETP.GE.AND UP0, UPT, UR33, UR6, UPT ;  /* 0x000000062100728c */ /* 0x004fc8000bf06270 */
[----:B------:R1:W-:Y:S02]  /*00a0*/  STL [R1+0x64], R0 ;  /* 0x0000640001007387 */ /* 0x0003e40000100800 */
[----:B------:R-:W-:-:S13]  /*00b0*/  PLOP3.LUT P0, PT, PT, PT, UP0, 0x80, 0x0 ;  /* 0x000000000000781c */ /* 0x000fda0003f0f008 */
[----:B------:R-:W-:Y:S05]  /*00c0*/  @P0 EXIT ;  /* 0x000000000000094d */ /* 0x000fea0003800000 */
[----:B------:R-:W2:Y:S01]  /*00d0*/  S2R R21, SR_TID.X ;  /* 0x0000000000157919 */ /* 0x000ea20000002100 */
[----:B------:R-:W3:Y:S01]  /*00e0*/  S2UR UR4, SR_CgaCtaId ;  /* 0x00000000000479c3 */ /* 0x000ee20000008800 */
[----:B------:R-:W-:Y:S01]  /*00f0*/  UMOV UR5, 0x400 ;  /* 0x0000040000057882 */ /* 0x000fe20000000000 */
[----:B------:R-:W-:Y:S01]  /*0100*/  IMAD.MOV.U32 R237, RZ, RZ, -0x10 ;  /* 0xfffffff0ffed7424 */ /* 0x000fe200078e00ff */
[----:B------:R-:W-:Y:S01]  /*0110*/  ULDC.64 UR10, c[0x0][0x208] ;  /* 0x00008200000a7ab9 */ /* 0x000fe20000000a00 */
[----:B------:R-:W-:Y:S01]  /*0120*/  IMAD.MOV.U32 R155, RZ, RZ, 0x20 ;  /* 0x00000020ff9b7424 */ /* 0x000fe200078e00ff */
[----:B------:R-:W-:Y:S01]  /*0130*/  UMOV UR61, 0xffffe000 ;  /* 0xffffe000003d7882 */ /* 0x000fe20000000000 */
[----:B------:R-:W-:Y:S02]  /*0140*/  IMAD.MOV.U32 R152, RZ, RZ, 0x40 ;  /* 0x00000040ff987424 */ /* 0x000fe400078e00ff */
[----:B------:R-:W4:Y:S08]  /*0150*/  S2UR UR58, SR_CTAID.Z ;  /* 0x00000000003a79c3 */ /* 0x000f300000002700 */
[----:B------:R-:W5:Y:S01]  /*0160*/  S2UR UR45, SR_CTAID.Y ;  /* 0x00000000002d79c3 */ /* 0x000f620000002600 */
[----:B---3--:R-:W-:Y:S01]  /*0170*/  ULEA UR4, UR4, UR5, 0x18 ;  /* 0x0000000504047291 */ /* 0x008fe2000f8ec03f */
[----:B--2---:R-:W-:Y:S01]  /*0180*/  SHF.R.S32.HI R11, RZ, 0x1f, R21 ;  /* 0x0000001fff0b7819 */ /* 0x004fe20000011415 */
[----:B----4-:R-:W-:-:S03]  /*0190*/  USHF.R.S32.HI UR5, URZ, 0x1f, UR58 ;  /* 0x0000001f3f057899 */ /* 0x010fc6000801143a */
[CC--:B------:R-:W-:Y:S02]  /*01a0*/  LEA.HI R3, R11.reuse, R21.reuse, RZ, 0x2 ;  /* 0x000000150b037211 */ /* 0x0c0fe400078f10ff */
[----:B------:R-:W-:Y:S02]  /*01b0*/  LEA.HI R10, R11, R21, RZ, 0x5 ;  /* 0x000000150b0a7211 */ /* 0x000fe400078f28ff */
[--C-:B------:R-:W-:Y:S01]  /*01c0*/  SHF.R.S32.HI R4, RZ, 0x2, R3.reuse ;  /* 0x00000002ff047819 */ /* 0x100fe20000011403 */
[----:B-----5:R-:W-:Y:S01]  /*01d0*/  USHF.L.U32 UR6, UR45, 0x7, URZ ;  /* 0x000000072d067899 */ /* 0x020fe2000800063f */
[----:B-1----:R-:W-:Y:S02]  /*01e0*/  SHF.R.S32.HI R0, RZ, 0x1f, R3 ;  /* 0x0000001fff007819 */ /* 0x002fe40000011403 */
        /* <DEDUP_REMOVED lines=36> */
[----:B------:R-:W-:Y:S01]  /*0430*/  LOP3.LUT R2, R2, 0xfffffffc, RZ, 0xc0, !PT ;  /* 0xfffffffc02027812 */ /* 0x000fe200078ec0ff */
[----:B------:R-:W-:Y:S01]  /*0440*/  IMAD.SHL.U32 R21, R21, 0x2, RZ ;  /* 0x0000000215157824 */ /* 0x000fe200078e00ff */
[----:B------:R-:W-:-:S02]  /*0450*/  LOP3.LUT R3, R10, 0x3fffffe, RZ, 0xc0, !PT ;  /* 0x03fffffe0a037812 */ /* 0x000fc400078ec0ff */
[----:B------:R-:W-:Y:S01]  /*0460*/  SHF.R.S32.HI R11, RZ, 0x7, R11 ;  /* 0x00000007ff0b7819 */ /* 0x000fe2000001140b */
[----:B------:R-:W-:Y:S01]  /*0470*/  IMAD.IADD R161, R4, 0x1, -R2 ;  /* 0x0000000104a17824 */ /* 0x000fe200078e0a02 */
[----:B------:R-:W-:Y:S01]  /*0480*/  SHF.R.S32.HI R15, RZ, 0x1f, R0 ;  /* 0x0000001fff0f7819 */ /* 0x000fe20000011400 */
[----:B------:R-:W-:Y:S01]  /*0490*/  IMAD.IADD R4, R8, 0x1, -R3 ;  /* 0x0000000108047824 */ /* 0x000fe200078e0a03 */
[-C--:B------:R-:W-:Y:S01]  /*04a0*/  LEA.HI R2, R0, R0.reuse, RZ, 0x1 ;  /* 0x0000000000027211 */ /* 0x080fe200078f08ff */
[----:B------:R-:W-:Y:S01]  /*04b0*/  IMAD R3, R11, 0x8, R14 ;  /* 0x000000080b037824 */ /* 0x000fe200078e020e */
[----:B------:R-:W-:Y:S01]  /*04c0*/  LEA.HI R12, R15, R0, RZ, 0x3 ;  /* 0x000000000f0c7211 */ /* 0x000fe200078f18ff */
[----:B------:R1:W-:Y:S01]  /*04d0*/  STL [R1+0x50], R6 ;  /* 0x0000500601007387 */ /* 0x0003e20000100800 */
        /* <DEDUP_REMOVED lines=20> */
[C---:B------:R-:W-:Y:S01]  /*0620*/  LOP3.LUT P5, RZ, R7.reuse, 0x2, RZ, 0xc0, !PT ;  /* 0x0000000207ff7812 */ /* 0x040fe200078ac0ff */
[----:B------:R-:W-:Y:S01]  /*0630*/  IMAD.IADD R10, R7, 0x1, -R0 ;  /* 0x00000001070a7824 */ /* 0x000fe200078e0a00 */
[C---:B------:R-:W-:Y:S01]  /*0640*/  LOP3.LUT P0, RZ, R2.reuse, 0x2, RZ, 0xc0, !PT ;  /* 0x0000000202ff7812 */ /* 0x040fe2000780c0ff */
[----:B-1----:R-:W-:Y:S01]  /*0650*/  IMAD.SHL.U32 R6, R2, 0x40, RZ ;  /* 0x0000004002067824 */ /* 0x002fe200078e00ff */
[----:B------:R-:W-:Y:S01]  /*0660*/  LOP3.LUT R2, R3, 0x1c0, RZ, 0xc0, !PT ;  /* 0x000001c003027812 */ /* 0x000fe200078ec0ff */
[----:B------:R-:W-:Y:S01]  /*0670*/  IMAD.SHL.U32 R0, R161, 0x10, RZ ;  /* 0x00000010a1007824 */ /* 0x000fe200078e00ff */
[----:B------:R-:W-:Y:S01]  /*0680*/  LOP3.LUT P4, RZ, R7, 0x4, RZ, 0xc0, !PT ;  /* 0x0000000407ff7812 */ /* 0x000fe2000788c0ff */
[----:B------:R-:W-:Y:S01]  /*0690*/  IMAD.SHL.U32 R3, R161, 0x400, RZ ;  /* 0x00000400a1037824 */ /* 0x000fe200078e00ff */
[----:B------:R-:W-:Y:S02]  /*06a0*/  SHF.R.S32.HI R4, RZ, 0x3, R12 ;  /* 0x00000003ff047819 */ /* 0x000fe4000001140c */
[----:B------:R-:W-:-:S02]  /*06b0*/  LEA.HI.SX32 R7, R20, R0, 0x1e ;  /* 0x0000000014077211 */ /* 0x000fc400078ff2ff */
[----:B------:R-:W-:Y:S01]  /*06c0*/  LOP3.LUT R5, R9, 0x30, R0, 0xf8, !PT ;  /* 0x0000003009057812 */ /* 0x000fe200078ef800 */
[----:B------:R-:W-:Y:S01]  /*06d0*/  IMAD R12, R4, 0x200, R3 ;  /* 0x00000200040c7824 */ /* 0x000fe200078e0203 */
[----:B------:R-:W-:Y:S01]  /*06e0*/  LEA.HI R2, R2, R2, RZ, 0x1d ;  /* 0x0000000202027211 */ /* 0x000fe200078fe8ff */
[----:B------:R1:W-:Y:S01]  /*06f0*/  STL [R1+0x58], R7 ;  /* 0x0000580701007387 */ /* 0x0003e20000100800 */
[----:B------:R-:W-:Y:S01]  /*0700*/  LOP3.LUT R0, R6, 0xc0, RZ, 0xc0, !PT ;  /* 0x000000c006007812 */ /* 0x000fe200078ec0ff */
[----:B------:R-:W-:Y:S01]  /*0710*/  IMAD R17, R4, 0x8, R17 ;  /* 0x0000000804117824 */ /* 0x000fe200078e0211 */
[----:B------:R-:W-:Y:S01]  /*0720*/  IADD3 R19, R2, R19, R3 ;  /* 0x0000001302137210 */ /* 0x000fe20007ffe003 */
[----:B------:R-:W-:Y:S01]  /*0730*/  IMAD.SHL.U32 R4, R16, 0x40, RZ ;  /* 0x0000004010047824 */ /* 0x000fe200078e00ff */
[----:B------:R-:W-:Y:S01]  /*0740*/  LOP3.LUT R3, R0, 0x8, R22, 0xf8, !PT ;  /* 0x0000000800037812 */ /* 0x000fe200078ef816 */
[----:B------:R-:W-:Y:S01]  /*0750*/  IMAD.SHL.U32 R6, R14, 0x8, RZ ;  /* 0x000000080e067824 */ /* 0x000fe200078e00ff */
[----:B------:R-:W-:Y:S01]  /*0760*/  SHF.R.U32.HI R149, RZ, 0x3, R0 ;  /* 0x00000003ff957819 */ /* 0x000fe20000011600 */
[----:B------:R-:W-:Y:S01]  /*0770*/  IMAD R0, R161, 0x200, R8 ;  /* 0x00000200a1007824 */ /* 0x000fe200078e0208 */
[----:B------:R-:W-:-:S02]  /*0780*/  LOP3.LUT R5, R5, 0x8, R22, 0xf8, !PT ;  /* 0x0000000805057812 */ /* 0x000fc400078ef816 */
[----:B------:R-:W-:Y:S01]  /*0790*/  SHF.R.U32.HI R2, RZ, 0x3, R9 ;  /* 0x00000003ff027819 */ /* 0x000fe20000011609 */
[----:B------:R-:W-:Y:S01]  /*07a0*/  IMAD R10, R10, 0x20, R0 ;  /* 0x000000200a0a7824 */ /* 0x000fe200078e0200 */
[----:B------:R-:W-:Y:S01]  /*07b0*/  LOP3.LUT R149, R3, R149, RZ, 0x3c, !PT ;  /* 0x0000009503957212 */ /* 0x000fe200078e3cff */
[----:B------:R-:W-:Y:S01]  /*07c0*/  IMAD.SHL.U32 R0, R11, 0x8, RZ ;  /* 0x000000080b007824 */ /* 0x000fe200078e00ff */
[----:B------:R-:W-:Y:S01]  /*07d0*/  LOP3.LUT R3, R5, R2, RZ, 0x3c, !PT ;  /* 0x0000000205037212 */ /* 0x000fe200078e3cff */
[----:B------:R-:W-:Y:S01]  /*07e0*/  IMAD.SHL.U32 R9, R14, 0x10, RZ ;  /* 0x000000100e097824 */ /* 0x000fe200078e00ff */
[----:B------:R-:W-:Y:S01]  /*07f0*/  LOP3.LUT R2, R21, 0x6, RZ, 0xc0, !PT ;  /* 0x0000000615027812 */ /* 0x000fe200078ec0ff */
[----:B------:R-:W-:Y:S01]  /*0800*/  IMAD.U32 R149, R18, 0x20, R149 ;  /* 0x0000002012957824 */ /* 0x000fe200078e0095 */
[----:B------:R-:W-:Y:S01]  /*0810*/  R2P PR, R16, 0x6 ;  /* 0x0000000610007804 */ /* 0x000fe20000000000 */
[----:B------:R-:W-:Y:S01]  /*0820*/  IMAD R3, R14, 0x200, R3 ;  /* 0x000002000e037824 */ /* 0x000fe200078e0203 */
[----:B------:R-:W-:Y:S01]  /*0830*/  LOP3.LUT R4, R4, 0x1c0, RZ, 0xc0, !PT ;  /* 0x000001c004047812 */ /* 0x000fe200078ec0ff */
[----:B------:R-:W-:Y:S01]  /*0840*/  IMAD R2, R11, 0x40, R2 ;  /* 0x000000400b027824 */ /* 0x000fe200078e0202 */
[----:B------:R-:W-:-:S02]  /*0850*/  LOP3.LUT R6, R6, 0x8, RZ, 0xc0, !PT ;  /* 0x0000000806067812 */ /* 0x000fc400078ec0ff */
[----:B-1----:R-:W-:Y:S02]  /*0860*/  LOP3.LUT R7, R0, 0x8, RZ, 0xc0, !PT ;  /* 0x0000000800077812 */ /* 0x002fe400078ec0ff */
[----:B------:R-:W-:Y:S01]  /*0870*/  SHF.R.S32.HI R0, RZ, 0x1, R13 ;  /* 0x00000001ff007819 */ /* 0x000fe2000001140d */
[----:B------:R1:W-:Y:S01]  /*0880*/  STL [R1+0x54], R2 ;  /* 0x0000540201007387 */ /* 0x0003e20000100800 */
[----:B------:R-:W-:Y:S02]  /*0890*/  SHF.R.U32.HI R151, RZ, 0x3, R4 ;  /* 0x00000003ff977819 */ /* 0x000fe40000011604 */
[C---:B------:R-:W-:Y:S01]  /*08a0*/  LOP3.LUT P3, RZ, R0.reuse, 0x2, RZ, 0xc0, !PT ;  /* 0x0000000200ff7812 */ /* 0x040fe2000786c0ff */
[----:B------:R-:W-:Y:S01]  /*08b0*/  IMAD.SHL.U32 R0, R0, 0x40, RZ ;  /* 0x0000004000007824 */ /* 0x000fe200078e00ff */
[----:B------:R-:W-:Y:S02]  /*08c0*/  LOP3.LUT R9, R7, 0x10, R9, 0xf8, !PT ;  /* 0x0000001007097812 */ /* 0x000fe400078ef809 */
[----:B------:R-:W-:Y:S01]  /*08d0*/  LOP3.LUT R151, R151, R4, R6, 0x1e, !PT ;  /* 0x0000000497977212 */ /* 0x000fe200078e1e06 */
[----:B------:R-:W-:Y:S01]  /*08e0*/  IMAD.U32 R4, RZ, RZ, UR5 ;  /* 0x00000005ff047e24 */ /* 0x000fe2000f8e00ff */
[----:B------:R-:W-:Y:S01]  /*08f0*/  LOP3.LUT R0, R0, 0xc0, RZ, 0xc0, !PT ;  /* 0x000000c000007812 */ /* 0x000fe200078ec0ff */
[----:B------:R-:W-:Y:S01]  /*0900*/  IMAD.U32 R4, RZ, RZ, UR6 ;  /* 0x00000006ff047e24 */ /* 0x000fe2000f8e00ff */
[----:B------:R-:W-:Y:S01]  /*0910*/  USHF.R.S32.HI UR6, URZ, 0x1f, UR58 ;  /* 0x0000001f3f067899 */ /* 0x000fe2000801143a */
[----:B------:R-:W-:Y:S01]  /*0920*/  IMAD.IADD R151, R12, 0x1, R151 ;  /* 0x000000010c977824 */ /* 0x000fe200078e0297 */
[----:B------:R-:W-:Y:S01]  /*0930*/  SHF.R.U32.HI R8, RZ, 0x3, R0 ;  /* 0x00000003ff087819 */ /* 0x000fe20000011600 */
[----:B------:R-:W-:Y:S01]  /*0940*/  USHF.R.S32.HI UR5, URZ, 0x1f, UR45 ;  /* 0x0000001f3f057899 */ /* 0x000fe2000801142d */
[----:B------:R-:W-:-:S02]  /*0950*/  LEA R241, R19, UR4, 0x1 ;  /* 0x0000000413f17c11 */ /* 0x000fc4000f8e08ff */
[----:B------:R-:W-:Y:S01]  /*0960*/  LOP3.LUT R8, R8, R0, R7, 0x1e, !PT ;  /* 0x0000000008087212 */ /* 0x000fe200078e1e07 */
[----:B------:R-:W-:Y:S01]  /*0970*/  IMAD.SHL.U32 R0, R17, 0x20, RZ ;  /* 0x0000002011007824 */ /* 0x000fe200078e00ff */
[----:B------:R-:W-:Y:S01]  /*0980*/  SEL R237, R237, 0x10, !P6 ;  /* 0x00000010eded7807 */ /* 0x000fe20007000000 */
[----:B------:R-:W-:Y:S01]  /*0990*/  IMAD.U32 R4, RZ, RZ, UR5 ;  /* 0x00000005ff047e24 */ /* 0x000fe2000f8e00ff */
[----:B------:R-:W-:Y:S01]  /*09a0*/  SEL R238, R155, 0xffffffe0, !P5 ;  /* 0xffffffe09bee7807 */ /* 0x000fe20006800000 */
[----:B------:R-:W-:Y:S01]  /*09b0*/  IMAD R161, R161, 0x200, R0 ;  /* 0x00000200a1a17824 */ /* 0x000fe200078e0200 */
[----:B------:R-:W-:Y:S01]  /*09c0*/  SEL R152, R152, 0xffffffc0, !P2 ;  /* 0xffffffc098987807 */ /* 0x000fe20005000000 */
[----:B------:R-:W-:Y:S01]  /*09d0*/  IMAD.IADD R8, R8, 0x1, R10 ;  /* 0x0000000108087824 */ /* 0x000fe200078e020a */
[----:B------:R-:W-:Y:S01]  /*09e0*/  SEL R150, R155, 0xffffffe0, !P0 ;  /* 0xffffffe09b967807 */ /* 0x000fe20004000000 */
[----:B-1----:R-:W-:Y:S01]  /*09f0*/  IMAD.SHL.U32 R2, R15, 0x40, RZ ;  /* 0x000000400f027824 */ /* 0x002fe200078e00ff */
[----:B------:R-:W-:Y:S01]  /*0a00*/  LEA R149, R149, UR4, 0x1 ;  /* 0x0000000495957c11 */ /* 0x000fe2000f8e08ff */
[----:B------:R-:W-:Y:S01]  /*0a10*/  VIADD R236, R241, 0x40 ;  /* 0x00000040f1ec7836 */ /* 0x000fe20000000000 */
[----:B------:R-:W-:Y:S01]  /*0a20*/  LOP3.LUT P0, RZ, R15, 0x2, RZ, 0xc0, !PT ;  /* 0x000000020fff7812 */ /* 0x000fe2000780c0ff */
[C---:B------:R-:W-:Y:S01]  /*0a30*/  @P4 VIADD R236, R241.reuse, 0xffffffc0 ;  /* 0xffffffc0f1ec4836 */ /* 0x040fe20000000000 */
[----:B------:R-:W-:Y:S01]  /*0a40*/  LOP3.LUT R2, R2, 0xc0, RZ, 0xc0, !PT ;  /* 0x000000c002027812 */ /* 0x000fe200078ec0ff */
[----:B------:R-:W-:Y:S01]  /*0a50*/  IMAD.IADD R242, R241, 0x1, R237 ;  /* 0x00000001f1f27824 */ /* 0x000fe200078e02ed */
[----:B------:R-:W-:Y:S01]  /*0a60*/  SEL R155, R155, 0xffffffe0, !P0 ;  /* 0xffffffe09b9b7807 */ /* 0x000fe20004000000 */
[----:B------:R-:W-:Y:S01]  /*0a70*/  IMAD.IADD R237, R237, 0x1, R236 ;  /* 0x00000001eded7824 */ /* 0x000fe200078e02ec */
[----:B------:R-:W-:Y:S01]  /*0a80*/  SHF.R.U32.HI R5, RZ, 0x3, R2 ;  /* 0x00000003ff057819 */ /* 0x000fe20000011602 */
[----:B------:R-:W-:-:S02]  /*0a90*/  IMAD.IADD R243, R241, 0x1, R238 ;  /* 0x00000001f1f37824 */ /* 0x000fc400078e02ee */
[----:B------:R-:W-:Y:S01]  /*0aa0*/  IMAD.IADD R240, R242, 0x1, R238 ;  /* 0x00000001f2f07824 */ /* 0x000fe200078e02ee */
[C---:B------:R-:W-:Y:S01]  /*0ab0*/  LOP3.LUT R6, R5.reuse, R2, R6, 0x1e, !PT ;  /* 0x0000000205067212 */ /* 0x040fe200078e1e06 */
[----:B------:R-:W-:Y:S01]  /*0ac0*/  IMAD.IADD R239, R238, 0x1, R236 ;  /* 0x00000001eeef7824 */ /* 0x000fe200078e02ec */
[----:B------:R-:W-:Y:S01]  /*0ad0*/  LOP3.LUT R2, R5, R9, R2, 0x1e, !PT ;  /* 0x0000000905027212 */ /* 0x000fe200078e1e02 */
[----:B------:R-:W-:Y:S02]  /*0ae0*/  IMAD.IADD R150, R150, 0x1, R149 ;  /* 0x0000000196967824 */ /* 0x000fe400078e0295 */
[----:B------:R-:W-:Y:S02]  /*0af0*/  IMAD.IADD R161, R161, 0x1, R6 ;  /* 0x00000001a1a17824 */ /* 0x000fe400078e0206 */
[----:B------:R-:W-:Y:S02]  /*0b00*/  IMAD.IADD R156, R0, 0x1, R2 ;  /* 0x00000001009c7824 */ /* 0x000fe400078e0202 */
[----:B------:R-:W-:Y:S01]  /*0b10*/  IMAD.U32 R0, RZ, RZ, UR6 ;  /* 0x00000006ff007e24 */ /* 0x000fe2000f8e00ff */
[----:B------:R-:W-:Y:S01]  /*0b20*/  UIADD3 UR6, UR4, 0x6000, URZ ;  /* 0x0000600004067890 */ /* 0x000fe2000fffe03f */
[----:B------:R-:W-:Y:S01]  /*0b30*/  IMAD.U32 R2, RZ, RZ, UR5 ;  /* 0x00000005ff027e24 */ /* 0x000fe2000f8e00ff */
[----:B------:R-:W-:Y:S01]  /*0b40*/  UIADD3 UR5, UR4, 0x8000, URZ ;  /* 0x0000800004057890 */ /* 0x000fe2000fffe03f */
[----:B------:R-:W-:Y:S01]  /*0b50*/  LEA R2, R3, UR4, 0x1 ;  /* 0x0000000403027c11 */ /* 0x000fe2000f8e08ff */
[----:B------:R-:W-:-:S02]  /*0b60*/  IMAD.IADD R238, R238, 0x1, R237 ;  /* 0x00000001eeee7824 */ /* 0x000fc400078e02ed */
[----:B------:R-:W-:Y:S02]  /*0b70*/  LEA R4, R8, UR6, 0x1 ;  /* 0x0000000608047c11 */ /* 0x000fe4000f8e08ff */
[----:B------:R-:W-:-:S03]  /*0b80*/  LEA R151, R151, UR5, 0x1 ;  /* 0x0000000597977c11 */ /* 0x000fc6000f8e08ff */
[C---:B------:R-:W-:Y:S01]  /*0b90*/  VIADD R0, R4.reuse, 0x20 ;  /* 0x0000002004007836 */ /* 0x040fe20000000000 */
[----:B------:R1:W-:Y:S01]  /*0ba0*/  STL [R1+0x5c], R4 ;  /* 0x00005c0401007387 */ /* 0x0003e20000100800 */
[----:B------:R-:W-:Y:S02]  /*0bb0*/  @P3 VIADD R0, R4, 0xffffffe0 ;  /* 0xffffffe004003836 */ /* 0x000fe40000000000 */
[C---:B------:R-:W-:Y:S02]  /*0bc0*/  VIADD R157, R151.reuse, 0x20 ;  /* 0x00000020979d7836 */ /* 0x040fe40000000000 */
[C---:B------:R-:W-:Y:S01]  /*0bd0*/  @P1 VIADD R157, R151.reuse, 0xffffffe0 ;  /* 0xffffffe0979d1836 */ /* 0x040fe20000000000 */
[----:B------:R1:W-:Y:S01]  /*0be0*/  STL [R1+0x60], R0 ;  /* 0x0000600001007387 */ /* 0x0003e20000100800 */
[----:B------:R-:W-:Y:S02]  /*0bf0*/  IMAD.IADD R153, R151, 0x1, R152 ;  /* 0x0000000197997824 */ /* 0x000fe400078e0298 */
[----:B------:R-:W-:-:S02]  /*0c00*/  IMAD.IADD R152, R152, 0x1, R157 ;  /* 0x0000000198987824 */ /* 0x000fc400078e029d */
[C---:B------:R-:W-:Y:S02]  /*0c10*/  VIADD R160, R157.reuse, 0x2000 ;  /* 0x000020009da07836 */ /* 0x040fe40000000000 */
[C---:B------:R-:W-:Y:S02]  /*0c20*/  VIADD R159, R157.reuse, 0x4000 ;  /* 0x000040009d9f7836 */ /* 0x040fe40000000000 */
[----:B------:R-:W-:-:S07]  /*0c30*/  VIADD R158, R157, 0x6000 ;  /* 0x000060009d9e7836 */ /* 0x000fce0000000000 */
.L_x_325:
        /* <DEDUP_REMOVED lines=16> */
[----:B-12-4-:R-:W-:Y:S01]  /*0d40*/  IMAD.U32 R4, RZ, RZ, UR6 ;  /* 0x00000006ff047e24 */ /* 0x016fe2000f8e00ff */
        /* <DEDUP_REMOVED lines=13> */
[----:B---3--:R-:W2:Y:S01]  /*0e20*/  @P1 LDG.E R8, desc[UR10][R6.64] ;  /* 0x0000000a06081981 */ /* 0x008ea2000c1e1900 */
[----:B------:R-:W-:-:S04]  /*0e30*/  UIADD3 UR6, UP0, UR16, UR12, URZ ;  /* 0x0000000c10067290 */ /* 0x000fc8000ff1e03f */
[----:B------:R-:W-:Y:S01]  /*0e40*/  PLOP3.LUT P2, PT, PT, PT, UP4, 0x80, 0x0 ;  /* 0x000000000000781c */ /* 0x000fe20003f4f048 */
[----:B------:R-:W-:Y:S01]  /*0e50*/  UIADD3.X UR5, UR5, UR13, URZ, UP0, !UPT ;  /* 0x0000000d05057290 */ /* 0x000fe200087fe43f */
[----:B------:R1:W3:Y:S02]  /*0e60*/  @P0 LDG.E R6, desc[UR10][R4.64] ;  /* 0x0000000a04060981 */ /* 0x0002e4000c1e1900 */
[----:B-1----:R-:W-:Y:S02]  /*0e70*/  IMAD.U32 R4, RZ, RZ, UR15 ;  /* 0x0000000fff047e24 */ /* 0x002fe4000f8e00ff */
[----:B------:R-:W-:-:S05]  /*0e80*/  IMAD.U32 R5, RZ, RZ, UR14 ;  /* 0x0000000eff057e24 */ /* 0x000fca000f8e00ff */
[----:B------:R-:W4:Y:S04]  /*0e90*/  @P3 LDG.E R7, desc[UR10][R4.64] ;  /* 0x0000000a04073981 */ /* 0x000f28000c1e1900 */
[----:B------:R1:W5:Y:S02]  /*0ea0*/  @P3 LDG.E R0, desc[UR10][R4.64+0x4] ;  /* 0x0000040a04003981 */ /* 0x000364000c1e1900 */
        /* <DEDUP_REMOVED lines=28> */
.L_x_297:
        /* <DEDUP_REMOVED lines=10> */
[----:B------:R-:W-:Y:S02]  /*1110*/  UIMAD.WIDE.U32 UR16, UR45, UR8, URZ ;  /* 0x000000082d1072a5 */ /* 0x000fe4000f8e003f */
[----:B------:R-:W-:Y:S02]  /*1120*/  UIMAD UR8, UR59, UR8, URZ ;  /* 0x000000083b0872a4 */ /* 0x000fe4000f8e023f */
        /* <DEDUP_REMOVED lines=50> */
[----:B------:R-:W-:Y:S01]  /*1450*/  IABS R0, UR58 ;  /* 0x0000003a00007c13 */ /* 0x000fe20008000000 */
[----:B------:R-:W-:Y:S01]  /*1460*/  ULDC UR35, c[0x0][0x2c4] ;  /* 0x0000b10000237ab9 */ /* 0x000fe20000000800 */
[----:B------:R-:W-:Y:S01]  /*1470*/  @UP1 UIADD3 UR24, UR15, UR21, URZ ;  /* 0x000000150f181290 */ /* 0x000fe2000fffe03f */
[----:B------:R-:W-:Y:S01]  /*1480*/  IMAD.HI.U32 R3, R5, R3, R4 ;  /* 0x0000000305037227 */ /* 0x000fe200078e0004 */
[----:B------:R-:W-:Y:S01]  /*1490*/  UIMAD.WIDE.U32 UR14, UR8, UR12, URZ ;  /* 0x0000000c080e72a5 */ /* 0x000fe2000f8e003f */
[----:B------:R-:W-:Y:S01]  /*14a0*/  @UP0 UMOV UR48, UR16 ;  /* 0x0000001000300c82 */ /* 0x000fe20008000000 */
[----:B------:R-:W-:-:S03]  /*14b0*/  UIMAD UR5, UR8, UR5, UR7 ;  /* 0x00000005080572a4 */ /* 0x000fc6000f8e0207 */
[----:B------:R-:W-:Y:S01]  /*14c0*/  IMAD.HI.U32 R3, R3, R0, RZ ;  /* 0x0000000003037227 */ /* 0x000fe200078e00ff */
[----:B------:R-:W-:Y:S02]  /*14d0*/  UIMAD.WIDE.U32 UR12, UR8, UR18, URZ ;  /* 0x00000012080c72a5 */ /* 0x000fe4000f8e003f */
[----:B------:R-:W-:Y:S01]  /*14e0*/  @UP3 UIMAD UR16, UR45, UR35, URZ ;  /* 0x000000232d1032a4 */ /* 0x000fe2000f8e023f */
[----:B------:R-:W-:Y:S01]  /*14f0*/  IMAD.MOV R4, RZ, RZ, -R3 ;  /* 0x000000ffff047224 */ /* 0x000fe200078e0a03 */
[----:B------:R-:W-:Y:S02]  /*1500*/  ULOP3.LUT UR7, UR44, 0xffffff80, URZ, 0xc0, !UPT ;  /* 0xffffff802c077892 */ /* 0x000fe4000f8ec03f */
[----:B------:R-:W-:Y:S01]  /*1510*/  UIADD3 UR46, UR15, UR5, URZ ;  /* 0x000000050f2e7290 */ /* 0x000fe2000fffe03f */
[----:B------:R-:W-:Y:S01]  /*1520*/  IMAD R0, R6, R4, R0 ;  /* 0x0000000406007224 */ /* 0x000fe200078e0200 */
[----:B------:R-:W-:Y:S02]  /*1530*/  USHF.L.U64.HI UR19, UR45, 0x7, UR59 ;  /* 0x000000072d137899 */ /* 0x000fe4000801023b */
[----:B------:R-:W-:-:S02]  /*1540*/  USEL UR56, UR14, UR12, !UP1 ;  /* 0x0000000c0e387287 */ /* 0x000fc4000c800000 */
[----:B------:R-:W-:Y:S01]  /*1550*/  ISETP.GT.U32.AND P1, PT, R6, R0, PT ;  /* 0x000000000600720c */ /* 0x000fe20003f24070 */
[----:B------:R-:W-:Y:S02]  /*1560*/  @UP3 USEL UR5, UR16, UR18, !UP1 ;  /* 0x0000001210053287 */ /* 0x000fe4000c800000 */
[----:B------:R-:W-:Y:S01]  /*1570*/  UIADD3 UR14, UR7, -0x80, URZ ;  /* 0xffffff80070e7890 */ /* 0x000fe2000fffe03f */
[----:B------:R-:W-:Y:S01]  /*1580*/  @UP3 ULDC UR17, c[0x0][0x2e4] ;  /* 0x0000b90000113ab9 */ /* 0x000fe20000000800 */
[----:B------:R-:W-:Y:S02]  /*1590*/  USEL UR19, UR19, URZ, UP2 ;  /* 0x0000003f13137287 */ /* 0x000fe40009000000 */
[----:B------:R-:W-:Y:S02]  /*15a0*/  @!UP3 UIMAD UR12, UR45, UR36, UR58 ;  /* 0x000000242d0cb2a4 */ /* 0x000fe4000f8e023a */
[----:B------:R-:W-:Y:S02]  /*15b0*/  @UP3 UIMAD UR17, UR58, UR17, UR5 ;  /* 0x000000113a1132a4 */ /* 0x000fe4000f8e0205 */
[----:B------:R-:W-:-:S02]  /*15c0*/  USHF.R.S32.HI UR15, URZ, 0x1f, UR14 ;  /* 0x0000001f3f0f7899 */ /* 0x000fc4000801140e */
[-C--:B------:R-:W-:Y:S01]  /*15d0*/  @!P1 IADD3 R0, R0, -R6.reuse, RZ ;  /* 0x8000000600009210 */ /* 0x080fe20007ffe0ff */
[----:B------:R-:W-:Y:S01]  /*15e0*/  UIADD3 UR5, UP2, UR14, UR29, URZ ;  /* 0x0000001d0e057290 */ /* 0x000fe2000ff5e03f */
        /* <DEDUP_REMOVED lines=10> */
[----:B------:R-:W-:Y:S01]  /*1690*/  UIMAD UR52, UR58, UR37, URZ ;  /* 0x000000253a3472a4 */ /* 0x000fe2000f8e023f */
        /* <DEDUP_REMOVED lines=8> */
[----:B------:R-:W-:Y:S01]  /*1720*/  @UP0 UIMAD UR7, UR25, UR21, URZ ;  /* 0x00000015190702a4 */ /* 0x000fe2000f8e023f */
[----:B------:R-:W-:Y:S01]  /*1730*/  @!P3 LOP3.LUT R3, RZ, R7, RZ, 0x33, !PT ;  /* 0x00000007ff03b212 */ /* 0x000fe200078e33ff */
[----:B------:R-:W-:-:S02]  /*1740*/  USEL UR53, UR50, URZ, UP5 ;  /* 0x0000003f32357287 */ /* 0x000fc4000a800000 */
[----:B------:R-:W-:Y:S02]  /*1750*/  USHF.R.S32.HI UR51, URZ, 0x1f, UR28 ;  /* 0x0000001f3f337899 */ /* 0x000fe4000801141c */
[----:B------:R-:W-:Y:S02]  /*1760*/  @!UP1 UIADD3 UR47, UR41, UR27, URZ ;  /* 0x0000001b292f9290 */ /* 0x000fe4000fffe03f */
[----:B------:R-:W-:Y:S02]  /*1770*/  USHF.R.S32.HI UR55, URZ, 0x1f, UR52 ;  /* 0x0000001f3f377899 */ /* 0x000fe40008011434 */
[----:B------:R-:W-:Y:S02]  /*1780*/  USEL UR54, UR26, URZ, UP5 ;  /* 0x0000003f1a367287 */ /* 0x000fe4000a800000 */
        /* <DEDUP_REMOVED lines=16> */
.L_x_299:
        /* <DEDUP_REMOVED lines=13> */
.L_x_300:
        /* <DEDUP_REMOVED lines=11> */
.L_x_301:
[----:B------:R-:W-:Y:S02]  /*1a10*/  ULDC UR5, c[0x0][0x270] ;  /* 0x00009c0000057ab9 */ /* 0x000fe40000000800 */
[----:B------:R-:W-:-:S04]  /*1a20*/  UIMAD UR5, UR45, UR5, UR58 ;  /* 0x000000052d0572a4 */ /* 0x000fc8000f8e023a */
[----:B------:R-:W-:-:S12]  /*1a30*/  UIMAD UR5, UR5, UR60, URZ ;  /* 0x0000003c050572a4 */ /* 0x000fd8000f8e023f */
.L_x_302:
[----:B------:R-:W1:Y:S01]  /*1a40*/  S2R R5, SR_TID.X ;  /* 0x0000000000057919 */ /* 0x000e620000002100 */
[----:B------:R-:W2:Y:S01]  /*1a50*/  LDC.64 R12, c[0x0][0x420] ;  /* 0x00010800ff0c7b82 */ /* 0x000ea20000000a00 */
[----:B------:R-:W-:Y:S01]  /*1a60*/  ULDC UR7, c[0x0][0x2dc] ;  /* 0x0000b70000077ab9 */ /* 0x000fe20000000800 */
[----:B------:R-:W-:Y:S01]  /*1a70*/  ULDC UR8, c[0x0][0x270] ;  /* 0x00009c0000087ab9 */ /* 0x000fe20000000800 */
[----:B------:R-:W-:Y:S01]  /*1a80*/  UIADD3 UR13, UR14, UR17, URZ ;  /* 0x000000110e0d7290 */ /* 0x000fe2000fffe03f */
[----:B------:R-:W-:Y:S01]  /*1a90*/  BSSY B1, `(.L_x_298) ;  /* 0x000085a000017945 */ /* 0x000fe20003800000 */
[----:B------:R-:W-:Y:S02]  /*1aa0*/  USHF.R.S32.HI UR16, URZ, 0x1f, UR58 ;  /* 0x0000001f3f107899 */ /* 0x000fe4000801143a */
[----:B------:R-:W-:Y:S02]  /*1ab0*/  UIMAD UR17, UR7, UR8, URZ ;  /* 0x00000008071172a4 */ /* 0x000fe4000f8e023f */
[----:B------:R-:W-:Y:S01]  /*1ac0*/  UIADD3 UR29, UR14, UR5, URZ ;  /* 0x000000050e1d7290 */ /* 0x000fe2000fffe03f */
[----:B------:R-:W-:Y:S01]  /*1ad0*/  ULDC.64 UR8, c[0x0][0x428] ;  /* 0x00010a0000087ab9 */ /* 0x000fe20000000a00 */
[----:B------:R-:W-:-:S02]  /*1ae0*/  UISETP.GE.AND UP4, UPT, UR30, 0x1, UPT ;  /* 0x000000011e00788c */ /* 0x000fc4000bf86270 */
[----:B------:R-:W-:Y:S01]  /*1af0*/  UIMAD UR5, UR16, UR8, URZ ;  /* 0x00000008100572a4 */ /* 0x000fe2000f8e023f */
[----:B------:R-:W-:Y:S01]  /*1b00*/  ULDC.64 UR26, c[0x0][0x3e0] ;  /* 0x0000f800001a7ab9 */ /* 0x000fe20000000a00 */
[----:B------:R-:W-:Y:S02]  /*1b10*/  ULDC.64 UR18, c[0x0][0x2b0] ;  /* 0x0000ac0000127ab9 */ /* 0x000fe40000000a00 */
[----:B------:R-:W-:Y:S01]  /*1b20*/  UIMAD UR7, UR58, UR9, UR5 ;  /* 0x000000093a0772a4 */ /* 0x000fe2000f8e0205 */
[----:B------:R-:W-:Y:S01]  /*1b30*/  ULDC.64 UR40, c[0x0][0x478] ;  /* 0x00011e0000287ab9 */ /* 0x000fe20000000a00 */
[----:B------:R-:W-:Y:S01]  /*1b40*/  UIMAD.WIDE UR18, UR13, 0x4, UR18 ;  /* 0x000000040d1278a5 */ /* 0x000fe2000f8e0212 */
[----:B--2---:R-:W-:-:S04]  /*1b50*/  IMAD R11, R12, UR15, RZ ;  /* 0x0000000f0c0b7c24 */ /* 0x004fc8000f8e02ff */
[----:B------:R-:W-:Y:S01]  /*1b60*/  IMAD R11, R13, UR14, R11 ;  /* 0x0000000e0d0b7c24 */ /* 0x000fe2000f8e020b */
        /* <DEDUP_REMOVED lines=13> */
[----:B------:R-:W-:Y:S01]  /*1c40*/  IMAD R15, R6, UR38, RZ ;  /* 0x00000026060f7c24 */ /* 0x000fe2000f8e02ff */
[----:B------:R-:W-:Y:S01]  /*1c50*/  IADD3 R6, P0, R4, UR12, RZ ;  /* 0x0000000c04067c10 */ /* 0x000fe2000ff1e0ff */
[C---:B------:R-:W-:Y:S01]  /*1c60*/  IMAD.WIDE.U32 R8, R10.reuse, UR38, R4 ;  /* 0x000000260a087c25 */ /* 0x040fe2000f8e0004 */
[----:B------:R-:W-:Y:S02]  /*1c70*/  ULEA.HI.SX32 UR12, UR44, 0xffffffff, 0x19 ;  /* 0xffffffff2c0c7891 */ /* 0x000fe4000f8fca3f */
[----:B------:R-:W-:Y:S01]  /*1c80*/  IADD3.X R7, R5, UR47, RZ, P0, !PT ;  /* 0x0000002f05077c10 */ /* 0x000fe200087fe4ff */
[----:B------:R-:W-:Y:S01]  /*1c90*/  IMAD R10, R10, UR39, R15 ;  /* 0x000000270a0a7c24 */ /* 0x000fe2000f8e020f */
[----:B------:R-:W-:Y:S01]  /*1ca0*/  IADD3 R8, P0, R8, UR57, RZ ;  /* 0x0000003908087c10 */ /* 0x000fe2000ff1e0ff */
[----:B------:R-:W-:-:S03]  /*1cb0*/  IMAD.WIDE.U32 R6, R12, UR14, R6 ;  /* 0x0000000e0c067c25 */ /* 0x000fc6000f8e0006 */
[----:B------:R-:W-:Y:S01]  /*1cc0*/  IADD3.X R9, R9, UR24, R10, P0, !PT ;  /* 0x0000001809097c10 */ /* 0x000fe200087fe40a */
[----:B------:R-:W-:Y:S01]  /*1cd0*/  ULDC.64 UR14, c[0x0][0x210] ;  /* 0x00008400000e7ab9 */ /* 0x000fe20000000a00 */
[----:B------:R-:W-:Y:S01]  /*1ce0*/  ULDC.64 UR24, c[0x0][0x400] ;  /* 0x0001000000187ab9 */ /* 0x000fe20000000a00 */
[----:B------:R-:W-:Y:S01]  /*1cf0*/  IMAD.U32 R10, RZ, RZ, UR8 ;  /* 0x00000008ff0a7e24 */ /* 0x000fe2000f8e00ff */
[----:B------:R-:W-:Y:S01]  /*1d00*/  ULDC.64 UR8, c[0x0][0x258] ;  /* 0x0000960000087ab9 */ /* 0x000fe20000000a00 */
[----:B------:R-:W-:Y:S01]  /*1d10*/  IMAD.IADD R7, R7, 0x1, R11 ;  /* 0x0000000107077824 */ /* 0x000fe200078e020b */
[----:B------:R-:W-:Y:S01]  /*1d20*/  UIMAD UR5, UR16, UR8, URZ ;  /* 0x00000008100572a4 */ /* 0x000fe2000f8e023f */
[----:B------:R-:W-:Y:S01]  /*1d30*/  SHF.R.S32.HI R11, RZ, 0x5, R14 ;  /* 0x00000005ff0b7819 */ /* 0x000fe2000001140e */
[----:B------:R-:W-:Y:S01]  /*1d40*/  USHF.L.U32 UR16, UR17, 0x7, URZ ;  /* 0x0000000711107899 */ /* 0x000fe2000800063f */
[----:B------:R-:W-:Y:S01]  /*1d50*/  IMAD.WIDE.U32 R6, R10, UR58, R6 ;  /* 0x0000003a0a067c25 */ /* 0x000fe2000f8e0006 */
[----:B------:R-:W-:-:S02]  /*1d60*/  UIMAD UR9, UR58, UR9, UR5 ;  /* 0x000000093a0972a4 */ /* 0x000fc4000f8e0205 */
[----:B------:R-:W-:Y:S01]  /*1d70*/  UIADD3 UR5, UP3, UP2, UR36, UR16, UR52 ;  /* 0x0000001024057290 */ /* 0x000fe2000fa7e034 */
[----:B------:R-:W-:Y:S02]  /*1d80*/  IMAD.U32 R10, RZ, RZ, UR8 ;  /* 0x00000008ff0a7e24 */ /* 0x000fe4000f8e00ff */
[----:B------:R-:W-:Y:S01]  /*1d90*/  VIADD R7, R7, UR7 ;  /* 0x0000000707077c36 */ /* 0x000fe20008000000 */
[----:B------:R-:W-:Y:S01]  /*1da0*/  USHF.R.S32.HI UR7, URZ, 0x1f, UR16 ;  /* 0x0000001f3f077899 */ /* 0x000fe20008011410 */
[----:B------:R-:W-:Y:S01]  /*1db0*/  IMAD.WIDE.U32 R8, R10, UR58, R8 ;  /* 0x0000003a0a087c25 */ /* 0x000fe2000f8e0008 */
[----:B------:R-:W-:Y:S02]  /*1dc0*/  UIADD3 UR8, UP1, UP0, UR54, UR5, UR56 ;  /* 0x0000000536087290 */ /* 0x000fe4000f83e038 */
[----:B------:R-:W-:Y:S01]  /*1dd0*/  UIADD3.X UR5, UR50, UR7, UR55, UP3, UP2 ;  /* 0x0000000732057290 */ /* 0x000fe20009fe4437 */
[----:B------:R-:W-:Y:S01]  /*1de0*/  VIADD R14, R9, UR9 ;  /* 0x00000009090e7c36 */ /* 0x000fe20008000000 */
[C---:B------:R-:W-:Y:S01]  /*1df0*/  LEA R20, P0, R8.reuse, UR14, 0x1 ;  /* 0x0000000e08147c11 */ /* 0x040fe2000f8008ff */
[----:B------:R-:W-:Y:S01]  /*1e00*/  IMAD R11, R11, UR17, R16 ;  /* 0x000000110b0b7c24 */ /* 0x000fe2000f8e0210 */
[----:B------:R-:W-:Y:S01]  /*1e10*/  UIADD3.X UR5, UR53, UR5, UR46, UP1, UP0 ;  /* 0x0000000535057290 */ /* 0x000fe20008fe042e */
[-C--:B------:R-:W-:Y:S01]  /*1e20*/  IMAD R10, R19, R12.reuse, RZ ;  /* 0x0000000c130a7224 */ /* 0x080fe200078e02ff */
[----:B------:R-:W-:Y:S01]  /*1e30*/  LEA.HI.X R21, R8, UR15, R14, 0x1, P0 ;  /* 0x0000000f08157c11 */ /* 0x000fe200080f0c0e */
[C---:B------:R-:W-:Y:S01]  /*1e40*/  IMAD.WIDE.U32 R6, R0.reuse, R12, R6 ;  /* 0x0000000c00067225 */ /* 0x040fe200078e0006 */
[----:B------:R-:W-:Y:S01]  /*1e50*/  PLOP3.LUT P0, PT, PT, PT, UP4, 0x80, 0x0 ;  /* 0x000000000000781c */ /* 0x000fe20003f0f048 */
[----:B------:R-:W-:Y:S01]  /*1e60*/  UIMAD.WIDE UR14, UR29, 0x4, UR40 ;  /* 0x000000041d0e78a5 */ /* 0x000fe2000f8e0228 */
[----:B------:R-:W-:Y:S01]  /*1e70*/  IADD3 R8, P2, R11, UR8, RZ ;  /* 0x000000080b087c10 */ /* 0x000fe2000ff5e0ff */
[----:B------:R-:W-:Y:S01]  /*1e80*/  IMAD R9, R0, R13, R10 ;  /* 0x0000000d00097224 */ /* 0x000fe200078e020a */
[----:B------:R-:W-:-:S02]  /*1e90*/  LEA R10, P3, R6, UR26, 0x1 ;  /* 0x0000001a060a7c11 */ /* 0x000fc4000f8608ff */
[----:B------:R-:W-:Y:S01]  /*1ea0*/  LEA R27, P1, R8, UR24, 0x2 ;  /* 0x00000018081b7c11 */ /* 0x000fe2000f8210ff */
[----:B------:R-:W-:Y:S01]  /*1eb0*/  IMAD.IADD R9, R7, 0x1, R9 ;  /* 0x0000000107097824 */ /* 0x000fe200078e0209 */
[----:B------:R-:W-:-:S04]  /*1ec0*/  LEA.HI.X.SX32 R7, R11, UR5, 0x1, P2 ;  /* 0x000000050b077c11 */ /* 0x000fc800090f0eff */
[----:B------:R-:W-:Y:S02]  /*1ed0*/  LEA.HI.X R11, R6, UR27, R9, 0x1, P3 ;  /* 0x0000001b060b7c11 */ /* 0x000fe400098f0c09 */
[----:B------:R-:W-:Y:S01]  /*1ee0*/  LEA.HI.X R26, R8, UR25, R7, 0x2, P1 ;  /* 0x00000019081a7c11 */ /* 0x000fe200088f1407 */
[----:B------:R-:W-:Y:S06]  /*1ef0*/  @!P0 BRA `(.L_x_303) ;  /* 0x0000007800308947 */ /* 0x000fec0003800000 */
[----:B------:R-:W2:Y:S04]  /*1f00*/  LDL R28, [R1+0x58] ;  /* 0x00005800011c7983 */ /* 0x000ea80000100800 */
[----:B------:R-:W3:Y:S01]  /*1f10*/  LDL R29, [R1+0x50] ;  /* 0x00005000011d7983 */ /* 0x000ee20000100800 */
[----:B------:R-:W-:Y:S02]  /*1f20*/  UIMAD UR7, UR33, -0x80, UR6 ;  /* 0xffffff80210778a4 */ /* 0x000fe4000f8e0206 */
[----:B------:R-:W-:Y:S01]  /*1f30*/  UIMAD UR5, UR51, UR20, URZ ;  /* 0x00000014330572a4 */ /* 0x000fe2000f8e023f */
[----:B------:R-:W-:Y:S02]  /*1f40*/  IMAD.U32 R6, RZ, RZ, UR20 ;  /* 0x00000014ff067e24 */ /* 0x000fe4000f8e00ff */
[----:B------:R-:W-:Y:S01]  /*1f50*/  IMAD.U32 R8, RZ, RZ, UR22 ;  /* 0x00000016ff087e24 */ /* 0x000fe2000f8e00ff */
[----:B------:R-:W-:Y:S01]  /*1f60*/  UIMAD UR9, UR28, UR21, UR5 ;  /* 0x000000151c0972a4 */ /* 0x000fe2000f8e0205 */
[C---:B------:R-:W-:Y:S01]  /*1f70*/  VIADD R15, R0.reuse, 0x40 ;  /* 0x00000040000f7836 */ /* 0x040fe20000000000 */
[----:B------:R-:W-:Y:S01]  /*1f80*/  ISETP.GE.AND P4, PT, R0, UR7, PT ;  /* 0x0000000700007c0c */ /* 0x000fe2000bf86270 */
[----:B------:R-:W-:Y:S01]  /*1f90*/  UMOV UR8, UR12 ;  /* 0x0000000c00087c82 */ /* 0x000fe20008000000 */
[--C-:B------:R-:W-:Y:S01]  /*1fa0*/  IMAD.WIDE.U32 R6, R6, UR28, R4.reuse ;  /* 0x0000001c06067c25 */ /* 0x100fe2000f8e0004 */
[----:B------:R-:W-:Y:S01]  /*1fb0*/  UIMAD UR5, UR8, -0x80, UR30 ;  /* 0xffffff80080578a4 */ /* 0x000fe2000f8e021e */
[----:B------:R-:W-:Y:S01]  /*1fc0*/  ISETP.GE.AND P3, PT, R15, UR7, PT ;  /* 0x000000070f007c0c */ /* 0x000fe2000bf66270 */
[----:B------:R-:W-:Y:S01]  /*1fd0*/  ULDC.64 UR12, c[0x0][0x268] ;  /* 0x00009a00000c7ab9 */ /* 0x000fe20000000a00 */
[----:B------:R-:W-:Y:S01]  /*1fe0*/  IMAD.WIDE.U32 R8, R8, UR28, R4 ;  /* 0x0000001c08087c25 */ /* 0x000fe2000f8e0004 */
[----:B------:R-:W-:-:S03]  /*1ff0*/  IADD3 R4, P0, R6, UR31, RZ ;  /* 0x0000001f06047c10 */ /* 0x000fc6000ff1e0ff */
[----:B------:R-:W-:Y:S01]  /*2000*/  IMAD.U32 R14, RZ, RZ, UR9 ;  /* 0x00000009ff0e7e24 */ /* 0x000fe2000f8e00ff */
[----:B------:R-:W-:Y:S01]  /*2010*/  UIMAD UR9, UR51, UR22, URZ ;  /* 0x00000016330972a4 */ /* 0x000fe2000f8e023f */
[----:B------:R-:W-:Y:S01]  /*2020*/  IMAD R6, R17, UR12, RZ ;  /* 0x0000000c11067c24 */ /* 0x000fe2000f8e02ff */
[----:B------:R-:W1:Y:S02]  /*2030*/  @!P4 LDC.64 R22, c[0x0][0x220] ;  /* 0x00008800ff16cb82 */ /* 0x000e640000000a00 */
[----:B------:R-:W-:Y:S01]  /*2040*/  UIMAD UR9, UR28, UR23, UR9 ;  /* 0x000000171c0972a4 */ /* 0x000fe2000f8e0209 */
[----:B------:R-:W-:Y:S01]  /*2050*/  ISETP.GE.AND P1, PT, R15, UR5, PT ;  /* 0x000000050f007c0c */ /* 0x000fe2000bf26270 */
[----:B------:R-:W-:Y:S02]  /*2060*/  IMAD.MOV.U32 R30, RZ, RZ, R10 ;  /* 0x000000ffff1e7224 */ /* 0x000fe400078e000a */
[----:B------:R-:W-:Y:S02]  /*2070*/  IMAD.MOV.U32 R31, RZ, RZ, R11 ;  /* 0x000000ffff1f7224 */ /* 0x000fe400078e000b */
[----:B------:R-:W-:Y:S01]  /*2080*/  IMAD.SHL.U32 R15, R13, 0x80, RZ ;  /* 0x000000800d0f7824 */ /* 0x000fe200078e00ff */
[----:B------:R-:W4:Y:S01]  /*2090*/  @!P3 LDC.64 R24, c[0x0][0x220] ;  /* 0x00008800ff18bb82 */ /* 0x000f220000000a00 */
[----:B------:R-:W-:-:S06]  /*20a0*/  IMAD.WIDE.U32 R12, R12, 0x80, RZ ;  /* 0x000000800c0c7825 */ /* 0x000fcc00078e00ff */
[----:B------:R-:W-:Y:S01]  /*20b0*/  @!P1 IADD3 R16, P2, R30, R12, RZ ;  /* 0x0000000c1e109210 */ /* 0x000fe20007f5e0ff */
[----:B------:R-:W-:-:S04]  /*20c0*/  ULEA.HI UR7, UR8, UR8, URZ, 0x1 ;  /* 0x0000000808077291 */ /* 0x000fc8000f8f083f */
[----:B------:R-:W-:-:S04]  /*20d0*/  ULOP3.LUT UR7, UR7, 0xfffffffe, URZ, 0xc0, !UPT ;  /* 0xfffffffe07077892 */ /* 0x000fc8000f8ec03f */
[----:B------:R-:W-:-:S04]  /*20e0*/  UIADD3 UR7, UR8, -UR7, URZ ;  /* 0x8000000708077290 */ /* 0x000fc8000fffe03f */
[----:B------:R-:W-:Y:S01]  /*20f0*/  UISETP.NE.AND UP0, UPT, UR7, 0x1, UPT ;  /* 0x000000010700788c */ /* 0x000fe2000bf05270 */
[----:B------:R-:W-:Y:S01]  /*2100*/  STL.64 [R1+0x10], R30 ;  /* 0x0000101e01007387 */ /* 0x000fe20000100a00 */
[----:B--2---:R-:W-:Y:S02]  /*2110*/  VIADD R5, R28, 0x8 ;  /* 0x000000081c057836 */ /* 0x004fe40000000000 */
[C---:B------:R-:W-:Y:S01]  /*2120*/  VIADD R148, R161.reuse, 0x1000 ;  /* 0x00001000a1947836 */ /* 0x040fe20000000000 */
[----:B------:R-:W-:Y:S01]  /*2130*/  CS2R R94, SRZ ;  /* 0x00000000005e7805 */ /* 0x000fe2000001ff00 */
[----:B------:R-:W-:Y:S01]  /*2140*/  IMAD.SHL.U32 R154, R161, 0x2, RZ ;  /* 0x00000002a19a7824 */ /* 0x000fe200078e00ff */
[----:B------:R-:W-:Y:S02]  /*2150*/  ISETP.GE.AND P6, PT, R5, UR5, PT ;  /* 0x0000000505007c0c */ /* 0x000fe4000bfc6270 */
[----:B------:R-:W-:Y:S02]  /*2160*/  CS2R R92, SRZ ;  /* 0x00000000005c7805 */ /* 0x000fe4000001ff00 */
[----:B------:R-:W-:Y:S01]  /*2170*/  IADD3.X R5, R7, UR35, R14, P0, !PT ;  /* 0x0000002307057c10 */ /* 0x000fe200087fe40e */
[C---:B------:R-:W-:Y:S01]  /*2180*/  IMAD R7, R3.reuse, UR13, R6 ;  /* 0x0000000d03077c24 */ /* 0x040fe2000f8e0206 */
[----:B------:R-:W-:Y:S01]  /*2190*/  IADD3 R10, P0, R8, UR48, RZ ;  /* 0x00000030080a7c10 */ /* 0x000fe2000ff1e0ff */
[----:B------:R-:W-:Y:S01]  /*21a0*/  IMAD.U32 R8, RZ, RZ, UR9 ;  /* 0x00000009ff087e24 */ /* 0x000fe2000f8e00ff */
[----:B------:R-:W-:Y:S01]  /*21b0*/  CS2R R98, SRZ ;  /* 0x0000000000627805 */ /* 0x000fe2000001ff00 */
[----:B------:R-:W-:Y:S01]  /*21c0*/  IMAD.WIDE.U32 R4, R3, UR12, R4 ;  /* 0x0000000c03047c25 */ /* 0x000fe2000f8e0004 */
[----:B------:R-:W-:Y:S01]  /*21d0*/  ULDC.64 UR12, c[0x0][0x260] ;  /* 0x00009800000c7ab9 */ /* 0x000fe20000000a00 */
[----:B------:R-:W-:-:S02]  /*21e0*/  @!P3 IADD3 R14, P5, R0, 0x40, RZ ;  /* 0x00000040000eb810 */ /* 0x000fc40007fbe0ff */
[----:B------:R-:W-:Y:S01]  /*21f0*/  CS2R R96, SRZ ;  /* 0x0000000000607805 */ /* 0x000fe2000001ff00 */
[----:B------:R-:W-:Y:S01]  /*2200*/  IMAD R6, R17, UR12, RZ ;  /* 0x0000000c11067c24 */ /* 0x000fe2000f8e02ff */
[----:B------:R-:W-:Y:S02]  /*2210*/  IADD3.X R11, R9, UR49, R8, P0, !PT ;  /* 0x00000031090b7c10 */ /* 0x000fe400087fe408 */
[----:B------:R-:W-:Y:S02]  /*2220*/  CS2R R90, SRZ ;  /* 0x00000000005a7805 */ /* 0x000fe4000001ff00 */
[----:B------:R-:W-:Y:S01]  /*2230*/  CS2R R88, SRZ ;  /* 0x0000000000587805 */ /* 0x000fe2000001ff00 */
[C---:B------:R-:W-:Y:S01]  /*2240*/  IMAD R9, R3.reuse, UR13, R6 ;  /* 0x0000000d03097c24 */ /* 0x040fe2000f8e0206 */
[----:B------:R-:W-:Y:S01]  /*2250*/  CS2R R86, SRZ ;  /* 0x0000000000567805 */ /* 0x000fe2000001ff00 */
[----:B------:R-:W-:Y:S01]  /*2260*/  @!P3 IMAD.X R6, RZ, RZ, R19, P5 ;  /* 0x000000ffff06b224 */ /* 0x000fe200028e0613 */
[----:B------:R-:W-:Y:S01]  /*2270*/  CS2R R84, SRZ ;  /* 0x0000000000547805 */ /* 0x000fe2000001ff00 */
[----:B------:R-:W-:Y:S01]  /*2280*/  IMAD.WIDE.U32 R10, R3, UR12, R10 ;  /* 0x0000000c030a7c25 */ /* 0x000fe2000f8e000a */
[----:B------:R-:W-:-:S02]  /*2290*/  CS2R R78, SRZ ;  /* 0x00000000004e7805 */ /* 0x000fc4000001ff00 */
[----:B------:R-:W-:Y:S02]  /*22a0*/  CS2R R76, SRZ ;  /* 0x00000000004c7805 */ /* 0x000fe4000001ff00 */
[----:B------:R-:W-:Y:S01]  /*22b0*/  CS2R R82, SRZ ;  /* 0x0000000000527805 */ /* 0x000fe2000001ff00 */
[----:B------:R-:W-:Y:S01]  /*22c0*/  @!P3 IMAD R8, R6, UR20, RZ ;  /* 0x000000140608bc24 */ /* 0x000fe2000f8e02ff */
[----:B------:R-:W-:Y:S01]  /*22d0*/  CS2R R80, SRZ ;  /* 0x0000000000507805 */ /* 0x000fe2000001ff00 */
[----:B------:R-:W-:Y:S01]  /*22e0*/  IMAD.IADD R7, R5, 0x1, R7 ;  /* 0x0000000105077824 */ /* 0x000fe200078e0207 */
[----:B------:R-:W-:Y:S01]  /*22f0*/  CS2R R74, SRZ ;  /* 0x00000000004a7805 */ /* 0x000fe2000001ff00 */
[----:B------:R-:W-:Y:S01]  /*2300*/  @!P4 IMAD R3, R19, UR20, RZ ;  /* 0x000000141303cc24 */ /* 0x000fe2000f8e02ff */
[----:B------:R-:W-:Y:S01]  /*2310*/  CS2R R72, SRZ ;  /* 0x0000000000487805 */ /* 0x000fe2000001ff00 */
[----:B------:R-:W-:Y:S01]  /*2320*/  @!P4 IMAD.MOV.U32 R6, RZ, RZ, R4 ;  /* 0x000000ffff06c224 */ /* 0x000fe200078e0004 */
[----:B------:R-:W-:Y:S01]  /*2330*/  @!P1 IADD3.X R17, R31, R13, R15, P2, !PT ;  /* 0x0000000d1f119210 */ /* 0x000fe200017fe40f */
[----:B------:R-:W-:Y:S01]  /*2340*/  IMAD.IADD R5, R11, 0x1, R9 ;  /* 0x000000010b057824 */ /* 0x000fe200078e0209 */
[----:B------:R-:W-:Y:S01]  /*2350*/  CS2R R70, SRZ ;  /* 0x0000000000467805 */ /* 0x000fe2000001ff00 */
[----:B------:R-:W-:Y:S01]  /*2360*/  @!P3 IMAD R11, R14, UR21, R8 ;  /* 0x000000150e0bbc24 */ /* 0x000fe2000f8e0208 */
[----:B------:R-:W-:Y:S01]  /*2370*/  CS2R R68, SRZ ;  /* 0x0000000000447805 */ /* 0x000fe2000001ff00 */
[----:B------:R-:W-:Y:S01]  /*2380*/  @!P3 IMAD.MOV.U32 R12, RZ, RZ, R4 ;  /* 0x000000ffff0cb224 */ /* 0x000fe200078e0004 */
[----:B------:R-:W-:Y:S01]  /*2390*/  USHF.L.U32 UR31, UR17, 0x3, URZ ;  /* 0x00000003111f7899 */ /* 0x000fe2000800063f */
[----:B------:R-:W-:Y:S01]  /*23a0*/  @!P3 IMAD.MOV.U32 R13, RZ, RZ, R7 ;  /* 0x000000ffff0db224 */ /* 0x000fe200078e0007 */
[----:B------:R-:W-:Y:S01]  /*23b0*/  USHF.L.U32 UR30, UR17, 0x4, URZ ;  /* 0x00000004111e7899 */ /* 0x000fe2000800063f */
[C---:B------:R-:W-:Y:S01]  /*23c0*/  @!P4 IMAD R18, R0.reuse, UR21, R3 ;  /* 0x000000150012cc24 */ /* 0x040fe2000f8e0203 */
[----:B------:R-:W-:Y:S01]  /*23d0*/  UIMAD UR29, UR17, 0x18, URZ ;  /* 0x00000018111d78a4 */ /* 0x000fe2000f8e023f */
[----:B------:R-:W-:Y:S01]  /*23e0*/  @!P4 IMAD.WIDE.U32 R8, R0, UR20, R6 ;  /* 0x000000140008cc25 */ /* 0x000fe2000f8e0006 */
[----:B------:R-:W-:-:S02]  /*23f0*/  UIMAD UR27, UR17, 0x28, URZ ;  /* 0x00000028111b78a4 */ /* 0x000fc4000f8e023f */
[----:B------:R-:W-:Y:S01]  /*2400*/  UIMAD UR26, UR17, 0x30, URZ ;  /* 0x00000030111a78a4 */ /* 0x000fe2000f8e023f */
[----:B------:R-:W-:Y:S01]  /*2410*/  @!P3 IMAD.WIDE.U32 R6, R14, UR20, R12 ;  /* 0x000000140e06bc25 */ /* 0x000fe2000f8e000c */
[C---:B-1----:R-:W-:Y:S01]  /*2420*/  @!P4 LEA R12, P0, R8.reuse, R22, 0x1 ;  /* 0x00000016080cc211 */ /* 0x042fe200078008ff */
[----:B------:R-:W-:Y:S02]  /*2430*/  UIMAD UR25, UR17, 0x38, URZ ;  /* 0x00000038111978a4 */ /* 0x000fe4000f8e023f */
[----:B------:R-:W-:Y:S01]  /*2440*/  @!P4 IMAD.IADD R9, R9, 0x1, R18 ;  /* 0x000000010909c824 */ /* 0x000fe200078e0212 */
[----:B------:R-:W-:Y:S02]  /*2450*/  USHF.L.U32 UR24, UR17, 0x6, URZ ;  /* 0x0000000611187899 */ /* 0x000fe4000800063f */
[----:B------:R-:W-:Y:S02]  /*2460*/  UIADD3 UR16, -UR16, URZ, URZ ;  /* 0x0000003f10107290 */ /* 0x000fe4000fffe13f */
[----:B------:R-:W-:Y:S01]  /*2470*/  @!P4 LEA.HI.X R13, R8, R23, R9, 0x1, P0 ;  /* 0x00000017080dc211 */ /* 0x000fe200000f0c09 */
[----:B------:R-:W-:Y:S01]  /*2480*/  ULDC UR7, c[0x0][0x2ec] ;  /* 0x0000bb0000077ab9 */ /* 0x000fe20000000800 */
[----:B------:R-:W-:-:S02]  /*2490*/  PLOP3.LUT P0, PT, PT, PT, UP5, 0x80, 0x0 ;  /* 0x000000000000781c */ /* 0x000fc40003f0f058 */
[----:B------:R-:W-:Y:S01]  /*24a0*/  @!P3 IADD3 R3, P2, R0, 0x40, RZ ;  /* 0x000000400003b810 */ /* 0x000fe20007f5e0ff */
[--C-:B------:R-:W-:Y:S02]  /*24b0*/  @!P4 IMAD.MOV.U32 R4, RZ, RZ, R10.reuse ;  /* 0x000000ffff04c224 */ /* 0x100fe400078e000a */
[----:B------:R-:W-:Y:S02]  /*24c0*/  @!P3 IMAD.MOV.U32 R14, RZ, RZ, R10 ;  /* 0x000000ffff0eb224 */ /* 0x000fe400078e000a */
[----:B------:R-:W-:Y:S01]  /*24d0*/  @!P3 IMAD.X R18, RZ, RZ, R19, P2 ;  /* 0x000000ffff12b224 */ /* 0x000fe200010e0613 */
[----:B----4-:R-:W-:Y:S01]  /*24e0*/  @!P3 LEA R10, P2, R6, R24, 0x1 ;  /* 0x00000018060ab211 */ /* 0x010fe200078408ff */
[----:B------:R-:W-:-:S04]  /*24f0*/  @!P3 IMAD.IADD R11, R7, 0x1, R11 ;  /* 0x00000001070bb824 */ /* 0x000fc800078e020b */
[----:B------:R-:W-:Y:S01]  /*2500*/  @P0 BAR.SYNC.DEFER_BLOCKING 0x0 ;  /* 0x0000000000000b1d */ /* 0x000fe20000010000 */
[----:B------:R-:W-:Y:S01]  /*2510*/  @!P3 LEA.HI.X R11, R6, R25, R11, 0x1, P2 ;  /* 0x00000019060bb211 */ /* 0x000fe200010f0c0b */
[----:B------:R-:W-:Y:S02]  /*2520*/  @!P3 IMAD.MOV.U32 R15, RZ, RZ, R5 ;  /* 0x000000ffff0fb224 */ /* 0x000fe400078e0005 */
[----:B------:R-:W-:Y:S02]  /*2530*/  @!P4 IMAD R7, R19, UR22, RZ ;  /* 0x000000161307cc24 */ /* 0x000fe4000f8e02ff */
[----:B------:R-:W-:Y:S02]  /*2540*/  @!P3 IMAD R6, R18, UR22, RZ ;  /* 0x000000161206bc24 */ /* 0x000fe4000f8e02ff */
[C---:B------:R-:W-:Y:S01]  /*2550*/  @!P4 IMAD R9, R0.reuse, UR23, R7 ;  /* 0x000000170009cc24 */ /* 0x040fe2000f8e0207 */
[----:B------:R-:W-:Y:S01]  /*2560*/  ISETP.GE.AND P2, PT, R0, UR5, PT ;  /* 0x0000000500007c0c */ /* 0x000fe2000bf46270 */
[C---:B------:R-:W-:Y:S01]  /*2570*/  @!P3 IMAD R22, R3.reuse, UR23, R6 ;  /* 0x000000170316bc24 */ /* 0x040fe2000f8e0206 */
[----:B------:R-:W1:Y:S01]  /*2580*/  @!P3 LDC.64 R18, c[0x0][0x218] ;  /* 0x00008600ff12bb82 */ /* 0x000e620000000a00 */
[----:B------:R-:W-:-:S07]  /*2590*/  @!P3 IMAD.WIDE.U32 R6, R3, UR22, R14 ;  /* 0x000000160306bc25 */ /* 0x000fce000f8e000e */
[----:B------:R-:W2:Y:S01]  /*25a0*/  @!P4 LDC.64 R14, c[0x0][0x218] ;  /* 0x00008600ff0ecb82 */ /* 0x000ea20000000a00 */
[----:B------:R-:W-:Y:S01]  /*25b0*/  @!P4 IMAD.WIDE.U32 R4, R0, UR22, R4 ;  /* 0x000000160004cc25 */ /* 0x000fe2000f8e0004 */
[C---:B---3--:R-:W-:Y:S02]  /*25c0*/  LEA R0, R29.reuse, UR4, 0x1 ;  /* 0x000000041d007c11 */ /* 0x048fe4000f8e08ff */
[----:B------:R-:W-:Y:S01]  /*25d0*/  PLOP3.LUT P0, PT, PT, PT, UP0, 0x80, 0x0 ;  /* 0x000000000000781c */ /* 0x000fe20003f0f008 */
[----:B------:R-:W-:Y:S01]  /*25e0*/  VIADD R8, R29, 0x1000 ;  /* 0x000010001d087836 */ /* 0x000fe20000000000 */
[----:B------:R-:W-:Y:S01]  /*25f0*/  USHF.L.U32 UR9, UR39, 0x7, URZ ;  /* 0x0000000727097899 */ /* 0x000fe2000800063f */
[----:B------:R-:W-:Y:S01]  /*2600*/  @P4 STS [R0+0x8000], RZ ;  /* 0x008000ff00004388 */ /* 0x000fe20000000800 */
[----:B------:R-:W-:-:S03]  /*2610*/  UIMAD.WIDE.U32 UR12, UR38, 0x80, URZ ;  /* 0x00000080260c78a5 */ /* 0x000fc6000f8e003f */
[----:B------:R-:W-:Y:S04]  /*2620*/  @P4 STS [R0+0x8004], RZ ;  /* 0x008004ff00004388 */ /* 0x000fe80000000800 */
[----:B------:R-:W-:Y:S04]  /*2630*/  @P4 STS.64 [R0+0x8008], RZ ;  /* 0x008008ff00004388 */ /* 0x000fe80000000a00 */
[----:B------:R-:W-:Y:S01]  /*2640*/  @!PT LDS RZ, [RZ] ;  /* 0x00000000fffff984 */ /* 0x000fe20000000800 */
[----:B------:R-:W-:Y:S01]  /*2650*/  @!PT LDS RZ, [RZ] ;  /* 0x00000000fffff984 */ /* 0x000fe20000000800 */
[----:B------:R-:W-:Y:S01]  /*2660*/  @!PT LDS RZ, [RZ] ;  /* 0x00000000fffff984 */ /* 0x000fe20000000800 */
[----:B------:R3:W-:Y:S01]  /*2670*/  @!P4 LDGSTS.E.BYPASS.LTC128B.128 [R0+0x8000], desc[UR10][R12.64] ;  /* 0x080000000c00cfae */ /* 0x0007e2000b901d4a */
[----:B------:R-:W-:-:S03]  /*2680*/  IMAD.U32 R3, RZ, RZ, UR9 ;  /* 0x00000009ff037e24 */ /* 0x000fc6000f8e00ff */
[----:B------:R-:W-:Y:S04]  /*2690*/  @P3 STS.128 [R0+0x9000], RZ ;  /* 0x009000ff00003388 */ /* 0x000fe80000000c00 */
[----:B------:R-:W-:Y:S01]  /*26a0*/  @!PT LDS RZ, [RZ] ;  /* 0x00000000fffff984 */ /* 0x000fe20000000800 */
[----:B------:R-:W-:Y:S01]  /*26b0*/  @!PT LDS RZ, [RZ] ;  /* 0x00000000fffff984 */ /* 0x000fe20000000800 */
[----:B------:R-:W-:Y:S01]  /*26c0*/  @!PT LDS RZ, [RZ] ;  /* 0x00000000fffff984 */ /* 0x000fe20000000800 */
[----:B------:R4:W-:Y:S04]  /*26d0*/  @!P3 LDGSTS.E.BYPASS.LTC128B.128 [R0+0x9000], desc[UR10][R10.64] ;  /* 0x090000000a00bfae */ /* 0x0009e8000b901d4a */
[----:B------:R-:W0:Y:S04]  /*26e0*/  LDGDEPBAR ;  /* 0x00000000000079af */ /* 0x000e280000000000 */
[----:B------:R-:W-:Y:S04]  /*26f0*/  @P2 STS [R0+0x4000], RZ ;  /* 0x004000ff00002388 */ /* 0x000fe80000000800 */
[----:B------:R-:W-:Y:S01]  /*2700*/  @P2 STS [R0+0x4004], RZ ;  /* 0x004004ff00002388 */ /* 0x000fe20000000800 */
[----:B---3--:R-:W-:-:S03]  /*2710*/  SEL R12, R8, R29, !P0 ;  /* 0x0000001d080c7207 */ /* 0x008fc60004000000 */
[----:B------:R-:W-:Y:S01]  /*2720*/  @P2 STS.64 [R0+0x4008], RZ ;  /* 0x004008ff00002388 */ /* 0x000fe20000000a00 */
[----:B------:R-:W-:-:S03]  /*2730*/  LEA R12, R12, UR4, 0x1 ;  /* 0x000000040c0c7c11 */ /* 0x000fc6000f8e08ff */
[----:B------:R-:W-:Y:S01]  /*2740*/  @!PT LDS RZ, [RZ] ;  /* 0x00000000fffff984 */ /* 0x000fe20000000800 */
[----:B------:R-:W-:Y:S01]  /*2750*/  @!PT LDS RZ, [RZ] ;  /* 0x00000000fffff984 */ /* 0x000fe20000000800 */
[----:B------:R-:W-:Y:S01]  /*2760*/  @!PT LDS RZ, [RZ] ;  /* 0x00000000fffff984 */ /* 0x000fe20000000800 */
[----:B------:R-:W-:Y:S01]  /*2770*/  @!P2 LDGSTS.E.BYPASS.LTC128B.128 [R0+0x4000], desc[UR10][R30.64] ;  /* 0x040000001e00afae */ /* 0x000fe2000b901d4a */
[----:B----4-:R-:W-:-:S03]  /*2780*/  @!P1 IADD3 R10, P5, R20, UR12, RZ ;  /* 0x0000000c140a9c10 */ /* 0x010fc6000ffbe0ff */
[----:B------:R-:W-:Y:S01]  /*2790*/  @P1 STS.128 [R0+0x5000], RZ ;  /* 0x005000ff00001388 */ /* 0x000fe20000000c00 */
[----:B------:R-:W-:-:S03]  /*27a0*/  @!P1 IADD3.X R11, R21, UR13, R3, P5, !PT ;  /* 0x0000000d150b9c10 */ /* 0x000fc6000affe403 */
[----:B------:R-:W-:Y:S01]  /*27b0*/  @!PT LDS RZ, [RZ] ;  /* 0x00000000fffff984 */ /* 0x000fe20000000800 */
[----:B------:R-:W-:Y:S01]  /*27c0*/  @!PT LDS RZ, [RZ] ;  /* 0x00000000fffff984 */ /* 0x000fe20000000800 */
[----:B------:R-:W-:Y:S01]  /*27d0*/  @!PT LDS RZ, [RZ] ;  /* 0x00000000fffff984 */ /* 0x000fe20000000800 */
[----:B------:R-:W-:Y:S01]  /*27e0*/  @!P1 LDGSTS.E.BYPASS.LTC128B.128 [R0+0x5000], desc[UR10][R16.64] ;  /* 0x0500000010009fae */ /* 0x000fe2000b901d4a */
[----:B------:R-:W-:Y:S01]  /*27f0*/  @!P4 IMAD.IADD R3, R5, 0x1, R9 ;  /* 0x000000010503c824 */ /* 0x000fe200078e0209 */
[----:B--2---:R-:W-:Y:S02]  /*2800*/  @!P4 LEA R8, P5, R4, R14, 0x1 ;  /* 0x0000000e0408c211 */ /* 0x004fe400078a08ff */
[----:B------:R-:W-:Y:S04]  /*2810*/  @P2 STS [R12], RZ ;  /* 0x000000ff0c002388 */ /* 0x000fe80000000800 */
[----:B------:R-:W-:Y:S01]  /*2820*/  @P2 STS [R12+0x4], RZ ;  /* 0x000004ff0c002388 */ /* 0x000fe20000000800 */
[----:B------:R-:W-:-:S03]  /*2830*/  VIADD R5, R28, 0x40 ;  /* 0x000000401c057836 */ /* 0x000fc60000000000 */
[----:B------:R-:W-:Y:S01]  /*2840*/  @P2 STS [R12+0x8], RZ ;  /* 0x000008ff0c002388 */ /* 0x000fe20000000800 */
[----:B------:R-:W-:-:S03]  /*2850*/  @!P4 LEA.HI.X R9, R4, R15, R3, 0x1, P5 ;  /* 0x0000000f0409c211 */ /* 0x000fc600028f0c03 */
[----:B------:R-:W-:Y:S01]  /*2860*/  @P2 STS [R12+0xc], RZ ;  /* 0x00000cff0c002388 */ /* 0x000fe20000000800 */
[----:B------:R-:W-:-:S03]  /*2870*/  @!P3 IMAD.IADD R7, R7, 0x1, R22 ;  /* 0x000000010707b824 */ /* 0x000fc600078e0216 */
[----:B------:R-:W-:Y:S01]  /*2880*/  @!PT LDS RZ, [RZ] ;  /* 0x00000000fffff984 */ /* 0x000fe20000000800 */
[----:B------:R-:W-:Y:S01]  /*2890*/  @!PT LDS RZ, [RZ] ;  /* 0x00000000fffff984 */ /* 0x000fe20000000800 */
[----:B------:R-:W-:Y:S01]  /*28a0*/  @!PT LDS RZ, [RZ] ;  /* 0x00000000fffff984 */ /* 0x000fe20000000800 */
[----:B------:R-:W-:Y:S01]  /*28b0*/  @!P2 LDGSTS.E.BYPASS.LTC128B.128 [R12], desc[UR10][R20.64] ;  /* 0x00000000140cafae */ /* 0x000fe2000b901d4a */
[----:B-1----:R-:W-:-:S03]  /*28c0*/  @!P3 LEA R4, P2, R6, R18, 0x1 ;  /* 0x000000120604b211 */ /* 0x002fc600078408ff */
[----:B------:R-:W-:Y:S04]  /*28d0*/  @P1 STS [R12+0x1000], RZ ;  /* 0x001000ff0c001388 */ /* 0x000fe80000000800 */
[----:B------:R-:W-:Y:S01]  /*28e0*/  @P1 STS [R12+0x1004], RZ ;  /* 0x001004ff0c001388 */ /* 0x000fe20000000800 */
[----:B------:R-:W-:-:S03]  /*28f0*/  VIADD R3, R28, 0x48 ;  /* 0x000000481c037836 */ /* 0x000fc60000000000 */
[----:B------:R-:W-:Y:S04]  /*2900*/  @P1 STS [R12+0x1008], RZ ;  /* 0x001008ff0c001388 */ /* 0x000fe80000000800 */
[----:B------:R-:W-:Y:S04]  /*2910*/  @P1 STS [R12+0x100c], RZ ;  /* 0x00100cff0c001388 */ /* 0x000fe80000000800 */
[----:B------:R-:W-:Y:S01]  /*2920*/  @!PT LDS RZ, [RZ] ;  /* 0x00000000fffff984 */ /* 0x000fe20000000800 */
[----:B------:R-:W-:Y:S01]  /*2930*/  @!PT LDS RZ, [RZ] ;  /* 0x00000000fffff984 */ /* 0x000fe20000000800 */
[----:B------:R-:W-:Y:S01]  /*2940*/  @!PT LDS RZ, [RZ] ;  /* 0x00000000fffff984 */ /* 0x000fe20000000800 */
[----:B------:R-:W-:Y:S01]  /*2950*/  @!P1 LDGSTS.E.BYPASS.LTC128B.128 [R12+0x1000], desc[UR10][R10.64] ;  /* 0x010000000a0c9fae */ /* 0x000fe2000b901d4a */
[----:B------:R-:W-:Y:S02]  /*2960*/  ISETP.GE.AND P1, PT, R5, UR5, PT ;  /* 0x0000000505007c0c */ /* 0x000fe4000bf26270 */
[----:B------:R-:W-:Y:S01]  /*2970*/  @!P3 LEA.HI.X R5, R6, R19, R7, 0x1, P2 ;  /* 0x000000130605b211 */ /* 0x000fe200010f0c07 */
[----:B------:R-:W-:Y:S01]  /*2980*/  @P4 STS [R0+0x6000], RZ ;  /* 0x006000ff00004388 */ /* 0x000fe20000000800 */
[C---:B------:R-:W-:Y:S01]  /*2990*/  IMAD.SHL.U32 R6, R28.reuse, 0x4, RZ ;  /* 0x000000041c067824 */ /* 0x040fe200078e00ff */
[----:B------:R-:W-:-:S02]  /*29a0*/  ISETP.GE.AND P5, PT, R28, UR5, PT ;  /* 0x000000051c007c0c */ /* 0x000fc4000bfa6270 */
[----:B------:R-:W-:Y:S04]  /*29b0*/  @P4 STS [R0+0x6004], RZ ;  /* 0x006004ff00004388 */ /* 0x000fe80000000800 */
[----:B------:R-:W-:Y:S01]  /*29c0*/  @P4 STS.64 [R0+0x6008], RZ ;  /* 0x006008ff00004388 */ /* 0x000fe20000000a00 */
[----:B------:R-:W-:-:S03]  /*29d0*/  ISETP.GE.AND P2, PT, R3, UR5, PT ;  /* 0x0000000503007c0c */ /* 0x000fc6000bf46270 */
[----:B------:R-:W-:Y:S01]  /*29e0*/  @!PT LDS RZ, [RZ] ;  /* 0x00000000fffff984 */ /* 0x000fe20000000800 */
[----:B------:R-:W-:Y:S01]  /*29f0*/  @!PT LDS RZ, [RZ] ;  /* 0x00000000fffff984 */ /* 0x000fe20000000800 */
[----:B------:R-:W-:Y:S01]  /*2a00*/  @!PT LDS RZ, [RZ] ;  /* 0x00000000fffff984 */ /* 0x000fe20000000800 */
[----:B------:R1:W-:Y:S01]  /*2a10*/  @!P4 LDGSTS.E.BYPASS.LTC128B.128 [R0+0x6000], desc[UR10][R8.64] ;  /* 0x060000000800cfae */ /* 0x0003e2000b901d4a */
[----:B------:R-:W-:-:S03]  /*2a20*/  UMOV UR12, UR18 ;  /* 0x00000012000c7c82 */ /* 0x000fc60008000000 */
[----:B------:R2:W-:Y:S01]  /*2a30*/  @P3 STS.128 [R0+0x7000], RZ ;  /* 0x007000ff00003388 */ /* 0x0005e20000000c00 */
[----:B------:R-:W-:-:S03]  /*2a40*/  UMOV UR9, UR19 ;  /* 0x0000001300097c82 */ /* 0x000fc60008000000 */
[----:B------:R-:W-:Y:S01]  /*2a50*/  @!PT LDS RZ, [RZ] ;  /* 0x00000000fffff984 */ /* 0x000fe20000000800 */
[----:B------:R-:W-:Y:S01]  /*2a60*/  @!PT LDS RZ, [RZ] ;  /* 0x00000000fffff984 */ /* 0x000fe20000000800 */
[----:B------:R-:W-:Y:S01]  /*2a70*/  @!PT LDS RZ, [RZ] ;  /* 0x00000000fffff984 */ /* 0x000fe20000000800 */
[----:B------:R3:W-:Y:S01]  /*2a80*/  @!P3 LDGSTS.E.BYPASS.LTC128B.128 [R0+0x7000], desc[UR10][R4.64] ;  /* 0x070000000400bfae */ /* 0x0007e2000b901d4a */
[----:B------:R-:W-:Y:S02]  /*2a90*/  IMAD.MOV.U32 R15, RZ, RZ, 0x7f800000 ;  /* 0x7f800000ff0f7424 */ /* 0x000fe400078e00ff */
[----:B------:R-:W-:Y:S01]  /*2aa0*/  IMAD.MOV.U32 R14, RZ, RZ, 0x7f800000 ;  /* 0x7f800000ff0e7424 */ /* 0x000fe200078e00ff */
[----:B------:R-:W-:Y:S01]  /*2ab0*/  STL.64 [R1+0x8], R20 ;  /* 0x0000081401007387 */ /* 0x000fe20000100a00 */
[----:B------:R-:W-:Y:S01]  /*2ac0*/  IMAD.MOV.U32 R13, RZ, RZ, 0x7f800000 ;  /* 0x7f800000ff0d7424 */ /* 0x000fe200078e00ff */
[----:B-1----:R-:W-:Y:S02]  /*2ad0*/  SHF.R.S32.HI R8, RZ, 0x1f, R28 ;  /* 0x0000001fff087819 */ /* 0x002fe4000001141c */
[----:B------:R-:W0:Y:S01]  /*2ae0*/  LDGDEPBAR ;  /* 0x00000000000079af */ /* 0x000e220000000000 */
[----:B---3--:R-:W-:Y:S02]  /*2af0*/  IADD3 R4, P4, R6, UR12, RZ ;  /* 0x0000000c06047c10 */ /* 0x008fe4000ff9e0ff */
[----:B------:R-:W-:-:S04]  /*2b00*/  SHF.L.U64.HI R5, R28, 0x2, R8 ;  /* 0x000000021c057819 */ /* 0x000fc80000010208 */
[----:B------:R-:W-:Y:S02]  /*2b10*/  IADD3.X R5, R5, UR9, RZ, P4, !PT ;  /* 0x0000000905057c10 */ /* 0x000fe4000a7fe4ff */
[----:B--2---:R-:W-:-:S03]  /*2b20*/  SHF.R.S32.HI R0, RZ, 0x1f, R3 ;  /* 0x0000001fff007819 */ /* 0x004fc60000011403 */
[----:B------:R-:W2:Y:S01]  /*2b30*/  @!P5 LDG.E R15, desc[UR10][R4.64] ;  /* 0x0000000a040fd981 */ /* 0x000ea2000c1e1900 */
[----:B------:R-:W-:-:S03]  /*2b40*/  @!P2 LEA R6, P3, R3, UR12, 0x2 ;  /* 0x0000000c0306ac11 */ /* 0x000fc6000f8610ff */
[----:B------:R-:W3:Y:S01]  /*2b50*/  @!P6 LDG.E R14, desc[UR10][R4.64+0x20] ;  /* 0x0000200a040ee981 */ /* 0x000ee2000c1e1900 */
[----:B------:R-:W-:-:S04]  /*2b60*/  DEPBAR.LE SB0, 0x1 ;  /* 0x000080400000791a */ /* 0x000fc80000000000 */
[----:B------:R-:W4:Y:S01]  /*2b70*/  @!P1 LDG.E R13, desc[UR10][R4.64+0x100] ;  /* 0x0001000a040d9981 */ /* 0x000f22000c1e1900 */
[----:B------:R-:W-:-:S03]  /*2b80*/  @!P2 LEA.HI.X R7, R3, UR9, R0, 0x2, P3 ;  /* 0x000000090307ac11 */ /* 0x000fc600098f1400 */
[----:B------:R1:W-:Y:S02]  /*2b90*/  STL [R1+0x24], R12 ;  /* 0x0000240c01007387 */ /* 0x0003e40000100800 */
[----:B-1----:R-:W-:-:S06]  /*2ba0*/  IMAD.MOV.U32 R12, RZ, RZ, 0x7f800000 ;  /* 0x7f800000ff0c7424 */ /* 0x002fcc00078e00ff */
[----:B------:R1:W5:Y:S01]  /*2bb0*/  @!P2 LDG.E R12, desc[UR10][R6.64] ;  /* 0x0000000a060ca981 */ /* 0x000362000c1e1900 */
[----:B------:R-:W-:Y:S01]  /*2bc0*/  BAR.SYNC.DEFER_BLOCKING 0x0 ;  /* 0x0000000000007b1d */ /* 0x000fe20000010000 */
[C---:B------:R-:W-:Y:S02]  /*2bd0*/  IMAD.SHL.U32 R3, R28.reuse, 0x4, RZ ;  /* 0x000000041c037824 */ /* 0x040fe400078e00ff */
[----:B------:R-:W-:-:S03]  /*2be0*/  VIADD R0, R28, 0xffffff80 ;  /* 0xffffff801c007836 */ /* 0x000fc60000000000 */
[----:B------:R-:W-:Y:S04]  /*2bf0*/  STL [R1+0x2c], R27 ;  /* 0x00002c1b01007387 */ /* 0x000fe80000100800 */
[----:B------:R-:W-:Y:S04]  /*2c00*/  STL [R1+0x28], R26 ;  /* 0x0000281a01007387 */ /* 0x000fe80000100800 */
[----:B------:R-:W2:Y:S04]  /*2c10*/  LDSM.16.M88.4 R116, [R149+0x8000] ;  /* 0x008000009574783b */ /* 0x000ea80000000200 */
[----:B------:R-:W2:Y:S04]  /*2c20*/  LDSM.16.M88.4 R120, [R149+0x8400] ;  /* 0x008400009578783b */ /* 0x000ea80000000200 */
[----:B------:R-:W2:Y:S04]  /*2c30*/  LDSM.16.M88.4 R124, [R149+0x8800] ;  /* 0x00880000957c783b */ /* 0x000ea80000000200 */
[----:B------:R-:W2:Y:S04]  /*2c40*/  LDSM.16.M88.4 R128, [R149+0x8c00] ;  /* 0x008c00009580783b */ /* 0x000ea80000000200 */
[----:B------:R-:W2:Y:S04]  /*2c50*/  LDSM.16.M88.4 R132, [R150+0x8000] ;  /* 0x008000009684783b */ /* 0x000ea80000000200 */
[----:B------:R-:W2:Y:S04]  /*2c60*/  LDSM.16.M88.4 R136, [R150+0x8400] ;  /* 0x008400009688783b */ /* 0x000ea80000000200 */
[----:B------:R-:W2:Y:S04]  /*2c70*/  LDSM.16.M88.4 R140, [R150+0x8800] ;  /* 0x00880000968c783b */ /* 0x000ea80000000200 */
[----:B------:R-:W2:Y:S01]  /*2c80*/  LDSM.16.M88.4 R144, [R150+0x8c00] ;  /* 0x008c00009690783b */ /* 0x000ea20000000200 */
[----:B-1----:R-:W-:Y:S01]  /*2c90*/  SHF.L.U64.HI R6, R28, 0x2, R8 ;  /* 0x000000021c067819 */ /* 0x002fe20000010208 */
[----:B------:R-:W-:Y:S01]  /*2ca0*/  VIADD R4, R156, 0x1000 ;  /* 0x000010009c047836 */ /* 0x000fe20000000000 */
[----:B------:R-:W-:Y:S01]  /*2cb0*/  UIADD3 UR5, UR28, 0x80, URZ ;  /* 0x000000801c057890 */ /* 0x000fe2000fffe03f */
[----:B------:R-:W-:Y:S01]  /*2cc0*/  SEL R148, R148, R161, !P0 ;  /* 0x000000a194947207 */ /* 0x000fe20004000000 */
[----:B------:R-:W-:-:S03]  /*2cd0*/  USHF.L.U32 UR28, UR17, 0x5, URZ ;  /* 0x00000005111c7899 */ /* 0x000fc6000800063f */
[----:B------:R-:W-:Y:S01]  /*2ce0*/  LEA R148, R148, UR4, 0x1 ;  /* 0x0000000494947c11 */ /* 0x000fe2000f8e08ff */
[----:B------:R-:W-:Y:S02]  /*2cf0*/  UIMAD UR23, UR17, 0x48, URZ ;  /* 0x00000048111778a4 */ /* 0x000fe4000f8e023f */
[----:B------:R-:W-:Y:S02]  /*2d00*/  UIMAD UR22, UR17, 0x50, URZ ;  /* 0x00000050111678a4 */ /* 0x000fe4000f8e023f */
[----:B------:R-:W-:Y:S02]  /*2d10*/  UIMAD UR21, UR17, 0x58, URZ ;  /* 0x00000058111578a4 */ /* 0x000fe4000f8e023f */
[----:B------:R-:W-:Y:S02]  /*2d20*/  UIMAD UR20, UR17, 0x60, URZ ;  /* 0x00000060111478a4 */ /* 0x000fe4000f8e023f */
[----:B------:R-:W-:Y:S02]  /*2d30*/  UIMAD UR19, UR17, 0x68, URZ ;  /* 0x00000068111378a4 */ /* 0x000fe4000f8e023f */
[----:B------:R-:W-:-:S02]  /*2d40*/  UIMAD UR18, UR17, 0x70, URZ ;  /* 0x00000070111278a4 */ /* 0x000fc4000f8e023f */
[----:B------:R-:W-:Y:S01]  /*2d50*/  UISETP.GE.AND UP0, UPT, UR5, UR6, UPT ;  /* 0x000000060500728c */ /* 0x000fe2000bf06270 */
[----:B------:R-:W-:Y:S01]  /*2d60*/  UMOV UR13, UR15 ;  /* 0x0000000f000d7c82 */ /* 0x000fe20008000000 */
[----:B------:R-:W-:Y:S01]  /*2d70*/  UIMAD UR17, UR17, 0x78, URZ ;  /* 0x00000078111178a4 */ /* 0x000fe2000f8e023f */
[----:B------:R-:W-:Y:S01]  /*2d80*/  ULDC UR5, c[0x0][0x39c] ;  /* 0x0000e70000057ab9 */ /* 0x000fe20000000800 */
[----:B--2---:R-:W-:Y:S04]  /*2d90*/  STL [R1+0x38], R15 ;  /* 0x0000380f01007387 */ /* 0x004fe80000100800 */
[----:B---3--:R-:W-:Y:S04]  /*2da0*/  STL [R1+0x3c], R14 ;  /* 0x00003c0e01007387 */ /* 0x008fe80000100800 */
[----:B----4-:R-:W-:Y:S04]  /*2db0*/  STL [R1+0x30], R13 ;  /* 0x0000300d01007387 */ /* 0x010fe80000100800 */
[----:B------:R1:W-:Y:S02]  /*2dc0*/  STL [R1+0x4c], R3 ;  /* 0x00004c0301007387 */ /* 0x0003e40000100800 */
[----:B-1----:R-:W-:-:S04]  /*2dd0*/  SHF.R.S32.HI R3, RZ, 0x1f, R0 ;  /* 0x0000001fff037819 */ /* 0x002fc80000011400 */
[C---:B------:R-:W-:Y:S01]  /*2de0*/  SHF.L.U64.HI R5, R0.reuse, 0x2, R3 ;  /* 0x0000000200057819 */ /* 0x040fe20000010203 */
[----:B------:R-:W-:Y:S01]  /*2df0*/  IMAD.SHL.U32 R0, R0, 0x4, RZ ;  /* 0x0000000400007824 */ /* 0x000fe200078e00ff */
[----:B-----5:R1:W-:Y:S04]  /*2e00*/  STL [R1+0x34], R12 ;  /* 0x0000340c01007387 */ /* 0x0203e80000100800 */
[----:B------:R1:W-:Y:S04]  /*2e10*/  STL [R1+0x48], R6 ;  /* 0x0000480601007387 */ /* 0x0003e80000100800 */
[----:B------:R1:W-:Y:S04]  /*2e20*/  STL [R1+0x44], R5 ;  /* 0x0000440501007387 */ /* 0x0003e80000100800 */
[----:B------:R1:W-:Y:S01]  /*2e30*/  STL [R1+0x40], R0 ;  /* 0x0000400001007387 */ /* 0x0003e20000100800 */
[----:B------:R-:W-:-:S04]  /*2e40*/  SEL R3, R4, R156, !P0 ;  /* 0x0000009c04037207 */ /* 0x000fc80004000000 */
[----:B------:R-:W-:-:S07]  /*2e50*/  LEA R3, R3, UR4, 0x1 ;  /* 0x0000000403037c11 */ /* 0x000fce000f8e08ff */
.L_x_306:
[----:B------:R-:W0:Y:S01]  /*2e60*/  LDGDEPBAR ;  /* 0x00000000000079af */ /* 0x000e220000000000 */
[----:B------:R-:W-:Y:S01]  /*2e70*/  IMAD.IADD R112, R155, 0x1, R148 ;  /* 0x000000019b707824 */ /* 0x000fe200078e0294 */
[----:B------:R-:W-:Y:S01]  /*2e80*/  PLOP3.LUT P1, PT, PT, PT, UP0, 0x80, 0x0 ;  /* 0x000000000000781c */ /* 0x000fe20003f2f008 */
[----:B------:R-:W-:Y:S05]  /*2e90*/  UISETP.GE.AND UP3, UPT, UR8, 0x1, UPT ;  /* 0x000000010800788c */ /* 0x000fea000bf66270 */
[----:B-1----:R-:W2:Y:S01]  /*2ea0*/  LDL R0, [R1+0x54] ;  /* 0x0000540001007983 */ /* 0x002ea20000100800 */
[----:B------:R-:W-:Y:S02]  /*2eb0*/  PLOP3.LUT P0, PT, PT, PT, UP0, 0x80, 0x0 ;  /* 0x000000000000781c */ /* 0x000fe40003f0f008 */
[----:B------:R-:W-:Y:S01]  /*2ec0*/  PLOP3.LUT P4, PT, PT, PT, UP0, 0x80, 0x0 ;  /* 0x000000000000781c */ /* 0x000fe20003f8f008 */
[----:B------:R-:W3:Y:S01]  /*2ed0*/  LDL R163, [R1+0x38] ;  /* 0x0000380001a37983 */ /* 0x000ee20000100800 */
[----:B------:R-:W-:Y:S02]  /*2ee0*/  PLOP3.LUT P5, PT, PT, PT, UP0, 0x80, 0x0 ;  /* 0x000000000000781c */ /* 0x000fe40003faf008 */
[----:B------:R-:W-:Y:S01]  /*2ef0*/  PLOP3.LUT P2, PT, PT, PT, UP0, 0x80, 0x0 ;  /* 0x000000000000781c */ /* 0x000fe20003f4f008 */
[----:B------:R-:W4:Y:S01]  /*2f00*/  LDL R162, [R1+0x3c] ;  /* 0x00003c0001a27983 */ /* 0x000f220000100800 */
[----:B------:R-:W-:Y:S03]  /*2f10*/  PLOP3.LUT P6, PT, PT, PT, UP0, 0x80, 0x0 ;  /* 0x000000000000781c */ /* 0x000fe60003fcf008 */
[----:B------:R-:W-:Y:S04]  /*2f20*/  STL [R1+0xec], R99 ;  /* 0x0000ec6301007387 */ /* 0x000fe80000100800 */
        /* <DEDUP_REMOVED lines=32> */
[----:B------:R-:W-:Y:S01]  /*3130*/  STL [R1+0x68], R2 ;  /* 0x0000680201007387 */ /* 0x000fe20000100800 */
[----:B------:R-:W-:Y:S04]  /*3140*/  DEPBAR.LE SB0, 0x0 ;  /* 0x000080000000791a */ /* 0x000fe80000000000 */
[----:B------:R-:W-:Y:S06]  /*3150*/  BAR.SYNC.DEFER_BLOCKING 0x0 ;  /* 0x0000000000007b1d */ /* 0x000fec0000010000 */
[----:B------:R-:W-:Y:S08]  /*3160*/  LDSM.16.M88.4 R64, [R148] ;  /* 0x000000009440783b */ /* 0x000ff00000000200 */
[----:B------:R-:W1:Y:S08]  /*3170*/  LDSM.16.M88.4 R16, [R149+0x6000] ;  /* 0x006000009510783b */ /* 0x000e700000000200 */
[----:B------:R-:W1:Y:S08]  /*3180*/  LDSM.16.M88.4 R60, [R148+0x1000] ;  /* 0x00100000943c783b */ /* 0x000e700000000200 */
[----:B------:R-:W1:Y:S08]  /*3190*/  LDSM.16.M88.4 R32, [R149+0x6400] ;  /* 0x006400009520783b */ /* 0x000e700000000200 */
[----:B------:R-:W1:Y:S08]  /*31a0*/  LDSM.16.M88.4 R48, [R149+0x6800] ;  /* 0x006800009530783b */ /* 0x000e700000000200 */
[----:B------:R-:W2:Y:S01]  /*31b0*/  LDSM.16.M88.4 R100, [R149+0x6c00] ;  /* 0x006c00009564783b */ /* 0x000ea20000000200 */
[-C--:B-1----:R-:W-:Y:S07]  /*31c0*/  HMMA.16816.F32 R4, R64, R16.reuse, RZ ;  /* 0x000000104004723c */ /* 0x082fee00000018ff */
[----:B------:R-:W-:Y:S01]  /*31d0*/  LDSM.16.M88.4 R104, [R112] ;  /* 0x000000007068783b */ /* 0x000fe20000000200 */
[C---:B------:R-:W-:Y:S07]  /*31e0*/  HMMA.16816.F32 R8, R60.reuse, R16, RZ ;  /* 0x000000103c08723c */ /* 0x040fee00000018ff */
[----:B------:R-:W1:Y:S01]  /*31f0*/  LDSM.16.M88.4 R108, [R150+0x6000] ;  /* 0x00600000966c783b */ /* 0x000e620000000200 */
[-C--:B------:R-:W-:Y:S07]  /*3200*/  HMMA.16816.F32 R12, R60, R18.reuse, RZ ;  /* 0x000000123c0c723c */ /* 0x080fee00000018ff */
[----:B------:R-:W1:Y:S01]  /*3210*/  LDSM.16.M88.4 R112, [R112+0x1000] ;  /* 0x001000007070783b */ /* 0x000e620000000200 */
        /* <DEDUP_REMOVED lines=9> */
[-C--:B--2---:R-:W-:Y:S06]  /*32b0*/  HMMA.16816.F32 R52, R64, R100.reuse, RZ ;  /* 0x000000644034723c */ /* 0x084fec00000018ff */
[C---:B------:R-:W-:Y:S02]  /*32c0*/  HMMA.16816.F32 R56, R60.reuse, R100, RZ ;  /* 0x000000643c38723c */ /* 0x040fe400000018ff */
[----:B---3--:R-:W-:Y:S04]  /*32d0*/  FSETP.NEU.FTZ.AND P3, PT, R163, -INF , PT ;  /* 0xff800000a300780b */ /* 0x008fe80003f7d000 */
[-C--:B------:R-:W-:Y:S06]  /*32e0*/  HMMA.16816.F32 R60, R60, R102.reuse, RZ ;  /* 0x000000663c3c723c */ /* 0x080fec00000018ff */
[----:B------:R-:W-:Y:S06]  /*32f0*/  HMMA.16816.F32 R64, R64, R102, RZ ;  /* 0x000000664040723c */ /* 0x000fec00000018ff */
[-C--:B-1----:R-:W-:Y:S06]  /*3300*/  HMMA.16816.F32 R4, R104, R108.reuse, R4 ;  /* 0x0000006c6804723c */ /* 0x082fec0000001804 */
[C---:B------:R-:W-:Y:S06]  /*3310*/  HMMA.16816.F32 R8, R112.reuse, R108, R8 ;  /* 0x0000006c7008723c */ /* 0x040fec0000001808 */
[-C--:B------:R-:W-:Y:S06]  /*3320*/  HMMA.16816.F32 R12, R112, R110.reuse, R12 ;  /* 0x0000006e700c723c */ /* 0x080fec000000180c */
[C---:B------:R-:W-:Y:S06]  /*3330*/  HMMA.16816.F32 R16, R104.reuse, R110, R16 ;  /* 0x0000006e6810723c */ /* 0x040fec0000001810 */
[----:B------:R-:W-:Y:S01]  /*3340*/  FMUL.FTZ R4, R4, UR5 ;  /* 0x0000000504047c20 */ /* 0x000fe20008410000 */
[----:B------:R-:W-:Y:S01]  /*3350*/  FMUL.FTZ R5, R5, UR5 ;  /* 0x0000000505057c20 */ /* 0x000fe20008410000 */
[----:B------:R-:W-:Y:S02]  /*3360*/  FMUL.FTZ R6, R6, UR5 ;  /* 0x0000000506067c20 */ /* 0x000fe40008410000 */
[----:B------:R-:W1:Y:S01]  /*3370*/  MUFU.TANH R99, R4 ;  /* 0x0000000400637308 */ /* 0x000e620000002400 */
[----:B------:R-:W-:Y:S01]  /*3380*/  FMUL.FTZ R7, R7, UR5 ;  /* 0x0000000507077c20 */ /* 0x000fe20008410000 */
[----:B------:R-:W-:Y:S01]  /*3390*/  FMUL.FTZ R8, R8, UR5 ;  /* 0x0000000508087c20 */ /* 0x000fe20008410000 */
[----:B------:R-:W-:Y:S01]  /*33a0*/  FMUL.FTZ R11, R11, UR5 ;  /* 0x000000050b0b7c20 */ /* 0x000fe20008410000 */
[----:B------:R-:W-:Y:S01]  /*33b0*/  FMUL.FTZ R10, R10, UR5 ;  /* 0x000000050a0a7c20 */ /* 0x000fe20008410000 */
[----:B------:R-:W-:Y:S05]  /*33c0*/  FMUL.FTZ R9, R9, UR5 ;  /* 0x0000000509097c20 */ /* 0x000fea0008410000 */
[----:B------:R2:W-:Y:S01]  /*33d0*/  MUFU.TANH R230, R10 ;  /* 0x0000000a00e67308 */ /* 0x0005e20000002400 */
[----:B------:R-:W-:Y:S01]  /*33e0*/  FMUL.FTZ R12, R12, UR5 ;  /* 0x000000050c0c7c20 */ /* 0x000fe20008410000 */
[----:B------:R-:W-:Y:S01]  /*33f0*/  FMUL.FTZ R13, R13, UR5 ;  /* 0x000000050d0d7c20 */ /* 0x000fe20008410000 */
[----:B------:R-:W-:Y:S01]  /*3400*/  FMUL.FTZ R15, R15, UR5 ;  /* 0x000000050f0f7c20 */ /* 0x000fe20008410000 */
[----:B------:R-:W-:Y:S01]  /*3410*/  FMUL.FTZ R14, R14, UR5 ;  /* 0x000000050e0e7c20 */ /* 0x000fe20008410000 */
[----:B------:R-:W-:Y:S01]  /*3420*/  FMUL.FTZ R18, R18, UR5 ;  /* 0x0000000512127c20 */ /* 0x000fe20008410000 */
[----:B------:R-:W-:Y:S04]  /*3430*/  FMUL.FTZ R19, R19, UR5 ;  /* 0x0000000513137c20 */ /* 0x000fe80008410000 */
[----:B------:R3:W-:Y:S01]  /*3440*/  MUFU.TANH R209, R12 ;  /* 0x0000000c00d17308 */ /* 0x0007e20000002400 */
[----:B------:R-:W-:Y:S01]  /*3450*/  FMUL.FTZ R17, R17, UR5 ;  /* 0x0000000511117c20 */ /* 0x000fe20008410000 */
[----:B------:R-:W-:Y:S08]  /*3460*/  FMUL.FTZ R16, R16, UR5 ;  /* 0x0000000510107c20 */ /* 0x000ff00008410000 */
[----:B------:R1:W-:Y:S01]  /*3470*/  MUFU.TANH R212, R9 ;  /* 0x0000000900d47308 */ /* 0x0003e20000002400 */
[----:B--2---:R-:W-:Y:S05]  /*3480*/  FMUL.FTZ R10, R163, 1.4426950216293334961 ;  /* 0x3fb8aa3ba30a7820 */ /* 0x004fea0000410000 */
[----:B------:R-:W-:Y:S04]  /*3490*/  FSEL R10, R10, RZ, P3 ;  /* 0x000000ff0a0a7208 */ /* 0x000fe80001800000 */
[----:B------:R2:W-:Y:S01]  /*34a0*/  MUFU.TANH R208, R13 ;  /* 0x0000000d00d07308 */ /* 0x0005e20000002400 */
[----:B---3--:R-:W3:Y:S01]  /*34b0*/  LDL R12, [R1+0x30] ;  /* 0x00003000010c7983 */ /* 0x008ee20000100800 */
[C---:B----4-:R-:W-:Y:S08]  /*34c0*/  FSETP.NEU.FTZ.AND P3, PT, R162.reuse, -INF , PT ;  /* 0xff800000a200780b */ /* 0x050ff00003f7d000 */
[----:B------:R-:W-:Y:S01]  /*34d0*/  MUFU.TANH R226, R15 ;  /* 0x0000000f00e27308 */ /* 0x000fe20000002400 */
[----:B-1----:R-:W-:Y:S05]  /*34e0*/  FMUL.FTZ R9, R162, 1.4426950216293334961 ;  /* 0x3fb8aa3ba2097820 */ /* 0x002fea0000410000 */
[----:B------:R-:W-:Y:S04]  /*34f0*/  FSEL R9, R9, RZ, P3 ;  /* 0x000000ff09097208 */ /* 0x000fe80001800000 */
[----:B------:R-:W1:Y:S01]  /*3500*/  MUFU.TANH R98, R5 ;  /* 0x0000000500627308 */ /* 0x000e620000002400 */
[----:B--2---:R-:W2:Y:S09]  /*3510*/  LDL R13, [R1+0x34] ;  /* 0x00003400010d7983 */ /* 0x004eb20000100800 */
[----:B------:R-:W-:Y:S10]  /*3520*/  MUFU.TANH R227, R14 ;  /* 0x0000000e00e37308 */ /* 0x000ff40000002400 */
[----:B------:R-:W-:Y:S10]  /*3530*/  MUFU.TANH R69, R6 ;  /* 0x0000000600457308 */ /* 0x000ff40000002400 */
[----:B------:R4:W-:Y:S10]  /*3540*/  MUFU.TANH R68, R7 ;  /* 0x0000000700447308 */ /* 0x0009f40000002400 */
[----:B------:R1:W-:Y:S10]  /*3550*/  MUFU.TANH R229, R11 ;  /* 0x0000000b00e57308 */ /* 0x0003f40000002400 */
[----:B------:R1:W-:Y:S01]  /*3560*/  MUFU.TANH R213, R8 ;  /* 0x0000000800d57308 */ /* 0x0003e20000002400 */
[----:B----4-:R-:W4:Y:S09]  /*3570*/  LDSM.16.M88.4 R4, [R150+0x6400] ;  /* 0x006400009604783b */ /* 0x010f320000000200 */
[----:B------:R-:W-:Y:S01]  /*3580*/  MUFU.TANH R185, R18 ;  /* 0x0000001200b97308 */ /* 0x000fe20000002400 */
[----:B-1----:R-:W-:Y:S05]  /*3590*/  IMAD.U32 R11, RZ, RZ, UR33 ;  /* 0x00000021ff0b7e24 */ /* 0x002fea000f8e00ff */
[----:B------:R-:W-:Y:S04]  /*35a0*/  @P1 LEA R11, R11, R0, 0x7 ;  /* 0x000000000b0b1211 */ /* 0x000fe800078e38ff */
[----:B------:R-:W-:Y:S01]  /*35b0*/  MUFU.TANH R184, R19 ;  /* 0x0000001300b87308 */ /* 0x000fe20000002400 */
[----:B------:R-:W-:Y:S01]  /*35c0*/  PLOP3.LUT P1, PT, PT, PT, UP0, 0x80, 0x0 ;  /* 0x000000000000781c */ /* 0x000fe20003f2f008 */
[----:B------:R-:W-:Y:S01]  /*35d0*/  IMAD.MOV.U32 R8, RZ, RZ, R99 ;  /* 0x000000ffff087224 */ /* 0x000fe200078e0063 */
[C---:B------:R-:W-:Y:S01]  /*35e0*/  @P4 ISETP.GE.AND P4, PT, R11.reuse, UR6, PT ;  /* 0x000000060b004c0c */ /* 0x040fe2000bf86270 */
[----:B------:R-:W-:Y:S01]  /*35f0*/  @P0 VIADD R0, R11, 0x1 ;  /* 0x000000010b000836 */ /* 0x000fe20000000000 */
[----:B------:R-:W-:Y:S05]  /*3600*/  PLOP3.LUT P0, PT, PT, PT, UP0, 0x80, 0x0 ;  /* 0x000000000000781c */ /* 0x000fea0003f0f008 */
[----:B------:R-:W1:Y:S01]  /*3610*/  MUFU.TANH R90, R17 ;  /* 0x00000011005a7308 */ /* 0x000e620000002400 */
[----:B------:R-:W-:Y:S02]  /*3620*/  @P5 ISETP.GE.AND P5, PT, R0, UR6, PT ;  /* 0x0000000600005c0c */ /* 0x000fe4000bfa6270 */
[----:B------:R-:W-:Y:S02]  /*3630*/  MOV R0, R98 ;  /* 0x0000006200007202 */ /* 0x000fe40000000f00 */
[----:B------:R-:W-:Y:S05]  /*3640*/  @P1 FSEL R8, R99, -INF , !P4 ;  /* 0xff80000063081808 */ /* 0x000fea0006000000 */
[----:B------:R-:W-:Y:S01]  /*3650*/  MUFU.TANH R91, R16 ;  /* 0x00000010005b7308 */ /* 0x000fe20000002400 */
[----:B------:R-:W-:Y:S02]  /*3660*/  PLOP3.LUT P1, PT, PT, PT, UP0, 0x80, 0x0 ;  /* 0x000000000000781c */ /* 0x000fe40003f2f008 */
[----:B------:R-:W-:Y:S02]  /*3670*/  @P0 FSEL R0, R98, -INF , !P5 ;  /* 0xff80000062000808 */ /* 0x000fe40006800000 */
[----:B------:R-:W-:Y:S03]  /*3680*/  PLOP3.LUT P0, PT, PT, PT, UP0, 0x80, 0x0 ;  /* 0x000000000000781c */ /* 0x000fe60003f0f008 */
[--C-:B------:R-:W-:Y:S01]  /*3690*/  FFMA.FTZ R0, R0, UR7, -R10.reuse ;  /* 0x0000000700007c23 */ /* 0x100fe2000801080a */
[-C--:B----4-:R-:W-:Y:S03]  /*36a0*/  HMMA.16816.F32 R20, R104, R4.reuse, R20 ;  /* 0x000000046814723c */ /* 0x090fe60000001814 */
[----:B------:R-:W-:Y:S01]  /*36b0*/  MUFU.EX2 R96, R0 ;  /* 0x0000000000607308 */ /* 0x000fe20000000800 */
[----:B-1----:R-:W-:Y:S02]  /*36c0*/  MOV R14, R90 ;  /* 0x0000005a000e7202 */ /* 0x002fe40000000f00 */
[C---:B------:R-:W-:Y:S06]  /*36d0*/  HMMA.16816.F32 R24, R112.reuse, R4, R24 ;  /* 0x000000047018723c */ /* 0x040fec0000001818 */
[-C--:B------:R-:W-:Y:S05]  /*36e0*/  HMMA.16816.F32 R28, R112, R6.reuse, R28 ;  /* 0x00000006701c723c */ /* 0x080fea000000181c */
[----:B------:R-:W-:Y:S01]  /*36f0*/  FFMA.FTZ R4, R8, UR7, -R10 ;  /* 0x0000000708047c23 */ /* 0x000fe2000801080a */
[----:B------:R-:W-:Y:S01]  /*3700*/  IMAD.MOV.U32 R5, RZ, RZ, R68 ;  /* 0x000000ffff057224 */ /* 0x000fe200078e0044 */
[----:B------:R-:W-:Y:S01]  /*3710*/  @P1 FSEL R5, R68, -INF , !P5 ;  /* 0xff80000044051808 */ /* 0x000fe20006800000 */
[C---:B------:R-:W-:Y:S01]  /*3720*/  HMMA.16816.F32 R32, R104.reuse, R6, R32 ;  /* 0x000000066820723c */ /* 0x040fe20000001820 */
[----:B------:R1:W-:Y:S01]  /*3730*/  MUFU.EX2 R97, R4 ;  /* 0x0000000400617308 */ /* 0x0003e20000000800 */
[----:B------:R-:W-:Y:S02]  /*3740*/  PLOP3.LUT P1, PT, PT, PT, UP0, 0x80, 0x0 ;  /* 0x000000000000781c */ /* 0x000fe40003f2f008 */
[----:B------:R-:W-:Y:S01]  /*3750*/  FMUL.FTZ R20, R20, UR5 ;  /* 0x0000000514147c20 */ /* 0x000fe20008410000 */
[----:B------:R-:W-:Y:S01]  /*3760*/  FMUL.FTZ R21, R21, UR5 ;  /* 0x0000000515157c20 */ /* 0x000fe20008410000 */
[----:B------:R-:W-:Y:S01]  /*3770*/  FMUL.FTZ R22, R22, UR5 ;  /* 0x0000000516167c20 */ /* 0x000fe20008410000 */
[----:B------:R-:W-:Y:S04]  /*3780*/  FMUL.FTZ R23, R23, UR5 ;  /* 0x0000000517177c20 */ /* 0x000fe80008410000 */
[----:B------:R-:W-:Y:S01]  /*3790*/  MUFU.TANH R89, R20 ;  /* 0x0000001400597308 */ /* 0x000fe20000002400 */
[----:B------:R-:W-:Y:S01]  /*37a0*/  FMUL.FTZ R24, R24, UR5 ;  /* 0x0000000518187c20 */ /* 0x000fe20008410000 */
[----:B------:R-:W-:Y:S01]  /*37b0*/  FMUL.FTZ R26, R26, UR5 ;  /* 0x000000051a1a7c20 */ /* 0x000fe20008410000 */
[----:B------:R-:W-:Y:S01]  /*37c0*/  FMUL.FTZ R27, R27, UR5 ;  /* 0x000000051b1b7c20 */ /* 0x000fe20008410000 */
[----:B------:R-:W-:Y:S01]  /*37d0*/  FMUL.FTZ R25, R25, UR5 ;  /* 0x0000000519197c20 */ /* 0x000fe20008410000 */
[----:B------:R-:W-:Y:S05]  /*37e0*/  FMUL.FTZ R28, R28, UR5 ;  /* 0x000000051c1c7c20 */ /* 0x000fea0008410000 */
[----:B------:R-:W-:Y:S01]  /*37f0*/  MUFU.TANH R88, R21 ;  /* 0x0000001500587308 */ /* 0x000fe20000002400 */
[----:B-1----:R-:W-:Y:S01]  /*3800*/  IMAD.MOV.U32 R4, RZ, RZ, R69 ;  /* 0x000000ffff047224 */ /* 0x002fe200078e0045 */
[----:B------:R-:W-:Y:S01]  /*3810*/  @P2 FSEL R4, R69, -INF , !P4 ;  /* 0xff80000045042808 */ /* 0x000fe20006000000 */
[----:B------:R-:W-:Y:S01]  /*3820*/  FMUL.FTZ R31, R31, UR5 ;  /* 0x000000051f1f7c20 */ /* 0x000fe20008410000 */
[----:B------:R-:W-:Y:S01]  /*3830*/  FMUL.FTZ R29, R29, UR5 ;  /* 0x000000051d1d7c20 */ /* 0x000fe20008410000 */
[----:B------:R-:W-:Y:S02]  /*3840*/  FMUL.FTZ R30, R30, UR5 ;  /* 0x000000051e1e7c20 */ /* 0x000fe40008410000 */
[--C-:B------:R-:W-:Y:S03]  /*3850*/  FFMA.FTZ R0, R4, UR7, -R9.reuse ;  /* 0x0000000704007c23 */ /* 0x100fe60008010809 */
[----:B------:R-:W-:Y:S01]  /*3860*/  MUFU.TANH R180, R22 ;  /* 0x0000001600b47308 */ /* 0x000fe20000002400 */
[----:B------:R-:W-:Y:S01]  /*3870*/  FMUL.FTZ R32, R32, UR5 ;  /* 0x0000000520207c20 */ /* 0x000fe20008410000 */
[----:B------:R-:W-:Y:S01]  /*3880*/  FMUL.FTZ R33, R33, UR5 ;  /* 0x0000000521217c20 */ /* 0x000fe20008410000 */
[----:B------:R-:W-:Y:S01]  /*3890*/  FMUL.FTZ R34, R34, UR5 ;  /* 0x0000000522227c20 */ /* 0x000fe20008410000 */
[----:B------:R-:W-:Y:S06]  /*38a0*/  FMUL.FTZ R35, R35, UR5 ;  /* 0x0000000523237c20 */ /* 0x000fec0008410000 */
[----:B------:R1:W-:Y:S10]  /*38b0*/  MUFU.EX2 R3, R0 ;  /* 0x0000000000037308 */ /* 0x0003f40000000800 */
[----:B------:R-:W-:Y:S10]  /*38c0*/  MUFU.TANH R178, R23 ;  /* 0x0000001700b27308 */ /* 0x000ff40000002400 */
[----:B------:R-:W-:Y:S01]  /*38d0*/  MUFU.TANH R201, R24 ;  /* 0x0000001800c97308 */ /* 0x000fe20000002400 */
[----:B-1----:R-:W-:Y:S01]  /*38e0*/  FFMA.FTZ R0, R5, UR7, -R9 ;  /* 0x0000000705007c23 */ /* 0x002fe20008010809 */
[----:B------:R-:W-:Y:S08]  /*38f0*/  MOV R5, R229 ;  /* 0x000000e500057202 */ /* 0x000ff00000000f00 */
[----:B------:R1:W-:Y:S10]  /*3900*/  MUFU.EX2 R2, R0 ;  /* 0x0000000000027308 */ /* 0x0003f40000000800 */
[----:B------:R-:W-:Y:S10]  /*3910*/  MUFU.TANH R221, R26 ;  /* 0x0000001a00dd7308 */ /* 0x000ff40000002400 */
[----:B------:R-:W-:Y:S01]  /*3920*/  MUFU.TANH R220, R27 ;  /* 0x0000001b00dc7308 */ /* 0x000fe20000002400 */
[----:B-1----:R-:W-:Y:S02]  /*3930*/  MOV R0, R213 ;  /* 0x000000d500007202 */ /* 0x002fe40000000f00 */
[----:B------:R-:W-:Y:S02]  /*3940*/  @P1 FSEL R0, R213, -INF , !P4 ;  /* 0xff800000d5001808 */ /* 0x000fe40006000000 */
[----:B------:R-:W-:Y:S05]  /*3950*/  PLOP3.LUT P1, PT, PT, PT, UP0, 0x80, 0x0 ;  /* 0x000000000000781c */ /* 0x000fea0003f2f008 */
[----:B------:R-:W-:Y:S10]  /*3960*/  MUFU.TANH R200, R25 ;  /* 0x0000001900c87308 */ /* 0x000ff40000002400 */
[----:B------:R-:W-:Y:S01]  /*3970*/  MUFU.TANH R197, R28 ;  /* 0x0000001c00c57308 */ /* 0x000fe20000002400 */
[----:B------:R-:W-:Y:S02]  /*3980*/  @P1 FSEL R5, R229, -INF , !P5 ;  /* 0xff800000e5051808 */ /* 0x000fe40006800000 */
[----:B------:R-:W-:Y:S07]  /*3990*/  PLOP3.LUT P1, PT, PT, PT, UP0, 0x80, 0x0 ;  /* 0x000000000000781c */ /* 0x000fee0003f2f008 */
[----:B------:R-:W-:Y:S10]  /*39a0*/  MUFU.TANH R217, R31 ;  /* 0x0000001f00d97308 */ /* 0x000ff40000002400 */
[----:B------:R-:W-:Y:S10]  /*39b0*/  MUFU.TANH R85, R32 ;  /* 0x0000002000557308 */ /* 0x000ff40000002400 */
[----:B------:R-:W-:Y:S10]  /*39c0*/  MUFU.TANH R196, R29 ;  /* 0x0000001d00c47308 */ /* 0x000ff40000002400 */
[----:B------:R-:W-:Y:S10]  /*39d0*/  MUFU.TANH R218, R30 ;  /* 0x0000001e00da7308 */ /* 0x000ff40000002400 */
[----:B------:R-:W-:Y:S10]  /*39e0*/  MUFU.TANH R175, R34 ;  /* 0x0000002200af7308 */ /* 0x000ff40000002400 */
[----:B------:R-:W-:Y:S10]  /*39f0*/  MUFU.TANH R174, R35 ;  /* 0x0000002300ae7308 */ /* 0x000ff40000002400 */
[----:B------:R-:W-:Y:S01]  /*3a00*/  MUFU.TANH R84, R33 ;  /* 0x0000002100547308 */ /* 0x000fe20000002400 */
[C---:B---3--:R-:W-:Y:S01]  /*3a10*/  FMUL.FTZ R8, R12.reuse, 1.4426950216293334961 ;  /* 0x3fb8aa3b0c087820 */ /* 0x048fe20000410000 */
[----:B------:R-:W-:Y:S01]  /*3a20*/  FSETP.NEU.FTZ.AND P2, PT, R12, -INF , PT ;  /* 0xff8000000c00780b */ /* 0x000fe20003f5d000 */
[----:B------:R-:W-:Y:S01]  /*3a30*/  IMAD.MOV.U32 R12, RZ, RZ, R212 ;  /* 0x000000ffff0c7224 */ /* 0x000fe200078e00d4 */
[----:B------:R-:W-:Y:S02]  /*3a40*/  @P0 FSEL R12, R212, -INF , !P5 ;  /* 0xff800000d40c0808 */ /* 0x000fe40006800000 */
[----:B------:R-:W-:Y:S02]  /*3a50*/  FSEL R8, R8, RZ, P2 ;  /* 0x000000ff08087208 */ /* 0x000fe40001000000 */
[----:B------:R-:W-:Y:S02]  /*3a60*/  PLOP3.LUT P2, PT, PT, PT, UP0, 0x80, 0x0 ;  /* 0x000000000000781c */ /* 0x000fe40003f4f008 */
[----:B------:R-:W-:Y:S01]  /*3a70*/  PLOP3.LUT P0, PT, PT, PT, UP0, 0x80, 0x0 ;  /* 0x000000000000781c */ /* 0x000fe20003f0f008 */
[--C-:B------:R-:W-:Y:S01]  /*3a80*/  FFMA.FTZ R4, R0, UR7, -R8.reuse ;  /* 0x0000000700047c23 */ /* 0x100fe20008010808 */
[----:B------:R-:W-:Y:S01]  /*3a90*/  PLOP3.LUT P5, PT, PT, PT, UP0, 0x80, 0x0 ;  /* 0x000000000000781c */ /* 0x000fe20003faf008 */
[----:B------:R-:W-:Y:S02]  /*3aa0*/  FFMA.FTZ R12, R12, UR7, -R8 ;  /* 0x000000070c0c7c23 */ /* 0x000fe40008010808 */
[----:B------:R1:W-:Y:S01]  /*3ab0*/  MUFU.EX2 R251, R4 ;  /* 0x0000000400fb7308 */ /* 0x0003e20000000800 */
[C---:B--2---:R-:W-:Y:S01]  /*3ac0*/  FMUL.FTZ R0, R13.reuse, 1.4426950216293334961 ;  /* 0x3fb8aa3b0d007820 */ /* 0x044fe20000410000 */
[----:B------:R-:W-:Y:S01]  /*3ad0*/  FSETP.NEU.FTZ.AND P3, PT, R13, -INF , PT ;  /* 0xff8000000d00780b */ /* 0x000fe20003f7d000 */
[----:B------:R-:W-:Y:S03]  /*3ae0*/  IMAD.MOV.U32 R13, RZ, RZ, R227 ;  /* 0x000000ffff0d7224 */ /* 0x000fe600078e00e3 */
[----:B------:R-:W-:Y:S04]  /*3af0*/  FSEL R0, R0, RZ, P3 ;  /* 0x000000ff00007208 */ /* 0x000fe80001800000 */
[----:B------:R2:W-:Y:S01]  /*3b00*/  MUFU.EX2 R250, R12 ;  /* 0x0000000c00fa7308 */ /* 0x0005e20000000800 */
[----:B------:R-:W-:Y:S01]  /*3b10*/  PLOP3.LUT P3, PT, PT, PT, UP0, 0x80, 0x0 ;  /* 0x000000000000781c */ /* 0x000fe20003f6f008 */
[----:B-1----:R-:W-:Y:S01]  /*3b20*/  IMAD.MOV.U32 R4, RZ, RZ, R230 ;  /* 0x000000ffff047224 */ /* 0x002fe200078e00e6 */
[----:B------:R-:W-:Y:S02]  /*3b30*/  @P2 FSEL R4, R230, -INF , !P4 ;  /* 0xff800000e6042808 */ /* 0x000fe40006000000 */
[----:B------:R-:W-:Y:S02]  /*3b40*/  PLOP3.LUT P2, PT, PT, PT, UP0, 0x80, 0x0 ;  /* 0x000000000000781c */ /* 0x000fe40003f4f008 */
[----:B------:R-:W-:Y:S01]  /*3b50*/  PLOP3.LUT P4, PT, PT, PT, UP0, 0x80, 0x0 ;  /* 0x000000000000781c */ /* 0x000fe20003f8f008 */
[--C-:B------:R-:W-:Y:S04]  /*3b60*/  FFMA.FTZ R4, R4, UR7, -R0.reuse ;  /* 0x0000000704047c23 */ /* 0x100fe80008010800 */
[----:B------:R1:W3:Y:S06]  /*3b70*/  MUFU.EX2 R18, R4 ;  /* 0x0000000400127308 */ /* 0x0002ec0000000800 */
[----:B--2---:R-:W-:Y:S01]  /*3b80*/  @P2 VIADD R12, R11, 0x9 ;  /* 0x000000090b0c2836 */ /* 0x004fe20000000000 */
[----:B------:R-:W-:Y:S04]  /*3b90*/  PLOP3.LUT P2, PT, PT, PT, UP0, 0x80, 0x0 ;  /* 0x000000000000781c */ /* 0x000fe80003f4f008 */
[----:B------:R-:W-:Y:S02]  /*3ba0*/  @P4 ISETP.GE.AND P4, PT, R12, UR6, PT ;  /* 0x000000060c004c0c */ /* 0x000fe4000bf86270 */
[----:B------:R-:W-:Y:S01]  /*3bb0*/  MOV R12, R226 ;  /* 0x000000e2000c7202 */ /* 0x000fe20000000f00 */
[----:B-1----:R-:W-:Y:S01]  /*3bc0*/  FFMA.FTZ R4, R5, UR7, -R0 ;  /* 0x0000000705047c23 */ /* 0x002fe20008010800 */
[----:B---3--:R-:W-:Y:S01]  /*3bd0*/  STL [R1+0x20], R18 ;  /* 0x0000201201007387 */ /* 0x008fe20000100800 */
[----:B------:R-:W-:Y:S02]  /*3be0*/  MOV R5, R209 ;  /* 0x000000d100057202 */ /* 0x000fe40000000f00 */
[----:B------:R1:W2:Y:S02]  /*3bf0*/  MUFU.EX2 R19, R4 ;  /* 0x0000000400137308 */ /* 0x0002a40000000800 */
[----:B-1----:R-:W-:Y:S01]  /*3c00*/  @P0 VIADD R4, R11, 0x8 ;  /* 0x000000080b040836 */ /* 0x002fe20000000000 */
[----:B------:R-:W-:Y:S01]  /*3c10*/  PLOP3.LUT P0, PT, PT, PT, UP0, 0x80, 0x0 ;  /* 0x000000000000781c */ /* 0x000fe20003f0f008 */
[----:B--2---:R-:W-:Y:S03]  /*3c20*/  STL [R1+0x1c], R19 ;  /* 0x00001c1301007387 */ /* 0x004fe60000100800 */
[----:B------:R-:W-:Y:S01]  /*3c30*/  @P3 ISETP.GE.AND P3, PT, R4, UR6, PT ;  /* 0x0000000604003c0c */ /* 0x000fe2000bf66270 */
[----:B------:R-:W-:Y:S03]  /*3c40*/  IMAD.MOV.U32 R4, RZ, RZ, R208 ;  /* 0x000000ffff047224 */ /* 0x000fe600078e00d0 */
[----:B------:R-:W-:Y:S02]  /*3c50*/  @P1 FSEL R5, R209, -INF , !P3 ;  /* 0xff800000d1051808 */ /* 0x000fe40005800000 */
[----:B------:R-:W-:Y:S02]  /*3c60*/  PLOP3.LUT P1, PT, PT, PT, UP0, 0x80, 0x0 ;  /* 0x000000000000781c */ /* 0x000fe40003f2f008 */
[----:B------:R-:W-:Y:S01]  /*3c70*/  @P2 FSEL R13, R227, -INF , !P3 ;  /* 0xff800000e30d2808 */ /* 0x000fe20005800000 */
[----:B------:R-:W-:Y:S01]  /*3c80*/  FFMA.FTZ R5, R5, UR7, -R8 ;  /* 0x0000000705057c23 */ /* 0x000fe20008010808 */
[----:B------:R-:W-:Y:S02]  /*3c90*/  @P0 FSEL R4, R208, -INF , !P4 ;  /* 0xff800000d0040808 */ /* 0x000fe40006000000 */
[----:B------:R-:W-:Y:S01]  /*3ca0*/  PLOP3.LUT P2, PT, PT, PT, UP0, 0x80, 0x0 ;  /* 0x000000000000781c */ /* 0x000fe20003f4f008 */
[----:B------:R-:W-:Y:S01]  /*3cb0*/  MUFU.EX2 R245, R5 ;  /* 0x0000000500f57308 */ /* 0x000fe20000000800 */
[----:B------:R-:W-:Y:S01]  /*3cc0*/  FFMA.FTZ R13, R13, UR7, -R0 ;  /* 0x000000070d0d7c23 */ /* 0x000fe20008010800 */
[----:B------:R-:W-:Y:S01]  /*3cd0*/  FFMA.FTZ R4, R4, UR7, -R8 ;  /* 0x0000000704047c23 */ /* 0x000fe20008010808 */
[----:B------:R-:W-:Y:S03]  /*3ce0*/  PLOP3.LUT P0, PT, PT, PT, UP0, 0x80, 0x0 ;  /* 0x000000000000781c */ /* 0x000fe60003f0f008 */
[----:B------:R-:W-:Y:S04]  /*3cf0*/  @P1 FSEL R12, R226, -INF , !P4 ;  /* 0xff800000e20c1808 */ /* 0x000fe80006000000 */
[----:B------:R1:W-:Y:S01]  /*3d00*/  MUFU.EX2 R244, R4 ;  /* 0x0000000400f47308 */ /* 0x0003e20000000800 */
[----:B------:R-:W-:Y:S01]  /*3d10*/  PLOP3.LUT P1, PT, PT, PT, UP0, 0x80, 0x0 ;  /* 0x000000000000781c */ /* 0x000fe20003f2f008 */
[----:B------:R-:W-:Y:S08]  /*3d20*/  FFMA.FTZ R12, R12, UR7, -R0 ;  /* 0x000000070c0c7c23 */ /* 0x000ff00008010800 */
[----:B------:R2:W-:Y:S01]  /*3d30*/  MUFU.EX2 R17, R12 ;  /* 0x0000000c00117308 */ /* 0x0005e20000000800 */
[----:B------:R-:W-:Y:S02]  /*3d40*/  @P0 FSEL R14, R90, -INF , !P4 ;  /* 0xff8000005a0e0808 */ /* 0x000fe40006000000 */
[----:B------:R-:W-:Y:S03]  /*3d50*/  PLOP3.LUT P0, PT, PT, PT, UP0, 0x80, 0x0 ;  /* 0x000000000000781c */ /* 0x000fe60003f0f008 */
[--C-:B------:R-:W-:Y:S04]  /*3d60*/  FFMA.FTZ R14, R14, UR7, -R10.reuse ;  /* 0x000000070e0e7c23 */ /* 0x100fe8000801080a */
[----:B------:R-:W3:Y:S01]  /*3d70*/  MUFU.EX2 R16, R13 ;  /* 0x0000000d00107308 */ /* 0x000ee20000000800 */
[----:B-1----:R-:W1:Y:S09]  /*3d80*/  LDSM.16.M88.4 R4, [R150+0x6800] ;  /* 0x006800009604783b */ /* 0x002e720000000200 */
[----:B------:R4:W-:Y:S01]  /*3d90*/  MUFU.EX2 R94, R14 ;  /* 0x0000000e005e7308 */ /* 0x0009e20000000800 */
[----:B--2---:R-:W-:Y:S01]  /*3da0*/  IMAD.MOV.U32 R12, RZ, RZ, R91 ;  /* 0x000000ffff0c7224 */ /* 0x004fe200078e005b */
[----:B------:R-:W-:Y:S02]  /*3db0*/  @P1 FSEL R12, R91, -INF , !P3 ;  /* 0xff8000005b0c1808 */ /* 0x000fe40005800000 */
[----:B------:R-:W-:Y:S03]  /*3dc0*/  PLOP3.LUT P1, PT, PT, PT, UP0, 0x80, 0x0 ;  /* 0x000000000000781c */ /* 0x000fe60003f2f008 */
[----:B------:R-:W-:Y:S01]  /*3dd0*/  FFMA.FTZ R12, R12, UR7, -R10 ;  /* 0x000000070c0c7c23 */ /* 0x000fe2000801080a */
[----:B---3--:R-:W-:Y:S01]  /*3de0*/  STL [R1+0x18], R16 ;  /* 0x0000181001007387 */ /* 0x008fe20000100800 */
[----:B------:R-:W-:Y:S02]  /*3df0*/  MOV R13, R184 ;  /* 0x000000b8000d7202 */ /* 0x000fe40000000f00 */
[----:B------:R2:W-:Y:S01]  /*3e00*/  MUFU.EX2 R95, R12 ;  /* 0x0000000c005f7308 */ /* 0x0005e20000000800 */
[----:B------:R-:W-:Y:S05]  /*3e10*/  STL [R1+0x4], R17 ;  /* 0x0000041101007387 */ /* 0x000fea0000100800 */
[----:B------:R-:W-:Y:S02]  /*3e20*/  @P1 FSEL R13, R184, -INF , !P4 ;  /* 0xff800000b80d1808 */ /* 0x000fe40006000000 */
[----:B------:R-:W-:Y:S02]  /*3e30*/  PLOP3.LUT P1, PT, PT, PT, UP0, 0x80, 0x0 ;  /* 0x000000000000781c */ /* 0x000fe40003f2f008 */
[----:B------:R-:W-:Y:S02]  /*3e40*/  PLOP3.LUT P4, PT, PT, PT, UP0, 0x80, 0x0 ;  /* 0x000000000000781c */ /* 0x000fe40003f8f008 */
[----:B----4-:R-:W-:Y:S01]  /*3e50*/  MOV R14, R84 ;  /* 0x00000054000e7202 */ /* 0x010fe20000000f00 */
[----:B--2---:R-:W-:Y:S01]  /*3e60*/  IMAD.MOV.U32 R12, RZ, RZ, R185 ;  /* 0x000000ffff0c7224 */ /* 0x004fe200078e00b9 */
[----:B------:R-:W-:Y:S02]  /*3e70*/  @P2 FSEL R12, R185, -INF , !P3 ;  /* 0xff800000b90c2808 */ /* 0x000fe40005800000 */
[----:B------:R-:W-:Y:S02]  /*3e80*/  PLOP3.LUT P2, PT, PT, PT, UP0, 0x80, 0x0 ;  /* 0x000000000000781c */ /* 0x000fe40003f4f008 */
[----:B------:R-:W-:Y:S01]  /*3e90*/  PLOP3.LUT P3, PT, PT, PT, UP0, 0x80, 0x0 ;  /* 0x000000000000781c */ /* 0x000fe20003f6f008 */
[--C-:B------:R-:W-:Y:S01]  /*3ea0*/  FFMA.FTZ R12, R12, UR7, -R9.reuse ;  /* 0x000000070c0c7c23 */ /* 0x100fe20008010809 */
[-C--:B-1----:R-:W-:Y:S03]  /*3eb0*/  HMMA.16816.F32 R36, R104, R4.reuse, R36 ;  /* 0x000000046824723c */ /* 0x082fe60000001824 */
[----:B------:R1:W-:Y:S03]  /*3ec0*/  MUFU.EX2 R216, R12 ;  /* 0x0000000c00d87308 */ /* 0x0003e60000000800 */
[C---:B------:R-:W-:Y:S06]  /*3ed0*/  HMMA.16816.F32 R40, R112.reuse, R4, R40 ;  /* 0x000000047028723c */ /* 0x040fec0000001828 */
[-C--:B------:R-:W-:Y:S05]  /*3ee0*/  HMMA.16816.F32 R44, R112, R6.reuse, R44 ;  /* 0x00000006702c723c */ /* 0x080fea000000182c */
[----:B------:R-:W-:Y:S01]  /*3ef0*/  MOV R4, R88 ;  /* 0x0000005800047202 */ /* 0x000fe20000000f00 */
[C---:B------:R-:W-:Y:S05]  /*3f00*/  HMMA.16816.F32 R48, R104.reuse, R6, R48 ;  /* 0x000000066830723c */ /* 0x040fea0000001830 */
[----:B-1----:R-:W-:Y:S01]  /*3f10*/  FFMA.FTZ R12, R13, UR7, -R9 ;  /* 0x000000070d0c7c23 */ /* 0x002fe20008010809 */
[----:B------:R-:W-:Y:S01]  /*3f20*/  FMUL.FTZ R36, R36, UR5 ;  /* 0x0000000524247c20 */ /* 0x000fe20008410000 */
[----:B------:R-:W-:Y:S01]  /*3f30*/  FMUL.FTZ R37, R37, UR5 ;  /* 0x0000000525257c20 */ /* 0x000fe20008410000 */
[----:B------:R-:W-:Y:S01]  /*3f40*/  @P0 IADD3 R13, R11, 0x11, RZ ;  /* 0x000000110b0d0810 */ /* 0x000fe20007ffe0ff */
[----:B------:R1:W-:Y:S01]  /*3f50*/  MUFU.EX2 R215, R12 ;  /* 0x0000000c00d77308 */ /* 0x0003e20000000800 */
[----:B------:R-:W-:Y:S01]  /*3f60*/  PLOP3.LUT P0, PT, PT, PT, UP0, 0x80, 0x0 ;  /* 0x000000000000781c */ /* 0x000fe20003f0f008 */
[----:B------:R-:W-:Y:S01]  /*3f70*/  FMUL.FTZ R38, R38, UR5 ;  /* 0x0000000526267c20 */ /* 0x000fe20008410000 */
[----:B------:R-:W-:Y:S01]  /*3f80*/  @P4 ISETP.GE.AND P4, PT, R13, UR6, PT ;  /* 0x000000060d004c0c */ /* 0x000fe2000bf86270 */
[----:B------:R-:W-:Y:S02]  /*3f90*/  IMAD.MOV.U32 R13, RZ, RZ, R218 ;  /* 0x000000ffff0d7224 */ /* 0x000fe400078e00da */
[----:B------:R-:W-:Y:S01]  /*3fa0*/  FMUL.FTZ R40, R40, UR5 ;  /* 0x0000000528287c20 */ /* 0x000fe20008410000 */
[----:B------:R-:W-:Y:S01]  /*3fb0*/  FMUL.FTZ R41, R41, UR5 ;  /* 0x0000000529297c20 */ /* 0x000fe20008410000 */
[----:B------:R-:W-:Y:S02]  /*3fc0*/  FMUL.FTZ R42, R42, UR5 ;  /* 0x000000052a2a7c20 */ /* 0x000fe40008410000 */
[----:B------:R-:W-:Y:S01]  /*3fd0*/  MUFU.TANH R81, R36 ;  /* 0x0000002400517308 */ /* 0x000fe20000002400 */
[----:B------:R-:W-:Y:S01]  /*3fe0*/  FMUL.FTZ R43, R43, UR5 ;  /* 0x000000052b2b7c20 */ /* 0x000fe20008410000 */
[----:B------:R-:W-:Y:S01]  /*3ff0*/  FMUL.FTZ R44, R44, UR5 ;  /* 0x000000052c2c7c20 */ /* 0x000fe20008410000 */
[----:B------:R-:W-:Y:S01]  /*4000*/  FMUL.FTZ R45, R45, UR5 ;  /* 0x000000052d2d7c20 */ /* 0x000fe20008410000 */
[----:B------:R-:W-:Y:S01]  /*4010*/  FMUL.FTZ R46, R46, UR5 ;  /* 0x000000052e2e7c20 */ /* 0x000fe20008410000 */
[----:B------:R-:W-:Y:S01]  /*4020*/  FMUL.FTZ R47, R47, UR5 ;  /* 0x000000052f2f7c20 */ /* 0x000fe20008410000 */
[----:B------:R-:W-:Y:S01]  /*4030*/  @P0 FSEL R4, R88, -INF , !P4 ;  /* 0xff80000058040808 */ /* 0x000fe20006000000 */
[----:B------:R-:W-:Y:S03]  /*4040*/  FMUL.FTZ R48, R48, UR5 ;  /* 0x0000000530307c20 */ /* 0x000fe60008410000 */
[----:B------:R-:W-:Y:S01]  /*4050*/  MUFU.TANH R80, R37 ;  /* 0x0000002500507308 */ /* 0x000fe20000002400 */
[----:B-1----:R-:W-:Y:S01]  /*4060*/  @P2 VIADD R12, R11, 0x10 ;  /* 0x000000100b0c2836 */ /* 0x002fe20000000000 */
[----:B------:R-:W-:Y:S01]  /*4070*/  PLOP3.LUT P2, PT, PT, PT, UP0, 0x80, 0x0 ;  /* 0x000000000000781c */ /* 0x000fe20003f4f008 */
[--C-:B------:R-:W-:Y:S01]  /*4080*/  FFMA.FTZ R4, R4, UR7, -R10.reuse ;  /* 0x0000000704047c23 */ /* 0x100fe2000801080a */
[----:B------:R-:W-:Y:S01]  /*4090*/  FMUL.FTZ R49, R49, UR5 ;  /* 0x0000000531317c20 */ /* 0x000fe20008410000 */
[----:B------:R-:W-:Y:S01]  /*40a0*/  FMUL.FTZ R39, R39, UR5 ;  /* 0x0000000527277c20 */ /* 0x000fe20008410000 */
[----:B------:R-:W-:Y:S01]  /*40b0*/  @P3 ISETP.GE.AND P3, PT, R12, UR6, PT ;  /* 0x000000060c003c0c */ /* 0x000fe2000bf66270 */
[----:B------:R-:W-:Y:S03]  /*40c0*/  IMAD.MOV.U32 R12, RZ, RZ, R89 ;  /* 0x000000ffff0c7224 */ /* 0x000fe600078e0059 */
[----:B------:R-:W-:Y:S01]  /*40d0*/  MUFU.EX2 R92, R4 ;  /* 0x00000004005c7308 */ /* 0x000fe20000000800 */
[----:B------:R-:W-:Y:S01]  /*40e0*/  PLOP3.LUT P0, PT, PT, PT, UP0, 0x80, 0x0 ;  /* 0x000000000000781c */ /* 0x000fe20003f0f008 */
[----:B------:R-:W-:Y:S01]  /*40f0*/  FMUL.FTZ R50, R50, UR5 ;  /* 0x0000000532327c20 */ /* 0x000fe20008410000 */
[----:B------:R-:W-:Y:S01]  /*4100*/  @P1 FSEL R12, R89, -INF , !P3 ;  /* 0xff800000590c1808 */ /* 0x000fe20005800000 */
[----:B------:R-:W-:Y:S01]  /*4110*/  FMUL.FTZ R51, R51, UR5 ;  /* 0x0000000533337c20 */ /* 0x000fe20008410000 */
[----:B------:R-:W-:Y:S05]  /*4120*/  PLOP3.LUT P1, PT, PT, PT, UP0, 0x80, 0x0 ;  /* 0x000000000000781c */ /* 0x000fea0003f2f008 */
[----:B------:R-:W-:Y:S01]  /*4130*/  MUFU.TANH R171, R38 ;  /* 0x0000002600ab7308 */ /* 0x000fe20000002400 */
[----:B------:R-:W-:Y:S01]  /*4140*/  FFMA.FTZ R5, R12, UR7, -R10 ;  /* 0x000000070c057c23 */ /* 0x000fe2000801080a */
[----:B------:R-:W-:Y:S08]  /*4150*/  MOV R12, R178 ;  /* 0x000000b2000c7202 */ /* 0x000ff00000000f00 */
[----:B------:R1:W-:Y:S01]  /*4160*/  MUFU.EX2 R93, R5 ;  /* 0x00000005005d7308 */ /* 0x0003e20000000800 */
[----:B------:R-:W-:Y:S02]  /*4170*/  @P1 FSEL R12, R178, -INF , !P4 ;  /* 0xff800000b20c1808 */ /* 0x000fe40006000000 */
[----:B------:R-:W-:Y:S07]  /*4180*/  PLOP3.LUT P1, PT, PT, PT, UP0, 0x80, 0x0 ;  /* 0x000000000000781c */ /* 0x000fee0003f2f008 */
[----:B------:R-:W-:Y:S10]  /*4190*/  MUFU.TANH R170, R39 ;  /* 0x0000002700aa7308 */ /* 0x000ff40000002400 */
[----:B------:R-:W-:Y:S01]  /*41a0*/  MUFU.TANH R187, R40 ;  /* 0x0000002800bb7308 */ /* 0x000fe20000002400 */
[----:B-1----:R-:W-:Y:S01]  /*41b0*/  IMAD.MOV.U32 R5, RZ, RZ, R180 ;  /* 0x000000ffff057224 */ /* 0x002fe200078e00b4 */
[----:B------:R-:W-:Y:S02]  /*41c0*/  @P2 FSEL R5, R180, -INF , !P3 ;  /* 0xff800000b4052808 */ /* 0x000fe40005800000 */
[----:B------:R-:W-:Y:S03]  /*41d0*/  PLOP3.LUT P2, PT, PT, PT, UP0, 0x80, 0x0 ;  /* 0x000000000000781c */ /* 0x000fe60003f4f008 */
[--C-:B------:R-:W-:Y:S03]  /*41e0*/  FFMA.FTZ R4, R5, UR7, -R9.reuse ;  /* 0x0000000705047c23 */ /* 0x100fe60008010809 */
[----:B------:R-:W-:Y:S01]  /*41f0*/  MUFU.TANH R186, R41 ;  /* 0x0000002900ba7308 */ /* 0x000fe20000002400 */
[----:B------:R-:W-:Y:S09]  /*4200*/  MOV R5, R220 ;  /* 0x000000dc00057202 */ /* 0x000ff20000000f00 */
[----:B------:R1:W-:Y:S10]  /*4210*/  MUFU.EX2 R207, R4 ;  /* 0x0000000400cf7308 */ /* 0x0003f40000000800 */
[----:B------:R-:W-:Y:S10]  /*4220*/  MUFU.TANH R205, R42 ;  /* 0x0000002a00cd7308 */ /* 0x000ff40000002400 */
[----:B------:R-:W-:Y:S01]  /*4230*/  MUFU.TANH R204, R43 ;  /* 0x0000002b00cc7308 */ /* 0x000fe20000002400 */
[----:B-1----:R-:W-:Y:S01]  /*4240*/  FFMA.FTZ R4, R12, UR7, -R9 ;  /* 0x000000070c047c23 */ /* 0x002fe20008010809 */
[----:B------:R-:W-:Y:S02]  /*4250*/  MOV R12, R200 ;  /* 0x000000c8000c7202 */ /* 0x000fe40000000f00 */
[----:B------:R-:W-:Y:S02]  /*4260*/  @P0 FSEL R12, R200, -INF , !P4 ;  /* 0xff800000c80c0808 */ /* 0x000fe40006000000 */
[----:B------:R-:W-:Y:S04]  /*4270*/  PLOP3.LUT P0, PT, PT, PT, UP0, 0x80, 0x0 ;  /* 0x000000000000781c */ /* 0x000fe80003f0f008 */
[----:B------:R1:W-:Y:S01]  /*4280*/  MUFU.EX2 R206, R4 ;  /* 0x0000000400ce7308 */ /* 0x0003e20000000800 */
[--C-:B------:R-:W-:Y:S09]  /*4290*/  FFMA.FTZ R12, R12, UR7, -R8.reuse ;  /* 0x000000070c0c7c23 */ /* 0x100ff20008010808 */
[----:B------:R-:W-:Y:S10]  /*42a0*/  MUFU.TANH R177, R44 ;  /* 0x0000002c00b17308 */ /* 0x000ff40000002400 */
[----:B------:R-:W-:Y:S01]  /*42b0*/  MUFU.EX2 R232, R12 ;  /* 0x0000000c00e87308 */ /* 0x000fe20000000800 */
[----:B-1----:R-:W-:Y:S01]  /*42c0*/  IMAD.MOV.U32 R4, RZ, RZ, R201 ;  /* 0x000000ffff047224 */ /* 0x002fe200078e00c9 */
[----:B------:R-:W-:Y:S02]  /*42d0*/  @P1 FSEL R4, R201, -INF , !P3 ;  /* 0xff800000c9041808 */ /* 0x000fe40005800000 */
[----:B------:R-:W-:Y:S03]  /*42e0*/  PLOP3.LUT P1, PT, PT, PT, UP0, 0x80, 0x0 ;  /* 0x000000000000781c */ /* 0x000fe60003f2f008 */
[----:B------:R-:W-:Y:S03]  /*42f0*/  FFMA.FTZ R4, R4, UR7, -R8 ;  /* 0x0000000704047c23 */ /* 0x000fe60008010808 */
[----:B------:R-:W-:Y:S10]  /*4300*/  MUFU.TANH R176, R45 ;  /* 0x0000002d00b07308 */ /* 0x000ff40000002400 */
[----:B------:R1:W-:Y:S01]  /*4310*/  MUFU.EX2 R233, R4 ;  /* 0x0000000400e97308 */ /* 0x0003e20000000800 */
[----:B------:R-:W-:Y:S02]  /*4320*/  @P1 FSEL R5, R220, -INF , !P4 ;  /* 0xff800000dc051808 */ /* 0x000fe40006000000 */
[----:B------:R-:W-:Y:S02]  /*4330*/  PLOP3.LUT P1, PT, PT, PT, UP0, 0x80, 0x0 ;  /* 0x000000000000781c */ /* 0x000fe40003f2f008 */
[----:B------:R-:W-:Y:S05]  /*4340*/  PLOP3.LUT P4, PT, PT, PT, UP0, 0x80, 0x0 ;  /* 0x000000000000781c */ /* 0x000fea0003f8f008 */
[----:B------:R-:W-:Y:S10]  /*4350*/  MUFU.TANH R199, R46 ;  /* 0x0000002e00c77308 */ /* 0x000ff40000002400 */
[----:B------:R-:W-:Y:S01]  /*4360*/  MUFU.TANH R198, R47 ;  /* 0x0000002f00c67308 */ /* 0x000fe20000002400 */
[----:B-1----:R-:W-:Y:S01]  /*4370*/  IMAD.MOV.U32 R4, RZ, RZ, R221 ;  /* 0x000000ffff047224 */ /* 0x002fe200078e00dd */
[----:B------:R-:W-:Y:S02]  /*4380*/  @P2 FSEL R4, R221, -INF , !P3 ;  /* 0xff800000dd042808 */ /* 0x000fe40005800000 */
[----:B------:R-:W-:Y:S02]  /*4390*/  PLOP3.LUT P3, PT, PT, PT, UP0, 0x80, 0x0 ;  /* 0x000000000000781c */ /* 0x000fe40003f6f008 */
[----:B------:R-:W-:Y:S01]  /*43a0*/  PLOP3.LUT P2, PT, PT, PT, UP0, 0x80, 0x0 ;  /* 0x000000000000781c */ /* 0x000fe20003f4f008 */
[--C-:B------:R-:W-:Y:S03]  /*43b0*/  FFMA.FTZ R4, R4, UR7, -R0.reuse ;  /* 0x0000000704047c23 */ /* 0x100fe60008010800 */
[----:B------:R-:W-:Y:S10]  /*43c0*/  MUFU.TANH R77, R48 ;  /* 0x00000030004d7308 */ /* 0x000ff40000002400 */
[----:B------:R1:W2:Y:S01]  /*43d0*/  MUFU.EX2 R15, R4 ;  /* 0x00000004000f7308 */ /* 0x0002a20000000800 */
[----:B------:R-:W-:Y:S02]  /*43e0*/  @P2 IADD3 R12, R11, 0x19, RZ ;  /* 0x000000190b0c2810 */ /* 0x000fe40007ffe0ff */
[----:B------:R-:W-:Y:S02]  /*43f0*/  PLOP3.LUT P2, PT, PT, PT, UP0, 0x80, 0x0 ;  /* 0x000000000000781c */ /* 0x000fe40003f4f008 */
[----:B------:R-:W-:Y:S05]  /*4400*/  @P4 ISETP.GE.AND P4, PT, R12, UR6, PT ;  /* 0x000000060c004c0c */ /* 0x000fea000bf86270 */
[----:B------:R-:W-:Y:S01]  /*4410*/  MUFU.TANH R165, R50 ;  /* 0x0000003200a57308 */ /* 0x000fe20000002400 */
[----:B------:R-:W-:Y:S09]  /*4420*/  MOV R12, R217 ;  /* 0x000000d9000c7202 */ /* 0x000ff20000000f00 */
[----:B------:R-:W-:Y:S01]  /*4430*/  MUFU.TANH R76, R49 ;  /* 0x00000031004c7308 */ /* 0x000fe20000002400 */
[----:B-1----:R-:W-:Y:S01]  /*4440*/  FFMA.FTZ R4, R5, UR7, -R0 ;  /* 0x0000000705047c23 */ /* 0x002fe20008010800 */
[----:B--2---:R-:W-:Y:S01]  /*4450*/  STL [R1], R15 ;  /* 0x0000000f01007387 */ /* 0x004fe20000100800 */
[----:B------:R-:W-:Y:S03]  /*4460*/  IMAD.MOV.U32 R5, RZ, RZ, R197 ;  /* 0x000000ffff057224 */ /* 0x000fe600078e00c5 */
[----:B------:R-:W2:Y:S04]  /*4470*/  LDL R108, [R1+0x4c] ;  /* 0x00004c00016c7983 */ /* 0x000ea80000100800 */
[----:B------:R1:W-:Y:S10]  /*4480*/  MUFU.EX2 R252, R4 ;  /* 0x0000000400fc7308 */ /* 0x0003f40000000800 */
[----:B------:R-:W-:Y:S01]  /*4490*/  MUFU.TANH R164, R51 ;  /* 0x0000003300a47308 */ /* 0x000fe20000002400 */
[----:B-1----:R-:W-:Y:S01]  /*44a0*/  @P0 VIADD R4, R11, 0x18 ;  /* 0x000000180b040836 */ /* 0x002fe20000000000 */
[----:B------:R-:W-:Y:S04]  /*44b0*/  PLOP3.LUT P0, PT, PT, PT, UP0, 0x80, 0x0 ;  /* 0x000000000000781c */ /* 0x000fe80003f0f008 */
[----:B------:R-:W-:Y:S02]  /*44c0*/  @P3 ISETP.GE.AND P3, PT, R4, UR6, PT ;  /* 0x0000000604003c0c */ /* 0x000fe4000bf66270 */
[----:B------:R-:W-:Y:S02]  /*44d0*/  MOV R4, R196 ;  /* 0x000000c400047202 */ /* 0x000fe40000000f00 */
        /* <DEDUP_REMOVED lines=18> */
[----:B------:R4:W-:Y:S01]  /*4600*/  MUFU.EX2 R248, R13 ;  /* 0x0000000d00f87308 */ /* 0x0009e20000000800 */
[----:B-1----:R-:W1:Y:S09]  /*4610*/  LDSM.16.M88.4 R4, [R150+0x6c00] ;  /* 0x006c00009604783b */ /* 0x002e720000000200 */
[----:B------:R-:W-:Y:S01]  /*4620*/  MUFU.EX2 R86, R14 ;  /* 0x0000000e00567308 */ /* 0x000fe20000000800 */
[----:B---3--:R-:W-:Y:S01]  /*4630*/  IMAD.MOV.U32 R12, RZ, RZ, R85 ;  /* 0x000000ffff0c7224 */ /* 0x008fe200078e0055 */
[----:B------:R-:W-:Y:S02]  /*4640*/  @P1 FSEL R12, R85, -INF , !P3 ;  /* 0xff800000550c1808 */ /* 0x000fe40005800000 */
[----:B------:R-:W-:Y:S03]  /*4650*/  PLOP3.LUT P1, PT, PT, PT, UP0, 0x80, 0x0 ;  /* 0x000000000000781c */ /* 0x000fe60003f2f008 */
[--C-:B------:R-:W-:Y:S01]  /*4660*/  FFMA.FTZ R12, R12, UR7, -R10.reuse ;  /* 0x000000070c0c7c23 */ /* 0x100fe2000801080a */
[----:B----4-:R-:W-:Y:S03]  /*4670*/  MOV R13, R174 ;  /* 0x000000ae000d7202 */ /* 0x010fe60000000f00 */
[----:B------:R3:W-:Y:S06]  /*4680*/  MUFU.EX2 R87, R12 ;  /* 0x0000000c00577308 */ /* 0x0007ec0000000800 */
[----:B------:R-:W-:Y:S02]  /*4690*/  @P1 FSEL R13, R174, -INF , !P4 ;  /* 0xff800000ae0d1808 */ /* 0x000fe40006000000 */
[----:B------:R-:W-:Y:S02]  /*46a0*/  PLOP3.LUT P1, PT, PT, PT, UP0, 0x80, 0x0 ;  /* 0x000000000000781c */ /* 0x000fe40003f2f008 */
[----:B------:R-:W-:Y:S01]  /*46b0*/  PLOP3.LUT P4, PT, PT, PT, UP0, 0x80, 0x0 ;  /* 0x000000000000781c */ /* 0x000fe20003f8f008 */
[----:B---3--:R-:W-:Y:S01]  /*46c0*/  IMAD.MOV.U32 R12, RZ, RZ, R175 ;  /* 0x000000ffff0c7224 */ /* 0x008fe200078e00af */
        /* <DEDUP_REMOVED lines=9> */
[----:B------:R-:W-:Y:S05]  /*4760*/  HMMA.16816.F32 R64, R104, R6, R64 ;  /* 0x000000066840723c */ /* 0x000fea0000001840 */
[----:B-1----:R-:W-:Y:S01]  /*4770*/  FFMA.FTZ R12, R13, UR7, -R9 ;  /* 0x000000070d0c7c23 */ /* 0x002fe20008010809 */
[----:B------:R-:W-:Y:S01]  /*4780*/  FMUL.FTZ R52, R52, UR5 ;  /* 0x0000000534347c20 */ /* 0x000fe20008410000 */
[----:B------:R-:W-:Y:S01]  /*4790*/  FMUL.FTZ R53, R53, UR5 ;  /* 0x0000000535357c20 */ /* 0x000fe20008410000 */
[----:B------:R-:W-:Y:S01]  /*47a0*/  IMAD.U32 R104, RZ, RZ, UR4 ;  /* 0x00000004ff687e24 */ /* 0x000fe2000f8e00ff */
[----:B------:R1:W-:Y:S02]  /*47b0*/  MUFU.EX2 R192, R12 ;  /* 0x0000000c00c07308 */ /* 0x0003e40000000800 */
[----:B------:R-:W-:Y:S01]  /*47c0*/  @P0 IADD3 R13, R11, 0x21, RZ ;  /* 0x000000210b0d0810 */ /* 0x000fe20007ffe0ff */
[----:B------:R-:W-:Y:S01]  /*47d0*/  FMUL.FTZ R56, R56, UR5 ;  /* 0x0000000538387c20 */ /* 0x000fe20008410000 */
[----:B------:R-:W-:Y:S01]  /*47e0*/  PLOP3.LUT P0, PT, PT, PT, UP0, 0x80, 0x0 ;  /* 0x000000000000781c */ /* 0x000fe20003f0f008 */
[----:B------:R-:W-:Y:S01]  /*47f0*/  FMUL.FTZ R57, R57, UR5 ;  /* 0x0000000539397c20 */ /* 0x000fe20008410000 */
[----:B------:R-:W-:Y:S01]  /*4800*/  @P4 ISETP.GE.AND P4, PT, R13, UR6, PT ;  /* 0x000000060d004c0c */ /* 0x000fe2000bf86270 */
[----:B------:R-:W-:Y:S03]  /*4810*/  FMUL.FTZ R59, R59, UR5 ;  /* 0x000000053b3b7c20 */ /* 0x000fe60008410000 */
[----:B------:R-:W-:Y:S01]  /*4820*/  MUFU.TANH R71, R52 ;  /* 0x0000003400477308 */ /* 0x000fe20000002400 */
[----:B------:R-:W-:Y:S01]  /*4830*/  MOV R6, R198 ;  /* 0x000000c600067202 */ /* 0x000fe20000000f00 */
[----:B------:R-:W-:Y:S01]  /*4840*/  FMUL.FTZ R54, R54, UR5 ;  /* 0x0000000536367c20 */ /* 0x000fe20008410000 */
[----:B------:R-:W-:Y:S01]  /*4850*/  FMUL.FTZ R60, R60, UR5 ;  /* 0x000000053c3c7c20 */ /* 0x000fe20008410000 */
[----:B------:R-:W-:Y:S01]  /*4860*/  FMUL.FTZ R62, R62, UR5 ;  /* 0x000000053e3e7c20 */ /* 0x000fe20008410000 */
[----:B------:R-:W-:Y:S01]  /*4870*/  FMUL.FTZ R61, R61, UR5 ;  /* 0x000000053d3d7c20 */ /* 0x000fe20008410000 */
[----:B------:R-:W-:Y:S01]  /*4880*/  FMUL.FTZ R63, R63, UR5 ;  /* 0x000000053f3f7c20 */ /* 0x000fe20008410000 */
[----:B------:R-:W-:Y:S03]  /*4890*/  FMUL.FTZ R64, R64, UR5 ;  /* 0x0000000540407c20 */ /* 0x000fe60008410000 */
[----:B------:R-:W-:Y:S01]  /*48a0*/  MUFU.TANH R166, R60 ;  /* 0x0000003c00a67308 */ /* 0x000fe20000002400 */
[----:B-1----:R-:W-:Y:S01]  /*48b0*/  @P2 VIADD R12, R11, 0x20 ;  /* 0x000000200b0c2836 */ /* 0x002fe20000000000 */
[----:B------:R-:W-:Y:S01]  /*48c0*/  @P0 FSEL R4, R80, -INF , !P4 ;  /* 0xff80000050040808 */ /* 0x000fe20006000000 */
[----:B------:R-:W-:Y:S01]  /*48d0*/  FMUL.FTZ R66, R66, UR5 ;  /* 0x0000000542427c20 */ /* 0x000fe20008410000 */
[----:B------:R-:W-:Y:S01]  /*48e0*/  PLOP3.LUT P2, PT, PT, PT, UP0, 0x80, 0x0 ;  /* 0x000000000000781c */ /* 0x000fe20003f4f008 */
[----:B------:R-:W-:Y:S01]  /*48f0*/  FMUL.FTZ R65, R65, UR5 ;  /* 0x0000000541417c20 */ /* 0x000fe20008410000 */
[----:B------:R-:W-:Y:S01]  /*4900*/  @P3 ISETP.GE.AND P3, PT, R12, UR6, PT ;  /* 0x000000060c003c0c */ /* 0x000fe2000bf66270 */
[----:B------:R-:W-:Y:S03]  /*4910*/  IMAD.MOV.U32 R12, RZ, RZ, R81 ;  /* 0x000000ffff0c7224 */ /* 0x000fe600078e0051 */
[----:B------:R-:W-:Y:S01]  /*4920*/  MUFU.TANH R163, R54 ;  /* 0x0000003600a37308 */ /* 0x000fe20000002400 */
[----:B------:R-:W-:Y:S01]  /*4930*/  FFMA.FTZ R4, R4, UR7, -R10 ;  /* 0x0000000704047c23 */ /* 0x000fe2000801080a */
[----:B------:R-:W-:Y:S01]  /*4940*/  @P1 FSEL R12, R81, -INF , !P3 ;  /* 0xff800000510c1808 */ /* 0x000fe20005800000 */
[----:B------:R-:W-:Y:S01]  /*4950*/  FMUL.FTZ R67, R67, UR5 ;  /* 0x0000000543437c20 */ /* 0x000fe20008410000 */
[----:B------:R-:W-:Y:S01]  /*4960*/  IADD3 R104, R154, 0x4000, R104 ;  /* 0x000040009a687810 */ /* 0x000fe20007ffe068 */
[----:B------:R-:W-:Y:S01]  /*4970*/  FMUL.FTZ R58, R58, UR5 ;  /* 0x000000053a3a7c20 */ /* 0x000fe20008410000 */
[----:B------:R-:W-:Y:S01]  /*4980*/  FMUL.FTZ R55, R55, UR5 ;  /* 0x0000000537377c20 */ /* 0x000fe20008410000 */
[----:B------:R-:W-:Y:S03]  /*4990*/  FFMA.FTZ R5, R12, UR7, -R10 ;  /* 0x000000070c057c23 */ /* 0x000fe6000801080a */
[----:B------:R-:W-:Y:S01]  /*49a0*/  MUFU.EX2 R82, R4 ;  /* 0x0000000400527308 */ /* 0x000fe20000000800 */
[----:B------:R-:W-:Y:S02]  /*49b0*/  IADD3 R104, R104, R155, RZ ;  /* 0x0000009b68687210 */ /* 0x000fe40007ffe0ff */
[----:B------:R-:W-:Y:S02]  /*49c0*/  PLOP3.LUT P1, PT, PT, PT, UP0, 0x80, 0x0 ;  /* 0x000000000000781c */ /* 0x000fe40003f2f008 */
[----:B------:R-:W-:Y:S02]  /*49d0*/  PLOP3.LUT P0, PT, PT, PT, UP0, 0x80, 0x0 ;  /* 0x000000000000781c */ /* 0x000fe40003f0f008 */
[----:B------:R-:W-:Y:S03]  /*49e0*/  MOV R12, R170 ;  /* 0x000000aa000c7202 */ /* 0x000fe60000000f00 */
[----:B------:R-:W-:Y:S10]  /*49f0*/  MUFU.TANH R70, R53 ;  /* 0x0000003500467308 */ /* 0x000ff40000002400 */
[----:B------:R1:W-:Y:S01]  /*4a00*/  MUFU.EX2 R83, R5 ;  /* 0x0000000500537308 */ /* 0x0003e20000000800 */
[----:B------:R-:W-:Y:S02]  /*4a10*/  @P1 FSEL R12, R170, -INF , !P4 ;  /* 0xff800000aa0c1808 */ /* 0x000fe40006000000 */
[----:B------:R-:W-:Y:S07]  /*4a20*/  PLOP3.LUT P1, PT, PT, PT, UP0, 0x80, 0x0 ;  /* 0x000000000000781c */ /* 0x000fee0003f2f008 */
[----:B------:R-:W3:Y:S10]  /*4a30*/  MUFU.TANH R162, R55 ;  /* 0x0000003700a27308 */ /* 0x000ef40000002400 */
[----:B------:R-:W-:Y:S01]  /*4a40*/  MUFU.TANH R181, R62 ;  /* 0x0000003e00b57308 */ /* 0x000fe20000002400 */
[----:B-1----:R-:W-:Y:S01]  /*4a50*/  IMAD.MOV.U32 R5, RZ, RZ, R171 ;  /* 0x000000ffff057224 */ /* 0x002fe200078e00ab */
[----:B------:R-:W-:Y:S02]  /*4a60*/  @P2 FSEL R5, R171, -INF , !P3 ;  /* 0xff800000ab052808 */ /* 0x000fe40005800000 */
[----:B------:R-:W-:Y:S03]  /*4a70*/  PLOP3.LUT P2, PT, PT, PT, UP0, 0x80, 0x0 ;  /* 0x000000000000781c */ /* 0x000fe60003f4f008 */
[----:B------:R-:W-:Y:S03]  /*4a80*/  FFMA.FTZ R4, R5, UR7, -R9 ;  /* 0x0000000705047c23 */ /* 0x000fe60008010809 */
[----:B------:R-:W1:Y:S01]  /*4a90*/  MUFU.TANH R172, R56 ;  /* 0x0000003800ac7308 */ /* 0x000e620000002400 */
[----:B------:R-:W-:Y:S01]  /*4aa0*/  IMAD.MOV.U32 R5, RZ, RZ, R187 ;  /* 0x000000ffff057224 */ /* 0x000fe200078e00bb */
[----:B------:R-:W-:Y:S01]  /*4ab0*/  @P1 FSEL R5, R187, -INF , !P3 ;  /* 0xff800000bb051808 */ /* 0x000fe20005800000 */
[----:B---3--:R-:W-:Y:S01]  /*4ac0*/  IMAD.MOV.U32 R7, RZ, RZ, R162 ;  /* 0x000000ffff077224 */ /* 0x008fe200078e00a2 */
[----:B------:R-:W-:Y:S03]  /*4ad0*/  PLOP3.LUT P1, PT, PT, PT, UP0, 0x80, 0x0 ;  /* 0x000000000000781c */ /* 0x000fe60003f2f008 */
[--C-:B------:R-:W-:Y:S03]  /*4ae0*/  FFMA.FTZ R5, R5, UR7, -R8.reuse ;  /* 0x0000000705057c23 */ /* 0x100fe60008010808 */
[----:B------:R3:W-:Y:S10]  /*4af0*/  MUFU.EX2 R183, R4 ;  /* 0x0000000400b77308 */ /* 0x0007f40000000800 */
[----:B------:R4:W-:Y:S10]  /*4b00*/  MUFU.EX2 R214, R5 ;  /* 0x0000000500d67308 */ /* 0x0009f40000000800 */
[----:B------:R-:W-:Y:S01]  /*4b10*/  MUFU.TANH R173, R57 ;  /* 0x0000003900ad7308 */ /* 0x000fe20000002400 */
[----:B---3--:R-:W-:Y:S01]  /*4b20*/  FFMA.FTZ R4, R12, UR7, -R9 ;  /* 0x000000070c047c23 */ /* 0x008fe20008010809 */
[----:B------:R-:W-:Y:S02]  /*4b30*/  MOV R12, R204 ;  /* 0x000000cc000c7202 */ /* 0x000fe40000000f00 */
[----:B------:R-:W-:Y:S02]  /*4b40*/  @P1 FSEL R12, R204, -INF , !P4 ;  /* 0xff800000cc0c1808 */ /* 0x000fe40006000000 */
[----:B------:R-:W-:Y:S04]  /*4b50*/  PLOP3.LUT P1, PT, PT, PT, UP0, 0x80, 0x0 ;  /* 0x000000000000781c */ /* 0x000fe80003f2f008 */
[----:B------:R3:W-:Y:S01]  /*4b60*/  MUFU.EX2 R182, R4 ;  /* 0x0000000400b67308 */ /* 0x0007e20000000800 */
[----:B----4-:R-:W-:Y:S01]  /*4b70*/  IMAD.MOV.U32 R5, RZ, RZ, R205 ;  /* 0x000000ffff057224 */ /* 0x010fe200078e00cd */
[----:B------:R-:W-:Y:S02]  /*4b80*/  @P2 FSEL R5, R205, -INF , !P3 ;  /* 0xff800000cd052808 */ /* 0x000fe40005800000 */
[----:B------:R-:W-:Y:S02]  /*4b90*/  PLOP3.LUT P2, PT, PT, PT, UP0, 0x80, 0x0 ;  /* 0x000000000000781c */ /* 0x000fe40003f4f008 */
[----:B------:R-:W-:Y:S04]  /*4ba0*/  PLOP3.LUT P3, PT, PT, PT, UP0, 0x80, 0x0 ;  /* 0x000000000000781c */ /* 0x000fe80003f6f008 */
[----:B------:R-:W-:Y:S10]  /*4bb0*/  MUFU.TANH R188, R59 ;  /* 0x0000003b00bc7308 */ /* 0x000ff40000002400 */
[----:B------:R-:W4:Y:S01]  /*4bc0*/  MUFU.TANH R189, R58 ;  /* 0x0000003a00bd7308 */ /* 0x000f220000002400 */
[----:B---3--:R-:W-:Y:S02]  /*4bd0*/  MOV R4, R186 ;  /* 0x000000ba00047202 */ /* 0x008fe40000000f00 */
[----:B------:R-:W-:Y:S02]  /*4be0*/  @P0 FSEL R4, R186, -INF , !P4 ;  /* 0xff800000ba040808 */ /* 0x000fe40006000000 */
[----:B------:R-:W-:Y:S02]  /*4bf0*/  PLOP3.LUT P0, PT, PT, PT, UP0, 0x80, 0x0 ;  /* 0x000000000000781c */ /* 0x000fe40003f0f008 */
[----:B------:R-:W-:Y:S01]  /*4c00*/  PLOP3.LUT P4, PT, PT, PT, UP0, 0x80, 0x0 ;  /* 0x000000000000781c */ /* 0x000fe20003f8f008 */
[----:B------:R-:W-:Y:S02]  /*4c10*/  FFMA.FTZ R4, R4, UR7, -R8 ;  /* 0x0000000704047c23 */ /* 0x000fe40008010808 */
[----:B------:R-:W3:Y:S10]  /*4c20*/  MUFU.TANH R115, R61 ;  /* 0x0000003d00737308 */ /* 0x000ef40000002400 */
[----:B------:R1:W-:Y:S10]  /*4c30*/  MUFU.EX2 R211, R4 ;  /* 0x0000000400d37308 */ /* 0x0003f40000000800 */
[----:B------:R-:W2:Y:S10]  /*4c40*/  MUFU.TANH R249, R64 ;  /* 0x0000004000f97308 */ /* 0x000eb40000002400 */
[----:B------:R-:W-:Y:S01]  /*4c50*/  MUFU.TANH R111, R66 ;  /* 0x00000042006f7308 */ /* 0x000fe20000002400 */
[--C-:B-1----:R-:W-:Y:S01]  /*4c60*/  FFMA.FTZ R4, R5, UR7, -R0.reuse ;  /* 0x0000000705047c23 */ /* 0x102fe20008010800 */
[----:B------:R-:W-:Y:S08]  /*4c70*/  IMAD.MOV.U32 R5, RZ, RZ, R177 ;  /* 0x000000ffff057224 */ /* 0x000ff000078e00b1 */
[----:B------:R1:W-:Y:S10]  /*4c80*/  MUFU.EX2 R235, R4 ;  /* 0x0000000400eb7308 */ /* 0x0003f40000000800 */
[----:B------:R-:W-:Y:S10]  /*4c90*/  MUFU.TANH R246, R65 ;  /* 0x0000004100f67308 */ /* 0x000ff40000002400 */
[----:B------:R-:W-:Y:S01]  /*4ca0*/  MUFU.TANH R110, R67 ;  /* 0x00000043006e7308 */ /* 0x000fe20000002400 */
[----:B-1----:R-:W-:Y:S09]  /*4cb0*/  FFMA.FTZ R4, R12, UR7, -R0 ;  /* 0x000000070c047c23 */ /* 0x002ff20008010800 */
[----:B------:R1:W-:Y:S10]  /*4cc0*/  MUFU.EX2 R234, R4 ;  /* 0x0000000400ea7308 */ /* 0x0003f40000000800 */
[----:B------:R-:W2:Y:S01]  /*4cd0*/  MUFU.TANH R179, R63 ;  /* 0x0000003f00b37308 */ /* 0x000ea20000002400 */
[C---:B-1----:R-:W-:Y:S01]  /*4ce0*/  @P2 VIADD R4, R11.reuse, 0x28 ;  /* 0x000000280b042836 */ /* 0x042fe20000000000 */
[----:B------:R-:W-:Y:S04]  /*4cf0*/  PLOP3.LUT P2, PT, PT, PT, UP0, 0x80, 0x0 ;  /* 0x000000000000781c */ /* 0x000fe80003f4f008 */
[----:B------:R-:W-:Y:S02]  /*4d00*/  @P5 ISETP.GE.AND P5, PT, R4, UR6, PT ;  /* 0x0000000604005c0c */ /* 0x000fe4000bfa6270 */
[----:B------:R-:W-:Y:S02]  /*4d10*/  @P0 IADD3 R4, R11, 0x29, RZ ;  /* 0x000000290b040810 */ /* 0x000fe40007ffe0ff */
[----:B------:R-:W-:Y:S02]  /*4d20*/  PLOP3.LUT P0, PT, PT, PT, UP0, 0x80, 0x0 ;  /* 0x000000000000781c */ /* 0x000fe40003f0f008 */
[----:B------:R-:W-:Y:S02]  /*4d30*/  @P1 FSEL R5, R177, -INF , !P5 ;  /* 0xff800000b1051808 */ /* 0x000fe40006800000 */
[----:B------:R-:W-:Y:S02]  /*4d40*/  @P6 ISETP.GE.AND P6, PT, R4, UR6, PT ;  /* 0x0000000604006c0c */ /* 0x000fe4000bfc6270 */
[----:B------:R-:W-:Y:S01]  /*4d50*/  MOV R4, R176 ;  /* 0x000000b000047202 */ /* 0x000fe20000000f00 */
[--C-:B------:R-:W-:Y:S01]  /*4d60*/  FFMA.FTZ R5, R5, UR7, -R8.reuse ;  /* 0x0000000705057c23 */ /* 0x100fe20008010808 */
[----:B------:R-:W-:Y:S03]  /*4d70*/  PLOP3.LUT P1, PT, PT, PT, UP0, 0x80, 0x0 ;  /* 0x000000000000781c */ /* 0x000fe60003f2f008 */
[----:B------:R1:W-:Y:S02]  /*4d80*/  MUFU.EX2 R203, R5 ;  /* 0x0000000500cb7308 */ /* 0x0003e40000000800 */
[----:B------:R-:W-:Y:S02]  /*4d90*/  @P0 FSEL R4, R176, -INF , !P6 ;  /* 0xff800000b0040808 */ /* 0x000fe40007000000 */
[----:B------:R-:W-:Y:S03]  /*4da0*/  PLOP3.LUT P0, PT, PT, PT, UP0, 0x80, 0x0 ;  /* 0x000000000000781c */ /* 0x000fe60003f0f008 */
[----:B------:R-:W-:Y:S03]  /*4db0*/  FFMA.FTZ R4, R4, UR7, -R8 ;  /* 0x0000000704047c23 */ /* 0x000fe60008010808 */
[----:B------:R-:W-:Y:S01]  /*4dc0*/  @P1 FSEL R6, R198, -INF , !P6 ;  /* 0xff800000c6061808 */ /* 0x000fe20007000000 */
[----:B------:R4:W-:Y:S01]  /*4dd0*/  MUFU.EX2 R202, R4 ;  /* 0x0000000400ca7308 */ /* 0x0009e20000000800 */
[----:B------:R-:W-:Y:S01]  /*4de0*/  PLOP3.LUT P1, PT, PT, PT, UP0, 0x80, 0x0 ;  /* 0x000000000000781c */ /* 0x000fe20003f2f008 */
[----:B-1----:R-:W-:Y:S01]  /*4df0*/  IMAD.MOV.U32 R5, RZ, RZ, R199 ;  /* 0x000000ffff057224 */ /* 0x002fe200078e00c7 */
[----:B------:R-:W-:Y:S02]  /*4e00*/  @P2 FSEL R5, R199, -INF , !P5 ;  /* 0xff800000c7052808 */ /* 0x000fe40006800000 */
[----:B------:R-:W-:Y:S03]  /*4e10*/  PLOP3.LUT P2, PT, PT, PT, UP0, 0x80, 0x0 ;  /* 0x000000000000781c */ /* 0x000fe60003f4f008 */
[----:B----4-:R-:W-:Y:S01]  /*4e20*/  FFMA.FTZ R4, R5, UR7, -R0 ;  /* 0x0000000705047c23 */ /* 0x010fe20008010800 */
[----:B------:R-:W-:Y:S02]  /*4e30*/  MOV R5, R76 ;  /* 0x0000004c00057202 */ /* 0x000fe40000000f00 */
[----:B------:R-:W-:Y:S01]  /*4e40*/  @P0 FSEL R5, R76, -INF , !P6 ;  /* 0xff8000004c050808 */ /* 0x000fe20007000000 */
[----:B------:R1:W-:Y:S01]  /*4e50*/  MUFU.EX2 R231, R4 ;  /* 0x0000000400e77308 */ /* 0x0003e20000000800 */
[----:B------:R-:W-:Y:S03]  /*4e60*/  PLOP3.LUT P0, PT, PT, PT, UP0, 0x80, 0x0 ;  /* 0x000000000000781c */ /* 0x000fe60003f0f008 */
[----:B------:R-:W-:Y:S06]  /*4e70*/  FFMA.FTZ R5, R5, UR7, -R10 ;  /* 0x0000000705057c23 */ /* 0x000fec000801080a */
[----:B------:R4:W-:Y:S01]  /*4e80*/  MUFU.EX2 R78, R5 ;  /* 0x00000005004e7308 */ /* 0x0009e20000000800 */
[----:B-1----:R-:W-:Y:S01]  /*4e90*/  FFMA.FTZ R4, R6, UR7, -R0 ;  /* 0x0000000706047c23 */ /* 0x002fe20008010800 */
[C---:B------:R-:W-:Y:S01]  /*4ea0*/  @P3 VIADD R6, R11.reuse, 0x30 ;  /* 0x000000300b063836 */ /* 0x040fe20000000000 */
[----:B------:R-:W-:Y:S07]  /*4eb0*/  PLOP3.LUT P3, PT, PT, PT, UP0, 0x80, 0x0 ;  /* 0x000000000000781c */ /* 0x000fee0003f6f008 */
[----:B------:R1:W-:Y:S01]  /*4ec0*/  MUFU.EX2 R228, R4 ;  /* 0x0000000400e47308 */ /* 0x0003e20000000800 */
[----:B------:R-:W-:Y:S01]  /*4ed0*/  @P4 ISETP.GE.AND P4, PT, R6, UR6, PT ;  /* 0x0000000606004c0c */ /* 0x000fe2000bf86270 */
[----:B------:R-:W-:Y:S01]  /*4ee0*/  @P2 VIADD R6, R11, 0x31 ;  /* 0x000000310b062836 */ /* 0x000fe20000000000 */
[----:B----4-:R-:W-:Y:S02]  /*4ef0*/  MOV R5, R164 ;  /* 0x000000a400057202 */ /* 0x010fe40000000f00 */
[----:B------:R-:W-:Y:S02]  /*4f00*/  @P0 FSEL R5, R164, -INF , !P6 ;  /* 0xff800000a4050808 */ /* 0x000fe40007000000 */
[----:B------:R-:W-:Y:S02]  /*4f10*/  PLOP3.LUT P0, PT, PT, PT, UP0, 0x80, 0x0 ;  /* 0x000000000000781c */ /* 0x000fe40003f0f008 */
[----:B------:R-:W-:Y:S01]  /*4f20*/  PLOP3.LUT P2, PT, PT, PT, UP0, 0x80, 0x0 ;  /* 0x000000000000781c */ /* 0x000fe20003f4f008 */
[----:B------:R-:W-:Y:S01]  /*4f30*/  FFMA.FTZ R5, R5, UR7, -R9 ;  /* 0x0000000705057c23 */ /* 0x000fe20008010809 */
[----:B------:R-:W-:Y:S03]  /*4f40*/  PLOP3.LUT P6, PT, PT, PT, UP0, 0x80, 0x0 ;  /* 0x000000000000781c */ /* 0x000fe60003fcf008 */
[----:B------:R4:W-:Y:S01]  /*4f50*/  MUFU.EX2 R168, R5 ;  /* 0x0000000500a87308 */ /* 0x0009e20000000800 */
[----:B-1----:R-:W-:Y:S01]  /*4f60*/  IMAD.MOV.U32 R4, RZ, RZ, R77 ;  /* 0x000000ffff047224 */ /* 0x002fe200078e004d */
[----:B------:R-:W-:Y:S02]  /*4f70*/  @P1 FSEL R4, R77, -INF , !P5 ;  /* 0xff8000004d041808 */ /* 0x000fe40006800000 */
[----:B------:R-:W-:Y:S03]  /*4f80*/  PLOP3.LUT P1, PT, PT, PT, UP0, 0x80, 0x0 ;  /* 0x000000000000781c */ /* 0x000fe60003f2f008 */
[--C-:B------:R-:W-:Y:S04]  /*4f90*/  FFMA.FTZ R4, R4, UR7, -R10.reuse ;  /* 0x0000000704047c23 */ /* 0x100fe8000801080a */
[----:B------:R1:W-:Y:S01]  /*4fa0*/  MUFU.EX2 R79, R4 ;  /* 0x00000004004f7308 */ /* 0x0003e20000000800 */
[----:B----4-:R-:W-:Y:S01]  /*4fb0*/  MOV R5, R70 ;  /* 0x0000004600057202 */ /* 0x010fe20000000f00 */
[----:B-1----:R-:W-:Y:S04]  /*4fc0*/  IMAD.MOV.U32 R4, RZ, RZ, R165 ;  /* 0x000000ffff047224 */ /* 0x002fe800078e00a5 */
[----:B------:R-:W-:Y:S02]  /*4fd0*/  @P1 FSEL R4, R165, -INF , !P5 ;  /* 0xff800000a5041808 */ /* 0x000fe40006800000 */
[----:B------:R-:W-:Y:S02]  /*4fe0*/  PLOP3.LUT P1, PT, PT, PT, UP0, 0x80, 0x0 ;  /* 0x000000000000781c */ /* 0x000fe40003f2f008 */
[----:B------:R-:W-:Y:S01]  /*4ff0*/  PLOP3.LUT P5, PT, PT, PT, UP0, 0x80, 0x0 ;  /* 0x000000000000781c */ /* 0x000fe20003faf008 */
[--C-:B------:R-:W-:Y:S04]  /*5000*/  FFMA.FTZ R4, R4, UR7, -R9.reuse ;  /* 0x0000000704047c23 */ /* 0x100fe80008010809 */
[----:B------:R1:W-:Y:S08]  /*5010*/  MUFU.EX2 R169, R4 ;  /* 0x0000000400a97308 */ /* 0x0003f00000000800 */
[----:B------:R-:W-:Y:S02]  /*5020*/  @P5 ISETP.GE.AND P5, PT, R6, UR6, PT ;  /* 0x0000000606005c0c */ /* 0x000fe4000bfa6270 */
[----:B------:R-:W-:Y:S02]  /*5030*/  @P2 IADD3 R6, R11, 0x38, RZ ;  /* 0x000000380b062810 */ /* 0x000fe40007ffe0ff */
[----:B------:R-:W-:Y:S02]  /*5040*/  @P0 FSEL R5, R70, -INF , !P5 ;  /* 0xff80000046050808 */ /* 0x000fe40006800000 */
[----:B------:R-:W-:Y:S02]  /*5050*/  PLOP3.LUT P0, PT, PT, PT, UP0, 0x80, 0x0 ;  /* 0x000000000000781c */ /* 0x000fe40003f0f008 */
[----:B------:R-:W-:Y:S01]  /*5060*/  @P6 ISETP.GE.AND P6, PT, R6, UR6, PT ;  /* 0x0000000606006c0c */ /* 0x000fe2000bfc6270 */
[----:B------:R-:W-:Y:S01]  /*5070*/  FFMA.FTZ R5, R5, UR7, -R10 ;  /* 0x0000000705057c23 */ /* 0x000fe2000801080a */
[----:B-1----:R-:W-:Y:S01]  /*5080*/  MOV R4, R71 ;  /* 0x0000004700047202 */ /* 0x002fe20000000f00 */
[----:B------:R-:W-:Y:S01]  /*5090*/  IMAD.MOV.U32 R6, RZ, RZ, R172 ;  /* 0x000000ffff067224 */ /* 0x000fe200078e00ac */
[----:B------:R-:W-:Y:S01]  /*50a0*/  @P1 FSEL R4, R71, -INF , !P4 ;  /* 0xff80000047041808 */ /* 0x000fe20006000000 */
[----:B------:R1:W-:Y:S01]  /*50b0*/  MUFU.EX2 R74, R5 ;  /* 0x00000005004a7308 */ /* 0x0003e20000000800 */
[----:B------:R-:W-:Y:S02]  /*50c0*/  PLOP3.LUT P1, PT, PT, PT, UP0, 0x80, 0x0 ;  /* 0x000000000000781c */ /* 0x000fe40003f2f008 */
[----:B------:R-:W-:Y:S01]  /*50d0*/  PLOP3.LUT P2, PT, PT, PT, UP0, 0x80, 0x0 ;  /* 0x000000000000781c */ /* 0x000fe20003f4f008 */
[----:B------:R-:W-:Y:S01]  /*50e0*/  FFMA.FTZ R4, R4, UR7, -R10 ;  /* 0x0000000704047c23 */ /* 0x000fe2000801080a */
[----:B------:R-:W-:Y:S02]  /*50f0*/  @P3 IADD3 R11, R11, 0x39, RZ ;  /* 0x000000390b0b3810 */ /* 0x000fe40007ffe0ff */
[----:B------:R-:W-:Y:S03]  /*5100*/  @P0 FSEL R7, R162, -INF , !P5 ;  /* 0xff800000a2070808 */ /* 0x000fe60006800000 */
[----:B------:R4:W-:Y:S01]  /*5110*/  MUFU.EX2 R75, R4 ;  /* 0x00000004004b7308 */ /* 0x0009e20000000800 */
[----:B------:R-:W-:Y:S02]  /*5120*/  PLOP3.LUT P0, PT, PT, PT, UP0, 0x80, 0x0 ;  /* 0x000000000000781c */ /* 0x000fe40003f0f008 */
[----:B------:R-:W-:Y:S01]  /*5130*/  PLOP3.LUT P3, PT, PT, PT, UP0, 0x80, 0x0 ;  /* 0x000000000000781c */ /* 0x000fe20003f6f008 */
[----:B------:R-:W-:Y:S06]  /*5140*/  FFMA.FTZ R7, R7, UR7, -R9 ;  /* 0x0000000707077c23 */ /* 0x000fec0008010809 */
[----:B------:R3:W-:Y:S01]  /*5150*/  MUFU.EX2 R114, R7 ;  /* 0x0000000700727308 */ /* 0x0007e20000000800 */
[----:B-1----:R-:W-:Y:S02]  /*5160*/  F2FP.F16.F32.PACK_AB R5, R96, R97 ;  /* 0x000000616005723e */ /* 0x002fe400000000ff */
[----:B------:R-:W-:Y:S01]  /*5170*/  @P2 ISETP.GE.AND P2, PT, R11, UR6, PT ;  /* 0x000000060b002c0c */ /* 0x000fe2000bf46270 */
[----:B------:R-:W-:Y:S02]  /*5180*/  IMAD.MOV.U32 R11, RZ, RZ, R189 ;  /* 0x000000ffff0b7224 */ /* 0x000fe400078e00bd */
[----:B------:R1:W-:Y:S01]  /*5190*/  STS [R241+0x10000], R5 ;  /* 0x01000005f1007388 */ /* 0x0003e20000000800 */
[----:B----4-:R-:W-:Y:S01]  /*51a0*/  IMAD.MOV.U32 R4, RZ, RZ, R163 ;  /* 0x000000ffff047224 */ /* 0x010fe200078e00a3 */
[----:B------:R-:W-:Y:S02]  /*51b0*/  @P1 FSEL R4, R163, -INF , !P4 ;  /* 0xff800000a3041808 */ /* 0x000fe40006000000 */
[----:B------:R-:W-:Y:S03]  /*51c0*/  PLOP3.LUT P1, PT, PT, PT, UP0, 0x80, 0x0 ;  /* 0x000000000000781c */ /* 0x000fe60003f2f008 */
[----:B------:R-:W-:Y:S01]  /*51d0*/  FFMA.FTZ R4, R4, UR7, -R9 ;  /* 0x0000000704047c23 */ /* 0x000fe20008010809 */
[----:B---3--:R-:W-:Y:S03]  /*51e0*/  MOV R7, R173 ;  /* 0x000000ad00077202 */ /* 0x008fe60000000f00 */
[----:B------:R3:W-:Y:S01]  /*51f0*/  MUFU.EX2 R167, R4 ;  /* 0x0000000400a77308 */ /* 0x0007e20000000800 */
[----:B------:R-:W-:Y:S02]  /*5200*/  @P0 FSEL R7, R173, -INF , !P5 ;  /* 0xff800000ad070808 */ /* 0x000fe40006800000 */
[----:B------:R-:W-:Y:S03]  /*5210*/  PLOP3.LUT P0, PT, PT, PT, UP0, 0x80, 0x0 ;  /* 0x000000000000781c */ /* 0x000fe60003f0f008 */
[----:B------:R-:W-:Y:S02]  /*5220*/  @P1 FSEL R6, R172, -INF , !P4 ;  /* 0xff800000ac061808 */ /* 0x000fe40006000000 */
[----:B------:R-:W-:Y:S03]  /*5230*/  PLOP3.LUT P1, PT, PT, PT, UP0, 0x80, 0x0 ;  /* 0x000000000000781c */ /* 0x000fe60003f2f008 */
[--C-:B------:R-:W-:Y:S01]  /*5240*/  FFMA.FTZ R6, R6, UR7, -R8.reuse ;  /* 0x0000000706067c23 */ /* 0x100fe20008010808 */
[----:B-1----:R-:W-:Y:S03]  /*5250*/  F2FP.F16.F32.PACK_AB R5, R94, R95 ;  /* 0x0000005f5e05723e */ /* 0x002fe600000000ff */
[----:B------:R1:W-:Y:S01]  /*5260*/  MUFU.EX2 R195, R6 ;  /* 0x0000000600c37308 */ /* 0x0003e20000000800 */
[----:B---3--:R-:W-:Y:S05]  /*5270*/  F2FP.F16.F32.PACK_AB R4, R2, R3 ;  /* 0x000000030204723e */ /* 0x008fea00000000ff */
[----:B------:R-:W-:Y:S01]  /*5280*/  @P1 FSEL R11, R189, -INF , !P4 ;  /* 0xff800000bd0b1808 */ /* 0x000fe20006000000 */
[----:B------:R3:W-:Y:S01]  /*5290*/  STS [R241+0x10400], R4 ;  /* 0x01040004f1007388 */ /* 0x0007e20000000800 */
[----:B------:R-:W-:Y:S03]  /*52a0*/  PLOP3.LUT P1, PT, PT, PT, UP0, 0x80, 0x0 ;  /* 0x000000000000781c */ /* 0x000fe60003f2f008 */
[----:B------:R4:W-:Y:S01]  /*52b0*/  STS [R242+0x10000], R5 ;  /* 0x01000005f2007388 */ /* 0x0009e20000000800 */
[----:B-1----:R-:W-:Y:S01]  /*52c0*/  FFMA.FTZ R6, R7, UR7, -R8 ;  /* 0x0000000707067c23 */ /* 0x002fe20008010808 */
[----:B------:R-:W-:Y:S03]  /*52d0*/  FFMA.FTZ R7, R11, UR7, -R0 ;  /* 0x000000070b077c23 */ /* 0x000fe60008010800 */
[----:B------:R1:W-:Y:S10]  /*52e0*/  MUFU.EX2 R194, R6 ;  /* 0x0000000600c27308 */ /* 0x0003f40000000800 */
[----:B------:R2:W-:Y:S01]  /*52f0*/  MUFU.EX2 R223, R7 ;  /* 0x0000000700df7308 */ /* 0x0005e20000000800 */
[----:B---3--:R-:W-:Y:S02]  /*5300*/  F2FP.F16.F32.PACK_AB R4, R215, R216 ;  /* 0x000000d8d704723e */ /* 0x008fe400000000ff */
[----:B----4-:R-:W-:Y:S03]  /*5310*/  F2FP.F16.F32.PACK_AB R5, R250, R251 ;  /* 0x000000fbfa05723e */ /* 0x010fe600000000ff */
[----:B------:R3:W-:Y:S01]  /*5320*/  STS [R242+0x10400], R4 ;  /* 0x01040004f2007388 */ /* 0x0007e20000000800 */
[----:B-1----:R-:W-:Y:S02]  /*5330*/  MOV R6, R188 ;  /* 0x000000bc00067202 */ /* 0x002fe40000000f00 */
[----:B------:R-:W-:Y:S01]  /*5340*/  @P0 FSEL R6, R188, -INF , !P5 ;  /* 0xff800000bc060808 */ /* 0x000fe20006800000 */
[----:B------:R1:W-:Y:S01]  /*5350*/  STS [R241+0x12000], R5 ;  /* 0x01200005f1007388 */ /* 0x0003e20000000800 */
[----:B------:R-:W-:Y:S01]  /*5360*/  PLOP3.LUT P0, PT, PT, PT, UP0, 0x80, 0x0 ;  /* 0x000000000000781c */ /* 0x000fe20003f0f008 */
[----:B--2---:R-:W-:Y:S01]  /*5370*/  IMAD.MOV.U32 R7, RZ, RZ, R166 ;  /* 0x000000ffff077224 */ /* 0x004fe200078e00a6 */
[----:B------:R-:W-:Y:S05]  /*5380*/  @P3 FSEL R7, R166, -INF , !P6 ;  /* 0xff800000a6073808 */ /* 0x000fea0007000000 */
[----:B------:R-:W-:Y:S04]  /*5390*/  FFMA.FTZ R7, R7, UR7, -R8 ;  /* 0x0000000707077c23 */ /* 0x000fe80008010808 */
[----:B------:R2:W-:Y:S01]  /*53a0*/  MUFU.EX2 R191, R7 ;  /* 0x0000000700bf7308 */ /* 0x0005e20000000800 */
[----:B---3--:R-:W-:Y:S02]  /*53b0*/  F2FP.F16.F32.PACK_AB R4, R19, R18 ;  /* 0x000000121304723e */ /* 0x008fe400000000ff */
[----:B-1----:R-:W-:Y:S03]  /*53c0*/  F2FP.F16.F32.PACK_AB R5, R244, R245 ;  /* 0x000000f5f405723e */ /* 0x002fe600000000ff */
[----:B------:R1:W-:Y:S04]  /*53d0*/  STS [R241+0x12400], R4 ;  /* 0x01240004f1007388 */ /* 0x0003e80000000800 */
[----:B------:R3:W-:Y:S01]  /*53e0*/  STS [R242+0x12000], R5 ;  /* 0x01200005f2007388 */ /* 0x0007e20000000800 */
[----:B--2---:R-:W-:Y:S01]  /*53f0*/  IMAD.MOV.U32 R7, RZ, RZ, R181 ;  /* 0x000000ffff077224 */ /* 0x004fe200078e00b5 */
[----:B------:R-:W-:Y:S02]  /*5400*/  @P0 FSEL R7, R181, -INF , !P6 ;  /* 0xff800000b5070808 */ /* 0x000fe40007000000 */
[----:B------:R-:W-:Y:S01]  /*5410*/  PLOP3.LUT P0, PT, PT, PT, UP0, 0x80, 0x0 ;  /* 0x000000000000781c */ /* 0x000fe20003f0f008 */
[----:B-1----:R-:W-:Y:S01]  /*5420*/  FFMA.FTZ R4, R6, UR7, -R0 ;  /* 0x0000000706047c23 */ /* 0x002fe20008010800 */
[----:B------:R-:W-:Y:S02]  /*5430*/  MOV R6, R115 ;  /* 0x0000007300067202 */ /* 0x000fe40000000f00 */
[----:B------:R-:W-:Y:S01]  /*5440*/  @P1 FSEL R6, R115, -INF , !P2 ;  /* 0xff80000073061808 */ /* 0x000fe20005000000 */
[----:B------:R1:W-:Y:S01]  /*5450*/  MUFU.EX2 R222, R4 ;  /* 0x0000000400de7308 */ /* 0x0003e20000000800 */
[----:B---3--:R-:W-:Y:S02]  /*5460*/  F2FP.F16.F32.PACK_AB R5, R206, R207 ;  /* 0x000000cfce05723e */ /* 0x008fe400000000ff */
[----:B------:R-:W-:Y:S01]  /*5470*/  PLOP3.LUT P1, PT, PT, PT, UP0, 0x80, 0x0 ;  /* 0x000000000000781c */ /* 0x000fe20003f2f008 */
[----:B------:R-:W-:Y:S01]  /*5480*/  FFMA.FTZ R8, R6, UR7, -R8 ;  /* 0x0000000706087c23 */ /* 0x000fe20008010808 */
[----:B------:R-:W-:Y:S05]  /*5490*/  MOV R6, R249 ;  /* 0x000000f900067202 */ /* 0x000fea0000000f00 */
[----:B------:R2:W-:Y:S06]  /*54a0*/  MUFU.EX2 R190, R8 ;  /* 0x0000000800be7308 */ /* 0x0005ec0000000800 */
[----:B------:R-:W-:Y:S02]  /*54b0*/  @P1 FSEL R6, R249, -INF , !P6 ;  /* 0xff800000f9061808 */ /* 0x000fe40007000000 */
[----:B-1----:R-:W-:Y:S02]  /*54c0*/  F2FP.F16.F32.PACK_AB R4, R17, R16 ;  /* 0x000000101104723e */ /* 0x002fe400000000ff */
[----:B------:R-:W-:Y:S01]  /*54d0*/  PLOP3.LUT P1, PT, PT, PT, UP0, 0x80, 0x0 ;  /* 0x000000000000781c */ /* 0x000fe20003f2f008 */
[----:B------:R-:W-:Y:S02]  /*54e0*/  FFMA.FTZ R6, R6, UR7, -R10 ;  /* 0x0000000706067c23 */ /* 0x000fe4000801080a */
[----:B------:R1:W-:Y:S02]  /*54f0*/  STS [R242+0x12400], R4 ;  /* 0x01240004f2007388 */ /* 0x0003e40000000800 */
[----:B------:R3:W-:Y:S01]  /*5500*/  MUFU.EX2 R73, R6 ;  /* 0x0000000600497308 */ /* 0x0007e20000000800 */
[----:B--2---:R-:W-:Y:S01]  /*5510*/  MOV R8, R179 ;  /* 0x000000b300087202 */ /* 0x004fe20000000f00 */
[----:B------:R2:W-:Y:S01]  /*5520*/  STS [R243+0x10400], R5 ;  /* 0x01040005f3007388 */ /* 0x0005e20000000800 */
[----:B---3--:R-:W-:Y:S05]  /*5530*/  MOV R6, R111 ;  /* 0x0000006f00067202 */ /* 0x008fea0000000f00 */
[----:B------:R-:W-:Y:S02]  /*5540*/  @P1 FSEL R6, R111, -INF , !P6 ;  /* 0xff8000006f061808 */ /* 0x000fe40007000000 */
[----:B------:R-:W-:Y:S02]  /*5550*/  PLOP3.LUT P1, PT, PT, PT, UP0, 0x80, 0x0 ;  /* 0x000000000000781c */ /* 0x000fe40003f2f008 */
[----:B-1----:R-:W-:Y:S01]  /*5560*/  F2FP.F16.F32.PACK_AB R4, R92, R93 ;  /* 0x0000005d5c04723e */ /* 0x002fe200000000ff */
[----:B--2---:R-:W-:Y:S04]  /*5570*/  FFMA.FTZ R5, R7, UR7, -R0 ;  /* 0x0000000707057c23 */ /* 0x004fe80008010800 */
[----:B------:R1:W-:Y:S01]  /*5580*/  STS [R243+0x10000], R4 ;  /* 0x01000004f3007388 */ /* 0x0003e20000000800 */
[----:B------:R-:W-:Y:S01]  /*5590*/  IMAD.MOV.U32 R7, RZ, RZ, R246 ;  /* 0x000000ffff077224 */ /* 0x000fe200078e00f6 */
[----:B------:R-:W-:Y:S01]  /*55a0*/  @P0 FSEL R7, R246, -INF , !P2 ;  /* 0xff800000f6070808 */ /* 0x000fe20005000000 */
[----:B------:R2:W-:Y:S01]  /*55b0*/  MUFU.EX2 R219, R5 ;  /* 0x0000000500db7308 */ /* 0x0005e20000000800 */
[----:B------:R-:W-:Y:S02]  /*55c0*/  PLOP3.LUT P0, PT, PT, PT, UP0, 0x80, 0x0 ;  /* 0x000000000000781c */ /* 0x000fe40003f0f008 */
[----:B------:R-:W-:Y:S01]  /*55d0*/  @P1 FSEL R8, R179, -INF , !P2 ;  /* 0xff800000b3081808 */ /* 0x000fe20005000000 */
[----:B------:R-:W-:Y:S01]  /*55e0*/  FFMA.FTZ R10, R7, UR7, -R10 ;  /* 0x00000007070a7c23 */ /* 0x000fe2000801080a */
[----:B------:R-:W-:Y:S01]  /*55f0*/  IMAD.MOV.U32 R7, RZ, RZ, R110 ;  /* 0x000000ffff077224 */ /* 0x000fe200078e006e */
[----:B------:R-:W-:Y:S02]  /*5600*/  PLOP3.LUT P1, PT, PT, PT, UP3, 0x80, 0x0 ;  /* 0x000000000000781c */ /* 0x000fe40003f2f038 */
[----:B------:R-:W-:Y:S02]  /*5610*/  FFMA.FTZ R0, R8, UR7, -R0 ;  /* 0x0000000708007c23 */ /* 0x000fe40008010800 */
[----:B------:R-:W3:Y:S04]  /*5620*/  MUFU.EX2 R72, R10 ;  /* 0x0000000a00487308 */ /* 0x000ee80000000800 */
[----:B------:R-:W-:Y:S02]  /*5630*/  @P0 FSEL R7, R110, -INF , !P2 ;  /* 0xff8000006e070808 */ /* 0x000fe40005000000 */
[----:B------:R-:W-:Y:S04]  /*5640*/  IADD3 R108, P0, R108, UR14, RZ ;  /* 0x0000000e6c6c7c10 */ /* 0x000fe8000ff1e0ff */
[----:B------:R3:W-:Y:S01]  /*5650*/  MUFU.EX2 R210, R0 ;  /* 0x0000000000d27308 */ /* 0x0007e20000000800 */
[----:B--2---:R-:W-:Y:S02]  /*5660*/  F2FP.F16.F32.PACK_AB R5, R232, R233 ;  /* 0x000000e9e805723e */ /* 0x004fe400000000ff */
[----:B-1----:R-:W-:Y:S05]  /*5670*/  F2FP.F16.F32.PACK_AB R4, R86, R87 ;  /* 0x000000575604723e */ /* 0x002fea00000000ff */
[----:B------:R1:W-:Y:S01]  /*5680*/  STS [R240+0x10000], R4 ;  /* 0x01000004f0007388 */ /* 0x0003e20000000800 */
[----:B---3--:R-:W-:Y:S02]  /*5690*/  F2FP.F16.F32.PACK_AB R0, R72, R73 ;  /* 0x000000494800723e */ /* 0x008fe400000000ff */
[----:B-1----:R-:W-:Y:S05]  /*56a0*/  F2FP.F16.F32.PACK_AB R4, R192, R193 ;  /* 0x000000c1c004723e */ /* 0x002fea00000000ff */
[----:B------:R1:W-:Y:S04]  /*56b0*/  STS [R240+0x10400], R4 ;  /* 0x01040004f0007388 */ /* 0x0003e80000000800 */
[----:B------:R2:W-:Y:S01]  /*56c0*/  STS [R243+0x12000], R5 ;  /* 0x01200005f3007388 */ /* 0x0005e20000000800 */
[----:B-1----:R-:W-:Y:S02]  /*56d0*/  F2FP.F16.F32.PACK_AB R4, R224, R225 ;  /* 0x000000e1e004723e */ /* 0x002fe400000000ff */
[----:B--2---:R-:W-:Y:S05]  /*56e0*/  F2FP.F16.F32.PACK_AB R5, R252, R15 ;  /* 0x0000000ffc05723e */ /* 0x004fea00000000ff */
[----:B------:R1:W-:Y:S04]  /*56f0*/  STS [R243+0x12400], R5 ;  /* 0x01240005f3007388 */ /* 0x0003e80000000800 */
[----:B------:R2:W-:Y:S01]  /*5700*/  STS [R240+0x12000], R4 ;  /* 0x01200004f0007388 */ /* 0x0005e20000000800 */
[----:B-1----:R-:W-:Y:S01]  /*5710*/  F2FP.F16.F32.PACK_AB R5, R82, R83 ;  /* 0x000000535205723e */ /* 0x002fe200000000ff */
[--C-:B--2---:R-:W-:Y:S01]  /*5720*/  FFMA.FTZ R4, R6, UR7, -R9.reuse ;  /* 0x0000000706047c23 */ /* 0x104fe20008010809 */
[----:B------:R-:W-:Y:S01]  /*5730*/  F2FP.F16.F32.PACK_AB R6, R247, R248 ;  /* 0x000000f8f706723e */ /* 0x000fe200000000ff */
[----:B------:R-:W-:Y:S01]  /*5740*/  FFMA.FTZ R9, R7, UR7, -R9 ;  /* 0x0000000707097c23 */ /* 0x000fe20008010809 */
[----:B------:R-:W-:Y:S01]  /*5750*/  F2FP.F16.F32.PACK_AB R7, R78, R79 ;  /* 0x0000004f4e07723e */ /* 0x000fe200000000ff */
[----:B------:R1:W-:Y:S02]  /*5760*/  MUFU.EX2 R113, R4 ;  /* 0x0000000400717308 */ /* 0x0003e40000000800 */
[----:B------:R2:W-:Y:S04]  /*5770*/  STS [R240+0x12400], R6 ;  /* 0x01240006f0007388 */ /* 0x0005e80000000800 */
[----:B------:R3:W-:Y:S04]  /*5780*/  STS [R236+0x10000], R5 ;  /* 0x01000005ec007388 */ /* 0x0007e80000000800 */
[----:B------:R-:W4:Y:S01]  /*5790*/  MUFU.EX2 R112, R9 ;  /* 0x0000000900707308 */ /* 0x000f220000000800 */
[----:B-1----:R-:W-:Y:S05]  /*57a0*/  F2FP.F16.F32.PACK_AB R4, R182, R183 ;  /* 0x000000b7b604723e */ /* 0x002fea00000000ff */
[----:B------:R1:W-:Y:S04]  /*57b0*/  STS [R236+0x10400], R4 ;  /* 0x01040004ec007388 */ /* 0x0003e80000000800 */
[----:B------:R4:W-:Y:S01]  /*57c0*/  STS [R237+0x10000], R7 ;  /* 0x01000007ed007388 */ /* 0x0009e20000000800 */
[----:B--2---:R-:W-:Y:S02]  /*57d0*/  F2FP.F16.F32.PACK_AB R6, R168, R169 ;  /* 0x000000a9a806723e */ /* 0x004fe400000000ff */
[----:B---3--:R-:W-:Y:S03]  /*57e0*/  F2FP.F16.F32.PACK_AB R5, R211, R214 ;  /* 0x000000d6d305723e */ /* 0x008fe600000000ff */
[----:B------:R2:W-:Y:S04]  /*57f0*/  STS [R237+0x10400], R6 ;  /* 0x01040006ed007388 */ /* 0x0005e80000000800 */
[----:B------:R3:W-:Y:S01]  /*5800*/  STS [R236+0x12000], R5 ;  /* 0x01200005ec007388 */ /* 0x0007e20000000800 */
[----:B-1----:R-:W-:Y:S02]  /*5810*/  F2FP.F16.F32.PACK_AB R4, R234, R235 ;  /* 0x000000ebea04723e */ /* 0x002fe400000000ff */
[----:B----4-:R-:W-:Y:S03]  /*5820*/  F2FP.F16.F32.PACK_AB R7, R202, R203 ;  /* 0x000000cbca07723e */ /* 0x010fe600000000ff */
        /* <DEDUP_REMOVED lines=11> */
[----:B---3--:R-:W-:Y:S05]  /*58e0*/  F2FP.F16.F32.PACK_AB R5, R112, R113 ;  /* 0x000000717005723e */ /* 0x008fea00000000ff */
[----:B------:R-:W-:Y:S04]  /*58f0*/  STS [R238+0x10400], R5 ;  /* 0x01040005ee007388 */ /* 0x000fe80000000800 */
[----:B------:R-:W-:Y:S04]  /*5900*/  STS [R239+0x12000], R7 ;  /* 0x01200007ef007388 */ /* 0x000fe80000000800 */
[----:B------:R-:W-:Y:S01]  /*5910*/  STS [R239+0x12400], R6 ;  /* 0x01240006ef007388 */ /* 0x000fe20000000800 */
[----:B-1----:R-:W-:Y:S02]  /*5920*/  F2FP.F16.F32.PACK_AB R4, R190, R191 ;  /* 0x000000bfbe04723e */ /* 0x002fe400000000ff */
[----:B----4-:R-:W-:Y:S03]  /*5930*/  F2FP.F16.F32.PACK_AB R0, R210, R219 ;  /* 0x000000dbd200723e */ /* 0x010fe600000000ff */
[----:B------:R-:W-:Y:S04]  /*5940*/  STS [R238+0x12000], R4 ;  /* 0x01200004ee007388 */ /* 0x000fe80000000800 */
[----:B------:R1:W-:Y:S04]  /*5950*/  STS [R238+0x12400], R0 ;  /* 0x01240000ee007388 */ /* 0x0003e80000000800 */
[----:B------:R-:W2:Y:S08]  /*5960*/  LDSM.16.M88.4 R64, [R154+UR4+0x4000] ;  /* 0x004000049a40783b */ /* 0x000eb00008000200 */
[----:B------:R-:W3:Y:S08]  /*5970*/  LDSM.16.M88.4 R60, [R154+UR4+0x5000] ;  /* 0x005000049a3c783b */ /* 0x000ef00008000200 */
[----:B------:R-:W4:Y:S08]  /*5980*/  LDSM.16.M88.4 R100, [R104] ;  /* 0x000000006864783b */ /* 0x000f300000000200 */
[----:B-1----:R-:W4:Y:S04]  /*5990*/  LDL R0, [R1+0x48] ;  /* 0x0000480001007983 */ /* 0x002f280000100800 */
[----:B------:R-:W1:Y:S01]  /*59a0*/  LDSM.16.M88.4 R104, [R104+0x1000] ;  /* 0x001000006868783b */ /* 0x000e620000000200 */
        /* <DEDUP_REMOVED lines=17> */
[C---:B-1----:R-:W-:Y:S06]  /*5ac0*/  HMMA.16816.F32 R8, R104.reuse, R132, R8 ;  /* 0x000000846808723c */ /* 0x042fec0000001808 */
        /* <DEDUP_REMOVED lines=13> */
[----:B------:R-:W-:Y:S05]  /*5ba0*/  HMMA.16816.F32 R64, R100, R146, R64 ;  /* 0x000000926440723c */ /* 0x000fea0000001840 */
[----:B------:R-:W-:Y:S05]  /*5bb0*/  IADD3.X R109, R0, UR13, RZ, P0, !PT ;  /* 0x0000000d006d7c10 */ /* 0x000fea00087fe4ff */
[----:B------:R-:W2:Y:S04]  /*5bc0*/  LDG.E R106, desc[UR10][R108.64] ;  /* 0x0000000a6c6a7981 */ /* 0x000ea8000c1e1900 */
[----:B------:R-:W3:Y:S04]  /*5bd0*/  LDG.E R105, desc[UR10][R108.64+0x20] ;  /* 0x0000200a6c697981 */ /* 0x000ee8000c1e1900 */
[----:B------:R-:W5:Y:S04]  /*5be0*/  LDG.E R104, desc[UR10][R108.64+0x100] ;  /* 0x0001000a6c687981 */ /* 0x000f68000c1e1900 */
[----:B------:R1:W5:Y:S01]  /*5bf0*/  LDG.E R0, desc[UR10][R108.64+0x120] ;  /* 0x0001200a6c007981 */ /* 0x000362000c1e1900 */
[C---:B--2---:R-:W-:Y:S01]  /*5c00*/  FADD.FTZ R107, -R106.reuse, R4 ;  /* 0x000000046a6b7221 */ /* 0x044fe20000010100 */
[----:B------:R-:W-:Y:S01]  /*5c10*/  FFMA.FTZ R4, -R99, R99, 1 ;  /* 0x3f80000063047423 */ /* 0x000fe20000010163 */
[----:B-1----:R-:W-:Y:S01]  /*5c20*/  FADD.FTZ R108, -R106, R5 ;  /* 0x000000056a6c7221 */ /* 0x002fe20000010100 */
[----:B------:R1:W5:Y:S01]  /*5c30*/  LDL.LU R99, [R1+0xec] ;  /* 0x0000ec0001637983 */ /* 0x0003620000300800 */
[----:B------:R-:W-:Y:S01]  /*5c40*/  FFMA.FTZ R5, -R98, R98, 1 ;  /* 0x3f80000062057423 */ /* 0x000fe20000010162 */
[----:B------:R-:W-:Y:S01]  /*5c50*/  FMUL.FTZ R107, R97, R107 ;  /* 0x0000006b616b7220 */ /* 0x000fe20000410000 */
[----:B------:R-:W-:Y:S01]  /*5c60*/  FMUL.FTZ R108, R96, R108 ;  /* 0x0000006c606c7220 */ /* 0x000fe20000410000 */
[----:B------:R1:W5:Y:S01]  /*5c70*/  LDL.LU R98, [R1+0xe8] ;  /* 0x0000e80001627983 */ /* 0x0003620000300800 */
[C---:B------:R-:W-:Y:S01]  /*5c80*/  FADD.FTZ R16, -R106.reuse, R16 ;  /* 0x000000106a107221 */ /* 0x040fe20000010100 */
[C---:B------:R-:W-:Y:S01]  /*5c90*/  FADD.FTZ R103, -R106.reuse, R21 ;  /* 0x000000156a677221 */ /* 0x040fe20000010100 */
[----:B------:R-:W-:Y:S01]  /*5ca0*/  FADD.FTZ R20, -R106, R20 ;  /* 0x000000146a147221 */ /* 0x000fe20000010100 */
[----:B------:R1:W5:Y:S01]  /*5cb0*/  LDL.LU R97, [R1+0xe4] ;  /* 0x0000e40001617983 */ /* 0x0003620000300800 */
[----:B------:R-:W-:Y:S01]  /*5cc0*/  FMUL.FTZ R4, R4, UR5 ;  /* 0x0000000504047c20 */ /* 0x000fe20008410000 */
[----:B------:R-:W-:Y:S01]  /*5cd0*/  FMUL.FTZ R103, R92, R103 ;  /* 0x000000675c677220 */ /* 0x000fe20000410000 */
[----:B------:R-:W-:Y:S01]  /*5ce0*/  FMUL.FTZ R102, R93, R20 ;  /* 0x000000145d667220 */ /* 0x000fe20000410000 */
[----:B------:R1:W5:Y:S01]  /*5cf0*/  LDL.LU R96, [R1+0xe0] ;  /* 0x0000e00001607983 */ /* 0x0003620000300800 */
[----:B------:R-:W-:Y:S01]  /*5d00*/  FMUL.FTZ R101, R107, R4 ;  /* 0x000000046b657220 */ /* 0x000fe20000410000 */
[----:B------:R-:W-:Y:S01]  /*5d10*/  FADD.FTZ R4, -R106, R17 ;  /* 0x000000116a047221 */ /* 0x000fe20000010100 */
[----:B------:R-:W-:Y:S01]  /*5d20*/  FMUL.FTZ R17, R95, R16 ;  /* 0x000000105f117220 */ /* 0x000fe20000410000 */
[----:B------:R-:W-:Y:S01]  /*5d30*/  FFMA.FTZ R16, -R90, R90, 1 ;  /* 0x3f8000005a107423 */ /* 0x000fe2000001015a */
[----:B------:R1:W5:Y:S01]  /*5d40*/  LDL.LU R95, [R1+0xdc] ;  /* 0x0000dc00015f7983 */ /* 0x0003620000300800 */
[----:B------:R-:W-:Y:S01]  /*5d50*/  FMUL.FTZ R21, R94, R4 ;  /* 0x000000045e157220 */ /* 0x000fe20000410000 */
[----:B------:R-:W-:Y:S01]  /*5d60*/  FFMA.FTZ R4, -R91, R91, 1 ;  /* 0x3f8000005b047423 */ /* 0x000fe2000001015b */
[----:B------:R-:W-:Y:S01]  /*5d70*/  FFMA.FTZ R20, -R89, R89, 1 ;  /* 0x3f80000059147423 */ /* 0x000fe20000010159 */
[----:B------:R1:W5:Y:S01]  /*5d80*/  LDL.LU R94, [R1+0xd8] ;  /* 0x0000d800015e7983 */ /* 0x0003620000300800 */
[----:B------:R-:W-:Y:S01]  /*5d90*/  FMUL.FTZ R5, R5, UR5 ;  /* 0x0000000505057c20 */ /* 0x000fe20008410000 */
[C---:B------:R-:W-:Y:S01]  /*5da0*/  FADD.FTZ R32, -R106.reuse, R32 ;  /* 0x000000206a207221 */ /* 0x040fe20000010100 */
[----:B------:R-:W-:Y:S01]  /*5db0*/  FADD.FTZ R33, -R106, R33 ;  /* 0x000000216a217221 */ /* 0x000fe20000010100 */
[----:B------:R1:W5:Y:S01]  /*5dc0*/  LDL.LU R93, [R1+0xd4] ;  /* 0x0000d400015d7983 */ /* 0x0003620000300800 */
[----:B------:R-:W-:Y:S01]  /*5dd0*/  FMUL.FTZ R100, R108, R5 ;  /* 0x000000056c647220 */ /* 0x000fe20000410000 */
[----:B------:R-:W-:Y:S01]  /*5de0*/  FFMA.FTZ R5, -R88, R88, 1 ;  /* 0x3f80000058057423 */ /* 0x000fe20000010158 */
[C---:B------:R-:W-:Y:S01]  /*5df0*/  FADD.FTZ R52, -R106.reuse, R52 ;  /* 0x000000346a347221 */ /* 0x040fe20000010100 */
[----:B------:R1:W5:Y:S01]  /*5e00*/  LDL.LU R92, [R1+0xd0] ;  /* 0x0000d000015c7983 */ /* 0x0003620000300800 */
[----:B------:R-:W-:Y:S01]  /*5e10*/  FADD.FTZ R53, -R106, R53 ;  /* 0x000000356a357221 */ /* 0x000fe20000010100 */
[----:B---3--:R-:W-:Y:S01]  /*5e20*/  FADD.FTZ R6, -R105, R6 ;  /* 0x0000000669067221 */ /* 0x008fe20000010100 */
[----:B------:R-:W-:Y:S01]  /*5e30*/  FMUL.FTZ R52, R75, R52 ;  /* 0x000000344b347220 */ /* 0x000fe20000410000 */
[----:B------:R1:W5:Y:S01]  /*5e40*/  LDL.LU R91, [R1+0xcc] ;  /* 0x0000cc00015b7983 */ /* 0x0003620000300800 */
[----:B------:R-:W-:Y:S01]  /*5e50*/  FMUL.FTZ R53, R74, R53 ;  /* 0x000000354a357220 */ /* 0x000fe20000410000 */
[----:B------:R-:W-:Y:S01]  /*5e60*/  FADD.FTZ R7, -R105, R7 ;  /* 0x0000000769077221 */ /* 0x000fe20000010100 */
[----:B------:R-:W-:Y:S01]  /*5e70*/  FMUL.FTZ R4, R4, UR5 ;  /* 0x0000000504047c20 */ /* 0x000fe20008410000 */
[----:B------:R1:W5:Y:S01]  /*5e80*/  LDL.LU R90, [R1+0xc8] ;  /* 0x0000c800015a7983 */ /* 0x0003620000300800 */
[----:B------:R-:W-:Y:S01]  /*5e90*/  FMUL.FTZ R16, R16, UR5 ;  /* 0x0000000510107c20 */ /* 0x000fe20008410000 */
[----:B------:R-:W-:Y:S01]  /*5ea0*/  FMUL.FTZ R7, R2, R7 ;  /* 0x0000000702077220 */ /* 0x000fe20000410000 */
[----:B------:R-:W-:Y:S01]  /*5eb0*/  FMUL.FTZ R4, R17, R4 ;  /* 0x0000000411047220 */ /* 0x000fe20000410000 */
[----:B------:R1:W5:Y:S01]  /*5ec0*/  LDL.LU R89, [R1+0xc4] ;  /* 0x0000c40001597983 */ /* 0x0003620000300800 */
[----:B------:R-:W-:Y:S01]  /*5ed0*/  FMUL.FTZ R5, R5, UR5 ;  /* 0x0000000505057c20 */ /* 0x000fe20008410000 */
[----:B------:R-:W-:Y:S01]  /*5ee0*/  FMUL.FTZ R16, R21, R16 ;  /* 0x0000001015107220 */ /* 0x000fe20000410000 */
[----:B------:R-:W-:Y:S01]  /*5ef0*/  FMUL.FTZ R20, R20, UR5 ;  /* 0x0000000514147c20 */ /* 0x000fe20008410000 */
[----:B------:R1:W5:Y:S01]  /*5f00*/  LDL.LU R88, [R1+0xc0] ;  /* 0x0000c00001587983 */ /* 0x0003620000300800 */
[----:B------:R-:W-:Y:S01]  /*5f10*/  FMUL.FTZ R5, R103, R5 ;  /* 0x0000000567057220 */ /* 0x000fe20000410000 */
[----:B------:R-:W-:Y:S01]  /*5f20*/  F2FP.F16.F32.PACK_AB R17, R100, R101 ;  /* 0x000000656411723e */ /* 0x000fe200000000ff */
[----:B------:R-:W-:Y:S01]  /*5f30*/  FMUL.FTZ R20, R102, R20 ;  /* 0x0000001466147220 */ /* 0x000fe20000410000 */
[----:B------:R-:W-:Y:S01]  /*5f40*/  F2FP.F16.F32.PACK_AB R16, R16, R4 ;  /* 0x000000041010723e */ /* 0x000fe200000000ff */
[----:B------:R-:W-:Y:S01]  /*5f50*/  FMUL.FTZ R4, R87, R32 ;  /* 0x0000002057047220 */ /* 0x000fe20000410000 */
[----:B------:R-:W-:Y:S01]  /*5f60*/  FFMA.FTZ R101, -R85, R85, 1 ;  /* 0x3f80000055657423 */ /* 0x000fe20000010155 */
[----:B------:R1:W5:Y:S01]  /*5f70*/  LDL.LU R87, [R1+0xbc] ;  /* 0x0000bc0001577983 */ /* 0x0003620000300800 */
[----:B------:R-:W-:Y:S01]  /*5f80*/  F2FP.F16.F32.PACK_AB R102, R5, R20 ;  /* 0x000000140566723e */ /* 0x000fe200000000ff */
[----:B------:R-:W-:Y:S01]  /*5f90*/  FMUL.FTZ R5, R86, R33 ;  /* 0x0000002156057220 */ /* 0x000fe20000410000 */
[----:B------:R-:W-:Y:S01]  /*5fa0*/  FFMA.FTZ R100, -R84, R84, 1 ;  /* 0x3f80000054647423 */ /* 0x000fe20000010154 */
[----:B------:R1:W5:Y:S01]  /*5fb0*/  LDL.LU R86, [R1+0xb8] ;  /* 0x0000b80001567983 */ /* 0x0003620000300800 */
[----:B------:R-:W-:Y:S01]  /*5fc0*/  FFMA.FTZ R33, -R77, R77, 1 ;  /* 0x3f8000004d217423 */ /* 0x000fe2000001014d */
[----:B------:R-:W-:Y:S01]  /*5fd0*/  FFMA.FTZ R32, -R76, R76, 1 ;  /* 0x3f8000004c207423 */ /* 0x000fe2000001014c */
[----:B------:R-:W-:Y:S01]  /*5fe0*/  FADD.FTZ R20, -R106, R36 ;  /* 0x000000246a147221 */ /* 0x000fe20000010100 */
[----:B------:R1:W5:Y:S01]  /*5ff0*/  LDL.LU R85, [R1+0xb4] ;  /* 0x0000b40001557983 */ /* 0x0003620000300800 */
[----:B------:R-:W-:Y:S01]  /*6000*/  FFMA.FTZ R36, -R80, R80, 1 ;  /* 0x3f80000050247423 */ /* 0x000fe20000010150 */
[----:B------:R-:W-:Y:S01]  /*6010*/  FADD.FTZ R21, -R106, R37 ;  /* 0x000000256a157221 */ /* 0x000fe20000010100 */
[----:B------:R-:W-:Y:S01]  /*6020*/  FMUL.FTZ R20, R83, R20 ;  /* 0x0000001453147220 */ /* 0x000fe20000410000 */
[----:B------:R1:W5:Y:S01]  /*6030*/  LDL.LU R84, [R1+0xb0] ;  /* 0x0000b00001547983 */ /* 0x0003620000300800 */
[----:B------:R-:W-:Y:S01]  /*6040*/  FFMA.FTZ R37, -R81, R81, 1 ;  /* 0x3f80000051257423 */ /* 0x000fe20000010151 */
[----:B------:R-:W-:Y:S01]  /*6050*/  FMUL.FTZ R21, R82, R21 ;  /* 0x0000001552157220 */ /* 0x000fe20000410000 */
[----:B------:R-:W-:Y:S01]  /*6060*/  FMUL.FTZ R36, R36, UR5 ;  /* 0x0000000524247c20 */ /* 0x000fe20008410000 */
[----:B------:R1:W5:Y:S01]  /*6070*/  LDL.LU R83, [R1+0xac] ;  /* 0x0000ac0001537983 */ /* 0x0003620000300800 */
[----:B------:R-:W-:Y:S01]  /*6080*/  FMUL.FTZ R37, R37, UR5 ;  /* 0x0000000525257c20 */ /* 0x000fe20008410000 */
[----:B------:R-:W-:Y:S01]  /*6090*/  FMUL.FTZ R101, R101, UR5 ;  /* 0x0000000565657c20 */ /* 0x000fe20008410000 */
[----:B------:R-:W-:Y:S01]  /*60a0*/  FMUL.FTZ R36, R21, R36 ;  /* 0x0000002415247220 */ /* 0x000fe20000410000 */
[----:B------:R1:W5:Y:S01]  /*60b0*/  LDL.LU R82, [R1+0xa8] ;  /* 0x0000a80001527983 */ /* 0x0003620000300800 */
[----:B------:R-:W-:Y:S01]  /*60c0*/  FFMA.FTZ R21, -R71, R71, 1 ;  /* 0x3f80000047157423 */ /* 0x000fe20000010147 */
[----:B------:R-:W-:Y:S01]  /*60d0*/  FMUL.FTZ R37, R20, R37 ;  /* 0x0000002514257220 */ /* 0x000fe20000410000 */
[----:B------:R-:W-:Y:S01]  /*60e0*/  FFMA.FTZ R20, -R70, R70, 1 ;  /* 0x3f80000046147423 */ /* 0x000fe20000010146 */
[----:B------:R1:W5:Y:S01]  /*60f0*/  LDL.LU R81, [R1+0xa4] ;  /* 0x0000a40001517983 */ /* 0x0003620000300800 */
[----:B------:R-:W-:Y:S01]  /*6100*/  FMUL.FTZ R101, R4, R101 ;  /* 0x0000006504657220 */ /* 0x000fe20000410000 */
[----:B------:R-:W-:Y:S01]  /*6110*/  FMUL.FTZ R100, R100, UR5 ;  /* 0x0000000564647c20 */ /* 0x000fe20008410000 */
[C---:B------:R-:W-:Y:S01]  /*6120*/  FADD.FTZ R4, -R106.reuse, R48 ;  /* 0x000000306a047221 */ /* 0x040fe20000010100 */
[----:B------:R1:W5:Y:S01]  /*6130*/  LDL.LU R80, [R1+0xa0] ;  /* 0x0000a00001507983 */ /* 0x0003620000300800 */
[C---:B------:R-:W-:Y:S01]  /*6140*/  FADD.FTZ R48, -R106.reuse, R64 ;  /* 0x000000406a307221 */ /* 0x040fe20000010100 */
[----:B------:R-:W-:Y:S01]  /*6150*/  FMUL.FTZ R100, R5, R100 ;  /* 0x0000006405647220 */ /* 0x000fe20000410000 */
[----:B------:R-:W-:Y:S01]  /*6160*/  FMUL.FTZ R4, R79, R4 ;  /* 0x000000044f047220 */ /* 0x000fe20000410000 */
[C---:B------:R-:W-:Y:S01]  /*6170*/  FADD.FTZ R5, -R106.reuse, R49 ;  /* 0x000000316a057221 */ /* 0x040fe20000010100 */
[----:B------:R1:W5:Y:S01]  /*6180*/  LDL.LU R79, [R1+0x9c] ;  /* 0x00009c00014f7983 */ /* 0x0003620000300800 */
[----:B------:R-:W-:Y:S01]  /*6190*/  FMUL.FTZ R48, R73, R48 ;  /* 0x0000003049307220 */ /* 0x000fe20000410000 */
[----:B------:R-:W-:Y:S01]  /*61a0*/  FADD.FTZ R49, -R106, R65 ;  /* 0x000000416a317221 */ /* 0x000fe20000010100 */
[----:B------:R-:W-:Y:S01]  /*61b0*/  FMUL.FTZ R5, R78, R5 ;  /* 0x000000054e057220 */ /* 0x000fe20000410000 */
[----:B------:R-:W-:Y:S01]  /*61c0*/  FMUL.FTZ R21, R21, UR5 ;  /* 0x0000000515157c20 */ /* 0x000fe20008410000 */
[----:B------:R1:W5:Y:S01]  /*61d0*/  LDL.LU R78, [R1+0x98] ;  /* 0x00009800014e7983 */ /* 0x0003620000300800 */
[----:B------:R-:W-:Y:S01]  /*61e0*/  FMUL.FTZ R49, R72, R49 ;  /* 0x0000003148317220 */ /* 0x000fe20000410000 */
[----:B------:R-:W-:Y:S01]  /*61f0*/  FMUL.FTZ R20, R20, UR5 ;  /* 0x0000000514147c20 */ /* 0x000fe20008410000 */
[----:B------:R-:W-:Y:S01]  /*6200*/  FMUL.FTZ R21, R52, R21 ;  /* 0x0000001534157220 */ /* 0x000fe20000410000 */
[----:B------:R1:W5:Y:S01]  /*6210*/  LDL.LU R77, [R1+0x94] ;  /* 0x00009400014d7983 */ /* 0x0003620000300800 */
[----:B------:R-:W-:Y:S01]  /*6220*/  FMUL.FTZ R33, R33, UR5 ;  /* 0x0000000521217c20 */ /* 0x000fe20008410000 */
[----:B------:R-:W-:Y:S01]  /*6230*/  FMUL.FTZ R20, R53, R20 ;  /* 0x0000001435147220 */ /* 0x000fe20000410000 */
[----:B------:R-:W-:Y:S01]  /*6240*/  FMUL.FTZ R32, R32, UR5 ;  /* 0x0000000520207c20 */ /* 0x000fe20008410000 */
[----:B------:R1:W5:Y:S01]  /*6250*/  LDL.LU R76, [R1+0x90] ;  /* 0x00009000014c7983 */ /* 0x0003620000300800 */
[----:B------:R-:W-:Y:S01]  /*6260*/  FMUL.FTZ R33, R4, R33 ;  /* 0x0000002104217220 */ /* 0x000fe20000410000 */
[----:B------:R-:W-:Y:S01]  /*6270*/  FFMA.FTZ R4, -R246, R246, 1 ;  /* 0x3f800000f6047423 */ /* 0x000fe200000101f6 */
[----:B------:R-:W-:Y:S01]  /*6280*/  FMUL.FTZ R32, R5, R32 ;  /* 0x0000002005207220 */ /* 0x000fe20000410000 */
[----:B------:R1:W5:Y:S01]  /*6290*/  LDL.LU R75, [R1+0x8c] ;  /* 0x00008c00014b7983 */ /* 0x0003620000300800 */
[----:B------:R-:W-:Y:S01]  /*62a0*/  FFMA.FTZ R5, -R249, R249, 1 ;  /* 0x3f800000f9057423 */ /* 0x000fe200000101f9 */
[----:B------:R-:W-:Y:S01]  /*62b0*/  FMUL.FTZ R4, R4, UR5 ;  /* 0x0000000504047c20 */ /* 0x000fe20008410000 */
[----:B------:R-:W-:Y:S01]  /*62c0*/  F2FP.F16.F32.PACK_AB R100, R100, R101 ;  /* 0x000000656464723e */ /* 0x000fe200000000ff */
[----:B------:R1:W5:Y:S01]  /*62d0*/  LDL.LU R74, [R1+0x88] ;  /* 0x00008800014a7983 */ /* 0x0003620000300800 */
[----:B------:R-:W-:Y:S01]  /*62e0*/  FMUL.FTZ R5, R5, UR5 ;  /* 0x0000000505057c20 */ /* 0x000fe20008410000 */
[----:B------:R-:W-:Y:S01]  /*62f0*/  FMUL.FTZ R4, R49, R4 ;  /* 0x0000000431047220 */ /* 0x000fe20000410000 */
[----:B------:R-:W-:Y:S01]  /*6300*/  F2FP.F16.F32.PACK_AB R49, R36, R37 ;  /* 0x000000252431723e */ /* 0x000fe200000000ff */
[----:B------:R1:W5:Y:S01]  /*6310*/  LDL.LU R73, [R1+0x84] ;  /* 0x0000840001497983 */ /* 0x0003620000300800 */
[----:B------:R-:W-:Y:S01]  /*6320*/  F2FP.F16.F32.PACK_AB R37, R20, R21 ;  /* 0x000000151425723e */ /* 0x000fe200000000ff */
[----:B------:R-:W-:Y:S01]  /*6330*/  FFMA.FTZ R20, -R69, R69, 1 ;  /* 0x3f80000045147423 */ /* 0x000fe20000010145 */
[----:B------:R-:W-:Y:S01]  /*6340*/  FMUL.FTZ R21, R3, R6 ;  /* 0x0000000603157220 */ /* 0x000fe20000410000 */
[----:B------:R1:W5:Y:S01]  /*6350*/  LDL.LU R72, [R1+0x80] ;  /* 0x0000800001487983 */ /* 0x0003620000300800 */
[----:B------:R-:W-:Y:S01]  /*6360*/  FMUL.FTZ R5, R48, R5 ;  /* 0x0000000530057220 */ /* 0x000fe20000410000 */
[----:B------:R-:W-:Y:S01]  /*6370*/  F2FP.F16.F32.PACK_AB R48, R32, R33 ;  /* 0x000000212030723e */ /* 0x000fe200000000ff */
[----:B------:R-:W-:Y:S01]  /*6380*/  FMUL.FTZ R20, R20, UR5 ;  /* 0x0000000514147c20 */ /* 0x000fe20008410000 */
[----:B------:R1:W5:Y:S02]  /*6390*/  LDL.LU R71, [R1+0x7c] ;  /* 0x00007c0001477983 */ /* 0x0003640000300800 */
[----:B------:R-:W-:Y:S01]  /*63a0*/  F2FP.F16.F32.PACK_AB R36, R4, R5 ;  /* 0x000000050424723e */ /* 0x000fe200000000ff */
[----:B------:R-:W-:Y:S01]  /*63b0*/  FFMA.FTZ R4, -R68, R68, 1 ;  /* 0x3f80000044047423 */ /* 0x000fe20000010144 */
[----:B------:R1:W5:Y:S03]  /*63c0*/  LDL.LU R70, [R1+0x78] ;  /* 0x0000780001467983 */ /* 0x0003660000300800 */
[----:B------:R-:W-:Y:S01]  /*63d0*/  FMUL.FTZ R6, R4, UR5 ;  /* 0x0000000504067c20 */ /* 0x000fe20008410000 */
[----:B------:R1:W5:Y:S04]  /*63e0*/  LDL.LU R69, [R1+0x74] ;  /* 0x0000740001457983 */ /* 0x0003680000300800 */
[----:B------:R1:W5:Y:S04]  /*63f0*/  LDL.LU R68, [R1+0x70] ;  /* 0x0000700001447983 */ /* 0x0003680000300800 */
[----:B------:R1:W5:Y:S04]  /*6400*/  LDL.LU R3, [R1+0x6c] ;  /* 0x00006c0001037983 */ /* 0x0003680000300800 */
[----:B------:R1:W5:Y:S01]  /*6410*/  LDL.LU R2, [R1+0x68] ;  /* 0x0000680001027983 */ /* 0x0003620000300800 */
[----:B------:R-:W-:Y:S05]  /*6420*/  @!P1 BRA `(.L_x_304) ;  /* 0x0000000000609947 */ /* 0x000fea0003800000 */
[----:B------:R-:W2:Y:S01]  /*6430*/  LDL.LU.64 R106, [R1+0x8] ;  /* 0x00000800016a7983 */ /* 0x000ea20000300a00 */
[----:B------:R-:W3:Y:S01]  /*6440*/  LDC R32, c[0x0][0x240] ;  /* 0x00009000ff207b82 */ /* 0x000ee20000000800 */
[----:B------:R-:W-:Y:S02]  /*6450*/  ULOP3.LUT UR15, UR8, 0x1, URZ, 0xc0, !UPT ;  /* 0x00000001080f7892 */ /* 0x000fe4000f8ec03f */
[----:B------:R-:W4:Y:S02]  /*6460*/  LDL.LU R64, [R1+0x24] ;  /* 0x0000240001407983 */ /* 0x000f240000300800 */
[----:B------:R-:W-:Y:S03]  /*6470*/  UISETP.NE.U32.AND UP1, UPT, UR15, 0x1, UPT ;  /* 0x000000010f00788c */ /* 0x000fe6000bf25070 */
[----:B------:R-:W1:Y:S01]  /*6480*/  LDC R33, c[0x0][0x244] ;  /* 0x00009100ff217b82 */ /* 0x000e620000000800 */
[----:B------:R-:W-:Y:S06]  /*6490*/  USEL UR15, UR61, 0x2000, !UP1 ;  /* 0x000020003d0f7887 */ /* 0x000fec000c800000 */
[----:B------:R-:W-:Y:S01]  /*64a0*/  IADD3 R148, R148, UR15, RZ ;  /* 0x0000000f94947c10 */ /* 0x000fe2000fffe0ff */
[----:B----4-:R-:W-:Y:S02]  /*64b0*/  VIADD R64, R64, UR15 ;  /* 0x0000000f40407c36 */ /* 0x010fe40008000000 */
[----:B---3--:R-:W-:Y:S05]  /*64c0*/  IMAD.U32 R4, R32, -0x80, RZ ;  /* 0xffffff8020047824 */ /* 0x008fea00078e00ff */
[C---:B--2---:R-:W-:Y:S04]  /*64d0*/  LEA R5, P0, R4.reuse, R106, 0x1 ;  /* 0x0000006a04057211 */ /* 0x044fe800078008ff */
        /* <DEDUP_REMOVED lines=8> */
[----:B-1----:R-:W-:Y:S03]  /*6560*/  LEA.HI.X R5, R32, R53, R33, 0x7, P0 ;  /* 0x0000003520057211 */ /* 0x002fe600000f3c21 */
[----:B------:R2:W-:Y:S04]  /*6570*/  STL.64 [R1+0x8], R52 ;  /* 0x0000083401007387 */ /* 0x0005e80000100a00 */
[----:B------:R2:W-:Y:S04]  /*6580*/  LDGSTS.E.BYPASS.LTC128B.128 [R64+0x1000], desc[UR10][R4.64] ;  /* 0x0100000004407fae */ /* 0x0005e8000b901d4a */
[----:B------:R2:W-:Y:S04]  /*6590*/  STL [R1+0x24], R64 ;  /* 0x0000244001007387 */ /* 0x0005e80000100800 */
[----:B------:R-:W0:Y:S02]  /*65a0*/  LDGDEPBAR ;  /* 0x00000000000079af */ /* 0x000e240000000000 */
.L_x_304:
[----:B------:R-:W3:Y:S01]  /*65b0*/  LDL.LU R101, [R1+0x20] ;  /* 0x0000200001657983 */ /* 0x000ee20000300800 */
[----:B------:R-:W-:Y:S01]  /*65c0*/  FMUL.FTZ R20, R21, R20 ;  /* 0x0000001415147220 */ /* 0x000fe20000410000 */
[C---:B-----5:R-:W-:Y:S01]  /*65d0*/  FADD.FTZ R29, -R104.reuse, R29 ;  /* 0x0000001d681d7221 */ /* 0x060fe20000010100 */
[----:B------:R-:W-:Y:S01]  /*65e0*/  FADD.FTZ R25, -R104, R25 ;  /* 0x0000001968197221 */ /* 0x000fe20000010100 */
[----:B------:R-:W4:Y:S01]  /*65f0*/  LDL.LU R65, [R1+0x1c] ;  /* 0x00001c0001417983 */ /* 0x000f220000300800 */
[----:B------:R-:W-:Y:S01]  /*6600*/  FADD.FTZ R15, -R0, R15 ;  /* 0x0000000f000f7221 */ /* 0x000fe20000010100 */
[----:B------:R-:W-:Y:S01]  /*6610*/  FMUL.FTZ R29, R224, R29 ;  /* 0x0000001de01d7220 */ /* 0x000fe20000410000 */
[----:B------:R-:W-:Y:S01]  /*6620*/  FMUL.FTZ R25, R232, R25 ;  /* 0x00000019e8197220 */ /* 0x000fe20000410000 */
[----:B--2---:R-:W2:Y:S01]  /*6630*/  LDL.LU R64, [R1+0x18] ;  /* 0x0000180001407983 */ /* 0x004ea20000300800 */
[----:B------:R-:W-:Y:S01]  /*6640*/  FADD.FTZ R27, -R0, R27 ;  /* 0x0000001b001b7221 */ /* 0x000fe20000010100 */
[----:B------:R-:W-:Y:S01]  /*6650*/  FFMA.FTZ R5, -R180, R180, 1 ;  /* 0x3f800000b4057423 */ /* 0x000fe200000101b4 */
[----:B------:R-:W-:Y:S01]  /*6660*/  FFMA.FTZ R4, -R178, R178, 1 ;  /* 0x3f800000b2047423 */ /* 0x000fe200000101b2 */
[----:B------:R-:W2:Y:S01]  /*6670*/  LDL.LU R53, [R1+0x4] ;  /* 0x0000040001357983 */ /* 0x000ea20000300800 */
[----:B------:R-:W-:Y:S01]  /*6680*/  FMUL.FTZ R27, R252, R27 ;  /* 0x0000001bfc1b7220 */ /* 0x000fe20000410000 */
[----:B------:R-:W-:Y:S01]  /*6690*/  FADD.FTZ R19, -R105, R19 ;  /* 0x0000001369137221 */ /* 0x000fe20000010100 */
[C---:B------:R-:W-:Y:S01]  /*66a0*/  FADD.FTZ R24, -R104.reuse, R24 ;  /* 0x0000001868187221 */ /* 0x040fe20000010100 */
[----:B------:R-:W2:Y:S01]  /*66b0*/  LDL.LU R52, [R1] ;  /* 0x0000000001347983 */ /* 0x000ea20000300800 */
[----:B------:R-:W-:Y:S01]  /*66c0*/  FADD.FTZ R28, -R104, R28 ;  /* 0x0000001c681c7221 */ /* 0x000fe20000010100 */
[----:B------:R-:W-:Y:S01]  /*66d0*/  FMUL.FTZ R19, R215, R19 ;  /* 0x00000013d7137220 */ /* 0x000fe20000410000 */
[----:B------:R-:W-:Y:S01]  /*66e0*/  FMUL.FTZ R24, R233, R24 ;  /* 0x00000018e9187220 */ /* 0x000fe20000410000 */
[----:B------:R1:W-:Y:S01]  /*66f0*/  STS [R241+0x8000], R17 ;  /* 0x00800011f1007388 */ /* 0x0003e20000000800 */
        /* <DEDUP_REMOVED lines=8> */
[----:B------:R-:W-:Y:S01]  /*6780*/  FMUL.FTZ R39, R182, R39 ;  /* 0x00000027b6277220 */ /* 0x000fe20000410000 */
[C---:B------:R-:W-:Y:S01]  /*6790*/  FADD.FTZ R51, -R105.reuse, R51 ;  /* 0x0000003369337221 */ /* 0x040fe20000010100 */
[----:B------:R-:W-:Y:S01]  /*67a0*/  FADD.FTZ R50, -R105, R50 ;  /* 0x0000003269327221 */ /* 0x000fe20000010100 */
[----:B------:R-:W-:Y:S01]  /*67b0*/  FMUL.FTZ R38, R183, R38 ;  /* 0x00000026b7267220 */ /* 0x000fe20000410000 */
[----:B------:R-:W-:Y:S01]  /*67c0*/  FADD.FTZ R35, -R105, R35 ;  /* 0x0000002369237221 */ /* 0x000fe20000010100 */
[----:B------:R-:W-:Y:S01]  /*67d0*/  FMUL.FTZ R51, R168, R51 ;  /* 0x00000033a8337220 */ /* 0x000fe20000410000 */
[----:B------:R-:W-:Y:S01]  /*67e0*/  FMUL.FTZ R50, R169, R50 ;  /* 0x00000032a9327220 */ /* 0x000fe20000410000 */
[C---:B------:R-:W-:Y:S01]  /*67f0*/  FADD.FTZ R8, -R104.reuse, R8 ;  /* 0x0000000868087221 */ /* 0x040fe20000010100 */
[C---:B------:R-:W-:Y:S01]  /*6800*/  FADD.FTZ R67, -R105.reuse, R67 ;  /* 0x0000004369437221 */ /* 0x040fe20000010100 */
[----:B------:R-:W-:Y:S01]  /*6810*/  FADD.FTZ R13, -R104, R13 ;  /* 0x0000000d680d7221 */ /* 0x000fe20000010100 */
[----:B------:R-:W-:Y:S01]  /*6820*/  FADD.FTZ R66, -R105, R66 ;  /* 0x0000004269427221 */ /* 0x000fe20000010100 */
[----:B------:R-:W-:Y:S01]  /*6830*/  FMUL.FTZ R35, R192, R35 ;  /* 0x00000023c0237220 */ /* 0x000fe20000410000 */
[----:B------:R-:W-:Y:S01]  /*6840*/  FMUL.FTZ R67, R112, R67 ;  /* 0x0000004370437220 */ /* 0x000fe20000410000 */
[----:B------:R-:W-:Y:S01]  /*6850*/  FMUL.FTZ R13, R244, R13 ;  /* 0x0000000df40d7220 */ /* 0x000fe20000410000 */
[----:B------:R-:W-:Y:S01]  /*6860*/  FMUL.FTZ R66, R113, R66 ;  /* 0x0000004271427220 */ /* 0x000fe20000410000 */
[----:B------:R-:W-:Y:S01]  /*6870*/  FADD.FTZ R55, -R105, R55 ;  /* 0x0000003769377221 */ /* 0x000fe20000010100 */
[----:B-1----:R-:W-:Y:S01]  /*6880*/  FMUL.FTZ R17, R7, R6 ;  /* 0x0000000607117220 */ /* 0x002fe20000410000 */
[----:B------:R-:W-:Y:S01]  /*6890*/  FFMA.FTZ R7, -R185, R185, 1 ;  /* 0x3f800000b9077423 */ /* 0x000fe200000101b9 */
[----:B------:R-:W-:Y:S01]  /*68a0*/  FFMA.FTZ R6, -R184, R184, 1 ;  /* 0x3f800000b8067423 */ /* 0x000fe200000101b8 */
[C---:B------:R-:W-:Y:S01]  /*68b0*/  FADD.FTZ R12, -R104.reuse, R12 ;  /* 0x0000000c680c7221 */ /* 0x040fe20000010100 */
[----:B------:R-:W-:Y:S01]  /*68c0*/  FADD.FTZ R9, -R104, R9 ;  /* 0x0000000968097221 */ /* 0x000fe20000010100 */
[----:B------:R-:W-:Y:S01]  /*68d0*/  FMUL.FTZ R21, R7, UR5 ;  /* 0x0000000507157c20 */ /* 0x000fe20008410000 */
[----:B------:R-:W-:Y:S01]  /*68e0*/  FMUL.FTZ R7, R6, UR5 ;  /* 0x0000000506077c20 */ /* 0x000fe20008410000 */
[----:B------:R-:W-:Y:S01]  /*68f0*/  FMUL.FTZ R6, R5, UR5 ;  /* 0x0000000505067c20 */ /* 0x000fe20008410000 */
[----:B------:R-:W-:Y:S01]  /*6900*/  FMUL.FTZ R5, R4, UR5 ;  /* 0x0000000504057c20 */ /* 0x000fe20008410000 */
[----:B------:R-:W-:Y:S01]  /*6910*/  FMUL.FTZ R18, R18, R21 ;  /* 0x0000001512127220 */ /* 0x000fe20000410000 */
[----:B------:R-:W-:Y:S01]  /*6920*/  FMUL.FTZ R4, R19, R7 ;  /* 0x0000000713047220 */ /* 0x000fe20000410000 */
[----:B------:R-:W-:Y:S01]  /*6930*/  FMUL.FTZ R22, R22, R6 ;  /* 0x0000000616167220 */ /* 0x000fe20000410000 */
[----:B------:R-:W-:Y:S01]  /*6940*/  FMUL.FTZ R23, R23, R5 ;  /* 0x0000000517177220 */ /* 0x000fe20000410000 */
[----:B------:R-:W-:Y:S01]  /*6950*/  F2FP.F16.F32.PACK_AB R5, R17, R20 ;  /* 0x000000141105723e */ /* 0x000fe200000000ff */
[----:B------:R-:W-:Y:S01]  /*6960*/  FMUL.FTZ R28, R225, R28 ;  /* 0x0000001ce11c7220 */ /* 0x000fe20000410000 */
[----:B------:R-:W-:Y:S01]  /*6970*/  F2FP.F16.F32.PACK_AB R4, R4, R18 ;  /* 0x000000120404723e */ /* 0x000fe200000000ff */
[----:B------:R-:W-:Y:S01]  /*6980*/  FFMA.FTZ R7, -R175, R175, 1 ;  /* 0x3f800000af077423 */ /* 0x000fe200000101af */
[----:B------:R-:W-:Y:S01]  /*6990*/  F2FP.F16.F32.PACK_AB R33, R23, R22 ;  /* 0x000000161721723e */ /* 0x000fe200000000ff */
[----:B------:R1:W-:Y:S01]  /*69a0*/  STS [R241+0x8400], R5 ;  /* 0x00840005f1007388 */ /* 0x0003e20000000800 */
[----:B------:R-:W-:Y:S01]  /*69b0*/  FFMA.FTZ R6, -R174, R174, 1 ;  /* 0x3f800000ae067423 */ /* 0x000fe200000101ae */
[----:B------:R-:W-:Y:S01]  /*69c0*/  FMUL.FTZ R18, R7, UR5 ;  /* 0x0000000507127c20 */ /* 0x000fe20008410000 */
[----:B------:R-:W-:Y:S01]  /*69d0*/  FMUL.FTZ R55, R114, R55 ;  /* 0x0000003772377220 */ /* 0x000fe20000410000 */
[----:B------:R1:W-:Y:S01]  /*69e0*/  STS [R242+0x8000], R16 ;  /* 0x00800010f2007388 */ /* 0x0003e20000000800 */
[----:B------:R-:W-:Y:S01]  /*69f0*/  FMUL.FTZ R17, R6, UR5 ;  /* 0x0000000506117c20 */ /* 0x000fe20008410000 */
[----:B------:R-:W-:Y:S01]  /*6a00*/  FFMA.FTZ R6, -R170, R170, 1 ;  /* 0x3f800000aa067423 */ /* 0x000fe200000101aa */
[----:B------:R-:W-:Y:S01]  /*6a10*/  FFMA.FTZ R7, -R171, R171, 1 ;  /* 0x3f800000ab077423 */ /* 0x000fe200000101ab */
[----:B------:R1:W-:Y:S01]  /*6a20*/  STS [R242+0x8400], R4 ;  /* 0x00840004f2007388 */ /* 0x0003e20000000800 */
[----:B------:R-:W-:Y:S01]  /*6a30*/  FMUL.FTZ R32, R35, R17 ;  /* 0x0000001123207220 */ /* 0x000fe20000410000 */
[----:B------:R-:W-:Y:S01]  /*6a40*/  FMUL.FTZ R6, R6, UR5 ;  /* 0x0000000506067c20 */ /* 0x000fe20008410000 */
[----:B------:R-:W-:Y:S01]  /*6a50*/  FMUL.FTZ R7, R7, UR5 ;  /* 0x0000000507077c20 */ /* 0x000fe20008410000 */
[----:B------:R-:W-:Y:S01]  /*6a60*/  FFMA.FTZ R17, -R162, R162, 1 ;  /* 0x3f800000a2117423 */ /* 0x000fe200000101a2 */
[----:B------:R-:W-:Y:S01]  /*6a70*/  FMUL.FTZ R12, R245, R12 ;  /* 0x0000000cf50c7220 */ /* 0x000fe20000410000 */
[----:B------:R-:W-:Y:S01]  /*6a80*/  FMUL.FTZ R23, R39, R6 ;  /* 0x0000000627177220 */ /* 0x000fe20000410000 */
[----:B------:R-:W-:Y:S01]  /*6a90*/  FMUL.FTZ R38, R38, R7 ;  /* 0x0000000726267220 */ /* 0x000fe20000410000 */
[----:B------:R-:W-:Y:S01]  /*6aa0*/  FFMA.FTZ R6, -R164, R164, 1 ;  /* 0x3f800000a4067423 */ /* 0x000fe200000101a4 */
[----:B------:R-:W-:Y:S01]  /*6ab0*/  FFMA.FTZ R7, -R165, R165, 1 ;  /* 0x3f800000a5077423 */ /* 0x000fe200000101a5 */
[----:B------:R-:W-:Y:S01]  /*6ac0*/  FMUL.FTZ R17, R17, UR5 ;  /* 0x0000000511117c20 */ /* 0x000fe20008410000 */
[----:B------:R-:W-:Y:S01]  /*6ad0*/  FMUL.FTZ R9, R250, R9 ;  /* 0x00000009fa097220 */ /* 0x000fe20000410000 */
[----:B------:R-:W-:Y:S01]  /*6ae0*/  FMUL.FTZ R6, R6, UR5 ;  /* 0x0000000506067c20 */ /* 0x000fe20008410000 */
[----:B------:R-:W-:Y:S01]  /*6af0*/  FMUL.FTZ R7, R7, UR5 ;  /* 0x0000000507077c20 */ /* 0x000fe20008410000 */
[----:B------:R-:W-:Y:S01]  /*6b00*/  FMUL.FTZ R21, R55, R17 ;  /* 0x0000001137157220 */ /* 0x000fe20000410000 */
[----:B------:R-:W-:Y:S01]  /*6b10*/  FADD.FTZ R45, -R104, R45 ;  /* 0x0000002d682d7221 */ /* 0x000fe20000010100 */
[----:B------:R-:W-:Y:S01]  /*6b20*/  FMUL.FTZ R22, R51, R6 ;  /* 0x0000000633167220 */ /* 0x000fe20000410000 */
[----:B------:R-:W-:Y:S01]  /*6b30*/  FMUL.FTZ R50, R50, R7 ;  /* 0x0000000732327220 */ /* 0x000fe20000410000 */
[----:B------:R-:W-:Y:S01]  /*6b40*/  FFMA.FTZ R6, -R110, R110, 1 ;  /* 0x3f8000006e067423 */ /* 0x000fe2000001016e */
[----:B-1----:R-:W-:Y:S01]  /*6b50*/  FFMA.FTZ R5, -R208, R208, 1 ;  /* 0x3f800000d0057423 */ /* 0x002fe200000101d0 */
[----:B------:R-:W-:Y:S01]  /*6b60*/  FFMA.FTZ R7, -R111, R111, 1 ;  /* 0x3f8000006f077423 */ /* 0x000fe2000001016f */
[----:B------:R-:W-:Y:S01]  /*6b70*/  FMUL.FTZ R16, R251, R8 ;  /* 0x00000008fb107220 */ /* 0x000fe20000410000 */
[----:B------:R-:W-:Y:S01]  /*6b80*/  FMUL.FTZ R6, R6, UR5 ;  /* 0x0000000506067c20 */ /* 0x000fe20008410000 */
[----:B------:R-:W-:Y:S01]  /*6b90*/  FMUL.FTZ R5, R5, UR5 ;  /* 0x0000000505057c20 */ /* 0x000fe20008410000 */
[----:B------:R-:W-:Y:S01]  /*6ba0*/  FFMA.FTZ R8, -R213, R213, 1 ;  /* 0x3f800000d5087423 */ /* 0x000fe200000101d5 */
[----:B------:R-:W-:Y:S01]  /*6bb0*/  FMUL.FTZ R7, R7, UR5 ;  /* 0x0000000507077c20 */ /* 0x000fe20008410000 */
[----:B------:R-:W-:Y:S01]  /*6bc0*/  FMUL.FTZ R20, R67, R6 ;  /* 0x0000000643147220 */ /* 0x000fe20000410000 */
[----:B------:R-:W-:Y:S01]  /*6bd0*/  FMUL.FTZ R13, R13, R5 ;  /* 0x000000050d0d7220 */ /* 0x000fe20000410000 */
[----:B------:R-:W-:Y:S01]  /*6be0*/  FMUL.FTZ R8, R8, UR5 ;  /* 0x0000000508087c20 */ /* 0x000fe20008410000 */
[----:B------:R-:W-:Y:S01]  /*6bf0*/  FMUL.FTZ R66, R66, R7 ;  /* 0x0000000742427220 */ /* 0x000fe20000410000 */
[----:B------:R-:W-:Y:S01]  /*6c00*/  FFMA.FTZ R5, -R196, R196, 1 ;  /* 0x3f800000c4057423 */ /* 0x000fe200000101c4 */
[----:B------:R-:W-:Y:S01]  /*6c10*/  FFMA.FTZ R6, -R209, R209, 1 ;  /* 0x3f800000d1067423 */ /* 0x000fe200000101d1 */
        /* <DEDUP_REMOVED lines=12> */
[----:B------:R-:W-:Y:S01]  /*6ce0*/  FADD.FTZ R34, -R105, R34 ;  /* 0x0000002269227221 */ /* 0x000fe20000010100 */
[----:B------:R-:W-:Y:S01]  /*6cf0*/  FMUL.FTZ R24, R24, R8 ;  /* 0x0000000818187220 */ /* 0x000fe20000410000 */
[----:B------:R-:W-:Y:S01]  /*6d00*/  FMUL.FTZ R6, R6, UR5 ;  /* 0x0000000506067c20 */ /* 0x000fe20008410000 */
[----:B------:R-:W-:Y:S01]  /*6d10*/  FMUL.FTZ R45, R202, R45 ;  /* 0x0000002dca2d7220 */ /* 0x000fe20000410000 */
[----:B------:R-:W-:Y:S01]  /*6d20*/  FMUL.FTZ R5, R5, UR5 ;  /* 0x0000000505057c20 */ /* 0x000fe20008410000 */
[----:B------:R-:W-:Y:S01]  /*6d30*/  FADD.FTZ R40, -R104, R40 ;  /* 0x0000002868287221 */ /* 0x000fe20000010100 */
[----:B------:R-:W-:Y:S01]  /*6d40*/  FFMA.FTZ R8, -R187, R187, 1 ;  /* 0x3f800000bb087423 */ /* 0x000fe200000101bb */
[----:B------:R-:W-:Y:S01]  /*6d50*/  F2FP.F16.F32.PACK_AB R4, R9, R16 ;  /* 0x000000100904723e */ /* 0x000fe200000000ff */
[----:B------:R-:W-:Y:S01]  /*6d60*/  FMUL.FTZ R34, R193, R34 ;  /* 0x00000022c1227220 */ /* 0x000fe20000410000 */
[----:B------:R-:W-:Y:S01]  /*6d70*/  F2FP.F16.F32.PACK_AB R19, R13, R12 ;  /* 0x0000000c0d13723e */ /* 0x000fe200000000ff */
[----:B------:R-:W-:Y:S01]  /*6d80*/  FMUL.FTZ R28, R28, R6 ;  /* 0x000000061c1c7220 */ /* 0x000fe20000410000 */
[----:B------:R-:W-:Y:S01]  /*6d90*/  FMUL.FTZ R13, R45, R5 ;  /* 0x000000052d0d7220 */ /* 0x000fe20000410000 */
[----:B------:R1:W-:Y:S01]  /*6da0*/  STS [R241+0xa000], R4 ;  /* 0x00a00004f1007388 */ /* 0x0003e20000000800 */
[----:B------:R-:W-:Y:S01]  /*6db0*/  FMUL.FTZ R40, R214, R40 ;  /* 0x00000028d6287220 */ /* 0x000fe20000410000 */
[----:B------:R-:W-:Y:S01]  /*6dc0*/  FMUL.FTZ R8, R8, UR5 ;  /* 0x0000000508087c20 */ /* 0x000fe20008410000 */
[----:B------:R-:W-:Y:S01]  /*6dd0*/  FADD.FTZ R44, -R104, R44 ;  /* 0x0000002c682c7221 */ /* 0x000fe20000010100 */
[----:B------:R-:W-:Y:S01]  /*6de0*/  FFMA.FTZ R6, -R177, R177, 1 ;  /* 0x3f800000b1067423 */ /* 0x000fe200000101b1 */
[----:B------:R-:W-:Y:S01]  /*6df0*/  FFMA.FTZ R5, -R172, R172, 1 ;  /* 0x3f800000ac057423 */ /* 0x000fe200000101ac */
[----:B------:R-:W-:Y:S01]  /*6e00*/  FMUL.FTZ R34, R34, R18 ;  /* 0x0000001222227220 */ /* 0x000fe20000410000 */
[----:B------:R-:W-:Y:S01]  /*6e10*/  FFMA.FTZ R18, -R163, R163, 1 ;  /* 0x3f800000a3127423 */ /* 0x000fe200000101a3 */
[----:B------:R-:W-:Y:S01]  /*6e20*/  FADD.FTZ R54, -R105, R54 ;  /* 0x0000003669367221 */ /* 0x000fe20000010100 */
[----:B------:R-:W-:Y:S01]  /*6e30*/  FMUL.FTZ R40, R40, R8 ;  /* 0x0000000828287220 */ /* 0x000fe20000410000 */
[----:B------:R-:W-:Y:S01]  /*6e40*/  FFMA.FTZ R7, -R200, R200, 1 ;  /* 0x3f800000c8077423 */ /* 0x000fe200000101c8 */
[----:B------:R-:W-:Y:S01]  /*6e50*/  FMUL.FTZ R44, R203, R44 ;  /* 0x0000002ccb2c7220 */ /* 0x000fe20000410000 */
[----:B------:R-:W-:Y:S01]  /*6e60*/  FMUL.FTZ R6, R6, UR5 ;  /* 0x0000000506067c20 */ /* 0x000fe20008410000 */
[----:B------:R-:W-:Y:S01]  /*6e70*/  FMUL.FTZ R8, R5, UR5 ;  /* 0x0000000505087c20 */ /* 0x000fe20008410000 */
[----:B------:R-:W-:Y:S01]  /*6e80*/  FADD.FTZ R61, -R104, R61 ;  /* 0x0000003d683d7221 */ /* 0x000fe20000010100 */
[----:B------:R-:W-:Y:S01]  /*6e90*/  FFMA.FTZ R5, -R115, R115, 1 ;  /* 0x3f80000073057423 */ /* 0x000fe20000010173 */
[----:B------:R-:W-:Y:S01]  /*6ea0*/  FMUL.FTZ R18, R18, UR5 ;  /* 0x0000000512127c20 */ /* 0x000fe20008410000 */
[----:B------:R-:W-:Y:S01]  /*6eb0*/  FMUL.FTZ R54, R167, R54 ;  /* 0x00000036a7367220 */ /* 0x000fe20000410000 */
[----:B------:R-:W-:Y:S01]  /*6ec0*/  FMUL.FTZ R7, R7, UR5 ;  /* 0x0000000507077c20 */ /* 0x000fe20008410000 */
[----:B------:R-:W-:Y:S01]  /*6ed0*/  FMUL.FTZ R44, R44, R6 ;  /* 0x000000062c2c7220 */ /* 0x000fe20000410000 */
[----:B------:R-:W-:Y:S01]  /*6ee0*/  FMUL.FTZ R61, R190, R61 ;  /* 0x0000003dbe3d7220 */ /* 0x000fe20000410000 */
[----:B------:R-:W-:Y:S01]  /*6ef0*/  FMUL.FTZ R5, R5, UR5 ;  /* 0x0000000505057c20 */ /* 0x000fe20008410000 */
[----:B------:R-:W-:Y:S01]  /*6f00*/  FADD.FTZ R60, -R104, R60 ;  /* 0x0000003c683c7221 */ /* 0x000fe20000010100 */
[----:B------:R-:W-:Y:S01]  /*6f10*/  FFMA.FTZ R6, -R166, R166, 1 ;  /* 0x3f800000a6067423 */ /* 0x000fe200000101a6 */
[----:B------:R-:W-:Y:S01]  /*6f20*/  FMUL.FTZ R54, R54, R18 ;  /* 0x0000001236367220 */ /* 0x000fe20000410000 */
[----:B------:R-:W-:Y:S01]  /*6f30*/  FMUL.FTZ R18, R25, R7 ;  /* 0x0000000719127220 */ /* 0x000fe20000410000 */
[----:B------:R-:W-:Y:S01]  /*6f40*/  FADD.FTZ R41, -R104, R41 ;  /* 0x0000002968297221 */ /* 0x000fe20000010100 */
[----:B------:R-:W-:Y:S01]  /*6f50*/  FFMA.FTZ R7, -R186, R186, 1 ;  /* 0x3f800000ba077423 */ /* 0x000fe200000101ba */
[----:B------:R-:W-:Y:S01]  /*6f60*/  FMUL.FTZ R61, R61, R5 ;  /* 0x000000053d3d7220 */ /* 0x000fe20000410000 */
[----:B------:R-:W-:Y:S01]  /*6f70*/  FMUL.FTZ R60, R191, R60 ;  /* 0x0000003cbf3c7220 */ /* 0x000fe20000410000 */
[----:B------:R-:W-:Y:S01]  /*6f80*/  FMUL.FTZ R6, R6, UR5 ;  /* 0x0000000506067c20 */ /* 0x000fe20008410000 */
[----:B------:R-:W-:Y:S01]  /*6f90*/  FADD.FTZ R5, -R0, R11 ;  /* 0x0000000b00057221 */ /* 0x000fe20000010100 */
[----:B------:R-:W-:Y:S01]  /*6fa0*/  FADD.FTZ R56, -R104, R56 ;  /* 0x0000003868387221 */ /* 0x000fe20000010100 */
[----:B------:R-:W-:Y:S01]  /*6fb0*/  FMUL.FTZ R41, R211, R41 ;  /* 0x00000029d3297220 */ /* 0x000fe20000410000 */
[----:B------:R-:W-:Y:S01]  /*6fc0*/  FMUL.FTZ R7, R7, UR5 ;  /* 0x0000000507077c20 */ /* 0x000fe20008410000 */
[----:B------:R-:W-:Y:S01]  /*6fd0*/  FMUL.FTZ R60, R60, R6 ;  /* 0x000000063c3c7220 */ /* 0x000fe20000410000 */
[----:B------:R-:W-:Y:S01]  /*6fe0*/  FMUL.FTZ R56, R195, R56 ;  /* 0x00000038c3387220 */ /* 0x000fe20000410000 */
[----:B------:R-:W-:Y:S01]  /*6ff0*/  FADD.FTZ R57, -R104, R57 ;  /* 0x0000003968397221 */ /* 0x000fe20000010100 */
[----:B------:R-:W-:Y:S01]  /*7000*/  FMUL.FTZ R16, R41, R7 ;  /* 0x0000000729107220 */ /* 0x000fe20000410000 */
[----:B------:R-:W-:Y:S01]  /*7010*/  FFMA.FTZ R7, -R173, R173, 1 ;  /* 0x3f800000ad077423 */ /* 0x000fe200000101ad */
[----:B------:R-:W-:Y:S01]  /*7020*/  FMUL.FTZ R56, R56, R8 ;  /* 0x0000000838387220 */ /* 0x000fe20000410000 */
[----:B------:R-:W-:Y:S01]  /*7030*/  FADD.FTZ R14, -R0, R14 ;  /* 0x0000000e000e7221 */ /* 0x000fe20000010100 */
[----:B------:R-:W-:Y:S01]  /*7040*/  FMUL.FTZ R57, R194, R57 ;  /* 0x00000039c2397220 */ /* 0x000fe20000410000 */
[----:B------:R-:W-:Y:S01]  /*7050*/  FMUL.FTZ R7, R7, UR5 ;  /* 0x0000000507077c20 */ /* 0x000fe20008410000 */
[----:B-1----:R-:W-:Y:S01]  /*7060*/  FFMA.FTZ R4, -R229, R229, 1 ;  /* 0x3f800000e5047423 */ /* 0x002fe200000101e5 */
[C---:B------:R-:W-:Y:S01]  /*7070*/  FADD.FTZ R10, -R0.reuse, R10 ;  /* 0x0000000a000a7221 */ /* 0x040fe20000010100 */
[----:B------:R-:W-:Y:S01]  /*7080*/  FADD.FTZ R26, -R0, R26 ;  /* 0x0000001a001a7221 */ /* 0x000fe20000010100 */
[----:B------:R-:W-:Y:S01]  /*7090*/  FMUL.FTZ R12, R57, R7 ;  /* 0x00000007390c7220 */ /* 0x000fe20000410000 */
[----:B------:R-:W-:Y:S01]  /*70a0*/  FMUL.FTZ R7, R4, UR5 ;  /* 0x0000000504077c20 */ /* 0x000fe20008410000 */
[----:B------:R-:W-:Y:S01]  /*70b0*/  FFMA.FTZ R4, -R226, R226, 1 ;  /* 0x3f800000e2047423 */ /* 0x000fe200000101e2 */
[C---:B------:R-:W-:Y:S01]  /*70c0*/  FADD.FTZ R43, -R0.reuse, R43 ;  /* 0x0000002b002b7221 */ /* 0x040fe20000010100 */
[C---:B------:R-:W-:Y:S01]  /*70d0*/  FADD.FTZ R30, -R0.reuse, R30 ;  /* 0x0000001e001e7221 */ /* 0x040fe20000010100 */
[----:B------:R-:W-:Y:S01]  /*70e0*/  FADD.FTZ R31, -R0, R31 ;  /* 0x0000001f001f7221 */ /* 0x000fe20000010100 */
[----:B------:R-:W-:Y:S01]  /*70f0*/  FMUL.FTZ R4, R4, UR5 ;  /* 0x0000000504047c20 */ /* 0x000fe20008410000 */
[----:B------:R-:W-:Y:S01]  /*7100*/  FMUL.FTZ R43, R234, R43 ;  /* 0x0000002bea2b7220 */ /* 0x000fe20000410000 */
[----:B------:R-:W-:Y:S01]  /*7110*/  FMUL.FTZ R30, R248, R30 ;  /* 0x0000001ef81e7220 */ /* 0x000fe20000410000 */
[----:B------:R-:W-:Y:S01]  /*7120*/  FMUL.FTZ R31, R247, R31 ;  /* 0x0000001ff71f7220 */ /* 0x000fe20000410000 */
[----:B------:R-:W-:Y:S01]  /*7130*/  FADD.FTZ R58, -R0, R58 ;  /* 0x0000003a003a7221 */ /* 0x000fe20000010100 */
[----:B------:R-:W-:Y:S01]  /*7140*/  F2FP.F16.F32.PACK_AB R32, R32, R34 ;  /* 0x000000222020723e */ /* 0x000fe200000000ff */
[----:B------:R-:W-:Y:S01]  /*7150*/  FADD.FTZ R46, -R0, R46 ;  /* 0x0000002e002e7221 */ /* 0x000fe20000010100 */
[----:B------:R-:W2:Y:S01]  /*7160*/  LDL R34, [R1+0x50] ;  /* 0x0000500001227983 */ /* 0x000ea20000100800 */
[----:B------:R-:W-:Y:S01]  /*7170*/  FMUL.FTZ R58, R223, R58 ;  /* 0x0000003adf3a7220 */ /* 0x000fe20000410000 */
[----:B------:R-:W-:Y:S01]  /*7180*/  F2FP.F16.F32.PACK_AB R18, R18, R24 ;  /* 0x000000181212723e */ /* 0x000fe200000000ff */
[----:B------:R-:W-:Y:S01]  /*7190*/  FMUL.FTZ R46, R231, R46 ;  /* 0x0000002ee72e7220 */ /* 0x000fe20000410000 */
[----:B------:R-:W2:Y:S01]  /*71a0*/  LDL.LU R29, [R1+0x28] ;  /* 0x00002800011d7983 */ /* 0x000ea20000300800 */
[C---:B------:R-:W-:Y:S01]  /*71b0*/  FADD.FTZ R47, -R0.reuse, R47 ;  /* 0x0000002f002f7221 */ /* 0x040fe20000010100 */
[C---:B------:R-:W-:Y:S01]  /*71c0*/  FADD.FTZ R42, -R0.reuse, R42 ;  /* 0x0000002a002a7221 */ /* 0x040fe20000010100 */
[----:B------:R-:W-:Y:S01]  /*71d0*/  F2FP.F16.F32.PACK_AB R17, R17, R28 ;  /* 0x0000001c1111723e */ /* 0x000fe200000000ff */
[----:B------:R-:W-:Y:S01]  /*71e0*/  FADD.FTZ R59, -R0, R59 ;  /* 0x0000003b003b7221 */ /* 0x000fe20000010100 */
[----:B------:R-:W2:Y:S01]  /*71f0*/  LDL.LU R28, [R1+0x2c] ;  /* 0x00002c00011c7983 */ /* 0x000ea20000300800 */
[----:B------:R-:W-:Y:S01]  /*7200*/  FMUL.FTZ R47, R228, R47 ;  /* 0x0000002fe42f7220 */ /* 0x000fe20000410000 */
[----:B------:R-:W-:Y:S01]  /*7210*/  FMUL.FTZ R42, R235, R42 ;  /* 0x0000002aeb2a7220 */ /* 0x000fe20000410000 */
[----:B------:R-:W-:Y:S01]  /*7220*/  F2FP.F16.F32.PACK_AB R23, R23, R38 ;  /* 0x000000261717723e */ /* 0x000fe200000000ff */
[C---:B------:R-:W-:Y:S01]  /*7230*/  FADD.FTZ R62, -R0.reuse, R62 ;  /* 0x0000003e003e7221 */ /* 0x040fe20000010100 */
[----:B------:R-:W-:Y:S01]  /*7240*/  FADD.FTZ R63, -R0, R63 ;  /* 0x0000003f003f7221 */ /* 0x000fe20000010100 */
[----:B------:R-:W-:Y:S01]  /*7250*/  FFMA.FTZ R0, -R179, R179, 1 ;  /* 0x3f800000b3007423 */ /* 0x000fe200000101b3 */
[----:B------:R-:W-:Y:S01]  /*7260*/  FMUL.FTZ R59, R222, R59 ;  /* 0x0000003bde3b7220 */ /* 0x000fe20000410000 */
[----:B------:R-:W-:Y:S01]  /*7270*/  F2FP.F16.F32.PACK_AB R22, R22, R50 ;  /* 0x000000321616723e */ /* 0x000fe200000000ff */
[----:B------:R-:W-:Y:S01]  /*7280*/  FMUL.FTZ R62, R219, R62 ;  /* 0x0000003edb3e7220 */ /* 0x000fe20000410000 */
[----:B------:R-:W-:Y:S01]  /*7290*/  F2FP.F16.F32.PACK_AB R16, R16, R40 ;  /* 0x000000281010723e */ /* 0x000fe200000000ff */
[----:B------:R-:W-:Y:S01]  /*72a0*/  FMUL.FTZ R63, R210, R63 ;  /* 0x0000003fd23f7220 */ /* 0x000fe20000410000 */
[----:B------:R-:W-:Y:S02]  /*72b0*/  F2FP.F16.F32.PACK_AB R13, R13, R44 ;  /* 0x0000002c0d0d723e */ /* 0x000fe400000000ff */
[----:B------:R-:W-:Y:S02]  /*72c0*/  F2FP.F16.F32.PACK_AB R21, R21, R54 ;  /* 0x000000361515723e */ /* 0x000fe400000000ff */
[----:B------:R-:W-:Y:S02]  /*72d0*/  F2FP.F16.F32.PACK_AB R20, R20, R66 ;  /* 0x000000421414723e */ /* 0x000fe400000000ff */
[----:B------:R-:W-:Y:S02]  /*72e0*/  F2FP.F16.F32.PACK_AB R12, R12, R56 ;  /* 0x000000380c0c723e */ /* 0x000fe400000000ff */
[----:B------:R-:W-:Y:S01]  /*72f0*/  F2FP.F16.F32.PACK_AB R11, R61, R60 ;  /* 0x0000003c3d0b723e */ /* 0x000fe200000000ff */
[----:B---3--:R-:W-:Y:S01]  /*7300*/  FMUL.FTZ R10, R101, R10 ;  /* 0x0000000a650a7220 */ /* 0x008fe20000410000 */
[----:B----4-:R-:W-:Y:S01]  /*7310*/  FMUL.FTZ R6, R65, R5 ;  /* 0x0000000541067220 */ /* 0x010fe20000410000 */
[----:B------:R-:W-:Y:S01]  /*7320*/  FFMA.FTZ R5, -R230, R230, 1 ;  /* 0x3f800000e6057423 */ /* 0x000fe200000101e6 */
[----:B--2---:R-:W-:Y:S03]  /*7330*/  FMUL.FTZ R14, R64, R14 ;  /* 0x0000000e400e7220 */ /* 0x004fe60000410000 */
[----:B------:R-:W-:Y:S01]  /*7340*/  FMUL.FTZ R8, R5, UR5 ;  /* 0x0000000505087c20 */ /* 0x000fe20008410000 */
[----:B------:R-:W-:Y:S01]  /*7350*/  FFMA.FTZ R5, -R227, R227, 1 ;  /* 0x3f800000e3057423 */ /* 0x000fe200000101e3 */
[----:B------:R-:W-:Y:S01]  /*7360*/  FMUL.FTZ R7, R6, R7 ;  /* 0x0000000706077220 */ /* 0x000fe20000410000 */
[----:B------:R-:W-:Y:S01]  /*7370*/  FMUL.FTZ R15, R53, R15 ;  /* 0x0000000f350f7220 */ /* 0x000fe20000410000 */
[----:B------:R-:W-:Y:S01]  /*7380*/  FMUL.FTZ R10, R10, R8 ;  /* 0x000000080a0a7220 */ /* 0x000fe20000410000 */
[----:B------:R-:W-:Y:S01]  /*7390*/  FMUL.FTZ R5, R5, UR5 ;  /* 0x0000000505057c20 */ /* 0x000fe20008410000 */
[----:B------:R-:W-:Y:S01]  /*73a0*/  FMUL.FTZ R26, R52, R26 ;  /* 0x0000001a341a7220 */ /* 0x000fe20000410000 */
[----:B------:R-:W-:Y:S02]  /*73b0*/  FMUL.FTZ R9, R15, R4 ;  /* 0x000000040f097220 */ /* 0x000fe40000410000 */
[----:B------:R-:W-:Y:S01]  /*73c0*/  FMUL.FTZ R14, R14, R5 ;  /* 0x000000050e0e7220 */ /* 0x000fe20000410000 */
[----:B------:R-:W-:Y:S01]  /*73d0*/  FFMA.FTZ R5, -R221, R221, 1 ;  /* 0x3f800000dd057423 */ /* 0x000fe200000101dd */
[----:B------:R-:W-:Y:S01]  /*73e0*/  F2FP.F16.F32.PACK_AB R10, R7, R10 ;  /* 0x0000000a070a723e */ /* 0x000fe200000000ff */
[----:B------:R-:W-:Y:S01]  /*73f0*/  FFMA.FTZ R4, -R220, R220, 1 ;  /* 0x3f800000dc047423 */ /* 0x000fe200000101dc */
[----:B------:R-:W-:Y:S01]  /*7400*/  FFMA.FTZ R7, -R205, R205, 1 ;  /* 0x3f800000cd077423 */ /* 0x000fe200000101cd */
[----:B------:R-:W-:Y:S01]  /*7410*/  FMUL.FTZ R6, R5, UR5 ;  /* 0x0000000505067c20 */ /* 0x000fe20008410000 */
[----:B------:R-:W-:Y:S01]  /*7420*/  F2FP.F16.F32.PACK_AB R9, R9, R14 ;  /* 0x0000000e0909723e */ /* 0x000fe200000000ff */
[----:B------:R-:W-:Y:S01]  /*7430*/  STS [R241+0xa400], R10 ;  /* 0x00a4000af1007388 */ /* 0x000fe20000000800 */
[----:B------:R-:W-:Y:S01]  /*7440*/  FFMA.FTZ R5, -R218, R218, 1 ;  /* 0x3f800000da057423 */ /* 0x000fe200000101da */
[----:B------:R-:W-:Y:S01]  /*7450*/  FMUL.FTZ R26, R26, R6 ;  /* 0x000000061a1a7220 */ /* 0x000fe20000410000 */
[----:B------:R-:W-:Y:S01]  /*7460*/  FFMA.FTZ R6, -R204, R204, 1 ;  /* 0x3f800000cc067423 */ /* 0x000fe200000101cc */
[----:B------:R-:W-:Y:S01]  /*7470*/  STS [R242+0xa000], R19 ;  /* 0x00a00013f2007388 */ /* 0x000fe20000000800 */
[----:B------:R-:W-:Y:S01]  /*7480*/  FMUL.FTZ R8, R4, UR5 ;  /* 0x0000000504087c20 */ /* 0x000fe20008410000 */
[----:B------:R-:W-:Y:S01]  /*7490*/  FFMA.FTZ R4, -R217, R217, 1 ;  /* 0x3f800000d9047423 */ /* 0x000fe200000101d9 */
[----:B------:R-:W-:Y:S01]  /*74a0*/  FMUL.FTZ R6, R6, UR5 ;  /* 0x0000000506067c20 */ /* 0x000fe20008410000 */
[----:B------:R-:W-:Y:S01]  /*74b0*/  STS [R242+0xa400], R9 ;  /* 0x00a40009f2007388 */ /* 0x000fe20000000800 */
[----:B------:R-:W-:Y:S01]  /*74c0*/  FMUL.FTZ R5, R5, UR5 ;  /* 0x0000000505057c20 */ /* 0x000fe20008410000 */
[----:B------:R-:W-:Y:S01]  /*74d0*/  FMUL.FTZ R8, R27, R8 ;  /* 0x000000081b087220 */ /* 0x000fe20000410000 */
[----:B------:R-:W-:Y:S01]  /*74e0*/  FMUL.FTZ R43, R43, R6 ;  /* 0x000000062b2b7220 */ /* 0x000fe20000410000 */
[----:B------:R-:W-:Y:S01]  /*74f0*/  STS [R243+0x8000], R102 ;  /* 0x00800066f3007388 */ /* 0x000fe20000000800 */
[----:B------:R-:W-:Y:S01]  /*7500*/  FMUL.FTZ R4, R4, UR5 ;  /* 0x0000000504047c20 */ /* 0x000fe20008410000 */
[----:B------:R-:W-:Y:S01]  /*7510*/  FFMA.FTZ R6, -R189, R189, 1 ;  /* 0x3f800000bd067423 */ /* 0x000fe200000101bd */
[----:B------:R-:W-:Y:S01]  /*7520*/  F2FP.F16.F32.PACK_AB R8, R8, R26 ;  /* 0x0000001a0808723e */ /* 0x000fe200000000ff */
[----:B------:R-:W-:Y:S01]  /*7530*/  STS [R243+0x8400], R33 ;  /* 0x00840021f3007388 */ /* 0x000fe20000000800 */
[----:B------:R-:W-:Y:S01]  /*7540*/  FMUL.FTZ R30, R30, R5 ;  /* 0x000000051e1e7220 */ /* 0x000fe20000410000 */
[----:B------:R-:W-:Y:S01]  /*7550*/  FFMA.FTZ R5, -R199, R199, 1 ;  /* 0x3f800000c7057423 */ /* 0x000fe200000101c7 */
[----:B------:R-:W-:Y:S01]  /*7560*/  FMUL.FTZ R31, R31, R4 ;  /* 0x000000041f1f7220 */ /* 0x000fe20000410000 */
[----:B------:R-:W-:Y:S01]  /*7570*/  STS [R240+0x8000], R100 ;  /* 0x00800064f0007388 */ /* 0x000fe20000000800 */
[----:B------:R-:W-:Y:S01]  /*7580*/  FMUL.FTZ R6, R6, UR5 ;  /* 0x0000000506067c20 */ /* 0x000fe20008410000 */
[----:B------:R-:W-:Y:S01]  /*7590*/  FMUL.FTZ R5, R5, UR5 ;  /* 0x0000000505057c20 */ /* 0x000fe20008410000 */
[----:B------:R-:W-:Y:S01]  /*75a0*/  FMUL.FTZ R7, R7, UR5 ;  /* 0x0000000507077c20 */ /* 0x000fe20008410000 */
[----:B------:R-:W-:Y:S01]  /*75b0*/  STS [R240+0x8400], R32 ;  /* 0x00840020f0007388 */ /* 0x000fe20000000800 */
[----:B------:R-:W-:Y:S01]  /*75c0*/  FFMA.FTZ R4, -R198, R198, 1 ;  /* 0x3f800000c6047423 */ /* 0x000fe200000101c6 */
[----:B------:R-:W-:Y:S01]  /*75d0*/  FMUL.FTZ R58, R58, R6 ;  /* 0x000000063a3a7220 */ /* 0x000fe20000410000 */
[----:B------:R-:W-:Y:S01]  /*75e0*/  F2FP.F16.F32.PACK_AB R6, R31, R30 ;  /* 0x0000001e1f06723e */ /* 0x000fe200000000ff */
[----:B------:R-:W-:Y:S01]  /*75f0*/  STS [R243+0xa000], R18 ;  /* 0x00a00012f3007388 */ /* 0x000fe20000000800 */
[----:B------:R-:W-:Y:S01]  /*7600*/  FMUL.FTZ R46, R46, R5 ;  /* 0x000000052e2e7220 */ /* 0x000fe20000410000 */
[----:B------:R-:W-:Y:S01]  /*7610*/  FMUL.FTZ R4, R4, UR5 ;  /* 0x0000000504047c20 */ /* 0x000fe20008410000 */
[----:B------:R-:W-:Y:S01]  /*7620*/  FFMA.FTZ R5, -R188, R188, 1 ;  /* 0x3f800000bc057423 */ /* 0x000fe200000101bc */
[----:B------:R-:W-:Y:S01]  /*7630*/  STS [R243+0xa400], R8 ;  /* 0x00a40008f3007388 */ /* 0x000fe20000000800 */
[----:B------:R-:W-:Y:S01]  /*7640*/  FMUL.FTZ R42, R42, R7 ;  /* 0x000000072a2a7220 */ /* 0x000fe20000410000 */
[----:B------:R-:W-:Y:S01]  /*7650*/  FMUL.FTZ R47, R47, R4 ;  /* 0x000000042f2f7220 */ /* 0x000fe20000410000 */
[----:B------:R-:W-:Y:S01]  /*7660*/  FMUL.FTZ R5, R5, UR5 ;  /* 0x0000000505057c20 */ /* 0x000fe20008410000 */
[----:B------:R-:W-:Y:S01]  /*7670*/  STS [R240+0xa000], R17 ;  /* 0x00a00011f0007388 */ /* 0x000fe20000000800 */
[----:B------:R-:W-:Y:S01]  /*7680*/  FFMA.FTZ R4, -R181, R181, 1 ;  /* 0x3f800000b5047423 */ /* 0x000fe200000101b5 */
[----:B------:R-:W-:Y:S01]  /*7690*/  FMUL.FTZ R7, R0, UR5 ;  /* 0x0000000500077c20 */ /* 0x000fe20008410000 */
[----:B------:R-:W-:Y:S01]  /*76a0*/  FMUL.FTZ R0, R59, R5 ;  /* 0x000000053b007220 */ /* 0x000fe20000410000 */
[----:B------:R-:W-:Y:S01]  /*76b0*/  STS [R240+0xa400], R6 ;  /* 0x00a40006f0007388 */ /* 0x000fe20000000800 */
[----:B------:R-:W-:Y:S01]  /*76c0*/  FMUL.FTZ R4, R4, UR5 ;  /* 0x0000000504047c20 */ /* 0x000fe20008410000 */
[----:B------:R-:W-:Y:S01]  /*76d0*/  F2FP.F16.F32.PACK_AB R5, R43, R42 ;  /* 0x0000002a2b05723e */ /* 0x000fe200000000ff */
[----:B------:R-:W-:Y:S01]  /*76e0*/  FMUL.FTZ R7, R63, R7 ;  /* 0x000000073f077220 */ /* 0x000fe20000410000 */
[----:B------:R-:W-:Y:S01]  /*76f0*/  STS [R236+0x8000], R49 ;  /* 0x00800031ec007388 */ /* 0x000fe20000000800 */
[----:B------:R-:W-:Y:S01]  /*7700*/  FMUL.FTZ R62, R62, R4 ;  /* 0x000000043e3e7220 */ /* 0x000fe20000410000 */
[----:B------:R-:W-:Y:S02]  /*7710*/  F2FP.F16.F32.PACK_AB R4, R47, R46 ;  /* 0x0000002e2f04723e */ /* 0x000fe400000000ff */
[----:B------:R-:W-:Y:S01]  /*7720*/  STS [R236+0x8400], R23 ;  /* 0x00840017ec007388 */ /* 0x000fe20000000800 */
[----:B------:R-:W-:Y:S02]  /*7730*/  F2FP.F16.F32.PACK_AB R0, R0, R58 ;  /* 0x0000003a0000723e */ /* 0x000fe400000000ff */
        /* <DEDUP_REMOVED lines=23> */
[----:B------:R-:W-:Y:S02]  /*78b0*/  LEA R59, R34, UR4, 0x1 ;  /* 0x00000004223b7c11 */ /* 0x000fe4000f8e08ff */
[----:B------:R-:W-:Y:S02]  /*78c0*/  MOV R53, R29 ;  /* 0x0000001d00357202 */ /* 0x000fe40000000f00 */
[----:B------:R-:W-:Y:S01]  /*78d0*/  MOV R52, R28 ;  /* 0x0000001c00347202 */ /* 0x000fe20000000f00 */
        /* <DEDUP_REMOVED lines=54> */
[----:B------:R-:W2:Y:S01]  /*7c40*/  LDL.LU.64 R28, [R1+0x10] ;  /* 0x00001000011c7983 */ /* 0x000ea20000300a00 */
[----:B------:R-:W1:Y:S08]  /*7c50*/  LDC R6, c[0x0][0x420] ;  /* 0x00010800ff067b82 */ /* 0x000e700000000800 */
[----:B------:R-:W3:Y:S01]  /*7c60*/  LDC R7, c[0x0][0x424] ;  /* 0x00010900ff077b82 */ /* 0x000ee20000000800 */
[----:B-1----:R-:W-:Y:S05]  /*7c70*/  IMAD.U32 R4, R6, -0x80, RZ ;  /* 0xffffff8006047824 */ /* 0x002fea00078e00ff */
[C---:B--2---:R-:W-:Y:S04]  /*7c80*/  LEA R5, P0, R4.reuse, R28, 0x1 ;  /* 0x0000001c04057211 */ /* 0x044fe800078008ff */
        /* <DEDUP_REMOVED lines=8> */
[----:B---3--:R-:W-:Y:S03]  /*7d10*/  LEA.HI.X R5, R6, R9, R7, 0x7, P0 ;  /* 0x0000000906057211 */ /* 0x008fe600000f3c07 */
[----:B------:R1:W-:Y:S04]  /*7d20*/  STL.64 [R1+0x10], R8 ;  /* 0x0000100801007387 */ /* 0x0003e80000100a00 */
[----:B------:R1:W-:Y:S04]  /*7d30*/  LDGSTS.E.BYPASS.LTC128B.128 [R59+0x5000], desc[UR10][R4.64] ;  /* 0x05000000043b7fae */ /* 0x0003e8000b901d4a */
[----:B------:R-:W0:Y:S02]  /*7d40*/  LDGDEPBAR ;  /* 0x00000000000079af */ /* 0x000e240000000000 */
.L_x_305:
[----:B------:R-:W2:Y:S01]  /*7d50*/  LDL R60, [R1+0x40] ;  /* 0x00004000013c7983 */ /* 0x000ea20000100800 */
[----:B------:R-:W-:Y:S03]  /*7d60*/  ULOP3.LUT UR15, UR8, 0x1, URZ, 0xc0, !UPT ;  /* 0x00000001080f7892 */ /* 0x000fe6000f8ec03f */
[----:B------:R-:W3:Y:S01]  /*7d70*/  LDL R58, [R1+0x44] ;  /* 0x00004400013a7983 */ /* 0x000ee20000100800 */
[----:B------:R-:W-:Y:S02]  /*7d80*/  UISETP.NE.U32.AND UP1, UPT, UR15, 0x1, UPT ;  /* 0x000000010f00788c */ /* 0x000fe4000bf25070 */
[----:B------:R-:W-:Y:S01]  /*7d90*/  UIADD3 UR15, UR8, -0x1, URZ ;  /* 0xffffffff080f7890 */ /* 0x000fe2000fffe03f */
[----:B------:R-:W4:Y:S04]  /*7da0*/  LDL R57, [R1+0x38] ;  /* 0x0000380001397983 */ /* 0x000f280000100800 */
[----:B------:R-:W5:Y:S04]  /*7db0*/  LDL R56, [R1+0x3c] ;  /* 0x00003c0001387983 */ /* 0x000f680000100800 */
[----:B------:R-:W5:Y:S04]  /*7dc0*/  LDL R55, [R1+0x30] ;  /* 0x0000300001377983 */ /* 0x000f680000100800 */
[----:B------:R-:W5:Y:S04]  /*7dd0*/  LDL R54, [R1+0x34] ;  /* 0x0000340001367983 */ /* 0x000f680000100800 */
[----:B------:R-:W-:Y:S04]  /*7de0*/  LDSM.16.M88.4 R16, [R151] ;  /* 0x000000009710783b */ /* 0x000fe80000000200 */
[----:B------:R-:W1:Y:S04]  /*7df0*/  LDSM.16.MT88.4 R20, [R0+0x6000] ;  /* 0x006000000014783b */ /* 0x000e680000004200 */
[----:B------:R-:W1:Y:S04]  /*7e00*/  LDSM.16.M88.4 R12, [R151+0x2000] ;  /* 0x00200000970c783b */ /* 0x000e680000000200 */
[----:B------:R-:W-:Y:S04]  /*7e10*/  LDSM.16.M88.4 R24, [R157] ;  /* 0x000000009d18783b */ /* 0x000fe80000000200 */
[----:B------:R-:W1:Y:S04]  /*7e20*/  LDSM.16.MT88.4 R28, [R0+0x6400] ;  /* 0x00640000001c783b */ /* 0x000e680000004200 */
[----:B------:R-:W1:Y:S04]  /*7e30*/  LDSM.16.M88.4 R32, [R160] ;  /* 0x00000000a020783b */ /* 0x000e680000000200 */
[----:B------:R-:W-:Y:S04]  /*7e40*/  LDSM.16.M88.4 R36, [R153] ;  /* 0x000000009924783b */ /* 0x000fe80000000200 */
[----:B------:R-:W1:Y:S04]  /*7e50*/  LDSM.16.MT88.4 R40, [R0+0x6800] ;  /* 0x006800000028783b */ /* 0x000e680000004200 */
[----:B------:R-:W1:Y:S04]  /*7e60*/  LDSM.16.M88.4 R44, [R153+0x2000] ;  /* 0x00200000992c783b */ /* 0x000e680000000200 */
[----:B------:R-:W-:Y:S01]  /*7e70*/  LDSM.16.MT88.4 R48, [R0+0x6c00] ;  /* 0x006c00000030783b */ /* 0x000fe20000004200 */
[-C--:B-1----:R-:W-:Y:S06]  /*7e80*/  HMMA.16816.F32 R4, R16, R20.reuse, RZ ;  /* 0x000000141004723c */ /* 0x082fec00000018ff */
[C---:B------:R-:W-:Y:S06]  /*7e90*/  HMMA.16816.F32 R8, R12.reuse, R20, RZ ;  /* 0x000000140c08723c */ /* 0x040fec00000018ff */
[-C--:B------:R-:W-:Y:S06]  /*7ea0*/  HMMA.16816.F32 R12, R12, R22.reuse, RZ ;  /* 0x000000160c0c723c */ /* 0x080fec00000018ff */
[----:B------:R-:W-:Y:S01]  /*7eb0*/  HMMA.16816.F32 R16, R16, R22, RZ ;  /* 0x000000161010723c */ /* 0x000fe200000018ff */
[----:B------:R-:W1:Y:S05]  /*7ec0*/  LDSM.16.M88.4 R20, [R152] ;  /* 0x000000009814783b */ /* 0x000e6a0000000200 */
[-C--:B------:R-:W-:Y:S06]  /*7ed0*/  HMMA.16816.F32 R4, R24, R28.reuse, R4 ;  /* 0x0000001c1804723c */ /* 0x080fec0000001804 */
[C---:B------:R-:W-:Y:S06]  /*7ee0*/  HMMA.16816.F32 R8, R32.reuse, R28, R8 ;  /* 0x0000001c2008723c */ /* 0x040fec0000001808 */
[-C--:B------:R-:W-:Y:S01]  /*7ef0*/  HMMA.16816.F32 R12, R32, R30.reuse, R12 ;  /* 0x0000001e200c723c */ /* 0x080fe2000000180c */
[----:B------:R-:W1:Y:S05]  /*7f00*/  LDSM.16.M88.4 R32, [R152+0x2000] ;  /* 0x002000009820783b */ /* 0x000e6a0000000200 */
[----:B------:R-:W-:Y:S01]  /*7f10*/  HMMA.16816.F32 R16, R24, R30, R16 ;  /* 0x0000001e1810723c */ /* 0x000fe20000001810 */
[----:B------:R-:W-:Y:S04]  /*7f20*/  LDSM.16.M88.4 R24, [R151+0x4000] ;  /* 0x004000009718783b */ /* 0x000fe80000000200 */
[----:B------:R-:W1:Y:S01]  /*7f30*/  LDSM.16.MT88.4 R28, [R0+0x7000] ;  /* 0x00700000001c783b */ /* 0x000e620000004200 */
[-C--:B------:R-:W-:Y:S06]  /*7f40*/  HMMA.16816.F32 R4, R36, R40.reuse, R4 ;  /* 0x000000282404723c */ /* 0x080fec0000001804 */
[C---:B------:R-:W-:Y:S06]  /*7f50*/  HMMA.16816.F32 R8, R44.reuse, R40, R8 ;  /* 0x000000282c08723c */ /* 0x040fec0000001808 */
[-C--:B------:R-:W-:Y:S01]  /*7f60*/  HMMA.16816.F32 R12, R44, R42.reuse, R12 ;  /* 0x0000002a2c0c723c */ /* 0x080fe2000000180c */
[----:B------:R-:W1:Y:S05]  /*7f70*/  LDSM.16.M88.4 R44, [R151+0x6000] ;  /* 0x00600000972c783b */ /* 0x000e6a0000000200 */
[----:B------:R-:W-:Y:S01]  /*7f80*/  HMMA.16816.F32 R16, R36, R42, R16 ;  /* 0x0000002a2410723c */ /* 0x000fe20000001810 */
[----:B------:R-:W-:Y:S04]  /*7f90*/  LDSM.16.M88.4 R36, [R159] ;  /* 0x000000009f24783b */ /* 0x000fe80000000200 */
[----:B------:R-:W1:Y:S02]  /*7fa0*/  LDSM.16.MT88.4 R40, [R0+0x7400] ;  /* 0x007400000028783b */ /* 0x000e640000004200 */
[-C--:B-1----:R-:W-:Y:S06]  /*7fb0*/  HMMA.16816.F32 R4, R20, R48.reuse, R4 ;  /* 0x000000301404723c */ /* 0x082fec0000001804 */
[C---:B------:R-:W-:Y:S06]  /*7fc0*/  HMMA.16816.F32 R8, R32.reuse, R48, R8 ;  /* 0x000000302008723c */ /* 0x040fec0000001808 */
[-C--:B------:R-:W-:Y:S01]  /*7fd0*/  HMMA.16816.F32 R12, R32, R50.reuse, R12 ;  /* 0x00000032200c723c */ /* 0x080fe2000000180c */
[----:B------:R-:W1:Y:S05]  /*7fe0*/  LDSM.16.M88.4 R32, [R158] ;  /* 0x000000009e20783b */ /* 0x000e6a0000000200 */
        /* <DEDUP_REMOVED lines=8> */
[----:B------:R1:W-:Y:S04]  /*8070*/  LDSM.16.MT88.4 R28, [R0+0x7c00] ;  /* 0x007c0000001c783b */ /* 0x0003e80000004200 */
[----:B------:R-:W1:Y:S01]  /*8080*/  LDSM.16.M88.4 R24, [R152+0x4000] ;  /* 0x004000009818783b */ /* 0x000e620000000200 */
[-C--:B------:R-:W-:Y:S06]  /*8090*/  HMMA.16816.F32 R4, R36, R40.reuse, R4 ;  /* 0x000000282404723c */ /* 0x080fec0000001804 */
[C---:B-1----:R-:W-:Y:S06]  /*80a0*/  HMMA.16816.F32 R8, R32.reuse, R40, R8 ;  /* 0x000000282008723c */ /* 0x042fec0000001808 */
[-C--:B------:R-:W-:Y:S01]  /*80b0*/  HMMA.16816.F32 R12, R32, R42.reuse, R12 ;  /* 0x0000002a200c723c */ /* 0x080fe2000000180c */
[----:B------:R-:W1:Y:S01]  /*80c0*/  LDSM.16.M88.4 R32, [R152+0x6000] ;  /* 0x006000009820783b */ /* 0x000e620000000200 */
[----:B------:R-:W-:Y:S04]  /*80d0*/  IMAD.U32 R40, RZ, RZ, UR26 ;  /* 0x0000001aff287e24 */ /* 0x000fe8000f8e00ff */
[----:B------:R-:W-:Y:S01]  /*80e0*/  HMMA.16816.F32 R16, R36, R42, R16 ;  /* 0x0000002a2410723c */ /* 0x000fe20000001810 */
[----:B------:R-:W-:Y:S05]  /*80f0*/  IMAD.U32 R0, RZ, RZ, UR16 ;  /* 0x00000010ff007e24 */ /* 0x000fea000f8e00ff */
[-C--:B------:R-:W-:Y:S01]  /*8100*/  HMMA.16816.F32 R4, R20, R48.reuse, R4 ;  /* 0x000000301404723c */ /* 0x080fe20000001804 */
[----:B------:R-:W-:Y:S04]  /*8110*/  IMAD.U32 R42, RZ, RZ, UR27 ;  /* 0x0000001bff2a7e24 */ /* 0x000fe8000f8e00ff */
[----:B------:R-:W-:Y:S01]  /*8120*/  IMAD.U32 R38, RZ, RZ, UR25 ;  /* 0x00000019ff267e24 */ /* 0x000fe2000f8e00ff */
[C---:B------:R-:W-:Y:S01]  /*8130*/  HMMA.16816.F32 R8, R44.reuse, R48, R8 ;  /* 0x000000302c08723c */ /* 0x040fe20000001808 */
        /* <DEDUP_REMOVED lines=8> */
[----:B------:R-:W-:Y:S01]  /*81c0*/  IMAD.U32 R50, RZ, RZ, UR31 ;  /* 0x0000001fff327e24 */ /* 0x000fe2000f8e00ff */
[C---:B-1----:R-:W-:Y:S01]  /*81d0*/  HMMA.16816.F32 R8, R32.reuse, R28, R8 ;  /* 0x0000001c2008723c */ /* 0x042fe20000001808 */
[----:B------:R-:W-:Y:S04]  /*81e0*/  IMAD.U32 R22, RZ, RZ, UR30 ;  /* 0x0000001eff167e24 */ /* 0x000fe8000f8e00ff */
[----:B------:R-:W-:Y:S01]  /*81f0*/  LEA R37, P0, R21, R52, 0x2 ;  /* 0x0000003415257211 */ /* 0x000fe200078010ff */
[-C--:B------:R-:W-:Y:S01]  /*8200*/  HMMA.16816.F32 R12, R32, R30.reuse, R12 ;  /* 0x0000001e200c723c */ /* 0x080fe2000000180c */
[----:B------:R-:W-:Y:S01]  /*8210*/  MOV R28, UR20 ;  /* 0x00000014001c7c02 */ /* 0x000fe20008000f00 */
[----:B------:R-:W-:Y:S02]  /*8220*/  IMAD.U32 R23, RZ, RZ, UR29 ;  /* 0x0000001dff177e24 */ /* 0x000fe4000f8e00ff */
[----:B------:R1:W-:Y:S01]  /*8230*/  STL [R1+0x2c], R37 ;  /* 0x00002c2501007387 */ /* 0x0003e20000100800 */
[----:B------:R-:W-:Y:S01]  /*8240*/  LEA.HI.X.SX32 R39, R0, R53, 0x2, P0 ;  /* 0x0000003500277211 */ /* 0x000fe200000f16ff */
[----:B------:R-:W-:Y:S01]  /*8250*/  HMMA.16816.F32 R16, R24, R30, R16 ;  /* 0x0000001e1810723c */ /* 0x000fe20000001810 */
[----:B------:R-:W-:Y:S03]  /*8260*/  IMAD.U32 R0, RZ, RZ, UR31 ;  /* 0x0000001fff007e24 */ /* 0x000fe6000f8e00ff */
[----:B------:R1:W-:Y:S01]  /*8270*/  STL [R1+0x28], R39 ;  /* 0x0000282701007387 */ /* 0x0003e20000100800 */
[----:B------:R-:W-:Y:S02]  /*8280*/  IMAD.U32 R34, RZ, RZ, UR23 ;  /* 0x00000017ff227e24 */ /* 0x000fe4000f8e00ff */
[----:B------:R-:W-:Y:S04]  /*8290*/  IMAD.U32 R24, RZ, RZ, UR28 ;  /* 0x0000001cff187e24 */ /* 0x000fe8000f8e00ff */
        /* <DEDUP_REMOVED lines=10> */
[----:B------:R-:W-:Y:S01]  /*8340*/  IMAD.U32 R52, RZ, RZ, UR17 ;  /* 0x00000011ff347e24 */ /* 0x000fe2000f8e00ff */
[----:B--2---:R-:W-:Y:S01]  /*8350*/  @P1 IADD3 R20, P2, R60, UR12, RZ ;  /* 0x0000000c3c141c10 */ /* 0x004fe2000ff5e0ff */
[----:B------:R-:W-:Y:S03]  /*8360*/  @UP3 UIADD3 UR12, UP2, UR12, -0x200, URZ ;  /* 0xfffffe000c0c3890 */ /* 0x000fe6000ff5e03f */
[----:B---3--:R-:W-:Y:S01]  /*8370*/  @P1 IADD3.X R21, R58, UR9, RZ, P2, !PT ;  /* 0x000000093a151c10 */ /* 0x008fe200097fe4ff */
[----:B------:R-:W-:Y:S01]  /*8380*/  IMAD.U32 R58, RZ, RZ, UR23 ;  /* 0x00000017ff3a7e24 */ /* 0x000fe2000f8e00ff */
[----:B------:R-:W-:Y:S03]  /*8390*/  @UP3 UIADD3.X UR9, UR9, -0x1, URZ, UP2, !UPT ;  /* 0xffffffff09093890 */ /* 0x000fe600097fe43f */
[----:B----4-:R-:W2:Y:S04]  /*83a0*/  @P1 LDG.E R57, desc[UR10][R20.64] ;  /* 0x0000000a14391981 */ /* 0x010ea8000c1e1900 */
[----:B-----5:R-:W3:Y:S04]  /*83b0*/  @P1 LDG.E R56, desc[UR10][R20.64+0x20] ;  /* 0x0000200a14381981 */ /* 0x020ee8000c1e1900 */
[----:B------:R-:W4:Y:S04]  /*83c0*/  @P1 LDG.E R55, desc[UR10][R20.64+0x100] ;  /* 0x0001000a14371981 */ /* 0x000f28000c1e1900 */
[----:B------:R5:W4:Y:S02]  /*83d0*/  @P1 LDG.E R54, desc[UR10][R20.64+0x120] ;  /* 0x0001200a14361981 */ /* 0x000b24000c1e1900 */
[----:B-----5:R-:W-:Y:S02]  /*83e0*/  IMAD.MOV.U32 R20, RZ, RZ, R37 ;  /* 0x000000ffff147224 */ /* 0x020fe400078e0025 */
        /* <DEDUP_REMOVED lines=18> */
[-C--:B------:R-:W-:Y:S02]  /*8510*/  LEA.HI.X.SX32 R41, R27, R21.reuse, 0x2, P2 ;  /* 0x000000151b297211 */ /* 0x080fe400010f16ff */
[-C--:B------:R-:W-:Y:S01]  /*8520*/  LEA R36, P0, R36, R20.reuse, 0x2 ;  /* 0x0000001424247211 */ /* 0x080fe200078010ff */
[----:B------:R-:W-:Y:S01]  /*8530*/  REDG.E.ADD.F32.FTZ.RN.STRONG.GPU desc[UR10][R42.64], R9 ;  /* 0x000000092a0079a6 */ /* 0x000fe2000c10f38a */
[-C--:B------:R-:W-:Y:S02]  /*8540*/  LEA R34, P6, R34, R20.reuse, 0x2 ;  /* 0x0000001422227211 */ /* 0x080fe400078c10ff */
[-C--:B-1----:R-:W-:Y:S01]  /*8550*/  LEA.HI.X.SX32 R37, R35, R21.reuse, 0x2, P0 ;  /* 0x0000001523257211 */ /* 0x082fe200000f16ff */
[----:B------:R-:W-:Y:S01]  /*8560*/  REDG.E.ADD.F32.FTZ.RN.STRONG.GPU desc[UR10][R40.64], R10 ;  /* 0x0000000a280079a6 */ /* 0x000fe2000c10f38a */
[-C--:B------:R-:W-:Y:S02]  /*8570*/  LEA R32, P5, R32, R20.reuse, 0x2 ;  /* 0x0000001420207211 */ /* 0x080fe400078a10ff */
[-C--:B------:R-:W-:Y:S01]  /*8580*/  LEA.HI.X.SX32 R35, R58, R21.reuse, 0x2, P6 ;  /* 0x000000153a237211 */ /* 0x080fe200030f16ff */
[----:B------:R-:W-:Y:S01]  /*8590*/  LDSM.16.MT88.4 R4, [R2+0x8000] ;  /* 0x008000000204783b */ /* 0x000fe20000004200 */
[-C--:B------:R-:W-:Y:S02]  /*85a0*/  LEA R22, P0, R33, R20.reuse, 0x2 ;  /* 0x0000001421167211 */ /* 0x080fe400078010ff */
[-C--:B------:R-:W-:Y:S02]  /*85b0*/  LEA R30, P4, R30, R20.reuse, 0x2 ;  /* 0x000000141e1e7211 */ /* 0x080fe400078810ff */
[-C--:B------:R-:W-:Y:S02]  /*85c0*/  LEA R28, P3, R28, R20.reuse, 0x2 ;  /* 0x000000141c1c7211 */ /* 0x080fe400078610ff */
[-C--:B------:R-:W-:Y:S02]  /*85d0*/  LEA R26, P2, R26, R20.reuse, 0x2 ;  /* 0x000000141a1a7211 */ /* 0x080fe400078410ff */
[-C--:B------:R-:W-:Y:S02]  /*85e0*/  LEA.HI.X.SX32 R23, R52, R21.reuse, 0x2, P0 ;  /* 0x0000001534177211 */ /* 0x080fe400000f16ff */
[----:B------:R-:W-:Y:S01]  /*85f0*/  PLOP3.LUT P0, PT, PT, PT, UP1, 0x80, 0x0 ;  /* 0x000000000000781c */ /* 0x000fe20003f0f018 */
[----:B------:R-:W-:Y:S04]  /*8600*/  @UP3 UIADD3 UR14, UP1, UR14, -0x200, URZ ;  /* 0xfffffe000e0e3890 */ /* 0x000fe8000ff3e03f */
[----:B------:R-:W-:Y:S08]  /*8610*/  @UP3 UIADD3.X UR13, UR13, -0x1, URZ, UP1, !UPT ;  /* 0xffffffff0d0d3890 */ /* 0x000ff00008ffe43f */
[----:B------:R-:W-:Y:S01]  /*8620*/  @P0 VIADD R0, R3, 0x2000 ;  /* 0x0000200003000836 */ /* 0x000fe20000000000 */
[----:B--2---:R1:W-:Y:S04]  /*8630*/  @P1 STL [R1+0x38], R57 ;  /* 0x0000383901001387 */ /* 0x0043e80000100800 */
[----:B---3--:R2:W-:Y:S04]  /*8640*/  @P1 STL [R1+0x3c], R56 ;  /* 0x00003c3801001387 */ /* 0x0085e80000100800 */
[----:B----4-:R3:W-:Y:S04]  /*8650*/  @P1 STL [R1+0x30], R55 ;  /* 0x0000303701001387 */ /* 0x0107e80000100800 */
[----:B------:R4:W-:Y:S01]  /*8660*/  @P1 STL [R1+0x34], R54 ;  /* 0x0000343601001387 */ /* 0x0009e20000100800 */
[-C--:B------:R-:W-:Y:S04]  /*8670*/  LEA R38, P1, R38, R20.reuse, 0x2 ;  /* 0x0000001426267211 */ /* 0x080fe800078210ff */
[-C--:B------:R-:W-:Y:S02]  /*8680*/  LEA.HI.X.SX32 R39, R31, R21.reuse, 0x2, P1 ;  /* 0x000000151f277211 */ /* 0x080fe400008f16ff */
[----:B------:R-:W-:Y:S03]  /*8690*/  LEA R24, P1, R29, R20, 0x2 ;  /* 0x000000141d187211 */ /* 0x000fe600078210ff */
[----:B------:R-:W-:Y:S01]  /*86a0*/  REDG.E.ADD.F32.FTZ.RN.STRONG.GPU desc[UR10][R38.64], R11 ;  /* 0x0000000b260079a6 */ /* 0x000fe2000c10f38a */
[-C--:B------:R-:W-:Y:S01]  /*86b0*/  LEA.HI.X.SX32 R25, R53, R21.reuse, 0x2, P1 ;  /* 0x0000001535197211 */ /* 0x080fe200008f16ff */
[----:B-1----:R-:W-:Y:S02]  /*86c0*/  IMAD.U32 R57, RZ, RZ, UR22 ;  /* 0x00000016ff397e24 */ /* 0x002fe4000f8e00ff */
[----:B------:R-:W-:Y:S01]  /*86d0*/  REDG.E.ADD.F32.FTZ.RN.STRONG.GPU desc[UR10][R36.64], R16 ;  /* 0x00000010240079a6 */ /* 0x000fe2000c10f38a */
[----:B------:R-:W-:Y:S01]  /*86e0*/  ISETP.LT.AND P1, PT, RZ, UR8, PT ;  /* 0x00000008ff007c0c */ /* 0x000fe2000bf21270 */
[----:B------:R-:W-:Y:S01]  /*86f0*/  UMOV UR8, UR15 ;  /* 0x0000000f00087c82 */ /* 0x000fe20008000000 */
[----:B--2---:R-:W-:Y:S01]  /*8700*/  IMAD.U32 R56, RZ, RZ, UR21 ;  /* 0x00000015ff387e24 */ /* 0x004fe2000f8e00ff */
[-C--:B------:R-:W-:Y:S01]  /*8710*/  LEA.HI.X.SX32 R33, R57, R21.reuse, 0x2, P5 ;  /* 0x0000001539217211 */ /* 0x080fe200028f16ff */
[----:B------:R-:W-:Y:S01]  /*8720*/  REDG.E.ADD.F32.FTZ.RN.STRONG.GPU desc[UR10][R34.64], R17 ;  /* 0x00000011220079a6 */ /* 0x000fe2000c10f38a */
[----:B---3--:R-:W-:Y:S02]  /*8730*/  MOV R55, UR20 ;  /* 0x0000001400377c02 */ /* 0x008fe40008000f00 */
[-C--:B------:R-:W-:Y:S01]  /*8740*/  LEA.HI.X.SX32 R31, R56, R21.reuse, 0x2, P4 ;  /* 0x00000015381f7211 */ /* 0x080fe200020f16ff */
[----:B------:R-:W-:Y:S01]  /*8750*/  REDG.E.ADD.F32.FTZ.RN.STRONG.GPU desc[UR10][R32.64], R18 ;  /* 0x00000012200079a6 */ /* 0x000fe2000c10f38a */
[----:B----4-:R-:W-:Y:S01]  /*8760*/  IMAD.U32 R54, RZ, RZ, UR19 ;  /* 0x00000013ff367e24 */ /* 0x010fe2000f8e00ff */
[-C--:B------:R-:W-:Y:S02]  /*8770*/  LEA.HI.X.SX32 R29, R55, R21.reuse, 0x2, P3 ;  /* 0x00000015371d7211 */ /* 0x080fe400018f16ff */
[----:B------:R-:W-:Y:S02]  /*8780*/  REDG.E.ADD.F32.FTZ.RN.STRONG.GPU desc[UR10][R30.64], R19 ;  /* 0x000000131e0079a6 */ /* 0x000fe4000c10f38a */
[----:B------:R-:W-:Y:S02]  /*8790*/  LEA.HI.X.SX32 R27, R54, R21, 0x2, P2 ;  /* 0x00000015361b7211 */ /* 0x000fe400010f16ff */
[----:B------:R-:W-:Y:S04]  /*87a0*/  REDG.E.ADD.F32.FTZ.RN.STRONG.GPU desc[UR10][R28.64], R12 ;  /* 0x0000000c1c0079a6 */ /* 0x000fe8000c10f38a */
[----:B------:R-:W-:Y:S04]  /*87b0*/  REDG.E.ADD.F32.FTZ.RN.STRONG.GPU desc[UR10][R26.64], R13 ;  /* 0x0000000d1a0079a6 */ /* 0x000fe8000c10f38a */
[----:B------:R-:W-:Y:S04]  /*87c0*/  REDG.E.ADD.F32.FTZ.RN.STRONG.GPU desc[UR10][R24.64], R14 ;  /* 0x0000000e180079a6 */ /* 0x000fe8000c10f38a */
[----:B------:R-:W-:Y:S04]  /*87d0*/  REDG.E.ADD.F32.FTZ.RN.STRONG.GPU desc[UR10][R22.64], R15 ;  /* 0x0000000f160079a6 */ /* 0x000fe8000c10f38a */
        /* <DEDUP_REMOVED lines=47> */
[----:B-----5:R-:W-:Y:S01]  /*8ad0*/  IMAD.MOV.U32 R3, RZ, RZ, R0 ;  /* 0x000000ffff037224 */ /* 0x020fe200078e0000 */
[-C--:B-1----:R-:W-:Y:S06]  /*8ae0*/  HMMA.16816.F32 R84, R12, R24.reuse, R84 ;  /* 0x000000180c54723c */ /* 0x082fec0000001854 */
        /* <DEDUP_REMOVED lines=11> */
[----:B------:R-:W2:Y:S01]  /*8ba0*/  LDL R61, [R1+0x5c] ;  /* 0x00005c00013d7983 */ /* 0x000ea20000100800 */
        /* <DEDUP_REMOVED lines=23> */
[----:B------:R-:W-:Y:S01]  /*8d20*/  F2FP.F16.F32.PACK_AB R4, R4, R98 ;  /* 0x000000620404723e */ /* 0x000fe200000000ff */
[----:B------:R-:W-:Y:S01]  /*8d30*/  USHF.L.U32 UR18, UR33, 0x7, URZ ;  /* 0x0000000721127899 */ /* 0x000fe2000800063f */
[----:B------:R-:W-:-:S02]  /*8d40*/  F2FP.F16.F32.PACK_AB R7, R7, R88 ;  /* 0x000000580707723e */ /* 0x000fc400000000ff */
        /* <DEDUP_REMOVED lines=18> */
[----:B--2---:R1:W-:Y:S04]  /*8e70*/  STS [R61], R9 ;  /* 0x000000093d007388 */ /* 0x0043e80000000800 */
[----:B------:R-:W-:Y:S04]  /*8e80*/  STS [R61+0x200], R8 ;  /* 0x000200083d007388 */ /* 0x000fe80000000800 */
[----:B---3--:R-:W-:Y:S04]  /*8e90*/  STS [R60], R5 ;  /* 0x000000053c007388 */ /* 0x008fe80000000800 */
[----:B------:R-:W-:Y:S04]  /*8ea0*/  STS [R60+0x200], R4 ;  /* 0x000200043c007388 */ /* 0x000fe80000000800 */
[----:B------:R-:W-:Y:S04]  /*8eb0*/  STS [R61+0x1000], R7 ;  /* 0x001000073d007388 */ /* 0x000fe80000000800 */
[----:B------:R-:W-:Y:S04]  /*8ec0*/  STS [R61+0x1200], R6 ;  /* 0x001200063d007388 */ /* 0x000fe80000000800 */
[----:B------:R2:W-:Y:S01]  /*8ed0*/  STS [R60+0x1000], R3 ;  /* 0x001000033c007388 */ /* 0x0005e20000000800 */
[----:B-1----:R-:W2:Y:S03]  /*8ee0*/  S2R R9, SR_TID.X ;  /* 0x0000000000097919 */ /* 0x002ea60000002100 */
        /* <DEDUP_REMOVED lines=8> */
[----:B--2---:R-:W-:-:S03]  /*8f70*/  SHF.R.S32.HI R3, RZ, 0x1f, R9 ;  /* 0x0000001fff037819 */ /* 0x004fc60000011409 */
        /* <DEDUP_REMOVED lines=15> */
.L_x_307:
[----:B------:R-:W-:Y:S01]  /*9070*/  @UP0 UIADD3 UR5, UR32, UR34, URZ ;  /* 0x0000002220050290 */ /* 0x000fe2000fffe03f */
[----:B------:R-:W-:Y:S01]  /*9080*/  LEA.HI R3, R3, R9, RZ, 0x2 ;  /* 0x0000000903037211 */ /* 0x000fe200078f10ff */
[----:B------:R-:W-:Y:S02]  /*9090*/  @UP0 ULDC.64 UR12, c[0x0][0x458] ;  /* 0x00011600000c0ab9 */ /* 0x000fe40000000a00 */
[----:B------:R-:W-:Y:S01]  /*90a0*/  @UP0 UIMAD.WIDE.U32 UR14, UR5, UR12, URZ ;  /* 0x0000000c050e02a5 */ /* 0x000fe2000f8e003f */
[----:B-1----:R-:W-:Y:S01]  /*90b0*/  LOP3.LUT R0, R3, 0xfffffffc, RZ, 0xc0, !PT ;  /* 0xfffffffc03007812 */ /* 0x002fe200078ec0ff */
        /* <DEDUP_REMOVED lines=16> */
.L_x_308:
        /* <DEDUP_REMOVED lines=39> */
.L_x_310:
[----:B------:R-:W-:Y:S05]  /*9430*/  BSYNC B0 ;  /* 0x0000000000007941 */ /* 0x000fea0003800000 */
.L_x_309:
        /* <DEDUP_REMOVED lines=13> */
.L_x_312:
[----:B------:R-:W-:Y:S05]  /*9510*/  BSYNC B0 ;  /* 0x0000000000007941 */ /* 0x000fea0003800000 */
.L_x_311:
        /* <DEDUP_REMOVED lines=27> */
.L_x_314:
[----:B------:R-:W-:Y:S05]  /*96d0*/  BSYNC B0 ;  /* 0x0000000000007941 */ /* 0x000fea0003800000 */
.L_x_313:
        /* <DEDUP_REMOVED lines=14> */
.L_x_303:
        /* <DEDUP_REMOVED lines=24> */
.L_x_316:
        /* <DEDUP_REMOVED lines=22> */
.L_x_317:
        /* <DEDUP_REMOVED lines=8> */
[----:B------:R-:W-:Y:S01]  /*9b20*/  USHF.R.S32.HI UR21, URZ, 0x1f, UR58 ;  /* 0x0000001f3f157899 */ /* 0x000fe2000801143a */
[----:B------:R-:W-:Y:S02]  /*9b30*/  ULDC.64 UR14, c[0x0][0x468] ;  /* 0x00011a00000e7ab9 */ /* 0x000fe40000000a00 */
[----:B------:R-:W-:Y:S01]  /*9b40*/  IMAD.U32 R3, RZ, RZ, UR5 ;  /* 0x00000005ff037e24 */ /* 0x000fe2000f8e00ff */
[----:B------:R-:W-:Y:S01]  /*9b50*/  IADD3 R6, P0, R6, UR7, RZ ;  /* 0x0000000706067c10 */ /* 0x000fe2000ff1e0ff */
[----:B------:R-:W-:Y:S01]  /*9b60*/  UIMAD UR5, UR21, UR14, URZ ;  /* 0x0000000e150572a4 */ /* 0x000fe2000f8e023f */
[C---:B------:R-:W-:Y:S01]  /*9b70*/  ISETP.GE.AND P2, PT, R0.reuse, UR6, PT ;  /* 0x0000000600007c0c */ /* 0x040fe2000bf46270 */
[----:B------:R-:W-:Y:S01]  /*9b80*/  VIADD R8, R0, 0x40 ;  /* 0x0000004000087836 */ /* 0x000fe20000000000 */
[----:B------:R-:W-:Y:S01]  /*9b90*/  IADD3.X R7, R7, UR20, R3, P0, !PT ;  /* 0x0000001407077c10 */ /* 0x000fe200087fe403 */
[----:B------:R-:W-:Y:S01]  /*9ba0*/  IMAD.U32 R3, RZ, RZ, UR14 ;  /* 0x0000000eff037e24 */ /* 0x000fe2000f8e00ff */
[----:B------:R-:W-:Y:S01]  /*9bb0*/  UIMAD UR15, UR58, UR15, UR5 ;  /* 0x0000000f3a0f72a4 */ /* 0x000fe2000f8e0205 */
[----:B------:R-:W-:-:S02]  /*9bc0*/  SHF.R.S32.HI R13, RZ, 0x1f, R0 ;  /* 0x0000001fff0d7819 */ /* 0x000fc40000011400 */
[----:B------:R-:W-:Y:S01]  /*9bd0*/  IMAD.WIDE.U32 R6, R3, UR58, R6 ;  /* 0x0000003a03067c25 */ /* 0x000fe2000f8e0006 */
[----:B------:R-:W-:-:S03]  /*9be0*/  ISETP.GE.AND P1, PT, R8, UR6, PT ;  /* 0x0000000608007c0c */ /* 0x000fc6000bf26270 */
[----:B------:R-:W-:Y:S02]  /*9bf0*/  VIADD R12, R7, UR15 ;  /* 0x0000000f070c7c36 */ /* 0x000fe40008000000 */
[----:B------:R-:W-:Y:S08]  /*9c00*/  @P2 BRA `(.L_x_319) ;  /* 0x0000000000282947 */ /* 0x000ff00003800000 */
        /* <DEDUP_REMOVED lines=10> */
.L_x_319:
[----:B------:R-:W-:Y:S05]  /*9cb0*/  BSYNC B0 ;  /* 0x0000000000007941 */ /* 0x000fea0003800000 */
.L_x_318:
        /* <DEDUP_REMOVED lines=14> */
.L_x_321:
[----:B------:R-:W-:Y:S05]  /*9da0*/  BSYNC B0 ;  /* 0x0000000000007941 */ /* 0x000fea0003800000 */
.L_x_320:
        /* <DEDUP_REMOVED lines=26> */
.L_x_323:
[----:B------:R-:W-:Y:S05]  /*9f50*/  BSYNC B0 ;  /* 0x0000000000007941 */ /* 0x000fea0003800000 */
.L_x_322:
        /* <DEDUP_REMOVED lines=13> */
.L_x_315:
[----:B------:R-:W-:Y:S05]  /*a030*/  BSYNC B1 ;  /* 0x0000000000017941 */ /* 0x000fea0003800000 */
.L_x_298:
[----:B------:R-:W5:Y:S01]  /*a040*/  LDL R3, [R1+0x64] ;  /* 0x0000640001037983 */ /* 0x000f620000100800 */
[----:B------:R-:W-:Y:S02]  /*a050*/  ULDC UR5, c[0x0][0xc] ;  /* 0x0000030000057ab9 */ /* 0x000fe40000000800 */
[----:B------:R-:W-:Y:S01]  /*a060*/  UIADD3 UR33, UR5, UR33, URZ ;  /* 0x0000002105217290 */ /* 0x000fe2000fffe03f */
[----:B-----5:R-:W-:-:S13]  /*a070*/  R2UR UR6, R3 ;  /* 0x00000000030672ca */ /* 0x020fda00000e0000 */
[----:B------:R-:W-:-:S06]  /*a080*/  UISETP.GE.AND UP0, UPT, UR33, UR6, UPT ;  /* 0x000000062100728c */ /* 0x000fcc000bf06270 */
[----:B------:R-:W-:-:S13]  /*a090*/  PLOP3.LUT P0, PT, PT, PT, UP0, 0x80, 0x0 ;  /* 0x000000000000781c */ /* 0x000fda0003f0f008 */
[----:B------:R-:W-:Y:S05]  /*a0a0*/  @P0 BRA `(.L_x_324) ;  /* 0x0000000000040947 */ /* 0x000fea0003800000 */
[----:B------:R-:W-:Y:S05]  /*a0b0*/  BRA `(.L_x_325) ;  /* 0xffffff6800e07947 */ /* 0x000fea000383ffff */
.L_x_324:
[----:B------:R-:W-:Y:S05]  /*a0c0*/  EXIT ;  /* 0x000000000000794d */ /* 0x000fea0003800000 */
.L_x_326:
        /* <DEDUP_REMOVED lines=11> */
.L_x_1337:


//--------------------- .text._ZN5flash44flash_bwd_dq_dk_dv_loop_seqk_parallel_kernelI23Flash_bwd_kernel_traitsILi32ELi128ELi128ELi8ELi4ELi4ELi4ELb1ELb0EN7cutlass6half_tE19Flash_kernel_traitsILi32ELi128ELi128ELi8ES3_EELb1ELb0ELb0ELb0ELb0ELb0ELb0EEEvNS_16Flash_bwd_paramsE --------------------------
	.section	.text._ZN5flash44flash_bwd_dq_dk_dv_loop_seqk_parallel_kernelI23Flash_bwd_kernel_traitsILi32ELi128ELi128ELi8ELi4ELi4ELi4ELb1ELb0EN7cutlass6half_tE19Flash_kernel_traitsILi32ELi128ELi128ELi8ES3_EELb1ELb0ELb0ELb0ELb0ELb0ELb0EEEvNS_16Flash_bwd_paramsE,"ax",@progbits
	.align	128
        .global         _ZN5flash44flash_bwd_dq_dk_dv_loop_seqk_parallel_kernelI23Flash_bwd_kernel_traitsILi32ELi128ELi128ELi8ELi4ELi4ELi4ELb1ELb0EN7cutlass6half_tE19Flash_kernel_traitsILi32ELi128ELi128ELi8ES3_EELb1ELb0ELb0ELb0ELb0ELb0ELb0EEEvNS_16Flash_bwd_paramsE
        .type           _ZN5flash44flash_bwd_dq_dk_dv_loop_seqk_parallel_kernelI23Flash_bwd_kernel_traitsILi32ELi128ELi128ELi8ELi4ELi4ELi4ELb1ELb0EN7cutlass6half_tE19Flash_kernel_traitsILi32ELi128ELi128ELi8ES3_EELb1ELb0ELb0ELb0ELb0ELb0ELb0EEEvNS_16Flash_bwd_paramsE,@function
        .size           _ZN5flash44flash_bwd_dq_dk_dv_loop_seqk_parallel_kernelI23Flash_bwd_kernel_traitsILi32ELi128ELi128ELi8ELi4ELi4ELi4ELb1ELb0EN7cutlass6half_tE19Flash_kernel_traitsILi32ELi128ELi128ELi8ES3_EELb1ELb0ELb0ELb0ELb0ELb0ELb0EEEvNS_16Flash_bwd_paramsE,(.L_x_1338 - _ZN5flash44flash_bwd_dq_dk_dv_loop_seqk_parallel_kernelI23Flash_bwd_kernel_traitsILi32ELi128ELi128ELi8ELi4ELi4ELi4ELb1ELb0EN7cutlass6half_tE19Flash_kernel_traitsILi32ELi128ELi128ELi8ES3_EELb1ELb0ELb0ELb0ELb0ELb0ELb0EEEvNS_16Flash_bwd_paramsE)
        .other          _ZN5flash44flash_bwd_dq_dk_dv_loop_seqk_parallel_kernelI23Flash_bwd_kernel_traitsILi32ELi128ELi128ELi8ELi4ELi4ELi4ELb1ELb0EN7cutlass6half_tE19Flash_kernel_traitsILi32ELi128ELi128ELi8ES3_EELb1ELb0ELb0ELb0ELb0ELb0ELb0EEEvNS_16Flash_bwd_paramsE,@"STO_CUDA_ENTRY STV_DEFAULT"
_ZN5flash44flash_bwd_dq_dk_dv_loop_seqk_parallel_kernelI23Flash_bwd_kernel_traitsILi32ELi128ELi128ELi8ELi4ELi4ELi4ELb1ELb0EN7cutlass6half_tE19Flash_kernel_traitsILi32ELi128ELi128ELi8ES3_EELb1ELb0ELb0ELb0ELb0ELb0ELb0EEEvNS_16Flash_bwd_paramsE:
.text._ZN5flash44flash_bwd_dq_dk_dv_loop_seqk_parallel_kernelI23Flash_bwd_kernel_traitsILi32ELi128ELi128ELi8ELi4ELi4ELi4ELb1ELb0EN7cutlass6half_tE19Flash_kernel_traitsILi32ELi128ELi128ELi8ES3_EELb1ELb0ELb0ELb0ELb0ELb0ELb0EEEvNS_16Flash_bwd_paramsE:
        /* <DEDUP_REMOVED lines=110> */
[C---:B------:R-:W-:Y:S01]  /*06e0*/  IMAD.SHL.U32 R5, R15.reuse, 0x40, RZ ;  /* 0x000000400f057824 */ /* 0x040fe200078e00ff */
        /* <DEDUP_REMOVED lines=34> */
[----:B------:R-:W-:Y:S01]  /*0910*/  LOP3.LUT R7, R6, R3, R7, 0x1e, !PT ;  /* 0x0000000306077212 */ /* 0x000fe200078e1e07 */
[----:B------:R-:W-:Y:S01]  /*0920*/  @P4 VIADD R221, R222, 0xffffffc0 ;  /* 0xffffffc0dedd4836 */ /* 0x000fe20000000000 */
        /* <DEDUP_REMOVED lines=27> */
.L_x_371:
        /* <DEDUP_REMOVED lines=28> */
[----:B------:R-:W-:Y:S01]  /*0ca0*/  PLOP3.LUT P3, PT, PT, PT, UP2, 0x80, 0x0 ;  /* 0x000000000000781c */ /* 0x000fe20003f6f028 */
[----:B------:R-:W-:-:S02]  /*0cb0*/  UIADD3 UR6, UP0, UR16, UR10, URZ ;  /* 0x0000000a10067290 */ /* 0x000fc4000ff1e03f */
[----:B------:R-:W-:Y:S01]  /*0cc0*/  UISETP.EQ.OR.EX UP4, UPT, UR11, URZ, !UP1, UP4 ;  /* 0x0000003f0b00728c */ /* 0x000fe2000cf82740 */
[----:B-1--4-:R-:W2:Y:S01]  /*0cd0*/  @P1 LDG.E R8, desc[UR14][R6.64] ;  /* 0x0000000e06081981 */ /* 0x012ea2000c1e1900 */
[----:B------:R-:W-:Y:S01]  /*0ce0*/  UIADD3.X UR5, UR5, UR11, URZ, UP0, !UPT ;  /* 0x0000000b05057290 */ /* 0x000fe200087fe43f */
[----:B------:R-:W-:Y:S01]  /*0cf0*/  UMOV UR37, URZ ;  /* 0x0000003f00257c82 */ /* 0x000fe20008000000 */
[----:B------:R-:W-:Y:S02]  /*0d00*/  @!UP3 ULDC.64 UR8, c[0x0][0x318] ;  /* 0x0000c6000008bab9 */ /* 0x000fe40000000a00 */
[----:B------:R-:W-:Y:S01]  /*0d10*/  PLOP3.LUT P2, PT, PT, PT, UP4, 0x80, 0x0 ;  /* 0x000000000000781c */ /* 0x000fe20003f4f048 */
[----:B------:R1:W3:Y:S02]  /*0d20*/  @P0 LDG.E R6, desc[UR14][R4.64] ;  /* 0x0000000e04060981 */ /* 0x0002e4000c1e1900 */
[----:B-1----:R-:W-:Y:S02]  /*0d30*/  IMAD.U32 R4, RZ, RZ, UR13 ;  /* 0x0000000dff047e24 */ /* 0x002fe4000f8e00ff */
[----:B------:R-:W-:-:S05]  /*0d40*/  IMAD.U32 R5, RZ, RZ, UR12 ;  /* 0x0000000cff057e24 */ /* 0x000fca000f8e00ff */
[----:B------:R-:W4:Y:S04]  /*0d50*/  @P3 LDG.E R7, desc[UR14][R4.64] ;  /* 0x0000000e04073981 */ /* 0x000f28000c1e1900 */
[----:B-----5:R1:W5:Y:S02]  /*0d60*/  @P3 LDG.E R0, desc[UR14][R4.64+0x4] ;  /* 0x0000040e04003981 */ /* 0x020364000c1e1900 */
[----:B-1----:R-:W-:Y:S02]  /*0d70*/  IMAD.U32 R4, RZ, RZ, UR6 ;  /* 0x00000006ff047e24 */ /* 0x002fe4000f8e00ff */
[----:B------:R-:W-:Y:S01]  /*0d80*/  IMAD.U32 R5, RZ, RZ, UR5 ;  /* 0x00000005ff057e24 */ /* 0x000fe2000f8e00ff */
[----:B------:R-:W-:Y:S01]  /*0d90*/  @!UP3 UISETP.NE.U32.AND UP0, UPT, UR8, URZ, UPT ;  /* 0x0000003f0800b28c */ /* 0x000fe2000bf05070 */
[----:B------:R-:W-:-:S03]  /*0da0*/  @!UP3 ULDC UR5, c[0x0][0x2cc] ;  /* 0x0000b3000005bab9 */ /* 0x000fc60000000800 */
[----:B------:R-:W5:Y:S01]  /*0db0*/  @!P2 LDG.E R3, desc[UR14][R4.64] ;  /* 0x0000000e0403a981 */ /* 0x000f62000c1e1900 */
[----:B------:R-:W-:Y:S01]  /*0dc0*/  @!UP3 UISETP.NE.AND.EX UP0, UPT, UR9, URZ, UPT, UP0 ;  /* 0x0000003f0900b28c */ /* 0x000fe2000bf05300 */
[----:B------:R-:W-:Y:S01]  /*0dd0*/  UMOV UR7, 0xffffffff ;  /* 0xffffffff00077882 */ /* 0x000fe20000000000 */
[----:B------:R-:W-:Y:S02]  /*0de0*/  UMOV UR39, 0xffffffff ;  /* 0xffffffff00277882 */ /* 0x000fe40000000000 */
[----:B------:R-:W-:Y:S02]  /*0df0*/  @!UP3 USEL UR8, UR5, URZ, UP0 ;  /* 0x0000003f0508b287 */ /* 0x000fe40008000000 */
[----:B------:R-:W-:Y:S01]  /*0e00*/  USHF.L.U32 UR26, UR36, 0x7, URZ ;  /* 0x00000007241a7899 */ /* 0x000fe2000800063f */
[----:B------:R-:W-:Y:S01]  /*0e10*/  ULDC UR5, c[0x0][0x2c8] ;  /* 0x0000b20000057ab9 */ /* 0x000fe20000000800 */
[----:B--2---:R-:W-:Y:S02]  /*0e20*/  @P1 R2UR UR37, R8 ;  /* 0x00000000082512ca */ /* 0x004fe400000e0000 */
[----:B---3--:R-:W-:-:S02]  /*0e30*/  @P0 R2UR UR6, R6 ;  /* 0x00000000060602ca */ /* 0x008fc400000e0000 */
        /* <DEDUP_REMOVED lines=13> */
.L_x_327:
        /* <DEDUP_REMOVED lines=15> */
[----:B------:R-:W-:-:S02]  /*1000*/  USHF.L.U32 UR16, UR47, 0x7, URZ ;  /* 0x000000072f107899 */ /* 0x000fc4000800063f */
[----:B------:R-:W-:Y:S02]  /*1010*/  UIMAD UR20, UR47, UR9, UR8 ;  /* 0x000000092f1472a4 */ /* 0x000fe4000f8e0208 */
[----:B------:R-:W-:Y:S01]  /*1020*/  USHF.R.S32.HI UR22, URZ, 0x1f, UR59 ;  /* 0x0000001f3f167899 */ /* 0x000fe2000801143b */
        /* <DEDUP_REMOVED lines=11> */
[----:B------:R-:W-:-:S02]  /*10e0*/  UISETP.NE.AND UP3, UPT, UR23, URZ, UPT ;  /* 0x0000003f1700728c */ /* 0x000fc4000bf65270 */
[----:B------:R-:W-:Y:S02]  /*10f0*/  USEL UR55, UR12, UR16, !UP1 ;  /* 0x000000100c377287 */ /* 0x000fe4000c800000 */
[----:B--2---:R-:W-:Y:S02]  /*1100*/  UIMAD.WIDE.U32 UR32, UR5, UR10, URZ ;  /* 0x0000000a052072a5 */ /* 0x004fe4000f8e003f */
[----:B------:R-:W-:Y:S02]  /*1110*/  UIADD3 UR46, UR13, UR20, URZ ;  /* 0x000000140d2e7290 */ /* 0x000fe4000fffe03f */
[----:B------:R-:W-:Y:S02]  /*1120*/  UIMAD UR50, UR5, UR11, UR33 ;  /* 0x0000000b053272a4 */ /* 0x000fe4000f8e0221 */
[----:B------:R-:W-:Y:S01]  /*1130*/  @!UP1 UIMAD UR5, UR57, UR8, URZ ;  /* 0x00000008390592a4 */ /* 0x000fe2000f8e023f */
[----:B------:R-:W-:Y:S01]  /*1140*/  @UP1 ULDC.64 UR10, c[0x0][0x420] ;  /* 0x00010800000a1ab9 */ /* 0x000fe20000000a00 */
[----:B------:R-:W-:Y:S01]  /*1150*/  ULDC UR41, c[0x0][0x2c4] ;  /* 0x0000b10000297ab9 */ /* 0x000fe20000000800 */
        /* <DEDUP_REMOVED lines=15> */
[----:B------:R-:W-:-:S02]  /*1250*/  UIMAD.WIDE.U32 UR12, UR8, UR10, URZ ;  /* 0x0000000a080c72a5 */ /* 0x000fc4000f8e003f */
[----:B------:R-:W-:Y:S02]  /*1260*/  UIMAD UR5, UR8, UR5, UR16 ;  /* 0x00000005080572a4 */ /* 0x000fe4000f8e0210 */
[----:B------:R-:W-:Y:S02]  /*1270*/  UIMAD.WIDE.U32 UR10, UR8, UR7, URZ ;  /* 0x00000007080a72a5 */ /* 0x000fe4000f8e003f */
[----:B------:R-:W-:Y:S02]  /*1280*/  UIMAD UR16, UR9, UR7, URZ ;  /* 0x00000007091072a4 */ /* 0x000fe4000f8e023f */
[----:B------:R-:W-:Y:S01]  /*1290*/  UIADD3 UR49, UR13, UR5, URZ ;  /* 0x000000050d317290 */ /* 0x000fe2000fffe03f */
[----:B-1----:R-:W-:Y:S01]  /*12a0*/  IMAD.MOV R0, RZ, RZ, -R5 ;  /* 0x000000ffff007224 */ /* 0x002fe200078e0a05 */
[----:B------:R-:W-:Y:S01]  /*12b0*/  @UP1 UIADD3 UR49, UR11, UR16, URZ ;  /* 0x000000100b311290 */ /* 0x000fe2000fffe03f */
[----:B------:R-:W-:Y:S01]  /*12c0*/  IMAD.MOV.U32 R4, RZ, RZ, RZ ;  /* 0x000000ffff047224 */ /* 0x000fe200078e00ff */
[----:B------:R-:W-:Y:S01]  /*12d0*/  @UP3 UIMAD UR5, UR47, UR41, URZ ;  /* 0x000000292f0532a4 */ /* 0x000fe2000f8e023f */
[----:B------:R-:W-:Y:S01]  /*12e0*/  IMAD R0, R0, R6, RZ ;  /* 0x0000000600007224 */ /* 0x000fe200078e02ff */
[----:B------:R-:W-:-:S02]  /*12f0*/  ULOP3.LUT UR16, UR19, 0xffffff80, URZ, 0xc0, !UPT ;  /* 0xffffff8013107892 */ /* 0x000fc4000f8ec03f */
[----:B------:R-:W-:Y:S01]  /*1300*/  UISETP.NE.AND UP0, UPT, UR39, -0x1, UPT ;  /* 0xffffffff2700788c */ /* 0x000fe2000bf05270 */
[----:B------:R-:W-:Y:S01]  /*1310*/  IMAD.HI.U32 R0, R5, R0, R4 ;  /* 0x0000000005007227 */ /* 0x000fe200078e0004 */
[----:B------:R-:W-:Y:S02]  /*1320*/  USHF.L.U64.HI UR18, UR47, 0x7, UR57 ;  /* 0x000000072f127899 */ /* 0x000fe40008010239 */
[----:B------:R-:W-:Y:S02]  /*1330*/  UIMAD UR27, UR7, UR29, URZ ;  /* 0x0000001d071b72a4 */ /* 0x000fe4000f8e023f */
[----:B------:R-:W-:Y:S01]  /*1340*/  @UP3 USEL UR5, UR5, UR7, !UP1 ;  /* 0x0000000705053287 */ /* 0x000fe2000c800000 */
[----:B------:R-:W-:Y:S01]  /*1350*/  IMAD.HI.U32 R0, R0, R3, RZ ;  /* 0x0000000300007227 */ /* 0x000fe200078e00ff */
[----:B------:R-:W-:Y:S01]  /*1360*/  UIADD3 UR16, UR16, -0x80, URZ ;  /* 0xffffff8010107890 */ /* 0x000fe2000fffe03f */
[----:B------:R-:W-:Y:S01]  /*1370*/  @UP3 ULDC UR11, c[0x0][0x2e4] ;  /* 0x0000b900000b3ab9 */ /* 0x000fe20000000800 */
[----:B------:R-:W-:-:S02]  /*1380*/  USEL UR40, UR18, URZ, UP2 ;  /* 0x0000003f12287287 */ /* 0x000fc40009000000 */
[----:B------:R-:W-:Y:S01]  /*1390*/  IADD3 R4, -R0, RZ, RZ ;  /* 0x000000ff00047210 */ /* 0x000fe20007ffe1ff */
[----:B------:R-:W-:Y:S02]  /*13a0*/  USEL UR56, UR12, UR10, !UP1 ;  /* 0x0000000a0c387287 */ /* 0x000fe4000c800000 */
[----:B------:R-:W-:Y:S02]  /*13b0*/  @UP1 UIADD3 UR46, UR17, UR27, URZ ;  /* 0x0000001b112e1290 */ /* 0x000fe4000fffe03f */
[C---:B------:R-:W-:Y:S01]  /*13c0*/  IMAD R3, R6.reuse, R4, R3 ;  /* 0x0000000406037224 */ /* 0x040fe200078e0203 */
[----:B------:R-:W-:Y:S02]  /*13d0*/  @!UP3 UIMAD UR10, UR47, UR61, UR58 ;  /* 0x0000003d2f0ab2a4 */ /* 0x000fe4000f8e023a */
[----:B------:R-:W-:Y:S02]  /*13e0*/  @UP3 UIMAD UR18, UR58, UR11, UR5 ;  /* 0x0000000b3a1232a4 */ /* 0x000fe4000f8e0205 */
[----:B------:R-:W-:Y:S01]  /*13f0*/  ISETP.GT.U32.AND P1, PT, R6, R3, PT ;  /* 0x000000030600720c */ /* 0x000fe20003f24070 */
[----:B------:R-:W-:-:S02]  /*1400*/  USHF.R.S32.HI UR17, URZ, 0x1f, UR16 ;  /* 0x0000001f3f117899 */ /* 0x000fc40008011410 */
[----:B------:R-:W-:Y:S02]  /*1410*/  UIADD3 UR5, UP2, UR16, UR38, URZ ;  /* 0x0000002610057290 */ /* 0x000fe4000ff5e03f */
        /* <DEDUP_REMOVED lines=25> */
[----:B------:R-:W-:-:S02]  /*15b0*/  USEL UR52, UR50, URZ, UP4 ;  /* 0x0000003f32347287 */ /* 0x000fc4000a000000 */
[----:B------:R-:W-:Y:S02]  /*15c0*/  USHF.R.S32.HI UR44, URZ, 0x1f, UR26 ;  /* 0x0000001f3f2c7899 */ /* 0x000fe4000801141a */
[----:B------:R-:W-:Y:S01]  /*15d0*/  @!UP1 UIADD3 UR48, UR35, UR33, URZ ;  /* 0x0000002123309290 */ /* 0x000fe2000fffe03f */
        /* <DEDUP_REMOVED lines=22> */
.L_x_329:
        /* <DEDUP_REMOVED lines=13> */
.L_x_330:
        /* <DEDUP_REMOVED lines=11> */
.L_x_331:
[----:B------:R-:W-:-:S04]  /*18c0*/  UIMAD UR7, UR47, UR61, UR58 ;  /* 0x0000003d2f0772a4 */ /* 0x000fc8000f8e023a */
[----:B------:R-:W-:-:S12]  /*18d0*/  UIMAD UR7, UR7, UR59, URZ ;  /* 0x0000003b070772a4 */ /* 0x000fd8000f8e023f */
.L_x_332:
[----:B------:R-:W1:Y:S01]  /*18e0*/  LDC.64 R12, c[0x0][0x420] ;  /* 0x00010800ff0c7b82 */ /* 0x000e620000000a00 */
[----:B------:R-:W2:Y:S01]  /*18f0*/  S2R R16, SR_TID.X ;  /* 0x0000000000107919 */ /* 0x000ea20000002100 */
[----:B------:R-:W-:Y:S01]  /*1900*/  SHF.R.S32.HI R15, RZ, 0x1f, R238 ;  /* 0x0000001fff0f7819 */ /* 0x000fe200000114ee */
[----:B------:R-:W-:Y:S01]  /*1910*/  ULDC UR8, c[0x0][0x2dc] ;  /* 0x0000b70000087ab9 */ /* 0x000fe20000000800 */
[----:B------:R-:W-:Y:S01]  /*1920*/  IADD3 R6, P0, R238, UR16, RZ ;  /* 0x00000010ee067c10 */ /* 0x000fe2000ff1e0ff */
[----:B------:R-:W-:Y:S01]  /*1930*/  USHF.R.S32.HI UR12, URZ, 0x1f, UR58 ;  /* 0x0000001f3f0c7899 */ /* 0x000fe2000801143a */
[--C-:B------:R-:W-:Y:S01]  /*1940*/  SHF.R.S32.HI R235, RZ, 0x1f, R234.reuse ;  /* 0x0000001fffeb7819 */ /* 0x100fe200000114ea */
[----:B------:R-:W-:Y:S01]  /*1950*/  UIADD3 UR34, UR16, UR7, URZ ;  /* 0x0000000710227290 */ /* 0x000fe2000fffe03f */
[----:B------:R-:W-:Y:S01]  /*1960*/  IADD3.X R0, R15, UR17, RZ, P0, !PT ;  /* 0x000000110f007c10 */ /* 0x000fe200087fe4ff */
[----:B------:R-:W-:Y:S01]  /*1970*/  UISETP.GE.AND UP2, UPT, UR30, 0x1, UPT ;  /* 0x000000011e00788c */ /* 0x000fe2000bf46270 */
[----:B------:R-:W-:Y:S01]  /*1980*/  IADD3 R4, P0, R234, UR5, RZ ;  /* 0x00000005ea047c10 */ /* 0x000fe2000ff1e0ff */
[----:B------:R-:W-:Y:S01]  /*1990*/  UIMAD UR5, UR8, UR61, URZ ;  /* 0x0000003d080572a4 */ /* 0x000fe2000f8e023f */
[----:B------:R-:W-:Y:S01]  /*19a0*/  BSSY B1, `(.L_x_328) ;  /* 0x00008bf000017945 */ /* 0x000fe20003800000 */
[----:B------:R-:W-:Y:S01]  /*19b0*/  IMAD R7, R0, UR28, RZ ;  /* 0x0000001c00077c24 */ /* 0x000fe2000f8e02ff */
[----:B------:R-:W-:Y:S01]  /*19c0*/  IADD3.X R5, R235, UR48, RZ, P0, !PT ;  /* 0x00000030eb057c10 */ /* 0x000fe200087fe4ff */
[----:B------:R-:W-:Y:S01]  /*19d0*/  ULDC.64 UR8, c[0x0][0x428] ;  /* 0x00010a0000087ab9 */ /* 0x000fe20000000a00 */
[----:B------:R-:W-:Y:S01]  /*19e0*/  USHF.L.U32 UR21, UR5, 0x7, URZ ;  /* 0x0000000705157899 */ /* 0x000fe2000800063f */
[C---:B------:R-:W-:Y:S01]  /*19f0*/  IMAD R8, R6.reuse, UR29, R7 ;  /* 0x0000001d06087c24 */ /* 0x040fe2000f8e0207 */
[----:B------:R-:W-:Y:S01]  /*1a00*/  UIMAD UR7, UR12, UR8, URZ ;  /* 0x000000080c0772a4 */ /* 0x000fe2000f8e023f */
[----:B------:R-:W-:Y:S01]  /*1a10*/  IMAD.WIDE.U32 R6, R6, UR28, R234 ;  /* 0x0000001c06067c25 */ /* 0x000fe2000f8e00ea */
[----:B------:R-:W-:-:S02]  /*1a20*/  UIADD3 UR11, UR16, UR18, URZ ;  /* 0x00000012100b7290 */ /* 0x000fc4000fffe03f */
[----:B------:R-:W-:Y:S01]  /*1a30*/  UIMAD UR10, UR58, UR9, UR7 ;  /* 0x000000093a0a72a4 */ /* 0x000fe2000f8e0207 */
[----:B-1----:R-:W-:Y:S01]  /*1a40*/  IMAD R0, R12, UR17, RZ ;  /* 0x000000110c007c24 */ /* 0x002fe2000f8e02ff */
[----:B------:R-:W-:Y:S01]  /*1a50*/  IADD3 R6, P0, R6, UR55, RZ ;  /* 0x0000003706067c10 */ /* 0x000fe2000ff1e0ff */
[----:B------:R-:W-:Y:S01]  /*1a60*/  IMAD.WIDE.U32 R4, R12, UR16, R4 ;  /* 0x000000100c047c25 */ /* 0x000fe2000f8e0004 */
[----:B------:R-:W-:Y:S02]  /*1a70*/  ULEA.HI.SX32 UR31, UR19, 0xffffffff, 0x19 ;  /* 0xffffffff131f7891 */ /* 0x000fe4000f8fca3f */
        /* <DEDUP_REMOVED lines=12> */
[----:B------:R-:W-:Y:S01]  /*1b40*/  ULDC.64 UR42, c[0x0][0x478] ;  /* 0x00011e00002a7ab9 */ /* 0x000fe20000000a00 */
[----:B------:R-:W-:Y:S01]  /*1b50*/  ULDC.64 UR12, c[0x0][0x210] ;  /* 0x00008400000c7ab9 */ /* 0x000fe20000000a00 */
[----:B------:R-:W-:Y:S01]  /*1b60*/  UIMAD UR9, UR58, UR9, UR7 ;  /* 0x000000093a0972a4 */ /* 0x000fe2000f8e0207 */
[----:B------:R-:W-:Y:S01]  /*1b70*/  IMAD.U32 R0, RZ, RZ, UR8 ;  /* 0x00000008ff007e24 */ /* 0x000fe2000f8e00ff */
[----:B------:R-:W-:Y:S01]  /*1b80*/  USHF.R.S32.HI UR7, URZ, 0x1f, UR21 ;  /* 0x0000001f3f077899 */ /* 0x000fe20008011415 */
[----:B------:R-:W-:Y:S01]  /*1b90*/  VIADD R5, R5, UR10 ;  /* 0x0000000a05057c36 */ /* 0x000fe20008000000 */
[----:B------:R-:W-:Y:S01]  /*1ba0*/  UIADD3 UR8, UP1, UP0, UR40, UR21, UR51 ;  /* 0x0000001528087290 */ /* 0x000fe2000f83e033 */
[----:B------:R-:W-:Y:S01]  /*1bb0*/  IMAD.WIDE.U32 R6, R0, UR58, R6 ;  /* 0x0000003a00067c25 */ /* 0x000fe2000f8e0006 */
[----:B------:R-:W-:Y:S01]  /*1bc0*/  LOP3.LUT R0, R8, 0xffffffe0, RZ, 0xc0, !PT ;  /* 0xffffffe008007812 */ /* 0x000fe200078ec0ff */
[----:B------:R-:W-:-:S02]  /*1bd0*/  UIMAD.WIDE UR32, UR11, 0x4, UR32 ;  /* 0x000000040b2078a5 */ /* 0x000fc4000f8e0220 */
        /* <DEDUP_REMOVED lines=13> */
[----:B------:R-:W-:-:S02]  /*1cb0*/  UIMAD.WIDE UR12, UR34, 0x4, UR42 ;  /* 0x00000004220c78a5 */ /* 0x000fc4000f8e022a */
[----:B------:R-:W-:Y:S01]  /*1cc0*/  IMAD.IADD R5, R5, 0x1, R8 ;  /* 0x0000000105057824 */ /* 0x000fe200078e0208 */
[----:B------:R-:W-:Y:S02]  /*1cd0*/  LEA R230, P3, R4, UR18, 0x1 ;  /* 0x0000001204e67c11 */ /* 0x000fe4000f8608ff */
[----:B------:R-:W-:Y:S02]  /*1ce0*/  LEA R236, P1, R0, UR16, 0x2 ;  /* 0x0000001000ec7c11 */ /* 0x000fe4000f8210ff */
[----:B------:R-:W-:Y:S02]  /*1cf0*/  LEA.HI.X.SX32 R7, R7, UR7, 0x1, P2 ;  /* 0x0000000707077c11 */ /* 0x000fe400090f0eff */
[----:B------:R-:W-:Y:S02]  /*1d00*/  LEA.HI.X R231, R4, UR19, R5, 0x1, P3 ;  /* 0x0000001304e77c11 */ /* 0x000fe400098f0c05 */
[----:B------:R-:W-:Y:S01]  /*1d10*/  LEA.HI.X R229, R0, UR17, R7, 0x2, P1 ;  /* 0x0000001100e57c11 */ /* 0x000fe200088f1407 */
[----:B------:R-:W-:Y:S06]  /*1d20*/  @!P0 BRA `(.L_x_333) ;  /* 0x0000008000048947 */ /* 0x000fec0003800000 */
[----:B------:R-:W-:Y:S01]  /*1d30*/  UMOV UR11, UR31 ;  /* 0x0000001f000b7c82 */ /* 0x000fe20008000000 */
[----:B------:R-:W-:Y:S01]  /*1d40*/  UIMAD UR8, UR36, -0x80, UR6 ;  /* 0xffffff80240878a4 */ /* 0x000fe2000f8e0206 */
[----:B------:R-:W-:Y:S01]  /*1d50*/  VIADD R0, R238, 0x40 ;  /* 0x00000040ee007836 */ /* 0x000fe20000000000 */
[----:B------:R-:W-:Y:S01]  /*1d60*/  UIMAD UR7, UR11, -0x80, UR30 ;  /* 0xffffff800b0778a4 */ /* 0x000fe2000f8e021e */
[-C--:B------:R-:W-:Y:S01]  /*1d70*/  LEA.HI R4, R10, R16.reuse, RZ, 0x3 ;  /* 0x000000100a047211 */ /* 0x080fe200078f18ff */
[----:B------:R-:W-:Y:S01]  /*1d80*/  UIMAD UR9, UR44, UR22, URZ ;  /* 0x000000162c0972a4 */ /* 0x000fe2000f8e023f */
[----:B------:R-:W-:Y:S01]  /*1d90*/  PLOP3.LUT P3, PT, PT, PT, UP4, 0x80, 0x0 ;  /* 0x000000000000781c */ /* 0x000fe20003f6f048 */
[----:B------:R-:W-:Y:S01]  /*1da0*/  ULEA.HI UR10, UR11, UR11, URZ, 0x1 ;  /* 0x0000000b0b0a7291 */ /* 0x000fe2000f8f083f */
[C---:B------:R-:W-:Y:S01]  /*1db0*/  ISETP.GE.AND P2, PT, R0.reuse, UR8, PT ;  /* 0x0000000800007c0c */ /* 0x040fe2000bf46270 */
[----:B------:R-:W-:Y:S01]  /*1dc0*/  UIMAD UR9, UR26, UR23, UR9 ;  /* 0x000000171a0972a4 */ /* 0x000fe2000f8e0209 */
[----:B------:R-:W-:Y:S01]  /*1dd0*/  ISETP.GE.AND P4, PT, R0, UR7, PT ;  /* 0x0000000700007c0c */ /* 0x000fe2000bf86270 */
[----:B------:R-:W-:Y:S01]  /*1de0*/  ULOP3.LUT UR10, UR10, 0xfffffffe, URZ, 0xc0, !UPT ;  /* 0xfffffffe0a0a7892 */ /* 0x000fe2000f8ec03f */
[----:B------:R-:W-:Y:S01]  /*1df0*/  SHF.R.S32.HI R0, RZ, 0x3, R4 ;  /* 0x00000003ff007819 */ /* 0x000fe20000011404 */
[----:B------:R-:W-:Y:S01]  /*1e00*/  IMAD.U32 R4, RZ, RZ, UR22 ;  /* 0x00000016ff047e24 */ /* 0x000fe2000f8e00ff */
[----:B------:R-:W-:Y:S01]  /*1e10*/  LEA.HI R6, R10, R16, RZ, 0x2 ;  /* 0x000000100a067211 */ /* 0x000fe200078f10ff */
[----:B------:R-:W-:Y:S01]  /*1e20*/  IMAD.U32 R9, RZ, RZ, UR9 ;  /* 0x00000009ff097e24 */ /* 0x000fe2000f8e00ff */
[----:B------:R-:W-:Y:S01]  /*1e30*/  UIADD3 UR9, UR11, -UR10, URZ ;  /* 0x8000000a0b097290 */ /* 0x000fe2000fffe03f */
[----:B------:R-:W-:Y:S01]  /*1e40*/  IMAD.SHL.U32 R0, R0, 0x40, RZ ;  /* 0x0000004000007824 */ /* 0x000fe200078e00ff */
[----:B------:R-:W-:Y:S01]  /*1e50*/  LEA.HI R6, R6, R238, RZ, 0x1 ;  /* 0x000000ee06067211 */ /* 0x000fe200078f08ff */
[----:B------:R-:W-:Y:S01]  /*1e60*/  @P3 BAR.SYNC.DEFER_BLOCKING 0x0 ;  /* 0x0000000000003b1d */ /* 0x000fe20000010000 */
[----:B------:R-:W-:Y:S01]  /*1e70*/  IMAD.WIDE.U32 R4, R4, UR26, R234 ;  /* 0x0000001a04047c25 */ /* 0x000fe2000f8e00ea */
[----:B------:R-:W-:Y:S01]  /*1e80*/  UISETP.NE.AND UP0, UPT, UR9, 0x1, UPT ;  /* 0x000000010900788c */ /* 0x000fe2000bf05270 */
[----:B------:R-:W-:-:S02]  /*1e90*/  LOP3.LUT R0, R0, 0xc0, RZ, 0xc0, !PT ;  /* 0x000000c000007812 */ /* 0x000fc400078ec0ff */
[----:B------:R-:W-:Y:S01]  /*1ea0*/  LOP3.LUT R6, R6, 0x7fffffe, RZ, 0xc0, !PT ;  /* 0x07fffffe06067812 */ /* 0x000fe200078ec0ff */
[----:B------:R-:W-:Y:S01]  /*1eb0*/  ULDC.64 UR16, c[0x0][0x268] ;  /* 0x00009a0000107ab9 */ /* 0x000fe20000000a00 */
[----:B------:R-:W-:Y:S01]  /*1ec0*/  LOP3.LUT R8, R0, 0x18, R234, 0xf8, !PT ;  /* 0x0000001800087812 */ /* 0x000fe200078ef8ea */
[----:B------:R-:W-:Y:S01]  /*1ed0*/  UMOV UR19, UR12 ;  /* 0x0000000c00137c82 */ /* 0x000fe20008000000 */
[----:B------:R-:W-:Y:S01]  /*1ee0*/  SHF.R.U32.HI R7, RZ, 0x3, R0 ;  /* 0x00000003ff077819 */ /* 0x000fe20000011600 */
[----:B------:R-:W-:Y:S01]  /*1ef0*/  IMAD.IADD R0, R238, 0x1, -R6 ;  /* 0x00000001ee007824 */ /* 0x000fe200078e0a06 */
[----:B------:R-:W-:Y:S01]  /*1f00*/  IADD3 R6, P0, R4, UR38, RZ ;  /* 0x0000002604067c10 */ /* 0x000fe2000ff1e0ff */
[----:B------:R-:W-:Y:S01]  /*1f10*/  IMAD R4, R11, UR16, RZ ;  /* 0x000000100b047c24 */ /* 0x000fe2000f8e02ff */
[----:B------:R-:W-:Y:S01]  /*1f20*/  LOP3.LUT R8, R8, R7, RZ, 0x3c, !PT ;  /* 0x0000000708087212 */ /* 0x000fe200078e3cff */
[----:B------:R-:W-:Y:S01]  /*1f30*/  IMAD R0, R248, 0x8, R0 ;  /* 0x00000008f8007824 */ /* 0x000fe200078e0200 */
[----:B------:R-:W-:Y:S01]  /*1f40*/  ISETP.GE.AND P1, PT, R238, UR8, PT ;  /* 0x00000008ee007c0c */ /* 0x000fe2000bf26270 */
[----:B------:R-:W-:Y:S01]  /*1f50*/  IMAD R10, R3, UR17, R4 ;  /* 0x00000011030a7c24 */ /* 0x000fe2000f8e0204 */
[----:B------:R-:W-:Y:S01]  /*1f60*/  IADD3.X R7, R5, UR45, R9, P0, !PT ;  /* 0x0000002d05077c10 */ /* 0x000fe200087fe409 */
[----:B------:R-:W-:Y:S01]  /*1f70*/  IMAD.U32 R0, R0, 0x20, R8 ;  /* 0x0000002000007824 */ /* 0x000fe200078e0008 */
[----:B------:R-:W-:Y:S01]  /*1f80*/  PLOP3.LUT P0, PT, PT, PT, UP0, 0x80, 0x0 ;  /* 0x000000000000781c */ /* 0x000fe20003f0f008 */
[----:B------:R-:W-:Y:S01]  /*1f90*/  UMOV UR17, UR33 ;  /* 0x0000002100117c82 */ /* 0x000fe20008000000 */
[----:B------:R-:W-:Y:S01]  /*1fa0*/  UMOV UR18, UR13 ;  /* 0x0000000d00127c82 */ /* 0x000fe20008000000 */
[----:B------:R-:W-:Y:S01]  /*1fb0*/  VIADD R4, R0, 0x1000 ;  /* 0x0000100000047836 */ /* 0x000fe20000000000 */
[----:B------:R-:W-:Y:S01]  /*1fc0*/  BSSY B0, `(.L_x_334) ;  /* 0x000001e000007945 */ /* 0x000fe20003800000 */
[----:B------:R-:W-:Y:S01]  /*1fd0*/  IMAD.WIDE.U32 R6, R3, UR16, R6 ;  /* 0x0000001003067c25 */ /* 0x000fe2000f8e0006 */
[----:B------:R-:W-:Y:S01]  /*1fe0*/  UMOV UR16, UR32 ;  /* 0x0000002000107c82 */ /* 0x000fe20008000000 */
[----:B------:R-:W-:-:S02]  /*1ff0*/  ISETP.GE.AND P5, PT, R238, UR7, PT ;  /* 0x00000007ee007c0c */ /* 0x000fc4000bfa6270 */
        /* <DEDUP_REMOVED lines=26> */
.L_x_335:
[----:B------:R-:W-:Y:S05]  /*21a0*/  BSYNC B0 ;  /* 0x0000000000007941 */ /* 0x000fea0003800000 */
.L_x_334:
        /* <DEDUP_REMOVED lines=21> */
.L_x_337:
[----:B------:R-:W-:Y:S05]  /*2300*/  BSYNC B0 ;  /* 0x0000000000007941 */ /* 0x000fea0003800000 */
.L_x_336:
        /* <DEDUP_REMOVED lines=17> */
.L_x_339:
[----:B------:R-:W-:Y:S05]  /*2420*/  BSYNC B0 ;  /* 0x0000000000007941 */ /* 0x000fea0003800000 */
.L_x_338:
        /* <DEDUP_REMOVED lines=13> */
.L_x_341:
[----:B------:R-:W-:Y:S05]  /*2500*/  BSYNC B0 ;  /* 0x0000000000007941 */ /* 0x000fea0003800000 */
.L_x_340:
        /* <DEDUP_REMOVED lines=18> */
.L_x_343:
[----:B------:R-:W-:Y:S05]  /*2630*/  BSYNC B0 ;  /* 0x0000000000007941 */ /* 0x000fea0003800000 */
.L_x_342:
        /* <DEDUP_REMOVED lines=21> */
.L_x_345:
[----:B------:R-:W-:Y:S05]  /*2790*/  BSYNC B0 ;  /* 0x0000000000007941 */ /* 0x000fea0003800000 */
.L_x_344:
[----:B------:R-:W-:Y:S01]  /*27a0*/  UIMAD UR8, UR44, UR24, URZ ;  /* 0x000000182c0872a4 */ /* 0x000fe2000f8e023f */
[----:B------:R2:W-:Y:S01]  /*27b0*/  @P1 STS [R0+0x6000], RZ ;  /* 0x006000ff00001388 */ /* 0x0005e20000000800 */
[----:B-1----:R-:W-:Y:S01]  /*27c0*/  IMAD.WIDE.U32 R4, R6, UR26, R234 ;  /* 0x0000001a06047c25 */ /* 0x002fe2000f8e00ea */
[C---:B---3--:R-:W-:Y:S01]  /*27d0*/  IADD3 R8, R243.reuse, 0x8, RZ ;  /* 0x00000008f3087810 */ /* 0x048fe20007ffe0ff */
[----:B------:R-:W-:Y:S01]  /*27e0*/  UIMAD UR8, UR26, UR25, UR8 ;  /* 0x000000191a0872a4 */ /* 0x000fe2000f8e0208 */
[----:B------:R2:W-:Y:S01]  /*27f0*/  @P1 STS [R0+0x6004], RZ ;  /* 0x006004ff00001388 */ /* 0x0005e20000000800 */
[----:B------:R-:W-:Y:S01]  /*2800*/  VIADD R7, R243, 0x40 ;  /* 0x00000040f3077836 */ /* 0x000fe20000000000 */
[----:B------:R-:W-:Y:S01]  /*2810*/  IADD3 R4, P3, R4, UR20, RZ ;  /* 0x0000001404047c10 */ /* 0x000fe2000ff7e0ff */
[----:B------:R-:W-:Y:S01]  /*2820*/  BSSY B0, `(.L_x_346) ;  /* 0x0000022000007945 */ /* 0x000fe20003800000 */
[----:B------:R2:W-:Y:S01]  /*2830*/  @P1 STS.64 [R0+0x6008], RZ ;  /* 0x006008ff00001388 */ /* 0x0005e20000000a00 */
[----:B------:R-:W-:Y:S01]  /*2840*/  IMAD.U32 R6, RZ, RZ, UR8 ;  /* 0x00000008ff067e24 */ /* 0x000fe2000f8e00ff */
[----:B------:R-:W-:Y:S01]  /*2850*/  ULDC.64 UR8, c[0x0][0x260] ;  /* 0x0000980000087ab9 */ /* 0x000fe20000000a00 */
[----:B------:R-:W-:-:S02]  /*2860*/  ISETP.GE.AND P5, PT, R8, UR7, PT ;  /* 0x0000000708007c0c */ /* 0x000fc4000bfa6270 */
[----:B------:R-:W-:Y:S02]  /*2870*/  ISETP.GE.AND P4, PT, R7, UR7, PT ;  /* 0x0000000707007c0c */ /* 0x000fe4000bf86270 */
[----:B------:R-:W-:Y:S01]  /*2880*/  IADD3.X R5, R5, UR27, R6, P3, !PT ;  /* 0x0000001b05057c10 */ /* 0x000fe20009ffe406 */
[----:B------:R-:W-:Y:S01]  /*2890*/  IMAD R6, R11, UR8, RZ ;  /* 0x000000080b067c24 */ /* 0x000fe2000f8e02ff */
[C---:B------:R-:W-:Y:S02]  /*28a0*/  IADD3 R11, R243.reuse, 0x48, RZ ;  /* 0x00000048f30b7810 */ /* 0x040fe40007ffe0ff */
[----:B------:R-:W-:Y:S01]  /*28b0*/  ISETP.GE.AND P6, PT, R243, UR7, PT ;  /* 0x00000007f3007c0c */ /* 0x000fe2000bfc6270 */
[----:B------:R-:W-:Y:S01]  /*28c0*/  IMAD R6, R3, UR9, R6 ;  /* 0x0000000903067c24 */ /* 0x000fe2000f8e0206 */
[----:B------:R-:W-:Y:S01]  /*28d0*/  ISETP.GE.AND P3, PT, R11, UR7, PT ;  /* 0x000000070b007c0c */ /* 0x000fe2000bf66270 */
[----:B------:R-:W-:-:S04]  /*28e0*/  IMAD.WIDE.U32 R4, R3, UR8, R4 ;  /* 0x0000000803047c25 */ /* 0x000fc8000f8e0004 */
[----:B------:R-:W-:Y:S01]  /*28f0*/  IMAD.IADD R10, R5, 0x1, R6 ;  /* 0x00000001050a7824 */ /* 0x000fe200078e0206 */
[----:B------:R-:W-:Y:S07]  /*2900*/  @P1 BRA `(.L_x_347) ;  /* 0x00000000004c1947 */ /* 0x000fee0003800000 */
        /* <DEDUP_REMOVED lines=19> */
.L_x_347:
[----:B------:R-:W-:Y:S05]  /*2a40*/  BSYNC B0 ;  /* 0x0000000000007941 */ /* 0x000fea0003800000 */
.L_x_346:
        /* <DEDUP_REMOVED lines=22> */
.L_x_349:
[----:B------:R-:W-:Y:S05]  /*2bb0*/  BSYNC B0 ;  /* 0x0000000000007941 */ /* 0x000fea0003800000 */
.L_x_348:
[----:B------:R-:W0:Y:S01]  /*2bc0*/  LDGDEPBAR ;  /* 0x00000000000079af */ /* 0x000e220000000000 */
[----:B-1----:R-:W-:Y:S01]  /*2bd0*/  IMAD.MOV.U32 R4, RZ, RZ, 0x4 ;  /* 0x00000004ff047424 */ /* 0x002fe200078e00ff */
[----:B---3--:R-:W1:Y:S01]  /*2be0*/  LDC.64 R8, c[0x0][0x3b8] ;  /* 0x0000ee00ff087b82 */ /* 0x008e620000000a00 */
[----:B------:R-:W-:Y:S02]  /*2bf0*/  IMAD.MOV.U32 R6, RZ, RZ, 0x4 ;  /* 0x00000004ff067424 */ /* 0x000fe400078e00ff */
[----:B------:R-:W-:Y:S02]  /*2c00*/  IMAD.MOV.U32 R240, RZ, RZ, 0x7f800000 ;  /* 0x7f800000fff07424 */ /* 0x000fe400078e00ff */
[----:B------:R-:W-:Y:S02]  /*2c10*/  IMAD.MOV.U32 R241, RZ, RZ, 0x7f800000 ;  /* 0x7f800000fff17424 */ /* 0x000fe400078e00ff */
[----:B------:R-:W-:Y:S02]  /*2c20*/  IMAD.MOV.U32 R242, RZ, RZ, 0x7f800000 ;  /* 0x7f800000fff27424 */ /* 0x000fe400078e00ff */
[----:B------:R-:W-:Y:S01]  /*2c30*/  IMAD.MOV.U32 R239, RZ, RZ, 0x7f800000 ;  /* 0x7f800000ffef7424 */ /* 0x000fe200078e00ff */
[----:B------:R-:W-:Y:S01]  /*2c40*/  LEA R128, R156, UR4, 0x1 ;  /* 0x000000049c807c11 */ /* 0x000fe2000f8e08ff */
[----:B------:R-:W-:Y:S01]  /*2c50*/  IMAD.WIDE R4, R243, R4, UR16 ;  /* 0x00000010f3047e25 */ /* 0x000fe2000f8e0204 */
[----:B------:R-:W-:Y:S01]  /*2c60*/  UIMAD UR7, UR47, UR61, UR58 ;  /* 0x0000003d2f0772a4 */ /* 0x000fe2000f8e023a */
[----:B--2-4-:R-:W-:Y:S01]  /*2c70*/  SHF.R.S32.HI R0, RZ, 0x1f, R14 ;  /* 0x0000001fff007819 */ /* 0x014fe2000001140e */
[----:B------:R-:W-:Y:S01]  /*2c80*/  ULDC UR38, c[0x0][0x2d0] ;  /* 0x0000b40000267ab9 */ /* 0x000fe20000000800 */
[----:B------:R-:W-:Y:S01]  /*2c90*/  @!P3 IMAD.WIDE R6, R11, R6, UR16 ;  /* 0x000000100b06be25 */ /* 0x000fe2000f8e0206 */
[----:B------:R2:W5:Y:S03]  /*2ca0*/  @!P6 LDG.E R241, desc[UR14][R4.64] ;  /* 0x0000000e04f1e981 */ /* 0x000566000c1e1900 */
[----:B------:R-:W-:Y:S01]  /*2cb0*/  VIADD R148, R161, 0x1000 ;  /* 0x00001000a1947836 */ /* 0x000fe20000000000 */
[----:B------:R2:W5:Y:S01]  /*2cc0*/  @!P5 LDG.E R242, desc[UR14][R4.64+0x20] ;  /* 0x0000200e04f2d981 */ /* 0x000562000c1e1900 */
[----:B------:R-:W-:Y:S01]  /*2cd0*/  VIADD R3, R155, 0x1000 ;  /* 0x000010009b037836 */ /* 0x000fe20000000000 */
[----:B------:R-:W-:-:S04]  /*2ce0*/  DEPBAR.LE SB0, 0x1 ;  /* 0x000080400000791a */ /* 0x000fc80000000000 */
[----:B------:R2:W5:Y:S01]  /*2cf0*/  @!P4 LDG.E R239, desc[UR14][R4.64+0x100] ;  /* 0x0001000e04efc981 */ /* 0x000562000c1e1900 */
[----:B------:R-:W-:Y:S01]  /*2d00*/  IMAD.SHL.U32 R153, R161, 0x2, RZ ;  /* 0x00000002a1997824 */ /* 0x000fe200078e00ff */
[----:B------:R-:W-:Y:S01]  /*2d10*/  CS2R R94, SRZ ;  /* 0x00000000005e7805 */ /* 0x000fe2000001ff00 */
[----:B------:R-:W-:Y:S01]  /*2d20*/  IMAD.MOV.U32 R252, RZ, RZ, 0x4 ;  /* 0x00000004fffc7424 */ /* 0x000fe200078e00ff */
[----:B------:R2:W5:Y:S01]  /*2d30*/  @!P3 LDG.E R240, desc[UR14][R6.64] ;  /* 0x0000000e06f0b981 */ /* 0x000562000c1e1900 */
[----:B------:R-:W-:Y:S02]  /*2d40*/  CS2R R92, SRZ ;  /* 0x00000000005c7805 */ /* 0x000fe4000001ff00 */
[----:B------:R-:W-:Y:S02]  /*2d50*/  CS2R R98, SRZ ;  /* 0x0000000000627805 */ /* 0x000fe4000001ff00 */
[----:B------:R-:W-:Y:S01]  /*2d60*/  CS2R R96, SRZ ;  /* 0x0000000000607805 */ /* 0x000fe2000001ff00 */
[----:B------:R-:W-:Y:S01]  /*2d70*/  BAR.SYNC.DEFER_BLOCKING 0x0 ;  /* 0x0000000000007b1d */ /* 0x000fe20000010000 */
        /* <DEDUP_REMOVED lines=12> */
[----:B------:R-:W-:Y:S01]  /*2e40*/  IMAD.MOV.U32 R237, RZ, RZ, R220 ;  /* 0x000000ffffed7224 */ /* 0x000fe200078e00dc */
[----:B------:R-:W-:-:S02]  /*2e50*/  UIADD3 UR21, -UR21, URZ, URZ ;  /* 0x0000003f15157290 */ /* 0x000fc4000fffe13f */
[----:B------:R-:W-:Y:S02]  /*2e60*/  USHF.L.U32 UR35, UR5, 0x3, URZ ;  /* 0x0000000305237899 */ /* 0x000fe4000800063f */
[----:B------:R-:W-:Y:S02]  /*2e70*/  USHF.L.U32 UR34, UR5, 0x4, URZ ;  /* 0x0000000405227899 */ /* 0x000fe4000800063f */
[----:B------:R-:W-:Y:S02]  /*2e80*/  UIMAD UR33, UR5, 0x18, URZ ;  /* 0x00000018052178a4 */ /* 0x000fe4000f8e023f */
[----:B------:R-:W-:Y:S01]  /*2e90*/  USHF.L.U32 UR32, UR5, 0x5, URZ ;  /* 0x0000000505207899 */ /* 0x000fe2000800063f */
[----:B-1----:R-:W3:Y:S01]  /*2ea0*/  LDG.E.64 R6, desc[UR14][R8.64] ;  /* 0x0000000e08067981 */ /* 0x002ee2000c1e1b00 */
[----:B------:R-:W-:Y:S02]  /*2eb0*/  UIMAD UR31, UR5, 0x28, URZ ;  /* 0x00000028051f78a4 */ /* 0x000fe4000f8e023f */
[----:B------:R-:W-:Y:S01]  /*2ec0*/  UIMAD UR30, UR5, 0x30, URZ ;  /* 0x00000030051e78a4 */ /* 0x000fe2000f8e023f */
[----:B------:R-:W4:Y:S01]  /*2ed0*/  LDG.E.64 R4, desc[UR14][R8.64+0x8] ;  /* 0x0000080e08047981 */ /* 0x000f22000c1e1b00 */
[----:B------:R-:W-:-:S02]  /*2ee0*/  UIMAD UR29, UR5, 0x38, URZ ;  /* 0x00000038051d78a4 */ /* 0x000fc4000f8e023f */
[----:B------:R-:W-:Y:S01]  /*2ef0*/  USHF.L.U32 UR28, UR5, 0x6, URZ ;  /* 0x00000006051c7899 */ /* 0x000fe2000800063f */
[----:B------:R2:W1:Y:S01]  /*2f00*/  LDSM.16.M88.4 R116, [R128+0x8000] ;  /* 0x008000008074783b */ /* 0x0004620000000200 */
[----:B------:R-:W-:Y:S02]  /*2f10*/  UIMAD UR27, UR5, 0x48, URZ ;  /* 0x00000048051b78a4 */ /* 0x000fe4000f8e023f */
[----:B------:R-:W-:Y:S01]  /*2f20*/  UIMAD UR25, UR5, 0x58, URZ ;  /* 0x00000058051978a4 */ /* 0x000fe2000f8e023f */
[----:B------:R2:W1:Y:S01]  /*2f30*/  LDSM.16.M88.4 R120, [R128+0x8400] ;  /* 0x008400008078783b */ /* 0x0004620000000200 */
[----:B------:R-:W-:Y:S02]  /*2f40*/  UIMAD UR24, UR5, 0x60, URZ ;  /* 0x00000060051878a4 */ /* 0x000fe4000f8e023f */
[----:B------:R-:W-:Y:S01]  /*2f50*/  UIMAD UR23, UR5, 0x68, URZ ;  /* 0x00000068051778a4 */ /* 0x000fe2000f8e023f */
[----:B------:R2:W1:Y:S01]  /*2f60*/  LDSM.16.M88.4 R124, [R128+0x8800] ;  /* 0x00880000807c783b */ /* 0x0004620000000200 */
[----:B------:R-:W-:-:S02]  /*2f70*/  UIMAD UR22, UR5, 0x70, URZ ;  /* 0x00000070051678a4 */ /* 0x000fc4000f8e023f */
[----:B------:R-:W-:Y:S01]  /*2f80*/  UIMAD UR20, UR5, 0x78, URZ ;  /* 0x00000078051478a4 */ /* 0x000fe2000f8e023f */
[----:B------:R-:W1:Y:S01]  /*2f90*/  LDSM.16.M88.4 R128, [R128+0x8c00] ;  /* 0x008c00008080783b */ /* 0x000e620000000200 */
[----:B------:R-:W-:-:S03]  /*2fa0*/  ULDC.U8 UR9, c[0x0][0x388] ;  /* 0x0000e20000097ab9 */ /* 0x000fc60000000000 */
[----:B------:R2:W1:Y:S04]  /*2fb0*/  LDSM.16.M88.4 R132, [R149] ;  /* 0x000000009584783b */ /* 0x0004680000000200 */
[----:B------:R2:W1:Y:S04]  /*2fc0*/  LDSM.16.M88.4 R136, [R149+0x400] ;  /* 0x000400009588783b */ /* 0x0004680000000200 */
[----:B------:R2:W1:Y:S04]  /*2fd0*/  LDSM.16.M88.4 R140, [R149+0x800] ;  /* 0x00080000958c783b */ /* 0x0004680000000200 */
[----:B------:R2:W1:Y:S01]  /*2fe0*/  LDSM.16.M88.4 R144, [R149+0xc00] ;  /* 0x000c00009590783b */ /* 0x0004620000000200 */
[----:B------:R-:W-:Y:S01]  /*2ff0*/  USHF.L.U32 UR7, UR7, 0x5, URZ ;  /* 0x0000000507077899 */ /* 0x000fe2000800063f */
[----:B------:R-:W-:-:S02]  /*3000*/  SEL R148, R148, R161, !P0 ;  /* 0x000000a194947207 */ /* 0x000fc40004000000 */
[----:B------:R-:W-:Y:S01]  /*3010*/  SEL R3, R3, R155, !P0 ;  /* 0x0000009b03037207 */ /* 0x000fe20004000000 */
[----:B------:R-:W-:Y:S01]  /*3020*/  USHF.R.S32.HI UR8, URZ, 0x1f, UR7 ;  /* 0x0000001f3f087899 */ /* 0x000fe20008011407 */
[----:B------:R-:W-:Y:S02]  /*3030*/  LEA R148, R148, UR4, 0x1 ;  /* 0x0000000494947c11 */ /* 0x000fe4000f8e08ff */
[----:B------:R-:W-:Y:S02]  /*3040*/  LEA R3, R3, UR4, 0x1 ;  /* 0x0000000403037c11 */ /* 0x000fe4000f8e08ff */
[----:B---3--:R-:W-:Y:S02]  /*3050*/  R2UR UR12, R7 ;  /* 0x00000000070c72ca */ /* 0x008fe400000e0000 */
[----:B------:R-:W-:Y:S02]  /*3060*/  R2UR UR13, R6 ;  /* 0x00000000060d72ca */ /* 0x000fe400000e0000 */
[----:B----4-:R-:W-:Y:S01]  /*3070*/  IADD3 R244, P2, P1, R4, UR7, R14 ;  /* 0x0000000704f47c10 */ /* 0x010fe2000f95e00e */
[----:B------:R-:W-:-:S04]  /*3080*/  UIADD3 UR7, UR26, 0x80, URZ ;  /* 0x000000801a077890 */ /* 0x000fc8000fffe03f */
[----:B------:R-:W-:Y:S01]  /*3090*/  IMAD.WIDE.U32 R244, R244, -0x2daee0ad, RZ ;  /* 0xd2511f53f4f47825 */ /* 0x000fe200078e00ff */
[----:B------:R-:W-:Y:S01]  /*30a0*/  IADD3.X R247, R5, UR8, R0, P2, P1 ;  /* 0x0000000805f77c10 */ /* 0x000fe200097e2400 */
[----:B------:R-:W-:Y:S02]  /*30b0*/  UIMAD UR26, UR5, 0x50, URZ ;  /* 0x00000050051a78a4 */ /* 0x000fe4000f8e023f */
[----:B------:R-:W-:Y:S01]  /*30c0*/  UISETP.GE.AND UP0, UPT, UR7, UR6, UPT ;  /* 0x000000060700728c */ /* 0x000fe2000bf06270 */
[----:B-12---:R-:W-:-:S10]  /*30d0*/  ULDC UR8, c[0x0][0x2ec] ;  /* 0x0000bb0000087ab9 */ /* 0x006fd40000000800 */
.L_x_352:
        /* <DEDUP_REMOVED lines=238> */
[C---:B-----5:R-:W-:Y:S01]  /*3fc0*/  FMUL.FTZ R102, R241.reuse, 1.4426950216293334961 ;  /* 0x3fb8aa3bf1667820 */ /* 0x060fe20000410000 */
        /* <DEDUP_REMOVED lines=11> */
[----:B------:R-:W-:Y:S02]  /*4080*/  FSETP.NEU.FTZ.AND P0, PT, R239, -INF , PT ;  /* 0xff800000ef00780b */ /* 0x000fe40003f1d000 */
        /* <DEDUP_REMOVED lines=717> */
.L_x_350:
[----:B------:R-:W-:Y:S01]  /*6d60*/  FSETP.GE.FTZ.AND P1, PT, R193, RZ, PT ;  /* 0x000000ffc100720b */ /* 0x000fe20003f36000 */
[----:B------:R1:W-:Y:S01]  /*6d70*/  STS [R222+0x8000], R16 ;  /* 0x00800010de007388 */ /* 0x0003e20000000800 */
[----:B------:R-:W-:Y:S01]  /*6d80*/  FSETP.GE.FTZ.AND P3, PT, R199, RZ, PT ;  /* 0x000000ffc700720b */ /* 0x000fe20003f76000 */
[----:B------:R-:W-:Y:S01]  /*6d90*/  FADD.FTZ R22, -R105, R22 ;  /* 0x0000001669167221 */ /* 0x000fe20000010100 */
[----:B------:R-:W-:Y:S01]  /*6da0*/  FSETP.GE.FTZ.AND P2, PT, R197, RZ, PT ;  /* 0x000000ffc500720b */ /* 0x000fe20003f56000 */
[----:B------:R-:W-:Y:S01]  /*6db0*/  FMUL.FTZ R6, R212, R6 ;  /* 0x00000006d4067220 */ /* 0x000fe20000410000 */
[----:B------:R-:W-:Y:S01]  /*6dc0*/  FSETP.GE.FTZ.AND P6, PT, R169, RZ, PT ;  /* 0x000000ffa900720b */ /* 0x000fe20003fd6000 */
[----:B---3--:R-:W-:Y:S01]  /*6dd0*/  FMUL.FTZ R5, R210, R7 ;  /* 0x00000007d2057220 */ /* 0x008fe20000410000 */
        /* <DEDUP_REMOVED lines=18> */
[----:B-1----:R-:W-:Y:S01]  /*6f00*/  FADD.FTZ R16, -R105, R39 ;  /* 0x0000002769107221 */ /* 0x002fe20000010100 */
        /* <DEDUP_REMOVED lines=44> */
[----:B--2---:R-:W-:Y:S01]  /*71d0*/  FSEL R5, R9, R104, P3 ;  /* 0x0000006809057208 */ /* 0x004fe20001800000 */
        /* <DEDUP_REMOVED lines=15> */
[----:B-1----:R-:W-:Y:S01]  /*72d0*/  F2FP.F16.F32.PACK_AB R4, R5, R8 ;  /* 0x000000080504723e */ /* 0x002fe200000000ff */
        /* <DEDUP_REMOVED lines=254> */
.L_x_351:
[----:B------:R-:W-:Y:S01]  /*82c0*/  LDSM.16.M88.4 R16, [R150] ;  /* 0x000000009610783b */ /* 0x000fe20000000200 */
[----:B------:R-:W-:Y:S01]  /*82d0*/  IMAD.U32 R58, RZ, RZ, UR27 ;  /* 0x0000001bff3a7e24 */ /* 0x000fe2000f8e00ff */
[----:B------:R-:W-:Y:S01]  /*82e0*/  ULOP3.LUT UR5, UR11, 0x1, URZ, 0xc0, !UPT ;  /* 0x000000010b057892 */ /* 0x000fe2000f8ec03f */
[----:B------:R-:W-:Y:S01]  /*82f0*/  IMAD.U32 R57, RZ, RZ, UR26 ;  /* 0x0000001aff397e24 */ /* 0x000fe2000f8e00ff */
[----:B------:R-:W2:Y:S01]  /*8300*/  LDSM.16.MT88.4 R20, [R0+0x6000] ;  /* 0x006000000014783b */ /* 0x000ea20000004200 */
[----:B------:R-:W-:Y:S01]  /*8310*/  IMAD.U32 R56, RZ, RZ, UR25 ;  /* 0x00000019ff387e24 */ /* 0x000fe2000f8e00ff */
[----:B------:R-:W-:Y:S01]  /*8320*/  UISETP.NE.U32.AND UP1, UPT, UR5, 0x1, UPT ;  /* 0x000000010500788c */ /* 0x000fe2000bf25070 */
[----:B------:R-:W-:Y:S01]  /*8330*/  IMAD.U32 R55, RZ, RZ, UR24 ;  /* 0x00000018ff377e24 */ /* 0x000fe2000f8e00ff */
[----:B------:R-:W1:Y:S01]  /*8340*/  LDSM.16.M88.4 R12, [R150+0x2000] ;  /* 0x00200000960c783b */ /* 0x000e620000000200 */
        /* <DEDUP_REMOVED lines=299> */
.L_x_353:
        /* <DEDUP_REMOVED lines=19> */
.L_x_354:
        /* <DEDUP_REMOVED lines=40> */
.L_x_356:
[----:B------:R-:W-:Y:S05]  /*99b0*/  BSYNC B0 ;  /* 0x0000000000007941 */ /* 0x000fea0003800000 */
.L_x_355:
        /* <DEDUP_REMOVED lines=13> */
.L_x_358:
[----:B------:R-:W-:Y:S05]  /*9a90*/  BSYNC B0 ;  /* 0x0000000000007941 */ /* 0x000fea0003800000 */
.L_x_357:
        /* <DEDUP_REMOVED lines=27> */
.L_x_360:
[----:B------:R-:W-:Y:S05]  /*9c50*/  BSYNC B0 ;  /* 0x0000000000007941 */ /* 0x000fea0003800000 */
.L_x_359:
        /* <DEDUP_REMOVED lines=14> */
.L_x_333:
        /* <DEDUP_REMOVED lines=23> */
.L_x_362:
        /* <DEDUP_REMOVED lines=21> */
.L_x_363:
        /* <DEDUP_REMOVED lines=8> */
[----:B------:R-:W-:Y:S01]  /*a080*/  ULDC.64 UR12, c[0x0][0x468] ;  /* 0x00011a00000c7ab9 */ /* 0x000fe20000000a00 */
[----:B------:R-:W-:Y:S02]  /*a090*/  SHF.R.S32.HI R10, RZ, 0x1f, R238 ;  /* 0x0000001fff0a7819 */ /* 0x000fe400000114ee */
        /* <DEDUP_REMOVED lines=23> */
.L_x_365:
[----:B------:R-:W-:Y:S05]  /*a210*/  BSYNC B0 ;  /* 0x0000000000007941 */ /* 0x000fea0003800000 */
.L_x_364:
        /* <DEDUP_REMOVED lines=14> */
.L_x_367:
[----:B------:R-:W-:Y:S05]  /*a300*/  BSYNC B0 ;  /* 0x0000000000007941 */ /* 0x000fea0003800000 */
.L_x_366:
        /* <DEDUP_REMOVED lines=26> */
.L_x_369:
[----:B------:R-:W-:Y:S05]  /*a4b0*/  BSYNC B0 ;  /* 0x0000000000007941 */ /* 0x000fea0003800000 */
.L_x_368:
        /* <DEDUP_REMOVED lines=13> */
.L_x_361:
[----:B------:R-:W-:Y:S05]  /*a590*/  BSYNC B1 ;  /* 0x0000000000017941 */ /* 0x000fea0003800000 */
.L_x_328:
        /* <DEDUP_REMOVED lines=11> */
.L_x_370:
[----:B------:R-:W-:Y:S05]  /*a650*/  EXIT ;  /* 0x000000000000794d */ /* 0x000fea0003800000 */
.L_x_372:
        /* <DEDUP_REMOVED lines=10> */
.L_x_1338:


//--------------------- .text._ZN5flash44flash_bwd_dq_dk_dv_loop_seqk_parallel_kernelI23Flash_bwd_kernel_traitsILi32ELi128ELi128ELi8ELi4ELi4ELi4ELb1ELb0EN7cutlass6half_tE19Flash_kernel_traitsILi32ELi128ELi128ELi8ES3_EELb0ELb0ELb0ELb0ELb0ELb0ELb1EEEvNS_16Flash_bwd_paramsE --------------------------
	.section	.text._ZN5flash44flash_bwd_dq_dk_dv_loop_seqk_parallel_kernelI23Flash_bwd_kernel_traitsILi32ELi128ELi128ELi8ELi4ELi4ELi4ELb1ELb0EN7cutlass6half_tE19Flash_kernel_traitsILi32ELi128ELi128ELi8ES3_EELb0ELb0ELb0ELb0ELb0ELb0ELb1EEEvNS_16Flash_bwd_paramsE,"ax",@progbits
	.align	128
        .global         _ZN5flash44flash_bwd_dq_dk_dv_loop_seqk_parallel_kernelI23Flash_bwd_kernel_traitsILi32ELi128ELi128ELi8ELi4ELi4ELi4ELb1ELb0EN7cutlass6half_tE19Flash_kernel_traitsILi32ELi128ELi128ELi8ES3_EELb0ELb0ELb0ELb0ELb0ELb0ELb1EEEvNS_16Flash_bwd_paramsE
        .type           _ZN5flash44flash_bwd_dq_dk_dv_loop_seqk_parallel_kernelI23Flash_bwd_kernel_traitsILi32ELi128ELi128ELi8ELi4ELi4ELi4ELb1ELb0EN7cutlass6half_tE19Flash_kernel_traitsILi32ELi128ELi128ELi8ES3_EELb0ELb0ELb0ELb0ELb0ELb0ELb1EEEvNS_16Flash_bwd_paramsE,@function
        .size           _ZN5flash44flash_bwd_dq_dk_dv_loop_seqk_parallel_kernelI23Flash_bwd_kernel_traitsILi32ELi128ELi128ELi8ELi4ELi4ELi4ELb1ELb0EN7cutlass6half_tE19Flash_kernel_traitsILi32ELi128ELi128ELi8ES3_EELb0ELb0ELb0ELb0ELb0ELb0ELb1EEEvNS_16Flash_bwd_paramsE,(.L_x_1339 - _ZN5flash44flash_bwd_dq_dk_dv_loop_seqk_parallel_kernelI23Flash_bwd_kernel_traitsILi32ELi128ELi128ELi8ELi4ELi4ELi4ELb1ELb0EN7cutlass6half_tE19Flash_kernel_traitsILi32ELi128ELi128ELi8ES3_EELb0ELb0ELb0ELb0ELb0ELb0ELb1EEEvNS_16Flash_bwd_paramsE)
        .other          _ZN5flash44flash_bwd_dq_dk_dv_loop_seqk_parallel_kernelI23Flash_bwd_kernel_traitsILi32ELi128ELi128ELi8ELi4ELi4ELi4ELb1ELb0EN7cutlass6half_tE19Flash_kernel_traitsILi32ELi128ELi128ELi8ES3_EELb0ELb0ELb0ELb0ELb0ELb0ELb1EEEvNS_16Flash_bwd_paramsE,@"STO_CUDA_ENTRY STV_DEFAULT"
_ZN5flash44flash_bwd_dq_dk_dv_loop_seqk_parallel_kernelI23Flash_bwd_kernel_traitsILi32ELi128ELi128ELi8ELi4ELi4ELi4ELb1ELb0EN7cutlass6half_tE19Flash_kernel_traitsILi32ELi128ELi128ELi8ES3_EELb0ELb0ELb0ELb0ELb0ELb0ELb1EEEvNS_16Flash_bwd_paramsE:
.text._ZN5flash44flash_bwd_dq_dk_dv_loop_seqk_parallel_kernelI23Flash_bwd_kernel_traitsILi32ELi128ELi128ELi8ELi4ELi4ELi4ELb1ELb0EN7cutlass6half_tE19Flash_kernel_traitsILi32ELi128ELi128ELi8ES3_EELb0ELb0ELb0ELb0ELb0ELb0ELb1EEEvNS_16Flash_bwd_paramsE:
        /* <DEDUP_REMOVED lines=23> */
[----:B---3--:R-:W-:-:S03]  /*0170*/  USHF.R.S32.HI UR5, URZ, 0x1f, UR56 ;  /* 0x0000001f3f057899 */ /* 0x008fc60008011438 */
        /* <DEDUP_REMOVED lines=39> */
[----:B------:R-:W-:Y:S01]  /*03f0*/  SHF.R.U32.HI R7, RZ, 0x3, R2 ;  /* 0x00000003ff077819 */ /* 0x000fe20000011602 */
[----:B------:R-:W-:Y:S01]  /*0400*/  STL [R1+0x38], R22 ;  /* 0x0000381601007387 */ /* 0x000fe20000100800 */
[----:B------:R-:W-:Y:S01]  /*0410*/  LOP3.LUT R6, R2, 0x18, R22, 0xf8, !PT ;  /* 0x0000001802067812 */ /* 0x000fe200078ef816 */
[----:B------:R-:W-:Y:S01]  /*0420*/  IMAD.IADD R2, R20, 0x1, -R3 ;  /* 0x0000000114027824 */ /* 0x000fe200078e0a03 */
[----:B------:R-:W-:Y:S01]  /*0430*/  LOP3.LUT R5, R12, 0x3fffffe, RZ, 0xc0, !PT ;  /* 0x03fffffe0c057812 */ /* 0x000fe200078ec0ff */
[----:B------:R-:W-:Y:S01]  /*0440*/  IMAD.SHL.U32 R20, R20, 0x2, RZ ;  /* 0x0000000214147824 */ /* 0x000fe200078e00ff */
[----:B------:R-:W-:Y:S02]  /*0450*/  SHF.R.S32.HI R10, RZ, 0x7, R10 ;  /* 0x00000007ff0a7819 */ /* 0x000fe4000001140a */
[----:B------:R-:W-:-:S02]  /*0460*/  SHF.R.S32.HI R11, RZ, 0x1f, R2 ;  /* 0x0000001fff0b7819 */ /* 0x000fc40000011402 */
[----:B------:R-:W-:Y:S01]  /*0470*/  LOP3.LUT R9, R6, R7, RZ, 0x3c, !PT ;  /* 0x0000000706097212 */ /* 0x000fe200078e3cff */
[----:B------:R-:W-:Y:S01]  /*0480*/  IMAD.IADD R7, R4, 0x1, -R5 ;  /* 0x0000000104077824 */ /* 0x000fe200078e0a05 */
[-C--:B------:R-:W-:Y:S01]  /*0490*/  LEA.HI R3, R2, R2.reuse, RZ, 0x1 ;  /* 0x0000000202037211 */ /* 0x080fe200078f08ff */
[----:B------:R-:W-:Y:S01]  /*04a0*/  IMAD R6, R10, 0x8, R16 ;  /* 0x000000080a067824 */ /* 0x000fe200078e0210 */
[----:B------:R-:W-:Y:S01]  /*04b0*/  LEA.HI R11, R11, R2, RZ, 0x3 ;  /* 0x000000020b0b7211 */ /* 0x000fe200078f18ff */
[----:B------:R-:W-:Y:S01]  /*04c0*/  IMAD.SHL.U32 R4, R4, 0x40, RZ ;  /* 0x0000004004047824 */ /* 0x000fe200078e00ff */
[----:B------:R-:W-:Y:S01]  /*04d0*/  SHF.R.S32.HI R5, RZ, 0x1, R3 ;  /* 0x00000001ff057819 */ /* 0x000fe20000011403 */
[----:B------:R-:W-:Y:S01]  /*04e0*/  IMAD R18, R6, 0x8, R7 ;  /* 0x0000000806127824 */ /* 0x000fe200078e0207 */
[----:B------:R-:W-:Y:S01]  /*04f0*/  SHF.R.S32.HI R8, RZ, 0x1f, R3 ;  /* 0x0000001fff087819 */ /* 0x000fe20000011403 */
[----:B------:R-:W-:Y:S01]  /*0500*/  IMAD.U32 R6, R14, 0x20, R9 ;  /* 0x000000200e067824 */ /* 0x000fe200078e0009 */
[----:B------:R-:W-:-:S02]  /*0510*/  LOP3.LUT R7, R3, 0x7fffffe, RZ, 0xc0, !PT ;  /* 0x07fffffe03077812 */ /* 0x000fc400078ec0ff */
[----:B------:R-:W-:Y:S02]  /*0520*/  LOP3.LUT R3, R11, 0xfffffff8, RZ, 0xc0, !PT ;  /* 0xfffffff80b037812 */ /* 0x000fe400078ec0ff */
[----:B------:R-:W-:Y:S01]  /*0530*/  LEA.HI R9, R0, R0, RZ, 0x1 ;  /* 0x0000000000097211 */ /* 0x000fe200078f08ff */
[----:B------:R-:W-:Y:S01]  /*0540*/  IMAD.IADD R17, R2, 0x1, -R7 ;  /* 0x0000000102117824 */ /* 0x000fe200078e0a07 */
[----:B------:R-:W-:Y:S01]  /*0550*/  LEA.HI R8, R8, R5, RZ, 0x2 ;  /* 0x0000000508087211 */ /* 0x000fe200078f10ff */
[----:B------:R-:W-:Y:S01]  /*0560*/  IMAD.IADD R15, R2, 0x1, -R3 ;  /* 0x00000001020f7824 */ /* 0x000fe200078e0a03 */
[----:B------:R-:W-:Y:S01]  /*0570*/  LOP3.LUT R3, R9, 0x3fffffe, RZ, 0xc0, !PT ;  /* 0x03fffffe09037812 */ /* 0x000fe200078ec0ff */
[----:B------:R1:W-:Y:S01]  /*0580*/  STL [R1+0x60], R6 ;  /* 0x0000600601007387 */ /* 0x0003e20000100800 */
[----:B------:R-:W-:Y:S01]  /*0590*/  SHF.R.S32.HI R2, RZ, 0x1, R12 ;  /* 0x00000001ff027819 */ /* 0x000fe2000001140c */
[----:B------:R-:W-:Y:S01]  /*05a0*/  IMAD.SHL.U32 R7, R13, 0x2, RZ ;  /* 0x000000020d077824 */ /* 0x000fe200078e00ff */
[----:B------:R-:W-:Y:S01]  /*05b0*/  LOP3.LUT R8, R8, 0xfffffffc, RZ, 0xc0, !PT ;  /* 0xfffffffc08087812 */ /* 0x000fe200078ec0ff */
[C---:B------:R-:W-:Y:S01]  /*05c0*/  IMAD.IADD R12, R0.reuse, 0x1, -R3 ;  /* 0x00000001000c7824 */ /* 0x040fe200078e0a03 */
[C---:B------:R-:W-:Y:S01]  /*05d0*/  LOP3.LUT P4, RZ, R0.reuse, 0x4, RZ, 0xc0, !PT ;  /* 0x0000000400ff7812 */ /* 0x040fe2000788c0ff */
[----:B------:R-:W-:Y:S01]  /*05e0*/  IMAD.SHL.U32 R3, R0, 0x40, RZ ;  /* 0x0000004000037824 */ /* 0x000fe200078e00ff */
[----:B------:R-:W-:Y:S01]  /*05f0*/  LOP3.LUT P0, RZ, R2, 0x2, RZ, 0xc0, !PT ;  /* 0x0000000202ff7812 */ /* 0x000fe2000780c0ff */
[----:B------:R-:W-:Y:S01]  /*0600*/  IMAD.IADD R14, R5, 0x1, -R8 ;  /* 0x00000001050e7824 */ /* 0x000fe200078e0a08 */
[----:B------:R-:W-:Y:S01]  /*0610*/  LOP3.LUT R8, R4, 0x1c0, RZ, 0xc0, !PT ;  /* 0x000001c004087812 */ /* 0x000fe200078ec0ff */
[----:B------:R-:W-:Y:S01]  /*0620*/  IMAD R13, R10, 0x2000, R7 ;  /* 0x000020000a0d7824 */ /* 0x000fe200078e0207 */
[----:B------:R-:W-:-:S02]  /*0630*/  LOP3.LUT R3, R3, 0x1c0, RZ, 0xc0, !PT ;  /* 0x000001c003037812 */ /* 0x000fc400078ec0ff */
[----:B------:R-:W-:Y:S02]  /*0640*/  SHF.R.S32.HI R4, RZ, 0x3, R11 ;  /* 0x00000003ff047819 */ /* 0x000fe4000001140b */
[----:B------:R-:W-:Y:S02]  /*0650*/  LEA.HI R3, R3, R3, RZ, 0x1d ;  /* 0x0000000303037211 */ /* 0x000fe400078fe8ff */
[C---:B------:R-:W-:Y:S01]  /*0660*/  SEL R239, R155.reuse, 0xffffffe0, !P5 ;  /* 0xffffffe09bef7807 */ /* 0x040fe20006800000 */
[----:B------:R-:W-:Y:S01]  /*0670*/  IMAD R17, R4, 0x8, R17 ;  /* 0x0000000804117824 */ /* 0x000fe200078e0211 */
[----:B------:R-:W-:Y:S02]  /*0680*/  SEL R150, R155, 0xffffffe0, !P0 ;  /* 0xffffffe09b967807 */ /* 0x000fe40004000000 */
[----:B-1----:R-:W-:Y:S01]  /*0690*/  LOP3.LUT R6, R0, 0x1, RZ, 0xc0, !PT ;  /* 0x0000000100067812 */ /* 0x002fe200078ec0ff */
[----:B------:R-:W-:-:S03]  /*06a0*/  IMAD.SHL.U32 R0, R161, 0x10, RZ ;  /* 0x00000010a1007824 */ /* 0x000fc600078e00ff */
[----:B------:R-:W-:Y:S01]  /*06b0*/  ISETP.NE.U32.AND P6, PT, R6, 0x1, PT ;  /* 0x000000010600780c */ /* 0x000fe20003fc5070 */
[----:B------:R-:W-:Y:S01]  /*06c0*/  IMAD.SHL.U32 R6, R2, 0x40, RZ ;  /* 0x0000004002067824 */ /* 0x000fe200078e00ff */
[----:B------:R-:W-:Y:S01]  /*06d0*/  LEA.HI.SX32 R11, R19, R0, 0x1e ;  /* 0x00000000130b7211 */ /* 0x000fe200078ff2ff */
[----:B------:R-:W-:Y:S01]  /*06e0*/  IMAD.SHL.U32 R2, R161, 0x400, RZ ;  /* 0x00000400a1027824 */ /* 0x000fe200078e00ff */
[----:B------:R-:W-:Y:S02]  /*06f0*/  LOP3.LUT R5, R8, 0x30, R0, 0xf8, !PT ;  /* 0x0000003008057812 */ /* 0x000fe400078ef800 */
[----:B------:R-:W-:Y:S01]  /*0700*/  LOP3.LUT R0, R6, 0xc0, RZ, 0xc0, !PT ;  /* 0x000000c006007812 */ /* 0x000fe200078ec0ff */
[----:B------:R1:W-:Y:S01]  /*0710*/  STL [R1+0x68], R11 ;  /* 0x0000680b01007387 */ /* 0x0003e20000100800 */
[----:B------:R-:W-:Y:S01]  /*0720*/  IADD3 R13, R3, R13, R2 ;  /* 0x0000000d030d7210 */ /* 0x000fe20007ffe002 */
[----:B------:R-:W-:Y:S01]  /*0730*/  IMAD.SHL.U32 R6, R16, 0x8, RZ ;  /* 0x0000000810067824 */ /* 0x000fe200078e00ff */
[----:B------:R-:W-:-:S02]  /*0740*/  LOP3.LUT R3, R0, 0x8, R21, 0xf8, !PT ;  /* 0x0000000800037812 */ /* 0x000fc400078ef815 */
[----:B------:R-:W-:Y:S01]  /*0750*/  SHF.R.U32.HI R149, RZ, 0x3, R0 ;  /* 0x00000003ff957819 */ /* 0x000fe20000011600 */
[----:B------:R-:W-:Y:S01]  /*0760*/  IMAD R0, R161, 0x200, R7 ;  /* 0x00000200a1007824 */ /* 0x000fe200078e0207 */
[----:B------:R-:W-:Y:S02]  /*0770*/  LOP3.LUT R5, R5, 0x8, R21, 0xf8, !PT ;  /* 0x0000000805057812 */ /* 0x000fe400078ef815 */
[----:B------:R-:W-:Y:S01]  /*0780*/  LOP3.LUT R149, R3, R149, RZ, 0x3c, !PT ;  /* 0x0000009503957212 */ /* 0x000fe200078e3cff */
[----:B------:R-:W-:Y:S01]  /*0790*/  IMAD R12, R12, 0x20, R0 ;  /* 0x000000200c0c7824 */ /* 0x000fe200078e0200 */
[----:B------:R-:W-:Y:S01]  /*07a0*/  R2P PR, R15, 0x6 ;  /* 0x000000060f007804 */ /* 0x000fe20000000000 */
[----:B------:R-:W-:Y:S01]  /*07b0*/  IMAD.SHL.U32 R0, R10, 0x8, RZ ;  /* 0x000000080a007824 */ /* 0x000fe200078e00ff */
[----:B------:R-:W-:Y:S01]  /*07c0*/  LOP3.LUT R6, R6, 0x8, RZ, 0xc0, !PT ;  /* 0x0000000806067812 */ /* 0x000fe200078ec0ff */
[----:B------:R-:W-:Y:S01]  /*07d0*/  IMAD.U32 R149, R18, 0x20, R149 ;  /* 0x0000002012957824 */ /* 0x000fe200078e0095 */
[----:B------:R-:W-:-:S02]  /*07e0*/  LEA R242, R13, UR4, 0x1 ;  /* 0x000000040df27c11 */ /* 0x000fc4000f8e08ff */
[----:B------:R-:W-:Y:S02]  /*07f0*/  LOP3.LUT R7, R0, 0x8, RZ, 0xc0, !PT ;  /* 0x0000000800077812 */ /* 0x000fe400078ec0ff */
[----:B------:R-:W-:Y:S01]  /*0800*/  SHF.R.S32.HI R0, RZ, 0x1, R9 ;  /* 0x00000001ff007819 */ /* 0x000fe20000011409 */
[----:B------:R-:W-:Y:S01]  /*0810*/  IMAD.SHL.U32 R9, R16, 0x10, RZ ;  /* 0x0000001010097824 */ /* 0x000fe200078e00ff */
[----:B------:R-:W-:Y:S01]  /*0820*/  SEL R238, R238, 0x10, !P6 ;  /* 0x00000010eeee7807 */ /* 0x000fe20007000000 */
[----:B------:R-:W-:Y:S01]  /*0830*/  VIADD R237, R242, 0x40 ;  /* 0x00000040f2ed7836 */ /* 0x000fe20000000000 */
[C---:B------:R-:W-:Y:S01]  /*0840*/  LOP3.LUT P3, RZ, R0.reuse, 0x2, RZ, 0xc0, !PT ;  /* 0x0000000200ff7812 */ /* 0x040fe2000786c0ff */
[----:B------:R-:W-:Y:S01]  /*0850*/  IMAD.SHL.U32 R0, R0, 0x40, RZ ;  /* 0x0000004000007824 */ /* 0x000fe200078e00ff */
[----:B------:R-:W-:Y:S01]  /*0860*/  LOP3.LUT R9, R7, 0x10, R9, 0xf8, !PT ;  /* 0x0000001007097812 */ /* 0x000fe200078ef809 */
[----:B-1----:R-:W-:Y:S01]  /*0870*/  IMAD R11, R4, 0x200, R2 ;  /* 0x00000200040b7824 */ /* 0x002fe200078e0202 */
[----:B------:R-:W-:Y:S01]  /*0880*/  SHF.R.U32.HI R2, RZ, 0x3, R8 ;  /* 0x00000003ff027819 */ /* 0x000fe20000011608 */
[----:B------:R-:W-:Y:S01]  /*0890*/  IMAD.SHL.U32 R4, R15, 0x40, RZ ;  /* 0x000000400f047824 */ /* 0x000fe200078e00ff */
[----:B------:R-:W-:Y:S01]  /*08a0*/  LOP3.LUT R0, R0, 0xc0, RZ, 0xc0, !PT ;  /* 0x000000c000007812 */ /* 0x000fe200078ec0ff */
[C---:B------:R-:W-:Y:S01]  /*08b0*/  @P4 VIADD R237, R242.reuse, 0xffffffc0 ;  /* 0xffffffc0f2ed4836 */ /* 0x040fe20000000000 */
[----:B------:R-:W-:Y:S01]  /*08c0*/  LOP3.LUT R3, R5, R2, RZ, 0x3c, !PT ;  /* 0x0000000205037212 */ /* 0x000fe200078e3cff */
[----:B------:R-:W-:Y:S01]  /*08d0*/  IMAD.IADD R243, R242, 0x1, R238 ;  /* 0x00000001f2f37824 */ /* 0x000fe200078e02ee */
[----:B------:R-:W-:Y:S01]  /*08e0*/  LOP3.LUT R2, R20, 0x6, RZ, 0xc0, !PT ;  /* 0x0000000614027812 */ /* 0x000fe200078ec0ff */
[----:B------:R-:W-:Y:S01]  /*08f0*/  IMAD.IADD R238, R238, 0x1, R237 ;  /* 0x00000001eeee7824 */ /* 0x000fe200078e02ed */
[----:B------:R-:W-:Y:S01]  /*0900*/  LOP3.LUT R4, R4, 0x1c0, RZ, 0xc0, !PT ;  /* 0x000001c004047812 */ /* 0x000fe200078ec0ff */
[----:B------:R-:W-:Y:S01]  /*0910*/  IMAD R3, R16, 0x200, R3 ;  /* 0x0000020010037824 */ /* 0x000fe200078e0203 */
[----:B------:R-:W-:Y:S01]  /*0920*/  SHF.R.U32.HI R8, RZ, 0x3, R0 ;  /* 0x00000003ff087819 */ /* 0x000fe20000011600 */
[----:B------:R-:W-:Y:S01]  /*0930*/  IMAD R2, R10, 0x40, R2 ;  /* 0x000000400a027824 */ /* 0x000fe200078e0202 */
[----:B------:R-:W-:Y:S01]  /*0940*/  SHF.R.U32.HI R151, RZ, 0x3, R4 ;  /* 0x00000003ff977819 */ /* 0x000fe20000011604 */
[----:B------:R-:W-:Y:S01]  /*0950*/  IMAD.IADD R244, R242, 0x1, R239 ;  /* 0x00000001f2f47824 */ /* 0x000fe200078e02ef */
[----:B------:R-:W-:Y:S01]  /*0960*/  LOP3.LUT R8, R8, R0, R7, 0x1e, !PT ;  /* 0x0000000008087212 */ /* 0x000fe200078e1e07 */
[----:B------:R-:W-:Y:S01]  /*0970*/  IMAD.SHL.U32 R0, R17, 0x20, RZ ;  /* 0x0000002011007824 */ /* 0x000fe200078e00ff */
[----:B------:R1:W-:Y:S01]  /*0980*/  STL [R1+0x64], R2 ;  /* 0x0000640201007387 */ /* 0x0003e20000100800 */
[----:B------:R-:W-:Y:S01]  /*0990*/  LOP3.LUT R151, R151, R4, R6, 0x1e, !PT ;  /* 0x0000000497977212 */ /* 0x000fe200078e1e06 */
[----:B------:R-:W-:Y:S01]  /*09a0*/  IMAD.U32 R4, RZ, RZ, UR5 ;  /* 0x00000005ff047e24 */ /* 0x000fe2000f8e00ff */
[----:B------:R-:W-:Y:S01]  /*09b0*/  USHF.R.S32.HI UR5, URZ, 0x1f, UR47 ;  /* 0x0000001f3f057899 */ /* 0x000fe2000801142f */
[----:B------:R-:W-:Y:S01]  /*09c0*/  IMAD.U32 R4, RZ, RZ, UR6 ;  /* 0x00000006ff047e24 */ /* 0x000fe2000f8e00ff */
[----:B------:R-:W-:Y:S01]  /*09d0*/  USHF.R.S32.HI UR6, URZ, 0x1f, UR56 ;  /* 0x0000001f3f067899 */ /* 0x000fe20008011438 */
[----:B------:R-:W-:Y:S01]  /*09e0*/  IMAD R161, R161, 0x200, R0 ;  /* 0x00000200a1a17824 */ /* 0x000fe200078e0200 */
[----:B------:R-:W-:Y:S01]  /*09f0*/  SEL R152, R152, 0xffffffc0, !P2 ;  /* 0xffffffc098987807 */ /* 0x000fe20005000000 */
[----:B------:R-:W-:Y:S01]  /*0a00*/  IMAD.IADD R8, R8, 0x1, R12 ;  /* 0x0000000108087824 */ /* 0x000fe200078e020c */
[----:B------:R-:W-:Y:S01]  /*0a10*/  LEA R149, R149, UR4, 0x1 ;  /* 0x0000000495957c11 */ /* 0x000fe2000f8e08ff */
[----:B------:R-:W-:Y:S01]  /*0a20*/  IMAD.U32 R4, RZ, RZ, UR5 ;  /* 0x00000005ff047e24 */ /* 0x000fe2000f8e00ff */
[----:B------:R-:W-:Y:S01]  /*0a30*/  LOP3.LUT P0, RZ, R14, 0x2, RZ, 0xc0, !PT ;  /* 0x000000020eff7812 */ /* 0x000fe2000780c0ff */
[----:B------:R-:W-:-:S02]  /*0a40*/  IMAD.IADD R151, R11, 0x1, R151 ;  /* 0x000000010b977824 */ /* 0x000fc400078e0297 */
[----:B------:R-:W-:Y:S01]  /*0a50*/  IMAD.IADD R241, R243, 0x1, R239 ;  /* 0x00000001f3f17824 */ /* 0x000fe200078e02ef */
[----:B------:R-:W-:Y:S01]  /*0a60*/  SEL R155, R155, 0xffffffe0, !P0 ;  /* 0xffffffe09b9b7807 */ /* 0x000fe20004000000 */
[C---:B------:R-:W-:Y:S02]  /*0a70*/  IMAD.IADD R240, R239.reuse, 0x1, R237 ;  /* 0x00000001eff07824 */ /* 0x040fe400078e02ed */
[----:B------:R-:W-:Y:S02]  /*0a80*/  IMAD.IADD R150, R150, 0x1, R149 ;  /* 0x0000000196967824 */ /* 0x000fe400078e0295 */
[----:B------:R-:W-:Y:S02]  /*0a90*/  IMAD.IADD R239, R239, 0x1, R238 ;  /* 0x00000001efef7824 */ /* 0x000fe400078e02ee */
[----:B-1----:R-:W-:-:S05]  /*0aa0*/  IMAD.SHL.U32 R2, R14, 0x40, RZ ;  /* 0x000000400e027824 */ /* 0x002fca00078e00ff */
[----:B------:R-:W-:-:S04]  /*0ab0*/  LOP3.LUT R2, R2, 0xc0, RZ, 0xc0, !PT ;  /* 0x000000c002027812 */ /* 0x000fc800078ec0ff */
[----:B------:R-:W-:-:S04]  /*0ac0*/  SHF.R.U32.HI R5, RZ, 0x3, R2 ;  /* 0x00000003ff057819 */ /* 0x000fc80000011602 */
[C---:B------:R-:W-:Y:S02]  /*0ad0*/  LOP3.LUT R6, R5.reuse, R2, R6, 0x1e, !PT ;  /* 0x0000000205067212 */ /* 0x040fe400078e1e06 */
[----:B------:R-:W-:-:S03]  /*0ae0*/  LOP3.LUT R2, R5, R9, R2, 0x1e, !PT ;  /* 0x0000000905027212 */ /* 0x000fc600078e1e02 */
[----:B------:R-:W-:Y:S02]  /*0af0*/  IMAD.IADD R161, R161, 0x1, R6 ;  /* 0x00000001a1a17824 */ /* 0x000fe400078e0206 */
[----:B------:R-:W-:Y:S02]  /*0b00*/  IMAD.IADD R156, R0, 0x1, R2 ;  /* 0x00000001009c7824 */ /* 0x000fe400078e0202 */
[----:B------:R-:W-:Y:S01]  /*0b10*/  IMAD.U32 R0, RZ, RZ, UR6 ;  /* 0x00000006ff007e24 */ /* 0x000fe2000f8e00ff */
[----:B------:R-:W-:Y:S01]  /*0b20*/  UIADD3 UR6, UR4, 0x6000, URZ ;  /* 0x0000600004067890 */ /* 0x000fe2000fffe03f */
[----:B------:R-:W-:Y:S01]  /*0b30*/  IMAD.U32 R2, RZ, RZ, UR5 ;  /* 0x00000005ff027e24 */ /* 0x000fe2000f8e00ff */
[----:B------:R-:W-:Y:S01]  /*0b40*/  UIADD3 UR5, UR4, 0x8000, URZ ;  /* 0x0000800004057890 */ /* 0x000fe2000fffe03f */
[----:B------:R-:W-:-:S03]  /*0b50*/  LEA R2, R3, UR4, 0x1 ;  /* 0x0000000403027c11 */ /* 0x000fc6000f8e08ff */
        /* <DEDUP_REMOVED lines=13> */
.L_x_417:
        /* <DEDUP_REMOVED lines=31> */
[----:B--2---:R-:W2:Y:S01]  /*0e20*/  @P1 LDG.E R8, desc[UR10][R6.64] ;  /* 0x0000000a06081981 */ /* 0x004ea2000c1e1900 */
        /* <DEDUP_REMOVED lines=8> */
[----:B------:R1:W5:Y:S02]  /*0eb0*/  @P3 LDG.E R0, desc[UR10][R4.64+0x4] ;  /* 0x0000040a04003981 */ /* 0x000364000c1e1900 */
        /* <DEDUP_REMOVED lines=26> */
.L_x_373:
        /* <DEDUP_REMOVED lines=55> */
[----:B------:R-:W-:Y:S02]  /*13d0*/  UIADD3 UR21, UR15, UR5, URZ ;  /* 0x000000050f157290 */ /* 0x000fe4000fffe03f */
[----:B------:R-:W-:Y:S01]  /*13e0*/  UIMAD UR16, UR9, UR7, URZ ;  /* 0x00000007091072a4 */ /* 0x000fe2000f8e023f */
[----:B-1----:R-:W-:Y:S01]  /*13f0*/  IMAD.MOV R0, RZ, RZ, -R5 ;  /* 0x000000ffff007224 */ /* 0x002fe200078e0a05 */
[----:B------:R-:W-:Y:S01]  /*1400*/  USEL UR55, UR14, UR12, !UP1 ;  /* 0x0000000c0e377287 */ /* 0x000fe2000c800000 */
[----:B------:R-:W-:Y:S01]  /*1410*/  IMAD.MOV.U32 R4, RZ, RZ, RZ ;  /* 0x000000ffff047224 */ /* 0x000fe200078e00ff */
[----:B------:R-:W-:Y:S01]  /*1420*/  @UP3 UIMAD UR5, UR47, UR41, URZ ;  /* 0x000000292f0532a4 */ /* 0x000fe2000f8e023f */
[----:B------:R-:W-:Y:S01]  /*1430*/  IMAD R0, R0, R6, RZ ;  /* 0x0000000600007224 */ /* 0x000fe200078e02ff */
[----:B------:R-:W-:-:S02]  /*1440*/  ULOP3.LUT UR12, UR46, 0xffffff80, URZ, 0xc0, !UPT ;  /* 0xffffff802e0c7892 */ /* 0x000fc4000f8ec03f */
[----:B------:R-:W-:Y:S01]  /*1450*/  UISETP.NE.AND UP0, UPT, UR35, -0x1, UPT ;  /* 0xffffffff2300788c */ /* 0x000fe2000bf05270 */
[----:B------:R-:W-:Y:S01]  /*1460*/  IMAD.HI.U32 R0, R5, R0, R4 ;  /* 0x0000000005007227 */ /* 0x000fe200078e0004 */
[----:B------:R-:W-:Y:S02]  /*1470*/  USHF.L.U64.HI UR18, UR47, 0x7, UR57 ;  /* 0x000000072f127899 */ /* 0x000fe40008010239 */
[----:B------:R-:W-:Y:S02]  /*1480*/  @UP1 UIADD3 UR21, UR13, UR16, URZ ;  /* 0x000000100d151290 */ /* 0x000fe4000fffe03f */
[----:B------:R-:W-:Y:S01]  /*1490*/  @UP3 USEL UR5, UR5, UR7, !UP1 ;  /* 0x0000000705053287 */ /* 0x000fe2000c800000 */
[----:B------:R-:W-:Y:S01]  /*14a0*/  IMAD.HI.U32 R0, R0, R3, RZ ;  /* 0x0000000300007227 */ /* 0x000fe200078e00ff */
[----:B------:R-:W-:Y:S01]  /*14b0*/  UIADD3 UR16, UR12, -0x80, URZ ;  /* 0xffffff800c107890 */ /* 0x000fe2000fffe03f */
[----:B------:R-:W-:Y:S01]  /*14c0*/  @UP3 ULDC UR13, c[0x0][0x2e4] ;  /* 0x0000b900000d3ab9 */ /* 0x000fe20000000800 */
[----:B------:R-:W-:-:S02]  /*14d0*/  USEL UR40, UR18, URZ, UP2 ;  /* 0x0000003f12287287 */ /* 0x000fc40009000000 */
[----:B------:R-:W-:Y:S01]  /*14e0*/  IADD3 R4, -R0, RZ, RZ ;  /* 0x000000ff00047210 */ /* 0x000fe20007ffe1ff */
[----:B------:R-:W-:Y:S02]  /*14f0*/  @!UP3 UIMAD UR12, UR47, UR61, UR56 ;  /* 0x0000003d2f0cb2a4 */ /* 0x000fe4000f8e0238 */
[----:B------:R-:W-:Y:S02]  /*1500*/  @UP3 UIMAD UR18, UR56, UR13, UR5 ;  /* 0x0000000d381232a4 */ /* 0x000fe4000f8e0205 */
[C---:B------:R-:W-:Y:S01]  /*1510*/  IMAD R3, R6.reuse, R4, R3 ;  /* 0x0000000406037224 */ /* 0x040fe200078e0203 */
[----:B------:R-:W-:Y:S02]  /*1520*/  USHF.R.S32.HI UR19, URZ, 0x1f, UR16 ;  /* 0x0000001f3f137899 */ /* 0x000fe40008011410 */
[----:B------:R-:W-:Y:S02]  /*1530*/  UIADD3 UR5, UP2, UR16, UR33, URZ ;  /* 0x0000002110057290 */ /* 0x000fe4000ff5e03f */
[----:B------:R-:W-:Y:S01]  /*1540*/  ISETP.GT.U32.AND P1, PT, R6, R3, PT ;  /* 0x000000030600720c */ /* 0x000fe20003f24070 */
[----:B------:R-:W-:Y:S01]  /*1550*/  @!UP3 UIMAD UR18, UR12, UR41, URZ ;  /* 0x000000290c12b2a4 */ /* 0x000fe2000f8e023f */
[----:B------:R-:W-:Y:S01]  /*1560*/  ULDC.U8 UR24, c[0x0][0x480] ;  /* 0x0001200000187ab9 */ /* 0x000fe20000000000 */
[----:B------:R-:W-:-:S02]  /*1570*/  UIADD3.X UR12, UR19, UR40, URZ, UP2, !UPT ;  /* 0x00000028130c7290 */ /* 0x000fc400097fe43f */
[----:B------:R-:W-:Y:S02]  /*1580*/  UIMAD UR9, UR9, UR5, URZ ;  /* 0x00000005090972a4 */ /* 0x000fe4000f8e023f */
[----:B------:R-:W-:Y:S02]  /*1590*/  @UP0 UIADD3 UR20, UR32, UR35, URZ ;  /* 0x0000002320140290 */ /* 0x000fe4000fffe03f */
[----:B------:R-:W-:Y:S02]  /*15a0*/  @UP0 UIADD3 UR29, UR32, UR35, URZ ;  /* 0x00000023201d0290 */ /* 0x000fe4000fffe03f */
[----:B------:R-:W-:Y:S02]  /*15b0*/  UIMAD UR51, UR56, UR25, URZ ;  /* 0x00000019383372a4 */ /* 0x000fe4000f8e023f */
[----:B------:R-:W-:Y:S01]  /*15c0*/  @!P1 IMAD.IADD R3, R3, 0x1, -R6 ;  /* 0x0000000103039824 */ /* 0x000fe200078e0a06 */
[----:B------:R-:W-:Y:S01]  /*15d0*/  UISETP.NE.AND UP4, UPT, UR24, URZ, UPT ;  /* 0x0000003f1800728c */ /* 0x000fe2000bf85270 */
[----:B------:R-:W-:Y:S01]  /*15e0*/  @!P1 VIADD R0, R0, 0x1 ;  /* 0x0000000100009836 */ /* 0x000fe20000000000 */
[----:B------:R-:W-:Y:S01]  /*15f0*/  PLOP3.LUT P1, PT, PT, PT, UP0, 0x80, 0x0 ;  /* 0x000000000000781c */ /* 0x000fe20003f2f008 */
[----:B------:R-:W-:Y:S01]  /*1600*/  @UP0 ULDC.64 UR24, c[0x0][0x248] ;  /* 0x0000920000180ab9 */ /* 0x000fe20000000a00 */
[----:B------:R-:W-:Y:S01]  /*1610*/  ISETP.GE.U32.AND P0, PT, R3, R6, PT ;  /* 0x000000060300720c */ /* 0x000fe20003f06070 */
[----:B------:R-:W-:Y:S01]  /*1620*/  @UP0 ULDC.64 UR22, c[0x0][0x250] ;  /* 0x0000940000160ab9 */ /* 0x000fe20000000a00 */
[----:B------:R-:W-:Y:S01]  /*1630*/  LOP3.LUT R3, R7, UR56, RZ, 0x3c, !PT ;  /* 0x0000003807037c12 */ /* 0x000fe2000f8e3cff */
[----:B------:R-:W-:-:S02]  /*1640*/  UIMAD.WIDE.U32 UR40, UR8, UR5, URZ ;  /* 0x00000005082872a5 */ /* 0x000fc4000f8e003f */
[----:B------:R-:W-:Y:S01]  /*1650*/  UIMAD UR5, UR8, UR12, UR9 ;  /* 0x0000000c080572a4 */ /* 0x000fe2000f8e0209 */
[----:B------:R-:W-:Y:S01]  /*1660*/  ISETP.GE.AND P2, PT, R3, RZ, PT ;  /* 0x000000ff0300720c */ /* 0x000fe20003f46270 */
[----:B------:R-:W-:Y:S02]  /*1670*/  UIMAD UR27, UR7, UR37, URZ ;  /* 0x00000025071b72a4 */ /* 0x000fe4000f8e023f */
[----:B------:R-:W-:Y:S02]  /*1680*/  @UP0 UIMAD.WIDE.U32 UR14, UR20, UR24, URZ ;  /* 0x00000018140e02a5 */ /* 0x000fe4000f8e003f */
[----:B------:R-:W-:Y:S02]  /*1690*/  @UP0 UIMAD.WIDE.U32 UR8, UR29, UR22, URZ ;  /* 0x000000161d0802a5 */ /* 0x000fe4000f8e003f */
[----:B------:R-:W-:Y:S01]  /*16a0*/  @P0 IADD3 R0, R0, 0x1, RZ ;  /* 0x0000000100000810 */ /* 0x000fe20007ffe0ff */
[----:B------:R-:W-:Y:S01]  /*16b0*/  @UP0 UIMAD UR13, UR20, UR25, URZ ;  /* 0x00000019140d02a4 */ /* 0x000fe2000f8e023f */
[----:B------:R-:W-:Y:S01]  /*16c0*/  PLOP3.LUT P0, PT, PT, PT, UP3, 0x80, 0x0 ;  /* 0x000000000000781c */ /* 0x000fe20003f0f038 */
[----:B------:R-:W-:-:S02]  /*16d0*/  @UP0 UIMAD UR12, UR29, UR23, URZ ;  /* 0x000000171d0c02a4 */ /* 0x000fc4000f8e023f */
[----:B------:R-:W-:Y:S01]  /*16e0*/  IMAD.MOV.U32 R10, RZ, RZ, R0 ;  /* 0x000000ffff0a7224 */ /* 0x000fe200078e0000 */
[----:B------:R-:W-:Y:S02]  /*16f0*/  @UP1 UIADD3 UR50, UR17, UR27, URZ ;  /* 0x0000001b11321290 */ /* 0x000fe4000fffe03f */
[----:B------:R-:W-:Y:S02]  /*1700*/  @!UP1 UIADD3 UR48, UR39, UR30, URZ ;  /* 0x0000001e27309290 */ /* 0x000fe4000fffe03f */
[----:B------:R-:W-:Y:S01]  /*1710*/  USEL UR53, UR49, URZ, UP4 ;  /* 0x0000003f31357287 */ /* 0x000fe2000a000000 */
[----:B------:R-:W-:Y:S01]  /*1720*/  @!P2 IADD3 R10, -R10, RZ, RZ ;  /* 0x000000ff0a0aa210 */ /* 0x000fe20007ffe1ff */
[----:B------:R-:W-:Y:S01]  /*1730*/  USHF.R.S32.HI UR44, URZ, 0x1f, UR26 ;  /* 0x0000001f3f2c7899 */ /* 0x000fe2000801141a */
[----:B------:R-:W-:Y:S01]  /*1740*/  @!P3 LOP3.LUT R10, RZ, R7, RZ, 0x33, !PT ;  /* 0x00000007ff0ab212 */ /* 0x000fe200078e33ff */
[----:B------:R-:W-:Y:S02]  /*1750*/  USHF.R.S32.HI UR54, URZ, 0x1f, UR51 ;  /* 0x0000001f3f367899 */ /* 0x000fe40008011433 */
[----:B------:R-:W-:-:S02]  /*1760*/  USEL UR52, UR28, URZ, UP4 ;  /* 0x0000003f1c347287 */ /* 0x000fc4000a000000 */
        /* <DEDUP_REMOVED lines=18> */
.L_x_375:
        /* <DEDUP_REMOVED lines=13> */
.L_x_376:
        /* <DEDUP_REMOVED lines=11> */
.L_x_377:
[----:B------:R-:W-:-:S04]  /*1a10*/  UIMAD UR7, UR47, UR61, UR56 ;  /* 0x0000003d2f0772a4 */ /* 0x000fc8000f8e0238 */
[----:B------:R-:W-:-:S12]  /*1a20*/  UIMAD UR7, UR7, UR59, URZ ;  /* 0x0000003b070772a4 */ /* 0x000fd8000f8e023f */
.L_x_378:
[----:B------:R-:W2:Y:S01]  /*1a30*/  LDL.64 R4, [R1+0x38] ;  /* 0x0000380001047983 */ /* 0x000ea20000100a00 */
[----:B------:R-:W1:Y:S01]  /*1a40*/  LDC.64 R14, c[0x0][0x420] ;  /* 0x00010800ff0e7b82 */ /* 0x000e620000000a00 */
[----:B------:R-:W-:Y:S02]  /*1a50*/  ULDC.64 UR8, c[0x0][0x428] ;  /* 0x00010a0000087ab9 */ /* 0x000fe40000000a00 */
[----:B------:R3:W2:Y:S01]  /*1a60*/  LDL.64 R22, [R1+0x38] ;  /* 0x0000380001167983 */ /* 0x0006a20000100a00 */
[----:B------:R-:W-:Y:S01]  /*1a70*/  USHF.R.S32.HI UR13, URZ, 0x1f, UR56 ;  /* 0x0000001f3f0d7899 */ /* 0x000fe20008011438 */
[----:B------:R-:W-:Y:S01]  /*1a80*/  BSSY B1, `(.L_x_374) ;  /* 0x00008bb000017945 */ /* 0x000fe20003800000 */
[----:B------:R-:W-:Y:S01]  /*1a90*/  ULDC UR12, c[0x0][0x2dc] ;  /* 0x0000b700000c7ab9 */ /* 0x000fe20000000800 */
[----:B------:R-:W4:Y:S01]  /*1aa0*/  S2R R7, SR_TID.X ;  /* 0x0000000000077919 */ /* 0x000f220000002100 */
[----:B------:R-:W-:Y:S02]  /*1ab0*/  UIMAD UR17, UR12, UR61, URZ ;  /* 0x0000003d0c1172a4 */ /* 0x000fe4000f8e023f */
[----:B------:R-:W-:-:S02]  /*1ac0*/  UIADD3 UR20, UR16, UR7, URZ ;  /* 0x0000000710147290 */ /* 0x000fc4000fffe03f */
[----:B------:R-:W-:Y:S01]  /*1ad0*/  UIADD3 UR18, UR16, UR18, URZ ;  /* 0x0000001210127290 */ /* 0x000fe2000fffe03f */
[----:B------:R-:W-:Y:S01]  /*1ae0*/  ULDC.64 UR14, c[0x0][0x3e0] ;  /* 0x0000f800000e7ab9 */ /* 0x000fe20000000a00 */
[----:B------:R-:W-:Y:S01]  /*1af0*/  UISETP.GE.AND UP2, UPT, UR31, 0x1, UPT ;  /* 0x000000011f00788c */ /* 0x000fe2000bf46270 */
[----:B------:R-:W-:Y:S01]  /*1b00*/  ULDC.64 UR38, c[0x0][0x210] ;  /* 0x0000840000267ab9 */ /* 0x000fe20000000a00 */
[----:B------:R-:W-:Y:S01]  /*1b10*/  ULDC.64 UR28, c[0x0][0x400] ;  /* 0x00010000001c7ab9 */ /* 0x000fe20000000a00 */
[----:B------:R-:W-:Y:S01]  /*1b20*/  ULDC.64 UR42, c[0x0][0x2b0] ;  /* 0x0000ac00002a7ab9 */ /* 0x000fe20000000a00 */
[----:B------:R-:W-:Y:S01]  /*1b30*/  ULEA.HI.SX32 UR41, UR46, 0xffffffff, 0x19 ;  /* 0xffffffff2e297891 */ /* 0x000fe2000f8fca3f */
[----:B-1----:R-:W-:-:S04]  /*1b40*/  IMAD R0, R14, UR19, RZ ;  /* 0x000000130e007c24 */ /* 0x002fc8000f8e02ff */
[----:B------:R-:W-:Y:S01]  /*1b50*/  IMAD R0, R15, UR16, R0 ;  /* 0x000000100f007c24 */ /* 0x000fe2000f8e0200 */
[----:B----4-:R-:W-:-:S04]  /*1b60*/  SHF.R.S32.HI R3, RZ, 0x1f, R7 ;  /* 0x0000001fff037819 */ /* 0x010fc80000011407 */
[CC--:B------:R-:W-:Y:S02]  /*1b70*/  LEA.HI R6, R3.reuse, R7.reuse, RZ, 0x5 ;  /* 0x0000000703067211 */ /* 0x0c0fe400078f28ff */
[----:B------:R-:W-:Y:S02]  /*1b80*/  LEA.HI R3, R3, R7, RZ, 0x2 ;  /* 0x0000000703037211 */ /* 0x000fe400078f10ff */
[----:B------:R-:W-:Y:S02]  /*1b90*/  LOP3.LUT R11, R6, 0xffffffe0, RZ, 0xc0, !PT ;  /* 0xffffffe0060b7812 */ /* 0x000fe400078ec0ff */
[----:B------:R-:W-:-:S03]  /*1ba0*/  SHF.R.S32.HI R3, RZ, 0x2, R3 ;  /* 0x00000002ff037819 */ /* 0x000fc60000011403 */
[----:B------:R-:W-:Y:S01]  /*1bb0*/  IMAD.IADD R11, R7, 0x1, -R11 ;  /* 0x00000001070b7824 */ /* 0x000fe200078e0a0b */
[----:B------:R-:W-:Y:S01]  /*1bc0*/  SHF.R.S32.HI R21, RZ, 0x1f, R3 ;  /* 0x0000001fff157819 */ /* 0x000fe20000011403 */
[----:B--2---:R-:W-:-:S05]  /*1bd0*/  IMAD.MOV.U32 R22, RZ, RZ, R4 ;  /* 0x000000ffff167224 */ /* 0x004fca00078e0004 */
[----:B------:R-:W-:Y:S02]  /*1be0*/  SHF.R.S32.HI R23, RZ, 0x1f, R22 ;  /* 0x0000001fff177819 */ /* 0x000fe40000011416 */
[----:B------:R-:W-:Y:S01]  /*1bf0*/  IADD3 R4, P0, R22, UR5, RZ ;  /* 0x0000000516047c10 */ /* 0x000fe2000ff1e0ff */
[----:B------:R-:W-:Y:S02]  /*1c00*/  UIMAD UR5, UR13, UR8, URZ ;  /* 0x000000080d0572a4 */ /* 0x000fe4000f8e023f */
[----:B------:R3:W-:Y:S01]  /*1c10*/  STL [R1+0x3c], R23 ;  /* 0x00003c1701007387 */ /* 0x0007e20000100800 */
[----:B------:R-:W-:Y:S01]  /*1c20*/  IADD3.X R5, R23, UR48, RZ, P0, !PT ;  /* 0x0000003017057c10 */ /* 0x000fe200087fe4ff */
[----:B------:R-:W-:Y:S01]  /*1c30*/  UIMAD UR5, UR56, UR9, UR5 ;  /* 0x00000009380572a4 */ /* 0x000fe2000f8e0205 */
[----:B------:R-:W-:Y:S01]  /*1c40*/  IADD3 R8, P0, R3, UR16, RZ ;  /* 0x0000001003087c10 */ /* 0x000fe2000ff1e0ff */
[----:B------:R-:W-:Y:S01]  /*1c50*/  IMAD.WIDE.U32 R4, R14, UR16, R4 ;  /* 0x000000100e047c25 */ /* 0x000fe2000f8e0004 */
[----:B------:R-:W-:-:S03]  /*1c60*/  USHF.L.U32 UR16, UR17, 0x7, URZ ;  /* 0x0000000711107899 */ /* 0x000fc6000800063f */
[----:B------:R-:W-:Y:S01]  /*1c70*/  IMAD.IADD R5, R5, 0x1, R0 ;  /* 0x0000000105057824 */ /* 0x000fe200078e0200 */
[----:B------:R-:W-:Y:S01]  /*1c80*/  UIADD3 UR12, UP1, UP0, UR40, UR16, UR51 ;  /* 0x00000010280c7290 */ /* 0x000fe2000f83e033 */
[----:B------:R-:W-:Y:S01]  /*1c90*/  IMAD.U32 R0, RZ, RZ, UR8 ;  /* 0x00000008ff007e24 */ /* 0x000fe2000f8e00ff */
[----:B------:R-:W-:Y:S01]  /*1ca0*/  ULDC.64 UR8, c[0x0][0x258] ;  /* 0x0000960000087ab9 */ /* 0x000fe20000000a00 */
[----:B------:R-:W-:Y:S02]  /*1cb0*/  USHF.R.S32.HI UR7, URZ, 0x1f, UR16 ;  /* 0x0000001f3f077899 */ /* 0x000fe40008011410 */
[----:B------:R-:W-:Y:S01]  /*1cc0*/  IMAD.WIDE.U32 R4, R0, UR56, R4 ;  /* 0x0000003800047c25 */ /* 0x000fe2000f8e0004 */
[----:B------:R-:W-:Y:S02]  /*1cd0*/  SHF.R.S32.HI R0, RZ, 0x5, R6 ;  /* 0x00000005ff007819 */ /* 0x000fe40000011406 */
[----:B------:R-:W-:Y:S01]  /*1ce0*/  IADD3.X R6, R21, UR19, RZ, P0, !PT ;  /* 0x0000001315067c10 */ /* 0x000fe200087fe4ff */
[----:B------:R-:W-:Y:S01]  /*1cf0*/  VIADD R5, R5, UR5 ;  /* 0x0000000505057c36 */ /* 0x000fe20008000000 */
[----:B------:R-:W-:Y:S01]  /*1d00*/  UIMAD UR5, UR13, UR8, URZ ;  /* 0x000000080d0572a4 */ /* 0x000fe2000f8e023f */
[----:B------:R-:W-:-:S02]  /*1d10*/  IMAD R11, R0, UR17, R11 ;  /* 0x00000011000b7c24 */ /* 0x000fc4000f8e020b */
[----:B------:R-:W-:Y:S01]  /*1d20*/  IMAD R6, R6, UR36, RZ ;  /* 0x0000002406067c24 */ /* 0x000fe2000f8e02ff */
[----:B------:R-:W-:Y:S01]  /*1d30*/  UIMAD UR13, UR56, UR9, UR5 ;  /* 0x00000009380d72a4 */ /* 0x000fe2000f8e0205 */
[----:B------:R-:W-:Y:S01]  /*1d40*/  IMAD R0, R21, R14, RZ ;  /* 0x0000000e15007224 */ /* 0x000fe200078e02ff */
[----:B------:R-:W-:Y:S01]  /*1d50*/  UIADD3.X UR5, UR49, UR7, UR54, UP1, UP0 ;  /* 0x0000000731057290 */ /* 0x000fe20008fe0436 */
[C---:B------:R-:W-:Y:S01]  /*1d60*/  IMAD R12, R8.reuse, UR37, R6 ;  /* 0x00000025080c7c24 */ /* 0x040fe2000f8e0206 */
[----:B------:R-:W-:Y:S01]  /*1d70*/  UIADD3 UR7, UP1, UP0, UR52, UR12, UR55 ;  /* 0x0000000c34077290 */ /* 0x000fe2000f83e037 */
[----:B------:R-:W-:-:S03]  /*1d80*/  IMAD.WIDE.U32 R8, R8, UR36, R22 ;  /* 0x0000002408087c25 */ /* 0x000fc6000f8e0016 */
[----:B------:R-:W-:Y:S01]  /*1d90*/  UIADD3.X UR5, UR53, UR5, UR21, UP1, UP0 ;  /* 0x0000000535057290 */ /* 0x000fe20008fe0415 */
[C---:B------:R-:W-:Y:S01]  /*1da0*/  IMAD R0, R3.reuse, R15, R0 ;  /* 0x0000000f03007224 */ /* 0x040fe200078e0200 */
[----:B------:R-:W-:Y:S01]  /*1db0*/  IADD3 R8, P0, R8, UR58, RZ ;  /* 0x0000003a08087c10 */ /* 0x000fe2000ff1e0ff */
[----:B------:R-:W-:Y:S01]  /*1dc0*/  IMAD.WIDE.U32 R6, R3, R14, R4 ;  /* 0x0000000e03067225 */ /* 0x000fe200078e0004 */
[----:B------:R-:W-:Y:S02]  /*1dd0*/  ULDC.64 UR58, c[0x0][0x478] ;  /* 0x00011e00003a7ab9 */ /* 0x000fe40000000a00 */
[----:B------:R-:W-:Y:S01]  /*1de0*/  IADD3.X R9, R9, UR50, R12, P0, !PT ;  /* 0x0000003209097c10 */ /* 0x000fe200087fe40c */
[----:B------:R-:W-:Y:S01]  /*1df0*/  IMAD.IADD R0, R7, 0x1, R0 ;  /* 0x0000000107007824 */ /* 0x000fe200078e0200 */
[----:B------:R-:W-:Y:S01]  /*1e00*/  LEA R16, P0, R6, UR14, 0x1 ;  /* 0x0000000e06107c11 */ /* 0x000fe2000f8008ff */
[----:B------:R-:W-:Y:S01]  /*1e10*/  IMAD.U32 R4, RZ, RZ, UR8 ;  /* 0x00000008ff047e24 */ /* 0x000fe2000f8e00ff */
[----:B------:R-:W-:-:S02]  /*1e20*/  UIMAD.WIDE UR8, UR18, 0x4, UR42 ;  /* 0x00000004120878a5 */ /* 0x000fc4000f8e022a */
[----:B------:R-:W-:Y:S01]  /*1e30*/  LEA.HI.X R17, R6, UR15, R0, 0x1, P0 ;  /* 0x0000000f06117c11 */ /* 0x000fe200080f0c00 */
[----:B------:R-:W-:Y:S01]  /*1e40*/  IMAD.WIDE.U32 R4, R4, UR56, R8 ;  /* 0x0000003804047c25 */ /* 0x000fe2000f8e0008 */
[----:B------:R-:W-:Y:S01]  /*1e50*/  PLOP3.LUT P0, PT, PT, PT, UP2, 0x80, 0x0 ;  /* 0x000000000000781c */ /* 0x000fe20003f0f028 */
[----:B------:R-:W-:Y:S01]  /*1e60*/  UIMAD.WIDE UR20, UR20, 0x4, UR58 ;  /* 0x00000004141478a5 */ /* 0x000fe2000f8e023a */
[----:B------:R-:W-:Y:S01]  /*1e70*/  IADD3 R0, P2, R11, UR7, RZ ;  /* 0x000000070b007c10 */ /* 0x000fe2000ff5e0ff */
[----:B------:R-:W-:Y:S01]  /*1e80*/  VIADD R6, R5, UR13 ;  /* 0x0000000d05067c36 */ /* 0x000fe20008000000 */
[----:B------:R-:W-:Y:S02]  /*1e90*/  LEA R12, P3, R4, UR38, 0x1 ;  /* 0x00000026040c7c11 */ /* 0x000fe4000f8608ff */
[----:B------:R-:W-:Y:S02]  /*1ea0*/  LEA R20, P1, R0, UR28, 0x2 ;  /* 0x0000001c00147c11 */ /* 0x000fe4000f8210ff */
[----:B------:R-:W-:-:S02]  /*1eb0*/  LEA.HI.X.SX32 R5, R11, UR5, 0x1, P2 ;  /* 0x000000050b057c11 */ /* 0x000fc400090f0eff */
[----:B------:R-:W-:Y:S02]  /*1ec0*/  LEA.HI.X R13, R4, UR39, R6, 0x1, P3 ;  /* 0x00000027040d7c11 */ /* 0x000fe400098f0c06 */
[----:B------:R-:W-:Y:S01]  /*1ed0*/  LEA.HI.X R19, R0, UR29, R5, 0x2, P1 ;  /* 0x0000001d00137c11 */ /* 0x000fe200088f1405 */
[----:B---3--:R-:W-:Y:S06]  /*1ee0*/  @!P0 BRA `(.L_x_379) ;  /* 0x0000007c00a88947 */ /* 0x008fec0003800000 */
[----:B------:R-:W2:Y:S01]  /*1ef0*/  LDL R24, [R1+0x60] ;  /* 0x0000600001187983 */ /* 0x000ea20000100800 */
        /* <DEDUP_REMOVED lines=21> */
[----:B------:R-:W-:-:S10]  /*2050*/  IMAD R11, R10, UR19, R0 ;  /* 0x000000130a0b7c24 */ /* 0x000fd4000f8e0200 */
[----:B------:R-:W-:Y:S01]  /*2060*/  @P0 BAR.SYNC.DEFER_BLOCKING 0x0 ;  /* 0x0000000000000b1d */ /* 0x000fe20000010000 */
[----:B------:R-:W-:Y:S01]  /*2070*/  UIADD3 UR9, UR8, -UR9, URZ ;  /* 0x8000000908097290 */ /* 0x000fe2000fffe03f */
[----:B------:R-:W-:Y:S01]  /*2080*/  ISETP.GE.AND P4, PT, R6, UR5, PT ;  /* 0x0000000506007c0c */ /* 0x000fe2000bf86270 */
[----:B------:R-:W-:Y:S01]  /*2090*/  IMAD.WIDE.U32 R4, R10, UR18, R4 ;  /* 0x000000120a047c25 */ /* 0x000fe2000f8e0004 */
[----:B------:R-:W-:Y:S01]  /*20a0*/  ISETP.GE.AND P5, PT, R3, UR5, PT ;  /* 0x0000000503007c0c */ /* 0x000fe2000bfa6270 */
[----:B------:R-:W-:Y:S01]  /*20b0*/  UISETP.NE.AND UP0, UPT, UR9, 0x1, UPT ;  /* 0x000000010900788c */ /* 0x000fe2000bf05270 */
[----:B------:R-:W-:Y:S01]  /*20c0*/  UMOV UR15, UR20 ;  /* 0x00000014000f7c82 */ /* 0x000fe20008000000 */
[----:B------:R-:W-:Y:S01]  /*20d0*/  UMOV UR14, UR21 ;  /* 0x00000015000e7c82 */ /* 0x000fe20008000000 */
[----:B------:R-:W-:-:S03]  /*20e0*/  IMAD.IADD R11, R5, 0x1, R11 ;  /* 0x00000001050b7824 */ /* 0x000fc600078e020b */
[----:B------:R-:W-:Y:S02]  /*20f0*/  PLOP3.LUT P0, PT, PT, PT, UP0, 0x80, 0x0 ;  /* 0x000000000000781c */ /* 0x000fe40003f0f008 */
[C---:B--2---:R-:W-:Y:S01]  /*2100*/  LEA R0, R24.reuse, UR4, 0x1 ;  /* 0x0000000418007c11 */ /* 0x044fe2000f8e08ff */
[----:B------:R-:W-:-:S04]  /*2110*/  VIADD R6, R24, 0x1000 ;  /* 0x0000100018067836 */ /* 0x000fc80000000000 */
[----:B------:R1:W-:Y:S01]  /*2120*/  @P1 STS [R0+0x8000], RZ ;  /* 0x008000ff00001388 */ /* 0x0003e20000000800 */
[----:B------:R-:W-:-:S03]  /*2130*/  SEL R171, R6, R24, !P0 ;  /* 0x0000001806ab7207 */ /* 0x000fc60004000000 */
        /* <DEDUP_REMOVED lines=22> */
.L_x_381:
[----:B------:R-:W-:Y:S05]  /*22a0*/  BSYNC B0 ;  /* 0x0000000000007941 */ /* 0x000fea0003800000 */
.L_x_380:
        /* <DEDUP_REMOVED lines=22> */
.L_x_383:
[----:B------:R-:W-:Y:S05]  /*2410*/  BSYNC B0 ;  /* 0x0000000000007941 */ /* 0x000fea0003800000 */
.L_x_382:
[----:B------:R-:W-:Y:S01]  /*2420*/  IMAD.MOV.U32 R6, RZ, RZ, R16 ;  /* 0x000000ffff067224 */ /* 0x000fe200078e0010 */
[----:B------:R-:W-:Y:S01]  /*2430*/  MOV R7, R17 ;  /* 0x0000001100077202 */ /* 0x000fe20000000f00 */
[----:B------:R-:W0:Y:S01]  /*2440*/  LDGDEPBAR ;  /* 0x00000000000079af */ /* 0x000e220000000000 */
[----:B------:R-:W-:Y:S01]  /*2450*/  BSSY B0, `(.L_x_384) ;  /* 0x0000012000007945 */ /* 0x000fe20003800000 */
[----:B------:R-:W-:Y:S02]  /*2460*/  LEA R171, R171, UR4, 0x1 ;  /* 0x00000004abab7c11 */ /* 0x000fe4000f8e08ff */
[----:B------:R1:W-:Y:S04]  /*2470*/  STL.64 [R1+0x10], R12 ;  /* 0x0000100c01007387 */ /* 0x0003e80000100a00 */
[----:B------:R1:W-:Y:S04]  /*2480*/  STL.64 [R1+0x8], R6 ;  /* 0x0000080601007387 */ /* 0x0003e80000100a00 */
        /* <DEDUP_REMOVED lines=14> */
.L_x_385:
[----:B------:R-:W-:Y:S05]  /*2570*/  BSYNC B0 ;  /* 0x0000000000007941 */ /* 0x000fea0003800000 */
.L_x_384:
[----:B------:R1:W-:Y:S01]  /*2580*/  @P4 STS.128 [R0+0x5000], RZ ;  /* 0x005000ff00004388 */ /* 0x0003e20000000c00 */
[----:B------:R-:W-:Y:S04]  /*2590*/  BSSY B0, `(.L_x_386) ;  /* 0x000000c000007945 */ /* 0x000fe80003800000 */
[----:B------:R-:W-:Y:S05]  /*25a0*/  @P4 BRA `(.L_x_387) ;  /* 0x0000000000284947 */ /* 0x000fea0003800000 */
[----:B------:R-:W-:Y:S02]  /*25b0*/  ULDC UR7, c[0x0][0x2d0] ;  /* 0x0000b40000077ab9 */ /* 0x000fe40000000800 */
[----:B------:R-:W-:-:S13]  /*25c0*/  ISETP.GE.AND P3, PT, R22, UR7, PT ;  /* 0x0000000716007c0c */ /* 0x000fda000bf66270 */
[----:B------:R1:W-:Y:S01]  /*25d0*/  @P3 STS.128 [R0+0x5000], RZ ;  /* 0x005000ff00003388 */ /* 0x0003e20000000c00 */
[----:B------:R-:W-:Y:S05]  /*25e0*/  @P3 BRA `(.L_x_387) ;  /* 0x0000000000183947 */ /* 0x000fea0003800000 */
[----:B---3--:R-:W-:-:S04]  /*25f0*/  LEA R4, P3, R14, R6, 0x7 ;  /* 0x000000060e047211 */ /* 0x008fc800078638ff */
[----:B------:R-:W-:-:S05]  /*2600*/  LEA.HI.X R5, R14, R7, R15, 0x7, P3 ;  /* 0x000000070e057211 */ /* 0x000fca00018f3c0f */
[----:B------:R-:W-:Y:S01]  /*2610*/  @!PT LDS RZ, [RZ] ;  /* 0x00000000fffff984 */ /* 0x000fe20000000800 */
[----:B------:R-:W-:Y:S01]  /*2620*/  @!PT LDS RZ, [RZ] ;  /* 0x00000000fffff984 */ /* 0x000fe20000000800 */
[----:B------:R-:W-:Y:S01]  /*2630*/  @!PT LDS RZ, [RZ] ;  /* 0x00000000fffff984 */ /* 0x000fe20000000800 */
[----:B------:R3:W-:Y:S04]  /*2640*/  LDGSTS.E.BYPASS.LTC128B.128 [R0+0x5000], desc[UR10][R4.64] ;  /* 0x0500000004007fae */ /* 0x0007e8000b901d4a */
.L_x_387:
[----:B------:R-:W-:Y:S05]  /*2650*/  BSYNC B0 ;  /* 0x0000000000007941 */ /* 0x000fea0003800000 */
.L_x_386:
[----:B------:R-:W5:Y:S01]  /*2660*/  LDL R16, [R1+0x68] ;  /* 0x0000680001107983 */ /* 0x000f620000100800 */
[----:B------:R-:W-:Y:S01]  /*2670*/  BSSY B0, `(.L_x_388) ;  /* 0x0000013000007945 */ /* 0x000fe20003800000 */
[----:B---3--:R-:W-:Y:S02]  /*2680*/  MOV R5, UR24 ;  /* 0x0000001800057c02 */ /* 0x008fe40008000f00 */
[----:B------:R3:W-:Y:S04]  /*2690*/  @P5 STS [R171], RZ ;  /* 0x000000ffab005388 */ /* 0x0007e80000000800 */
[----:B------:R3:W-:Y:S04]  /*26a0*/  @P5 STS [R171+0x4], RZ ;  /* 0x000004ffab005388 */ /* 0x0007e80000000800 */
[----:B------:R3:W-:Y:S04]  /*26b0*/  @P5 STS [R171+0x8], RZ ;  /* 0x000008ffab005388 */ /* 0x0007e80000000800 */
[----:B------:R3:W-:Y:S01]  /*26c0*/  @P5 STS [R171+0xc], RZ ;  /* 0x00000cffab005388 */ /* 0x0007e20000000800 */
[----:B-----5:R-:W-:Y:S01]  /*26d0*/  IADD3 R4, R16, 0x48, RZ ;  /* 0x0000004810047810 */ /* 0x020fe20007ffe0ff */
[----:B---3--:R-:W-:Y:S05]  /*26e0*/  @P5 BRA `(.L_x_389) ;  /* 0x00000000002c5947 */ /* 0x008fea0003800000 */
        /* <DEDUP_REMOVED lines=11> */
.L_x_389:
[----:B------:R-:W-:Y:S05]  /*27a0*/  BSYNC B0 ;  /* 0x0000000000007941 */ /* 0x000fea0003800000 */
.L_x_388:
        /* <DEDUP_REMOVED lines=21> */
.L_x_391:
[----:B------:R-:W-:Y:S05]  /*2900*/  BSYNC B0 ;  /* 0x0000000000007941 */ /* 0x000fea0003800000 */
.L_x_390:
        /* <DEDUP_REMOVED lines=8> */
[----:B------:R-:W-:Y:S01]  /*2990*/  VIADD R5, R16, 0x40 ;  /* 0x0000004010057836 */ /* 0x000fe20000000000 */
        /* <DEDUP_REMOVED lines=40> */
.L_x_393:
[----:B------:R-:W-:Y:S05]  /*2c20*/  BSYNC B0 ;  /* 0x0000000000007941 */ /* 0x000fea0003800000 */
.L_x_392:
        /* <DEDUP_REMOVED lines=22> */
.L_x_395:
[----:B------:R-:W-:Y:S05]  /*2d90*/  BSYNC B0 ;  /* 0x0000000000007941 */ /* 0x000fea0003800000 */
.L_x_394:
[----:B-12-4-:R-:W-:Y:S01]  /*2da0*/  IMAD.MOV.U32 R0, RZ, RZ, 0x7f800000 ;  /* 0x7f800000ff007424 */ /* 0x016fe200078e00ff */
[----:B------:R-:W0:Y:S01]  /*2db0*/  LDGDEPBAR ;  /* 0x00000000000079af */ /* 0x000e220000000000 */
[----:B------:R-:W-:Y:S01]  /*2dc0*/  IMAD.MOV.U32 R3, RZ, RZ, 0x7f800000 ;  /* 0x7f800000ff037424 */ /* 0x000fe200078e00ff */
[----:B------:R-:W-:Y:S01]  /*2dd0*/  ULDC UR33, c[0x0][0x2d0] ;  /* 0x0000b40000217ab9 */ /* 0x000fe20000000800 */
[----:B------:R-:W-:Y:S02]  /*2de0*/  IMAD.MOV.U32 R7, RZ, RZ, 0x7f800000 ;  /* 0x7f800000ff077424 */ /* 0x000fe400078e00ff */
[----:B------:R-:W-:Y:S01]  /*2df0*/  IMAD.MOV.U32 R6, RZ, RZ, 0x7f800000 ;  /* 0x7f800000ff067424 */ /* 0x000fe200078e00ff */
[----:B------:R-:W2:Y:S04]  /*2e00*/  @!P3 LDG.E R0, desc[UR10][R14.64] ;  /* 0x0000000a0e00b981 */ /* 0x000ea8000c1e1900 */
[----:B------:R-:W-:Y:S01]  /*2e10*/  STL [R1+0x2c], R20 ;  /* 0x00002c1401007387 */ /* 0x000fe20000100800 */
[----:B------:R-:W-:Y:S01]  /*2e20*/  VIADD R148, R161, 0x1000 ;  /* 0x00001000a1947836 */ /* 0x000fe20000000000 */
[----:B------:R-:W-:-:S02]  /*2e30*/  UIADD3 UR5, UR26, 0x80, URZ ;  /* 0x000000801a057890 */ /* 0x000fc4000fffe03f */
[----:B------:R-:W4:Y:S01]  /*2e40*/  @!P4 LDG.E R3, desc[UR10][R4.64+0x100] ;  /* 0x0001000a0403c981 */ /* 0x000f22000c1e1900 */
[----:B------:R-:W-:Y:S01]  /*2e50*/  IMAD.SHL.U32 R154, R161, 0x2, RZ ;  /* 0x00000002a19a7824 */ /* 0x000fe200078e00ff */
[----:B------:R-:W-:Y:S02]  /*2e60*/  CS2R R94, SRZ ;  /* 0x00000000005e7805 */ /* 0x000fe4000001ff00 */
[----:B------:R-:W-:Y:S01]  /*2e70*/  CS2R R92, SRZ ;  /* 0x00000000005c7805 */ /* 0x000fe2000001ff00 */
[----:B------:R-:W5:Y:S01]  /*2e80*/  @!P6 LDG.E R7, desc[UR10][R4.64] ;  /* 0x0000000a0407e981 */ /* 0x000f62000c1e1900 */
[----:B------:R-:W-:Y:S02]  /*2e90*/  CS2R R98, SRZ ;  /* 0x0000000000627805 */ /* 0x000fe4000001ff00 */
[----:B------:R-:W-:Y:S02]  /*2ea0*/  CS2R R96, SRZ ;  /* 0x0000000000607805 */ /* 0x000fe4000001ff00 */
[----:B------:R-:W-:Y:S01]  /*2eb0*/  CS2R R90, SRZ ;  /* 0x00000000005a7805 */ /* 0x000fe2000001ff00 */
[----:B------:R1:W3:Y:S01]  /*2ec0*/  @!P5 LDG.E R6, desc[UR10][R4.64+0x20] ;  /* 0x0000200a0406d981 */ /* 0x0002e2000c1e1900 */
        /* <DEDUP_REMOVED lines=9> */
[----:B------:R-:W-:Y:S01]  /*2f60*/  CS2R R74, SRZ ;  /* 0x00000000004a7805 */ /* 0x000fe2000001ff00 */
[----:B------:R-:W-:Y:S01]  /*2f70*/  STL [R1+0x28], R19 ;  /* 0x0000281301007387 */ /* 0x000fe20000100800 */
[----:B------:R-:W-:Y:S02]  /*2f80*/  CS2R R72, SRZ ;  /* 0x0000000000487805 */ /* 0x000fe4000001ff00 */
[----:B------:R-:W-:Y:S02]  /*2f90*/  CS2R R70, SRZ ;  /* 0x0000000000467805 */ /* 0x000fe4000001ff00 */
[----:B------:R-:W-:Y:S01]  /*2fa0*/  CS2R R68, SRZ ;  /* 0x0000000000447805 */ /* 0x000fe2000001ff00 */
[----:B------:R-:W-:Y:S02]  /*2fb0*/  USHF.L.U32 UR31, UR17, 0x3, URZ ;  /* 0x00000003111f7899 */ /* 0x000fe4000800063f */
[----:B------:R-:W-:Y:S02]  /*2fc0*/  USHF.L.U32 UR30, UR17, 0x4, URZ ;  /* 0x00000004111e7899 */ /* 0x000fe4000800063f */
[----:B------:R-:W-:-:S02]  /*2fd0*/  UIMAD UR29, UR17, 0x18, URZ ;  /* 0x00000018111d78a4 */ /* 0x000fc4000f8e023f */
[----:B------:R-:W-:Y:S02]  /*2fe0*/  USHF.L.U32 UR28, UR17, 0x5, URZ ;  /* 0x00000005111c7899 */ /* 0x000fe4000800063f */
[----:B------:R-:W-:Y:S02]  /*2ff0*/  UIMAD UR27, UR17, 0x28, URZ ;  /* 0x00000028111b78a4 */ /* 0x000fe4000f8e023f */
[----:B------:R-:W-:Y:S01]  /*3000*/  UIMAD UR25, UR17, 0x38, URZ ;  /* 0x00000038111978a4 */ /* 0x000fe2000f8e023f */
[----:B------:R-:W2:Y:S01]  /*3010*/  LDSM.16.M88.4 R116, [R149+0x8000] ;  /* 0x008000009574783b */ /* 0x000ea20000000200 */
[----:B------:R-:W-:Y:S02]  /*3020*/  USHF.L.U32 UR24, UR17, 0x6, URZ ;  /* 0x0000000611187899 */ /* 0x000fe4000800063f */
[----:B------:R-:W-:Y:S01]  /*3030*/  UIMAD UR23, UR17, 0x48, URZ ;  /* 0x00000048111778a4 */ /* 0x000fe2000f8e023f */
[----:B------:R-:W2:Y:S01]  /*3040*/  LDSM.16.M88.4 R120, [R149+0x8400] ;  /* 0x008400009578783b */ /* 0x000ea20000000200 */
[----:B------:R-:W-:-:S02]  /*3050*/  UIMAD UR22, UR17, 0x50, URZ ;  /* 0x00000050111678a4 */ /* 0x000fc4000f8e023f */
[----:B------:R-:W-:Y:S01]  /*3060*/  UIMAD UR21, UR17, 0x58, URZ ;  /* 0x00000058111578a4 */ /* 0x000fe2000f8e023f */
[----:B------:R-:W2:Y:S01]  /*3070*/  LDSM.16.M88.4 R124, [R149+0x8800] ;  /* 0x00880000957c783b */ /* 0x000ea20000000200 */
[----:B------:R-:W-:Y:S02]  /*3080*/  UIMAD UR20, UR17, 0x60, URZ ;  /* 0x00000060111478a4 */ /* 0x000fe4000f8e023f */
[----:B------:R-:W-:Y:S01]  /*3090*/  UIMAD UR19, UR17, 0x68, URZ ;  /* 0x00000068111378a4 */ /* 0x000fe2000f8e023f */
[----:B------:R-:W2:Y:S01]  /*30a0*/  LDSM.16.M88.4 R128, [R149+0x8c00] ;  /* 0x008c00009580783b */ /* 0x000ea20000000200 */
[----:B------:R-:W-:Y:S02]  /*30b0*/  UIMAD UR18, UR17, 0x70, URZ ;  /* 0x00000070111278a4 */ /* 0x000fe4000f8e023f */
[----:B------:R-:W-:Y:S01]  /*30c0*/  UIADD3 UR16, -UR16, URZ, URZ ;  /* 0x0000003f10107290 */ /* 0x000fe2000fffe13f */
[----:B------:R-:W2:Y:S01]  /*30d0*/  LDSM.16.M88.4 R132, [R150+0x8000] ;  /* 0x008000009684783b */ /* 0x000ea20000000200 */
[----:B------:R-:W-:-:S03]  /*30e0*/  ULDC UR7, c[0x0][0x2ec] ;  /* 0x0000bb0000077ab9 */ /* 0x000fc60000000800 */
[----:B------:R-:W2:Y:S04]  /*30f0*/  LDSM.16.M88.4 R136, [R150+0x8400] ;  /* 0x008400009688783b */ /* 0x000ea80000000200 */
[----:B------:R-:W2:Y:S04]  /*3100*/  LDSM.16.M88.4 R140, [R150+0x8800] ;  /* 0x00880000968c783b */ /* 0x000ea80000000200 */
[----:B------:R-:W2:Y:S01]  /*3110*/  LDSM.16.M88.4 R144, [R150+0x8c00] ;  /* 0x008c00009690783b */ /* 0x000ea20000000200 */
[----:B-1----:R-:W-:Y:S01]  /*3120*/  SHF.L.U64.HI R5, R16, 0x2, R13 ;  /* 0x0000000210057819 */ /* 0x002fe2000001020d */
[----:B------:R-:W-:Y:S01]  /*3130*/  VIADD R4, R156, 0x1000 ;  /* 0x000010009c047836 */ /* 0x000fe20000000000 */
[----:B------:R-:W-:Y:S01]  /*3140*/  SEL R148, R148, R161, !P0 ;  /* 0x000000a194947207 */ /* 0x000fe20004000000 */
[----:B------:R-:W-:-:S03]  /*3150*/  UIMAD UR26, UR17, 0x30, URZ ;  /* 0x00000030111a78a4 */ /* 0x000fc6000f8e023f */
[----:B------:R-:W-:Y:S01]  /*3160*/  LEA R148, R148, UR4, 0x1 ;  /* 0x0000000494947c11 */ /* 0x000fe2000f8e08ff */
[----:B------:R-:W-:Y:S02]  /*3170*/  UISETP.GE.AND UP0, UPT, UR5, UR6, UPT ;  /* 0x000000060500728c */ /* 0x000fe4000bf06270 */
[----:B------:R-:W-:Y:S01]  /*3180*/  UIMAD UR17, UR17, 0x78, URZ ;  /* 0x00000078111178a4 */ /* 0x000fe2000f8e023f */
[----:B------:R-:W-:Y:S01]  /*3190*/  ULDC UR5, c[0x0][0x39c] ;  /* 0x0000e70000057ab9 */ /* 0x000fe20000000800 */
[----:B--2---:R1:W-:Y:S04]  /*31a0*/  STL [R1+0x44], R0 ;  /* 0x0000440001007387 */ /* 0x0043e80000100800 */
[----:B----4-:R2:W-:Y:S01]  /*31b0*/  STL [R1+0x40], R3 ;  /* 0x0000400301007387 */ /* 0x0105e20000100800 */
[----:B-1----:R-:W-:-:S02]  /*31c0*/  VIADD R0, R16, 0xffffff80 ;  /* 0xffffff8010007836 */ /* 0x002fc40000000000 */
[----:B--2---:R-:W-:-:S05]  /*31d0*/  IMAD.SHL.U32 R3, R16, 0x4, RZ ;  /* 0x0000000410037824 */ /* 0x004fca00078e00ff */
[----:B------:R1:W-:Y:S04]  /*31e0*/  STL [R1+0x5c], R3 ;  /* 0x00005c0301007387 */ /* 0x0003e80000100800 */
[----:B-----5:R-:W-:Y:S04]  /*31f0*/  STL [R1+0x48], R7 ;  /* 0x0000480701007387 */ /* 0x020fe80000100800 */
[----:B---3--:R-:W-:Y:S04]  /*3200*/  STL [R1+0x4c], R6 ;  /* 0x00004c0601007387 */ /* 0x008fe80000100800 */
[----:B------:R-:W-:Y:S01]  /*3210*/  STL [R1+0x58], R5 ;  /* 0x0000580501007387 */ /* 0x000fe20000100800 */
[----:B-1----:R-:W-:-:S04]  /*3220*/  SHF.R.S32.HI R3, RZ, 0x1f, R0 ;  /* 0x0000001fff037819 */ /* 0x002fc80000011400 */
[C---:B------:R-:W-:Y:S01]  /*3230*/  SHF.L.U64.HI R3, R0.reuse, 0x2, R3 ;  /* 0x0000000200037819 */ /* 0x040fe20000010203 */
[----:B------:R-:W-:-:S04]  /*3240*/  IMAD.SHL.U32 R0, R0, 0x4, RZ ;  /* 0x0000000400007824 */ /* 0x000fc800078e00ff */
[----:B------:R1:W-:Y:S04]  /*3250*/  STL [R1+0x54], R3 ;  /* 0x0000540301007387 */ /* 0x0003e80000100800 */
[----:B------:R2:W-:Y:S04]  /*3260*/  STL [R1+0x50], R0 ;  /* 0x0000500001007387 */ /* 0x0005e80000100800 */
[----:B------:R2:W-:Y:S01]  /*3270*/  STL [R1+0x30], R171 ;  /* 0x000030ab01007387 */ /* 0x0005e20000100800 */
[----:B-1----:R-:W-:-:S04]  /*3280*/  SEL R3, R4, R156, !P0 ;  /* 0x0000009c04037207 */ /* 0x002fc80004000000 */
[----:B------:R-:W-:-:S07]  /*3290*/  LEA R3, R3, UR4, 0x1 ;  /* 0x0000000403037c11 */ /* 0x000fce000f8e08ff */
.L_x_398:
[----:B------:R-:W0:Y:S01]  /*32a0*/  LDGDEPBAR ;  /* 0x00000000000079af */ /* 0x000e220000000000 */
[----:B------:R-:W-:Y:S01]  /*32b0*/  IMAD.IADD R112, R155, 0x1, R148 ;  /* 0x000000019b707824 */ /* 0x000fe200078e0294 */
[----:B------:R-:W-:Y:S01]  /*32c0*/  PLOP3.LUT P1, PT, PT, PT, UP0, 0x80, 0x0 ;  /* 0x000000000000781c */ /* 0x000fe20003f2f008 */
[----:B------:R-:W-:Y:S05]  /*32d0*/  UISETP.GE.AND UP3, UPT, UR8, 0x1, UPT ;  /* 0x000000010800788c */ /* 0x000fea000bf66270 */
[----:B--2---:R-:W2:Y:S01]  /*32e0*/  LDL R0, [R1+0x64] ;  /* 0x0000640001007983 */ /* 0x004ea20000100800 */
        /* <DEDUP_REMOVED lines=122> */
[----:B------:R-:W-:Y:S02]  /*3a90*/  @P1 FSEL R8, R99, -INF , !P4 ;  /* 0xff80000063081808 */ /* 0x000fe40006000000 */
        /* <DEDUP_REMOVED lines=195> */
[----:B------:R-:W-:Y:S09]  /*46d0*/  FFMA.FTZ R12, R12, UR7, -R8 ;  /* 0x000000070c0c7c23 */ /* 0x000ff20008010808 */
        /* <DEDUP_REMOVED lines=27> */
[----:B--2---:R-:W-:Y:S01]  /*4890*/  STL [R1+0x4], R15 ;  /* 0x0000040f01007387 */ /* 0x004fe20000100800 */
[----:B------:R-:W-:Y:S07]  /*48a0*/  IMAD.MOV.U32 R5, RZ, RZ, R198 ;  /* 0x000000ffff057224 */ /* 0x000fee00078e00c6 */
[----:B------:R1:W2:Y:S10]  /*48b0*/  MUFU.EX2 R16, R4 ;  /* 0x0000000400107308 */ /* 0x0002b40000000800 */
[----:B------:R-:W-:Y:S01]  /*48c0*/  MUFU.TANH R164, R51 ;  /* 0x0000003300a47308 */ /* 0x000fe20000002400 */
[----:B-1----:R-:W-:Y:S01]  /*48d0*/  @P0 VIADD R4, R11, 0x18 ;  /* 0x000000180b040836 */ /* 0x002fe20000000000 */
[----:B------:R-:W-:Y:S01]  /*48e0*/  PLOP3.LUT P0, PT, PT, PT, UP0, 0x80, 0x0 ;  /* 0x000000000000781c */ /* 0x000fe20003f0f008 */
[----:B--2---:R-:W-:Y:S03]  /*48f0*/  STL [R1], R16 ;  /* 0x0000001001007387 */ /* 0x004fe60000100800 */
[----:B------:R-:W-:Y:S01]  /*4900*/  @P3 ISETP.GE.AND P3, PT, R4, UR6, PT ;  /* 0x0000000604003c0c */ /* 0x000fe2000bf66270 */
[----:B------:R-:W2:Y:S01]  /*4910*/  LDL R108, [R1+0x5c] ;  /* 0x00005c00016c7983 */ /* 0x000ea20000100800 */
        /* <DEDUP_REMOVED lines=25> */
[----:B------:R-:W-:Y:S01]  /*4ab0*/  FFMA.FTZ R12, R12, UR7, -R10 ;  /* 0x000000070c0c7c23 */ /* 0x000fe2000801080a */
        /* <DEDUP_REMOVED lines=65> */
[--C-:B------:R-:W-:Y:S01]  /*4ed0*/  FFMA.FTZ R4, R5, UR7, -R9.reuse ;  /* 0x0000000705047c23 */ /* 0x100fe20008010809 */
[----:B------:R-:W-:Y:S01]  /*4ee0*/  IMAD.MOV.U32 R5, RZ, RZ, R188 ;  /* 0x000000ffff057224 */ /* 0x000fe200078e00bc */
[----:B------:R-:W-:Y:S01]  /*4ef0*/  @P1 FSEL R5, R188, -INF , !P3 ;  /* 0xff800000bc051808 */ /* 0x000fe20005800000 */
[----:B------:R-:W1:Y:S01]  /*4f00*/  MUFU.TANH R173, R56 ;  /* 0x0000003800ad7308 */ /* 0x000e620000002400 */
[----:B------:R-:W-:Y:S01]  /*4f10*/  PLOP3.LUT P1, PT, PT, PT, UP0, 0x80, 0x0 ;  /* 0x000000000000781c */ /* 0x000fe20003f2f008 */
[----:B---3--:R-:W-:Y:S02]  /*4f20*/  IMAD.MOV.U32 R7, RZ, RZ, R162 ;  /* 0x000000ffff077224 */ /* 0x008fe400078e00a2 */
[----:B------:R-:W-:Y:S06]  /*4f30*/  FFMA.FTZ R5, R5, UR7, -R8 ;  /* 0x0000000705057c23 */ /* 0x000fec0008010808 */
[----:B------:R3:W-:Y:S10]  /*4f40*/  MUFU.EX2 R185, R4 ;  /* 0x0000000400b97308 */ /* 0x0007f40000000800 */
[----:B------:R4:W-:Y:S10]  /*4f50*/  MUFU.EX2 R215, R5 ;  /* 0x0000000500d77308 */ /* 0x0009f40000000800 */
[----:B------:R-:W-:Y:S01]  /*4f60*/  MUFU.TANH R174, R57 ;  /* 0x0000003900ae7308 */ /* 0x000fe20000002400 */
[--C-:B---3--:R-:W-:Y:S01]  /*4f70*/  FFMA.FTZ R4, R12, UR7, -R9.reuse ;  /* 0x000000070c047c23 */ /* 0x108fe20008010809 */
        /* <DEDUP_REMOVED lines=19> */
[----:B-1----:R-:W-:Y:S01]  /*50b0*/  FFMA.FTZ R4, R5, UR7, -R0 ;  /* 0x0000000705047c23 */ /* 0x002fe20008010800 */
        /* <DEDUP_REMOVED lines=57> */
[----:B------:R-:W-:Y:S04]  /*5450*/  FFMA.FTZ R4, R4, UR7, -R9 ;  /* 0x0000000704047c23 */ /* 0x000fe80008010809 */
[----:B------:R1:W-:Y:S08]  /*5460*/  MUFU.EX2 R169, R4 ;  /* 0x0000000400a97308 */ /* 0x0003f00000000800 */
[----:B------:R-:W-:Y:S02]  /*5470*/  @P5 ISETP.GE.AND P5, PT, R6, UR6, PT ;  /* 0x0000000606005c0c */ /* 0x000fe4000bfa6270 */
[----:B------:R-:W-:Y:S02]  /*5480*/  @P2 IADD3 R6, R11, 0x38, RZ ;  /* 0x000000380b062810 */ /* 0x000fe40007ffe0ff */
[----:B------:R-:W-:Y:S02]  /*5490*/  @P0 FSEL R5, R70, -INF , !P5 ;  /* 0xff80000046050808 */ /* 0x000fe40006800000 */
[----:B------:R-:W-:Y:S02]  /*54a0*/  PLOP3.LUT P0, PT, PT, PT, UP0, 0x80, 0x0 ;  /* 0x000000000000781c */ /* 0x000fe40003f0f008 */
[----:B------:R-:W-:Y:S01]  /*54b0*/  @P6 ISETP.GE.AND P6, PT, R6, UR6, PT ;  /* 0x0000000606006c0c */ /* 0x000fe2000bfc6270 */
[--C-:B------:R-:W-:Y:S01]  /*54c0*/  FFMA.FTZ R5, R5, UR7, -R10.reuse ;  /* 0x0000000705057c23 */ /* 0x100fe2000801080a */
        /* <DEDUP_REMOVED lines=273> */
[----:B------:R-:W-:Y:S01]  /*65e0*/  FADD.FTZ R49, -R106, R65 ;  /* 0x000000416a317221 */ /* 0x000fe20000010100 */
[----:B------:R-:W-:Y:S01]  /*65f0*/  FMUL.FTZ R48, R73, R48 ;  /* 0x0000003049307220 */ /* 0x000fe20000410000 */
        /* <DEDUP_REMOVED lines=35> */
[----:B------:R1:W5:Y:S06]  /*6830*/  LDL.64 R64, [R1+0x38] ;  /* 0x0000380001407983 */ /* 0x00036c0000100a00 */
[----:B------:R1:W5:Y:S04]  /*6840*/  LDL.LU R69, [R1+0x80] ;  /* 0x0000800001457983 */ /* 0x0003680000300800 */
[----:B------:R1:W5:Y:S04]  /*6850*/  LDL.LU R68, [R1+0x7c] ;  /* 0x00007c0001447983 */ /* 0x0003680000300800 */
[----:B------:R1:W5:Y:S04]  /*6860*/  LDL.LU R3, [R1+0x78] ;  /* 0x0000780001037983 */ /* 0x0003680000300800 */
[----:B------:R1:W5:Y:S01]  /*6870*/  LDL.LU R2, [R1+0x74] ;  /* 0x0000740001027983 */ /* 0x0003620000300800 */
[----:B------:R-:W-:Y:S05]  /*6880*/  @!P1 BRA `(.L_x_396) ;  /* 0x0000000000949947 */ /* 0x000fea0003800000 */
[----:B------:R-:W2:Y:S01]  /*6890*/  LDL.LU.64 R106, [R1+0x10] ;  /* 0x00001000016a7983 */ /* 0x000ea20000300a00 */
[----:B------:R-:W3:Y:S01]  /*68a0*/  LDC R33, c[0x0][0x240] ;  /* 0x00009000ff217b82 */ /* 0x000ee20000000800 */
[----:B-----5:R-:W-:Y:S01]  /*68b0*/  ISETP.GE.AND P2, PT, R64, UR33, PT ;  /* 0x0000002140007c0c */ /* 0x020fe2000bf46270 */
[----:B------:R-:W-:Y:S01]  /*68c0*/  ULOP3.LUT UR9, UR8, 0x1, URZ, 0xc0, !UPT ;  /* 0x0000000108097892 */ /* 0x000fe2000f8ec03f */
[----:B------:R-:W4:Y:S03]  /*68d0*/  LDL.LU R103, [R1+0x30] ;  /* 0x0000300001677983 */ /* 0x000f260000300800 */
[----:B------:R-:W-:Y:S04]  /*68e0*/  UISETP.NE.U32.AND UP1, UPT, UR9, 0x1, UPT ;  /* 0x000000010900788c */ /* 0x000fe8000bf25070 */
[----:B------:R-:W-:Y:S04]  /*68f0*/  USEL UR9, UR60, 0x2000, !UP1 ;  /* 0x000020003c097887 */ /* 0x000fe8000c800000 */
[----:B------:R-:W1:Y:S02]  /*6900*/  @!P2 LDC R32, c[0x0][0x244] ;  /* 0x00009100ff20ab82 */ /* 0x000e640000000800 */
[----:B------:R-:W-:Y:S01]  /*6910*/  VIADD R171, R171, UR9 ;  /* 0x00000009abab7c36 */ /* 0x000fe20008000000 */
[----:B------:R-:W-:Y:S04]  /*6920*/  IADD3 R148, R148, UR9, RZ ;  /* 0x0000000994947c10 */ /* 0x000fe8000fffe0ff */
[----:B------:R1:W-:Y:S04]  /*6930*/  @P2 STS [R171], RZ ;  /* 0x000000ffab002388 */ /* 0x0003e80000000800 */
[----:B------:R1:W-:Y:S04]  /*6940*/  @P2 STS [R171+0x4], RZ ;  /* 0x000004ffab002388 */ /* 0x0003e80000000800 */
[----:B------:R1:W-:Y:S04]  /*6950*/  @P2 STS [R171+0x8], RZ ;  /* 0x000008ffab002388 */ /* 0x0003e80000000800 */
[----:B------:R1:W-:Y:S01]  /*6960*/  @P2 STS [R171+0xc], RZ ;  /* 0x00000cffab002388 */ /* 0x0003e20000000800 */
[----:B----4-:R-:W-:Y:S02]  /*6970*/  VIADD R103, R103, UR9 ;  /* 0x0000000967677c36 */ /* 0x010fe40008000000 */
[C---:B---3--:R-:W-:Y:S03]  /*6980*/  IMAD.U32 R4, R33.reuse, -0x80, RZ ;  /* 0xffffff8021047824 */ /* 0x048fe600078e00ff */
[----:B------:R3:W-:Y:S02]  /*6990*/  STL [R1+0x30], R103 ;  /* 0x0000306701007387 */ /* 0x0007e40000100800 */
[C---:B--2---:R-:W-:Y:S04]  /*69a0*/  LEA R5, P0, R4.reuse, R106, 0x1 ;  /* 0x0000006a04057211 */ /* 0x044fe800078008ff */
        /* <DEDUP_REMOVED lines=8> */
[----:B-1----:R-:W-:Y:S03]  /*6a30*/  @!P2 LEA.HI.X R5, R33, R53, R32, 0x7, P0 ;  /* 0x000000352105a211 */ /* 0x002fe600000f3c20 */
        /* <DEDUP_REMOVED lines=8> */
[----:B------:R3:W-:Y:S04]  /*6ac0*/  STL.64 [R1+0x10], R52 ;  /* 0x0000103401007387 */ /* 0x0007e80000100a00 */
[----:B------:R-:W0:Y:S02]  /*6ad0*/  LDGDEPBAR ;  /* 0x00000000000079af */ /* 0x000e240000000000 */
.L_x_396:
[----:B------:R-:W2:Y:S01]  /*6ae0*/  LDL.LU R107, [R1+0x24] ;  /* 0x00002400016b7983 */ /* 0x000ea20000300800 */
[----:B------:R-:W-:Y:S01]  /*6af0*/  FMUL.FTZ R20, R21, R20 ;  /* 0x0000001415147220 */ /* 0x000fe20000410000 */
[C---:B-----5:R-:W-:Y:S01]  /*6b00*/  FADD.FTZ R29, -R104.reuse, R29 ;  /* 0x0000001d681d7221 */ /* 0x060fe20000010100 */
[----:B------:R-:W-:Y:S01]  /*6b10*/  FADD.FTZ R25, -R104, R25 ;  /* 0x0000001968197221 */ /* 0x000fe20000010100 */
[----:B------:R-:W4:Y:S01]  /*6b20*/  LDL.LU R106, [R1+0x20] ;  /* 0x00002000016a7983 */ /* 0x000f220000300800 */
[C---:B------:R-:W-:Y:S01]  /*6b30*/  FADD.FTZ R15, -R0.reuse, R15 ;  /* 0x0000000f000f7221 */ /* 0x040fe20000010100 */
[----:B------:R-:W-:Y:S01]  /*6b40*/  FMUL.FTZ R29, R225, R29 ;  /* 0x0000001de11d7220 */ /* 0x000fe20000410000 */
[----:B------:R-:W-:Y:S01]  /*6b50*/  FMUL.FTZ R25, R233, R25 ;  /* 0x00000019e9197220 */ /* 0x000fe20000410000 */
[----:B---3--:R-:W3:Y:S01]  /*6b60*/  LDL.LU R103, [R1+0x1c] ;  /* 0x00001c0001677983 */ /* 0x008ee20000300800 */
[----:B------:R-:W-:Y:S01]  /*6b70*/  FADD.FTZ R27, -R0, R27 ;  /* 0x0000001b001b7221 */ /* 0x000fe20000010100 */
[----:B------:R-:W-:Y:S01]  /*6b80*/  FFMA.FTZ R5, -R181, R181, 1 ;  /* 0x3f800000b5057423 */ /* 0x000fe200000101b5 */
[----:B------:R-:W-:Y:S01]  /*6b90*/  FFMA.FTZ R4, -R179, R179, 1 ;  /* 0x3f800000b3047423 */ /* 0x000fe200000101b3 */
[----:B------:R-:W2:Y:S01]  /*6ba0*/  LDL.LU R101, [R1+0x18] ;  /* 0x0000180001657983 */ /* 0x000ea20000300800 */
[C---:B------:R-:W-:Y:S01]  /*6bb0*/  FADD.FTZ R19, -R105.reuse, R19 ;  /* 0x0000001369137221 */ /* 0x040fe20000010100 */
[C---:B------:R-:W-:Y:S01]  /*6bc0*/  FADD.FTZ R24, -R104.reuse, R24 ;  /* 0x0000001868187221 */ /* 0x040fe20000010100 */
[----:B------:R-:W-:Y:S01]  /*6bd0*/  FADD.FTZ R28, -R104, R28 ;  /* 0x0000001c681c7221 */ /* 0x000fe20000010100 */
[----:B------:R-:W2:Y:S01]  /*6be0*/  LDL.LU R53, [R1+0x4] ;  /* 0x0000040001357983 */ /* 0x000ea20000300800 */
[----:B------:R-:W-:Y:S01]  /*6bf0*/  FMUL.FTZ R19, R216, R19 ;  /* 0x00000013d8137220 */ /* 0x000fe20000410000 */
[----:B------:R-:W-:Y:S01]  /*6c00*/  FMUL.FTZ R24, R234, R24 ;  /* 0x00000018ea187220 */ /* 0x000fe20000410000 */
[----:B------:R-:W-:Y:S01]  /*6c10*/  FMUL.FTZ R28, R226, R28 ;  /* 0x0000001ce21c7220 */ /* 0x000fe20000410000 */
[----:B------:R-:W2:Y:S01]  /*6c20*/  LDL.LU R52, [R1] ;  /* 0x0000000001347983 */ /* 0x000ea20000300800 */
[C---:B------:R-:W-:Y:S01]  /*6c30*/  FADD.FTZ R34, -R105.reuse, R34 ;  /* 0x0000002269227221 */ /* 0x040fe20000010100 */
[C---:B------:R-:W-:Y:S01]  /*6c40*/  FADD.FTZ R14, -R0.reuse, R14 ;  /* 0x0000000e000e7221 */ /* 0x040fe20000010100 */
[----:B------:R-:W-:Y:S01]  /*6c50*/  FADD.FTZ R26, -R0, R26 ;  /* 0x0000001a001a7221 */ /* 0x000fe20000010100 */
        /* <DEDUP_REMOVED lines=8> */
[----:B------:R-:W-:Y:S01]  /*6ce0*/  FADD.FTZ R38, -R105, R38 ;  /* 0x0000002669267221 */ /* 0x000fe20000010100 */
        /* <DEDUP_REMOVED lines=86> */
[----:B------:R-:W-:Y:S01]  /*7250*/  FMUL.FTZ R24, R24, R8 ;  /* 0x0000000818187220 */ /* 0x000fe20000410000 */
[----:B------:R-:W-:Y:S01]  /*7260*/  FMUL.FTZ R45, R203, R45 ;  /* 0x0000002dcb2d7220 */ /* 0x000fe20000410000 */
[----:B------:R-:W-:Y:S01]  /*7270*/  FMUL.FTZ R6, R6, UR5 ;  /* 0x0000000506067c20 */ /* 0x000fe20008410000 */
        /* <DEDUP_REMOVED lines=48> */
[----:B------:R-:W-:Y:S01]  /*7580*/  FMUL.FTZ R57, R195, R57 ;  /* 0x00000039c3397220 */ /* 0x000fe20000410000 */
[----:B-1----:R-:W-:Y:S01]  /*7590*/  FFMA.FTZ R4, -R230, R230, 1 ;  /* 0x3f800000e6047423 */ /* 0x002fe200000101e6 */
[----:B------:R-:W-:Y:S01]  /*75a0*/  FMUL.FTZ R7, R7, UR5 ;  /* 0x0000000507077c20 */ /* 0x000fe20008410000 */
[C---:B------:R-:W-:Y:S01]  /*75b0*/  FADD.FTZ R10, -R0.reuse, R10 ;  /* 0x0000000a000a7221 */ /* 0x040fe20000010100 */
[C---:B------:R-:W-:Y:S01]  /*75c0*/  FADD.FTZ R43, -R0.reuse, R43 ;  /* 0x0000002b002b7221 */ /* 0x040fe20000010100 */
[----:B------:R-:W-:Y:S01]  /*75d0*/  FADD.FTZ R30, -R0, R30 ;  /* 0x0000001e001e7221 */ /* 0x000fe20000010100 */
[----:B------:R-:W-:Y:S01]  /*75e0*/  FMUL.FTZ R12, R57, R7 ;  /* 0x00000007390c7220 */ /* 0x000fe20000410000 */
[----:B------:R-:W-:Y:S01]  /*75f0*/  FMUL.FTZ R7, R4, UR5 ;  /* 0x0000000504077c20 */ /* 0x000fe20008410000 */
[----:B------:R-:W-:Y:S01]  /*7600*/  FFMA.FTZ R4, -R227, R227, 1 ;  /* 0x3f800000e3047423 */ /* 0x000fe200000101e3 */
[----:B------:R-:W-:Y:S01]  /*7610*/  FMUL.FTZ R43, R235, R43 ;  /* 0x0000002beb2b7220 */ /* 0x000fe20000410000 */
[----:B------:R-:W-:Y:S01]  /*7620*/  FADD.FTZ R31, -R0, R31 ;  /* 0x0000001f001f7221 */ /* 0x000fe20000010100 */
[----:B------:R-:W-:Y:S01]  /*7630*/  FMUL.FTZ R30, R249, R30 ;  /* 0x0000001ef91e7220 */ /* 0x000fe20000410000 */
[----:B------:R-:W-:Y:S01]  /*7640*/  FMUL.FTZ R4, R4, UR5 ;  /* 0x0000000504047c20 */ /* 0x000fe20008410000 */
[----:B------:R-:W-:Y:S01]  /*7650*/  FADD.FTZ R58, -R0, R58 ;  /* 0x0000003a003a7221 */ /* 0x000fe20000010100 */
[----:B------:R-:W-:Y:S01]  /*7660*/  FMUL.FTZ R31, R248, R31 ;  /* 0x0000001ff81f7220 */ /* 0x000fe20000410000 */
        /* <DEDUP_REMOVED lines=11> */
[----:B------:R-:W4:Y:S01]  /*7720*/  LDL.LU R28, [R1+0x2c] ;  /* 0x00002c00011c7983 */ /* 0x000f220000300800 */
        /* <DEDUP_REMOVED lines=15> */
[----:B------:R-:W-:Y:S02]  /*7820*/  F2FP.F16.F32.PACK_AB R11, R61, R60 ;  /* 0x0000003c3d0b723e */ /* 0x000fe400000000ff */
[----:B----4-:R-:W-:Y:S01]  /*7830*/  MOV R54, R28 ;  /* 0x0000001c00367202 */ /* 0x010fe20000000f00 */
[----:B------:R-:W-:Y:S01]  /*7840*/  FMUL.FTZ R6, R106, R5 ;  /* 0x000000056a067220 */ /* 0x000fe20000410000 */
[----:B------:R-:W-:Y:S01]  /*7850*/  FFMA.FTZ R5, -R231, R231, 1 ;  /* 0x3f800000e7057423 */ /* 0x000fe200000101e7 */
[----:B---3--:R-:W-:Y:S01]  /*7860*/  FMUL.FTZ R14, R103, R14 ;  /* 0x0000000e670e7220 */ /* 0x008fe20000410000 */
[----:B--2---:R-:W-:Y:S01]  /*7870*/  FMUL.FTZ R10, R107, R10 ;  /* 0x0000000a6b0a7220 */ /* 0x004fe20000410000 */
[----:B------:R-:W-:Y:S01]  /*7880*/  FMUL.FTZ R15, R101, R15 ;  /* 0x0000000f650f7220 */ /* 0x000fe20000410000 */
[----:B------:R-:W-:Y:S01]  /*7890*/  FMUL.FTZ R8, R5, UR5 ;  /* 0x0000000505087c20 */ /* 0x000fe20008410000 */
[----:B------:R-:W-:Y:S01]  /*78a0*/  FFMA.FTZ R5, -R228, R228, 1 ;  /* 0x3f800000e4057423 */ /* 0x000fe200000101e4 */
[----:B------:R-:W-:Y:S01]  /*78b0*/  FMUL.FTZ R7, R6, R7 ;  /* 0x0000000706077220 */ /* 0x000fe20000410000 */
[----:B------:R-:W-:Y:S01]  /*78c0*/  FMUL.FTZ R26, R53, R26 ;  /* 0x0000001a351a7220 */ /* 0x000fe20000410000 */
[----:B------:R-:W-:Y:S01]  /*78d0*/  FMUL.FTZ R10, R10, R8 ;  /* 0x000000080a0a7220 */ /* 0x000fe20000410000 */
[----:B------:R-:W-:Y:S01]  /*78e0*/  FMUL.FTZ R5, R5, UR5 ;  /* 0x0000000505057c20 */ /* 0x000fe20008410000 */
[----:B------:R-:W-:Y:S01]  /*78f0*/  FMUL.FTZ R9, R15, R4 ;  /* 0x000000040f097220 */ /* 0x000fe20000410000 */
[----:B------:R-:W-:Y:S01]  /*7900*/  FFMA.FTZ R4, -R221, R221, 1 ;  /* 0x3f800000dd047423 */ /* 0x000fe200000101dd */
[----:B------:R-:W-:Y:S01]  /*7910*/  FMUL.FTZ R27, R52, R27 ;  /* 0x0000001b341b7220 */ /* 0x000fe20000410000 */
[----:B------:R-:W-:Y:S01]  /*7920*/  FMUL.FTZ R14, R14, R5 ;  /* 0x000000050e0e7220 */ /* 0x000fe20000410000 */
[----:B------:R-:W-:Y:S01]  /*7930*/  FFMA.FTZ R5, -R222, R222, 1 ;  /* 0x3f800000de057423 */ /* 0x000fe200000101de */
[----:B------:R-:W-:Y:S01]  /*7940*/  F2FP.F16.F32.PACK_AB R10, R7, R10 ;  /* 0x0000000a070a723e */ /* 0x000fe200000000ff */
[----:B------:R-:W-:Y:S01]  /*7950*/  FMUL.FTZ R8, R4, UR5 ;  /* 0x0000000504087c20 */ /* 0x000fe20008410000 */
        /* <DEDUP_REMOVED lines=8> */
[----:B------:R-:W-:Y:S01]  /*79e0*/  FMUL.FTZ R8, R27, R8 ;  /* 0x000000081b087220 */ /* 0x000fe20000410000 */
[----:B------:R-:W-:Y:S01]  /*79f0*/  FMUL.FTZ R5, R5, UR5 ;  /* 0x0000000505057c20 */ /* 0x000fe20008410000 */
[----:B------:R-:W-:Y:S01]  /*7a00*/  FMUL.FTZ R6, R6, UR5 ;  /* 0x0000000506067c20 */ /* 0x000fe20008410000 */
[----:B------:R-:W-:Y:S01]  /*7a10*/  STS [R243+0xa400], R9 ;  /* 0x00a40009f3007388 */ /* 0x000fe20000000800 */
[----:B------:R-:W-:Y:S01]  /*7a20*/  FMUL.FTZ R4, R4, UR5 ;  /* 0x0000000504047c20 */ /* 0x000fe20008410000 */
[----:B------:R-:W-:Y:S01]  /*7a30*/  F2FP.F16.F32.PACK_AB R8, R8, R26 ;  /* 0x0000001a0808723e */ /* 0x000fe200000000ff */
[----:B------:R-:W-:Y:S01]  /*7a40*/  FMUL.FTZ R43, R43, R6 ;  /* 0x000000062b2b7220 */ /* 0x000fe20000410000 */
[----:B------:R-:W-:Y:S01]  /*7a50*/  STS [R244+0x8000], R102 ;  /* 0x00800066f4007388 */ /* 0x000fe20000000800 */
[----:B------:R-:W-:Y:S01]  /*7a60*/  FFMA.FTZ R6, -R190, R190, 1 ;  /* 0x3f800000be067423 */ /* 0x000fe200000101be */
[----:B------:R-:W-:Y:S01]  /*7a70*/  FMUL.FTZ R30, R30, R5 ;  /* 0x000000051e1e7220 */ /* 0x000fe20000410000 */
[----:B------:R-:W-:Y:S01]  /*7a80*/  FMUL.FTZ R31, R31, R4 ;  /* 0x000000041f1f7220 */ /* 0x000fe20000410000 */
[----:B------:R-:W-:Y:S01]  /*7a90*/  STS [R244+0x8400], R33 ;  /* 0x00840021f4007388 */ /* 0x000fe20000000800 */
[----:B------:R-:W-:Y:S01]  /*7aa0*/  FFMA.FTZ R5, -R200, R200, 1 ;  /* 0x3f800000c8057423 */ /* 0x000fe200000101c8 */
[----:B------:R-:W-:Y:S01]  /*7ab0*/  FMUL.FTZ R6, R6, UR5 ;  /* 0x0000000506067c20 */ /* 0x000fe20008410000 */
[----:B------:R-:W-:Y:S01]  /*7ac0*/  FFMA.FTZ R4, -R199, R199, 1 ;  /* 0x3f800000c7047423 */ /* 0x000fe200000101c7 */
[----:B------:R-:W-:Y:S01]  /*7ad0*/  STS [R241+0x8000], R100 ;  /* 0x00800064f1007388 */ /* 0x000fe20000000800 */
[----:B------:R-:W-:Y:S01]  /*7ae0*/  FMUL.FTZ R5, R5, UR5 ;  /* 0x0000000505057c20 */ /* 0x000fe20008410000 */
[----:B------:R-:W-:Y:S01]  /*7af0*/  FMUL.FTZ R58, R58, R6 ;  /* 0x000000063a3a7220 */ /* 0x000fe20000410000 */
[----:B------:R-:W-:Y:S01]  /*7b00*/  F2FP.F16.F32.PACK_AB R6, R31, R30 ;  /* 0x0000001e1f06723e */ /* 0x000fe200000000ff */
[----:B------:R-:W-:Y:S01]  /*7b10*/  STS [R241+0x8400], R32 ;  /* 0x00840020f1007388 */ /* 0x000fe20000000800 */
[----:B------:R-:W-:Y:S01]  /*7b20*/  FFMA.FTZ R7, -R206, R206, 1 ;  /* 0x3f800000ce077423 */ /* 0x000fe200000101ce */
[----:B------:R-:W-:Y:S01]  /*7b30*/  FMUL.FTZ R46, R46, R5 ;  /* 0x000000052e2e7220 */ /* 0x000fe20000410000 */
[----:B------:R-:W-:Y:S01]  /*7b40*/  FMUL.FTZ R4, R4, UR5 ;  /* 0x0000000504047c20 */ /* 0x000fe20008410000 */
[----:B------:R-:W-:Y:S01]  /*7b50*/  STS [R244+0xa000], R18 ;  /* 0x00a00012f4007388 */ /* 0x000fe20000000800 */
[----:B------:R-:W-:Y:S01]  /*7b60*/  FMUL.FTZ R7, R7, UR5 ;  /* 0x0000000507077c20 */ /* 0x000fe20008410000 */
[----:B------:R-:W-:Y:S01]  /*7b70*/  FFMA.FTZ R5, -R189, R189, 1 ;  /* 0x3f800000bd057423 */ /* 0x000fe200000101bd */
[----:B------:R-:W-:Y:S01]  /*7b80*/  FMUL.FTZ R47, R47, R4 ;  /* 0x000000042f2f7220 */ /* 0x000fe20000410000 */
[----:B------:R-:W-:Y:S01]  /*7b90*/  STS [R244+0xa400], R8 ;  /* 0x00a40008f4007388 */ /* 0x000fe20000000800 */
[----:B------:R-:W-:Y:S01]  /*7ba0*/  FMUL.FTZ R42, R42, R7 ;  /* 0x000000072a2a7220 */ /* 0x000fe20000410000 */
[----:B------:R-:W-:Y:S01]  /*7bb0*/  FMUL.FTZ R5, R5, UR5 ;  /* 0x0000000505057c20 */ /* 0x000fe20008410000 */
[----:B------:R-:W-:Y:S01]  /*7bc0*/  FFMA.FTZ R4, -R182, R182, 1 ;  /* 0x3f800000b6047423 */ /* 0x000fe200000101b6 */
[----:B------:R-:W-:Y:S01]  /*7bd0*/  STS [R241+0xa000], R17 ;  /* 0x00a00011f1007388 */ /* 0x000fe20000000800 */
[----:B------:R-:W-:Y:S01]  /*7be0*/  FMUL.FTZ R7, R0, UR5 ;  /* 0x0000000500077c20 */ /* 0x000fe20008410000 */
[----:B------:R-:W-:Y:S01]  /*7bf0*/  FMUL.FTZ R0, R59, R5 ;  /* 0x000000053b007220 */ /* 0x000fe20000410000 */
[----:B------:R-:W-:Y:S01]  /*7c00*/  FMUL.FTZ R4, R4, UR5 ;  /* 0x0000000504047c20 */ /* 0x000fe20008410000 */
[----:B------:R-:W-:Y:S01]  /*7c10*/  STS [R241+0xa400], R6 ;  /* 0x00a40006f1007388 */ /* 0x000fe20000000800 */
[----:B------:R-:W-:Y:S01]  /*7c20*/  F2FP.F16.F32.PACK_AB R5, R43, R42 ;  /* 0x0000002a2b05723e */ /* 0x000fe200000000ff */
[----:B------:R-:W-:Y:S01]  /*7c30*/  FMUL.FTZ R7, R63, R7 ;  /* 0x000000073f077220 */ /* 0x000fe20000410000 */
[----:B------:R-:W-:Y:S01]  /*7c40*/  FMUL.FTZ R62, R62, R4 ;  /* 0x000000043e3e7220 */ /* 0x000fe20000410000 */
[----:B------:R-:W-:Y:S01]  /*7c50*/  STS [R237+0x8000], R49 ;  /* 0x00800031ed007388 */ /* 0x000fe20000000800 */
[----:B------:R-:W-:Y:S02]  /*7c60*/  F2FP.F16.F32.PACK_AB R4, R47, R46 ;  /* 0x0000002e2f04723e */ /* 0x000fe400000000ff */
[----:B------:R-:W-:Y:S01]  /*7c70*/  F2FP.F16.F32.PACK_AB R0, R0, R58 ;  /* 0x0000003a0000723e */ /* 0x000fe200000000ff */
[----:B------:R-:W-:Y:S01]  /*7c80*/  STS [R237+0x8400], R23 ;  /* 0x00840017ed007388 */ /* 0x000fe20000000800 */
[----:B------:R-:W-:Y:S02]  /*7c90*/  F2FP.F16.F32.PACK_AB R7, R7, R62 ;  /* 0x0000003e0707723e */ /* 0x000fe400000000ff */
[----:B------:R-:W-:Y:S01]  /*7ca0*/  LEA R52, R34, UR4, 0x1 ;  /* 0x0000000422347c11 */ /* 0x000fe2000f8e08ff */
[----:B------:R-:W-:Y:S01]  /*7cb0*/  STS [R238+0x8000], R48 ;  /* 0x00800030ee007388 */ /* 0x000fe20000000800 */
[----:B------:R-:W-:Y:S03]  /*7cc0*/  MOV R55, R29 ;  /* 0x0000001d00377202 */ /* 0x000fe60000000f00 */
        /* <DEDUP_REMOVED lines=76> */
[----:B------:R-:W1:Y:S01]  /*8190*/  LDC R7, c[0x0][0x420] ;  /* 0x00010800ff077b82 */ /* 0x000e620000000800 */
[----:B------:R-:W-:Y:S11]  /*81a0*/  ISETP.GE.AND P2, PT, R64, UR33, PT ;  /* 0x0000002140007c0c */ /* 0x000ff6000bf46270 */
[----:B------:R-:W-:Y:S02]  /*81b0*/  @!UPT UIADD3 URZ, URZ, URZ, URZ ;  /* 0x0000003f3f3ff290 */ /* 0x000fe4000fffe03f */
[----:B------:R3:W-:Y:S01]  /*81c0*/  @P2 STS [R52+0x4000], RZ ;  /* 0x004000ff34002388 */ /* 0x0007e20000000800 */
[----:B------:R-:W4:Y:S03]  /*81d0*/  @!P2 LDC R6, c[0x0][0x424] ;  /* 0x00010900ff06ab82 */ /* 0x000f260000000800 */
[----:B------:R3:W-:Y:S04]  /*81e0*/  @P2 STS [R52+0x4004], RZ ;  /* 0x004004ff34002388 */ /* 0x0007e80000000800 */
[----:B------:R3:W-:Y:S01]  /*81f0*/  @P2 STS.64 [R52+0x4008], RZ ;  /* 0x004008ff34002388 */ /* 0x0007e20000000a00 */
[C---:B-1----:R-:W-:Y:S05]  /*8200*/  IMAD.U32 R4, R7.reuse, -0x80, RZ ;  /* 0xffffff8007047824 */ /* 0x042fea00078e00ff */
[C---:B--2---:R-:W-:Y:S04]  /*8210*/  LEA R5, P0, R4.reuse, R28, 0x1 ;  /* 0x0000001c04057211 */ /* 0x044fe800078008ff */
        /* <DEDUP_REMOVED lines=8> */
[----:B----4-:R-:W-:Y:S03]  /*82a0*/  @!P2 LEA.HI.X R5, R7, R9, R6, 0x7, P0 ;  /* 0x000000090705a211 */ /* 0x010fe600000f3c06 */
[----:B------:R3:W-:Y:S04]  /*82b0*/  @P2 STS.128 [R52+0x5000], RZ ;  /* 0x005000ff34002388 */ /* 0x0007e80000000c00 */
[----:B------:R-:W-:Y:S01]  /*82c0*/  @!PT LDS RZ, [RZ] ;  /* 0x00000000fffff984 */ /* 0x000fe20000000800 */
[----:B------:R-:W-:Y:S01]  /*82d0*/  @!PT LDS RZ, [RZ] ;  /* 0x00000000fffff984 */ /* 0x000fe20000000800 */
[----:B------:R-:W-:Y:S01]  /*82e0*/  @!PT LDS RZ, [RZ] ;  /* 0x00000000fffff984 */ /* 0x000fe20000000800 */
[----:B------:R3:W-:Y:S04]  /*82f0*/  @!P2 LDGSTS.E.BYPASS.LTC128B.128 [R52+0x5000], desc[UR10][R4.64] ;  /* 0x050000000434afae */ /* 0x0007e8000b901d4a */
[----:B------:R3:W-:Y:S04]  /*8300*/  STL.64 [R1+0x8], R8 ;  /* 0x0000080801007387 */ /* 0x0007e80000100a00 */
[----:B------:R-:W0:Y:S02]  /*8310*/  LDGDEPBAR ;  /* 0x00000000000079af */ /* 0x000e240000000000 */
.L_x_397:
[----:B------:R-:W2:Y:S01]  /*8320*/  LDL R60, [R1+0x50] ;  /* 0x00005000013c7983 */ /* 0x000ea20000100800 */
[----:B------:R-:W-:Y:S03]  /*8330*/  ULOP3.LUT UR9, UR8, 0x1, URZ, 0xc0, !UPT ;  /* 0x0000000108097892 */ /* 0x000fe6000f8ec03f */
[----:B------:R-:W4:Y:S01]  /*8340*/  LDL R59, [R1+0x54] ;  /* 0x00005400013b7983 */ /* 0x000f220000100800 */
[----:B------:R-:W-:Y:S02]  /*8350*/  UISETP.NE.U32.AND UP1, UPT, UR9, 0x1, UPT ;  /* 0x000000010900788c */ /* 0x000fe4000bf25070 */
[----:B------:R-:W-:Y:S01]  /*8360*/  UIADD3 UR9, UR8, -0x1, URZ ;  /* 0xffffffff08097890 */ /* 0x000fe2000fffe03f */
[----:B------:R-:W5:Y:S04]  /*8370*/  LDL R58, [R1+0x48] ;  /* 0x00004800013a7983 */ /* 0x000f680000100800 */
[----:B------:R-:W5:Y:S04]  /*8380*/  LDL R57, [R1+0x4c] ;  /* 0x00004c0001397983 */ /* 0x000f680000100800 */
[----:B------:R-:W5:Y:S04]  /*8390*/  LDL R56, [R1+0x40] ;  /* 0x0000400001387983 */ /* 0x000f680000100800 */
[----:B------:R-:W5:Y:S04]  /*83a0*/  LDL R53, [R1+0x44] ;  /* 0x0000440001357983 */ /* 0x000f680000100800 */
[----:B------:R-:W-:Y:S04]  /*83b0*/  LDSM.16.M88.4 R16, [R151] ;  /* 0x000000009710783b */ /* 0x000fe80000000200 */
[----:B------:R-:W3:Y:S04]  /*83c0*/  LDSM.16.MT88.4 R20, [R0+0x6000] ;  /* 0x006000000014783b */ /* 0x000ee80000004200 */
        /* <DEDUP_REMOVED lines=8> */
[-C--:B---3--:R-:W-:Y:S06]  /*8450*/  HMMA.16816.F32 R4, R16, R20.reuse, RZ ;  /* 0x000000141004723c */ /* 0x088fec00000018ff */
[C---:B-1----:R-:W-:Y:S06]  /*8460*/  HMMA.16816.F32 R8, R12.reuse, R20, RZ ;  /* 0x000000140c08723c */ /* 0x042fec00000018ff */
[-C--:B------:R-:W-:Y:S06]  /*8470*/  HMMA.16816.F32 R12, R12, R22.reuse, RZ ;  /* 0x000000160c0c723c */ /* 0x080fec00000018ff */
[----:B------:R-:W-:Y:S01]  /*8480*/  HMMA.16816.F32 R16, R16, R22, RZ ;  /* 0x000000161010723c */ /* 0x000fe200000018ff */
[----:B------:R-:W1:Y:S05]  /*8490*/  LDSM.16.M88.4 R20, [R152] ;  /* 0x000000009814783b */ /* 0x000e6a0000000200 */
[-C--:B------:R-:W-:Y:S06]  /*84a0*/  HMMA.16816.F32 R4, R24, R28.reuse, R4 ;  /* 0x0000001c1804723c */ /* 0x080fec0000001804 */
[C---:B------:R-:W-:Y:S06]  /*84b0*/  HMMA.16816.F32 R8, R32.reuse, R28, R8 ;  /* 0x0000001c2008723c */ /* 0x040fec0000001808 */
[-C--:B------:R-:W-:Y:S01]  /*84c0*/  HMMA.16816.F32 R12, R32, R30.reuse, R12 ;  /* 0x0000001e200c723c */ /* 0x080fe2000000180c */
[----:B------:R-:W3:Y:S05]  /*84d0*/  LDSM.16.M88.4 R32, [R152+0x2000] ;  /* 0x002000009820783b */ /* 0x000eea0000000200 */
[----:B------:R-:W-:Y:S01]  /*84e0*/  HMMA.16816.F32 R16, R24, R30, R16 ;  /* 0x0000001e1810723c */ /* 0x000fe20000001810 */
[----:B------:R-:W-:Y:S04]  /*84f0*/  LDSM.16.M88.4 R24, [R151+0x4000] ;  /* 0x004000009718783b */ /* 0x000fe80000000200 */
[----:B------:R-:W3:Y:S01]  /*8500*/  LDSM.16.MT88.4 R28, [R0+0x7000] ;  /* 0x00700000001c783b */ /* 0x000ee20000004200 */
[-C--:B------:R-:W-:Y:S06]  /*8510*/  HMMA.16816.F32 R4, R36, R40.reuse, R4 ;  /* 0x000000282404723c */ /* 0x080fec0000001804 */
[C---:B------:R-:W-:Y:S06]  /*8520*/  HMMA.16816.F32 R8, R44.reuse, R40, R8 ;  /* 0x000000282c08723c */ /* 0x040fec0000001808 */
[-C--:B------:R-:W-:Y:S01]  /*8530*/  HMMA.16816.F32 R12, R44, R42.reuse, R12 ;  /* 0x0000002a2c0c723c */ /* 0x080fe2000000180c */
[----:B------:R-:W3:Y:S05]  /*8540*/  LDSM.16.M88.4 R44, [R151+0x6000] ;  /* 0x00600000972c783b */ /* 0x000eea0000000200 */
[----:B------:R-:W-:Y:S01]  /*8550*/  HMMA.16816.F32 R16, R36, R42, R16 ;  /* 0x0000002a2410723c */ /* 0x000fe20000001810 */
[----:B------:R-:W-:Y:S04]  /*8560*/  LDSM.16.M88.4 R36, [R159] ;  /* 0x000000009f24783b */ /* 0x000fe80000000200 */
[----:B------:R-:W3:Y:S01]  /*8570*/  LDSM.16.MT88.4 R40, [R0+0x7400] ;  /* 0x007400000028783b */ /* 0x000ee20000004200 */
[-C--:B-1----:R-:W-:Y:S06]  /*8580*/  HMMA.16816.F32 R4, R20, R48.reuse, R4 ;  /* 0x000000301404723c */ /* 0x082fec0000001804 */
[C---:B---3--:R-:W-:Y:S06]  /*8590*/  HMMA.16816.F32 R8, R32.reuse, R48, R8 ;  /* 0x000000302008723c */ /* 0x048fec0000001808 */
[-C--:B------:R-:W-:Y:S01]  /*85a0*/  HMMA.16816.F32 R12, R32, R50.reuse, R12 ;  /* 0x00000032200c723c */ /* 0x080fe2000000180c */
[----:B------:R-:W1:Y:S05]  /*85b0*/  LDSM.16.M88.4 R32, [R158] ;  /* 0x000000009e20783b */ /* 0x000e6a0000000200 */
        /* <DEDUP_REMOVED lines=16> */
[----:B---3--:R-:W-:Y:S05]  /*86c0*/  IMAD.U32 R0, RZ, RZ, UR16 ;  /* 0x00000010ff007e24 */ /* 0x008fea000f8e00ff */
        /* <DEDUP_REMOVED lines=39> */
[----:B----4-:R-:W-:Y:S01]  /*8940*/  @P1 IADD3.X R21, R59, UR12, RZ, P2, !PT ;  /* 0x0000000c3b151c10 */ /* 0x010fe200097fe4ff */
[----:B------:R-:W-:Y:S01]  /*8950*/  IMAD.U32 R59, RZ, RZ, UR23 ;  /* 0x00000017ff3b7e24 */ /* 0x000fe2000f8e00ff */
[----:B------:R-:W-:Y:S03]  /*8960*/  @UP3 UIADD3.X UR12, UR12, -0x1, URZ, UP2, !UPT ;  /* 0xffffffff0c0c3890 */ /* 0x000fe600097fe43f */
[----:B-----5:R-:W2:Y:S04]  /*8970*/  @P1 LDG.E R58, desc[UR10][R20.64] ;  /* 0x0000000a143a1981 */ /* 0x020ea8000c1e1900 */
[----:B------:R-:W4:Y:S04]  /*8980*/  @P1 LDG.E R57, desc[UR10][R20.64+0x20] ;  /* 0x0000200a14391981 */ /* 0x000f28000c1e1900 */
[----:B------:R-:W5:Y:S04]  /*8990*/  @P1 LDG.E R56, desc[UR10][R20.64+0x100] ;  /* 0x0001000a14381981 */ /* 0x000f68000c1e1900 */
[----:B------:R1:W3:Y:S02]  /*89a0*/  @P1 LDG.E R53, desc[UR10][R20.64+0x120] ;  /* 0x0001200a14351981 */ /* 0x0002e4000c1e1900 */
        /* <DEDUP_REMOVED lines=23> */
[-C--:B------:R-:W-:Y:S01]  /*8b20*/  LEA.HI.X.SX32 R37, R35, R21.reuse, 0x2, P0 ;  /* 0x0000001523257211 */ /* 0x080fe200000f16ff */
[----:B------:R-:W-:Y:S01]  /*8b30*/  REDG.E.ADD.F32.FTZ.RN.STRONG.GPU desc[UR10][R40.64], R10 ;  /* 0x0000000a280079a6 */ /* 0x000fe2000c10f38a */
[-C--:B------:R-:W-:Y:S02]  /*8b40*/  LEA R32, P5, R32, R20.reuse, 0x2 ;  /* 0x0000001420207211 */ /* 0x080fe400078a10ff */
[-C--:B------:R-:W-:Y:S01]  /*8b50*/  LEA.HI.X.SX32 R35, R59, R21.reuse, 0x2, P6 ;  /* 0x000000153b237211 */ /* 0x080fe200030f16ff */
[----:B------:R-:W-:Y:S01]  /*8b60*/  LDSM.16.MT88.4 R4, [R2+0x8000] ;  /* 0x008000000204783b */ /* 0x000fe20000004200 */
[-C--:B------:R-:W-:Y:S02]  /*8b70*/  LEA R22, P0, R33, R20.reuse, 0x2 ;  /* 0x0000001421167211 */ /* 0x080fe400078010ff */
[-C--:B------:R-:W-:Y:S02]  /*8b80*/  LEA R30, P4, R30, R20.reuse, 0x2 ;  /* 0x000000141e1e7211 */ /* 0x080fe400078810ff */
[-C--:B------:R-:W-:Y:S02]  /*8b90*/  LEA R28, P3, R28, R20.reuse, 0x2 ;  /* 0x000000141c1c7211 */ /* 0x080fe400078610ff */
[-C--:B------:R-:W-:Y:S04]  /*8ba0*/  LEA R26, P2, R26, R20.reuse, 0x2 ;  /* 0x000000141a1a7211 */ /* 0x080fe800078410ff */
[-C--:B------:R-:W-:Y:S01]  /*8bb0*/  LEA.HI.X.SX32 R27, R55, R21.reuse, 0x2, P2 ;  /* 0x00000015371b7211 */ /* 0x080fe200010f16ff */
[----:B--2---:R1:W-:Y:S04]  /*8bc0*/  @P1 STL [R1+0x48], R58 ;  /* 0x0000483a01001387 */ /* 0x0043e80000100800 */
[----:B----4-:R2:W-:Y:S04]  /*8bd0*/  @P1 STL [R1+0x4c], R57 ;  /* 0x00004c3901001387 */ /* 0x0105e80000100800 */
[----:B-----5:R4:W-:Y:S04]  /*8be0*/  @P1 STL [R1+0x40], R56 ;  /* 0x0000403801001387 */ /* 0x0209e80000100800 */
[----:B---3--:R3:W-:Y:S01]  /*8bf0*/  @P1 STL [R1+0x44], R53 ;  /* 0x0000443501001387 */ /* 0x0087e20000100800 */
        /* <DEDUP_REMOVED lines=12> */
[----:B----4-:R-:W-:Y:S02]  /*8cc0*/  MOV R56, UR20 ;  /* 0x0000001400387c02 */ /* 0x010fe40008000f00 */
[-C--:B------:R-:W-:Y:S01]  /*8cd0*/  LEA.HI.X.SX32 R31, R57, R21.reuse, 0x2, P4 ;  /* 0x00000015391f7211 */ /* 0x080fe200020f16ff */
[----:B------:R-:W-:Y:S01]  /*8ce0*/  REDG.E.ADD.F32.FTZ.RN.STRONG.GPU desc[UR10][R32.64], R18 ;  /* 0x00000012200079a6 */ /* 0x000fe2000c10f38a */
[-C--:B------:R-:W-:Y:S01]  /*8cf0*/  LEA.HI.X.SX32 R29, R56, R21.reuse, 0x2, P3 ;  /* 0x00000015381d7211 */ /* 0x080fe200018f16ff */
[----:B---3--:R-:W-:Y:S02]  /*8d00*/  IMAD.U32 R53, RZ, RZ, UR17 ;  /* 0x00000011ff357e24 */ /* 0x008fe4000f8e00ff */
[----:B------:R-:W-:Y:S03]  /*8d10*/  REDG.E.ADD.F32.FTZ.RN.STRONG.GPU desc[UR10][R30.64], R19 ;  /* 0x000000131e0079a6 */ /* 0x000fe6000c10f38a */
[----:B------:R-:W-:Y:S01]  /*8d20*/  LEA.HI.X.SX32 R23, R53, R21, 0x2, P0 ;  /* 0x0000001535177211 */ /* 0x000fe200000f16ff */
[----:B------:R-:W-:Y:S01]  /*8d30*/  REDG.E.ADD.F32.FTZ.RN.STRONG.GPU desc[UR10][R28.64], R12 ;  /* 0x0000000c1c0079a6 */ /* 0x000fe2000c10f38a */
[----:B------:R-:W-:Y:S01]  /*8d40*/  PLOP3.LUT P0, PT, PT, PT, UP1, 0x80, 0x0 ;  /* 0x000000000000781c */ /* 0x000fe20003f0f018 */
[----:B------:R-:W-:Y:S02]  /*8d50*/  @UP3 UIADD3 UR15, UP1, UR15, -0x200, URZ ;  /* 0xfffffe000f0f3890 */ /* 0x000fe4000ff3e03f */
[----:B------:R-:W-:Y:S02]  /*8d60*/  REDG.E.ADD.F32.FTZ.RN.STRONG.GPU desc[UR10][R26.64], R13 ;  /* 0x0000000d1a0079a6 */ /* 0x000fe4000c10f38a */
[----:B------:R-:W-:Y:S02]  /*8d70*/  @UP3 UIADD3.X UR14, UR14, -0x1, URZ, UP1, !UPT ;  /* 0xffffffff0e0e3890 */ /* 0x000fe40008ffe43f */
[----:B------:R-:W-:Y:S04]  /*8d80*/  REDG.E.ADD.F32.FTZ.RN.STRONG.GPU desc[UR10][R24.64], R14 ;  /* 0x0000000e180079a6 */ /* 0x000fe8000c10f38a */
[----:B------:R-:W-:Y:S02]  /*8d90*/  REDG.E.ADD.F32.FTZ.RN.STRONG.GPU desc[UR10][R22.64], R15 ;  /* 0x0000000f160079a6 */ /* 0x000fe4000c10f38a */
[----:B------:R-:W-:Y:S02]  /*8da0*/  @P0 VIADD R0, R3, 0x2000 ;  /* 0x0000200003000836 */ /* 0x000fe40000000000 */
        /* <DEDUP_REMOVED lines=135> */
.L_x_399:
        /* <DEDUP_REMOVED lines=19> */
.L_x_400:
        /* <DEDUP_REMOVED lines=32> */
[----:B------:R-:W5:Y:S01]  /*9950*/  LDS.128 R16, [R52+0x6000] ;  /* 0x0060000034107984 */ /* 0x000f620000000c00 */
        /* <DEDUP_REMOVED lines=9> */
[----:B-----5:R1:W-:Y:S04]  /*99f0*/  STG.E.128 desc[UR10][R10.64], R16 ;  /* 0x000000100a007986 */ /* 0x0203e8000c101d0a */
.L_x_402:
[----:B------:R-:W-:Y:S05]  /*9a00*/  BSYNC B0 ;  /* 0x0000000000007941 */ /* 0x000fea0003800000 */
.L_x_401:
[----:B------:R-:W-:Y:S04]  /*9a10*/  BSSY B0, `(.L_x_403) ;  /* 0x000000d000007945 */ /* 0x000fe80003800000 */
[----:B------:R-:W-:Y:S05]  /*9a20*/  @P1 BRA `(.L_x_404) ;  /* 0x00000000002c1947 */ /* 0x000fea0003800000 */
[----:B------:R-:W-:Y:S01]  /*9a30*/  IADD3 R3, P0, R0, 0x40, RZ ;  /* 0x0000004000037810 */ /* 0x000fe20007f1e0ff */
[----:B------:R-:W-:-:S03]  /*9a40*/  ULDC.64 UR16, c[0x0][0x3f0] ;  /* 0x0000fc0000107ab9 */ /* 0x000fc60000000a00 */
[----:B------:R-:W-:-:S05]  /*9a50*/  IADD3.X R7, RZ, R13, RZ, P0, !PT ;  /* 0x0000000dff077210 */ /* 0x000fca00007fe4ff */
[----:B-1----:R-:W-:Y:S01]  /*9a60*/  IMAD R10, R7, UR8, RZ ;  /* 0x00000008070a7c24 */ /* 0x002fe2000f8e02ff */
[----:B------:R-:W-:-:S03]  /*9a70*/  MOV R7, R12 ;  /* 0x0000000c00077202 */ /* 0x000fc60000000f00 */
[----:B------:R-:W-:-:S04]  /*9a80*/  IMAD.WIDE.U32 R8, R3, UR8, R6 ;  /* 0x0000000803087c25 */ /* 0x000fc8000f8e0006 */
[----:B------:R-:W-:Y:S01]  /*9a90*/  IMAD R3, R3, UR9, R10 ;  /* 0x0000000903037c24 */ /* 0x000fe2000f8e020a */
[----:B------:R-:W-:-:S04]  /*9aa0*/  LEA R6, P0, R8, UR16, 0x1 ;  /* 0x0000001008067c11 */ /* 0x000fc8000f8008ff */
[----:B------:R-:W-:-:S04]  /*9ab0*/  IADD3 R3, R9, R3, RZ ;  /* 0x0000000309037210 */ /* 0x000fc80007ffe0ff */
[----:B------:R-:W-:-:S05]  /*9ac0*/  LEA.HI.X R7, R8, UR17, R3, 0x1, P0 ;  /* 0x0000001108077c11 */ /* 0x000fca00080f0c03 */
[----:B---3--:R1:W-:Y:S02]  /*9ad0*/  STG.E.128 desc[UR10][R6.64], R20 ;  /* 0x0000001406007986 */ /* 0x0083e4000c101d0a */
.L_x_404:
[----:B------:R-:W-:Y:S05]  /*9ae0*/  BSYNC B0 ;  /* 0x0000000000007941 */ /* 0x000fea0003800000 */
.L_x_403:
        /* <DEDUP_REMOVED lines=27> */
.L_x_406:
[----:B------:R-:W-:Y:S05]  /*9ca0*/  BSYNC B0 ;  /* 0x0000000000007941 */ /* 0x000fea0003800000 */
.L_x_405:
        /* <DEDUP_REMOVED lines=14> */
.L_x_379:
        /* <DEDUP_REMOVED lines=24> */
.L_x_408:
        /* <DEDUP_REMOVED lines=23> */
.L_x_409:
[----:B------:R-:W2:Y:S01]  /*a080*/  LDL.64 R12, [R1+0x38] ;  /* 0x00003800010c7983 */ /* 0x000ea20000100a00 */
[----:B------:R-:W-:Y:S01]  /*a090*/  UIMAD UR5, UR19, UR8, URZ ;  /* 0x00000008130572a4 */ /* 0x000fe2000f8e023f */
[----:B------:R-:W-:Y:S01]  /*a0a0*/  SHF.R.S32.HI R0, RZ, 0x2, R0 ;  /* 0x00000002ff007819 */ /* 0x000fe20000011400 */
[----:B------:R-:W-:Y:S01]  /*a0b0*/  IMAD.U32 R4, RZ, RZ, UR8 ;  /* 0x00000008ff047e24 */ /* 0x000fe2000f8e00ff */
[----:B------:R-:W-:Y:S01]  /*a0c0*/  UIMAD UR6, UR34, -0x80, UR6 ;  /* 0xffffff80220678a4 */ /* 0x000fe2000f8e0206 */
[----:B------:R-:W-:Y:S01]  /*a0d0*/  BSSY B0, `(.L_x_410) ;  /* 0x000001e000007945 */ /* 0x000fe20003800000 */
[----:B------:R-:W-:Y:S01]  /*a0e0*/  UIMAD UR5, UR18, UR9, UR5 ;  /* 0x00000009120572a4 */ /* 0x000fe2000f8e0205 */
[----:B------:R-:W-:Y:S01]  /*a0f0*/  VIADD R6, R0, 0x40 ;  /* 0x0000004000067836 */ /* 0x000fe20000000000 */
[----:B------:R-:W-:Y:S01]  /*a100*/  USHF.R.S32.HI UR21, URZ, 0x1f, UR56 ;  /* 0x0000001f3f157899 */ /* 0x000fe20008011438 */
[----:B------:R-:W-:Y:S01]  /*a110*/  SHF.R.S32.HI R11, RZ, 0x1f, R0 ;  /* 0x0000001fff0b7819 */ /* 0x000fe20000011400 */
[----:B------:R-:W-:-:S02]  /*a120*/  ULDC.64 UR14, c[0x0][0x468] ;  /* 0x00011a00000e7ab9 */ /* 0x000fc40000000a00 */
[----:B------:R-:W-:Y:S01]  /*a130*/  IMAD.U32 R3, RZ, RZ, UR5 ;  /* 0x00000005ff037e24 */ /* 0x000fe2000f8e00ff */
[----:B------:R-:W-:Y:S01]  /*a140*/  ULDC UR5, c[0x0][0x2d0] ;  /* 0x0000b40000057ab9 */ /* 0x000fe20000000800 */
[----:B--2---:R-:W-:Y:S01]  /*a150*/  IMAD.WIDE.U32 R4, R4, UR18, R12 ;  /* 0x0000001204047c25 */ /* 0x004fe2000f8e000c */
[----:B------:R-:W-:Y:S01]  /*a160*/  ISETP.GE.AND P2, PT, R12, UR5, PT ;  /* 0x000000050c007c0c */ /* 0x000fe2000bf46270 */
[----:B------:R-:W-:Y:S01]  /*a170*/  UIMAD UR5, UR21, UR14, URZ ;  /* 0x0000000e150572a4 */ /* 0x000fe2000f8e023f */
[----:B------:R-:W-:-:S03]  /*a180*/  IADD3 R4, P0, R4, UR7, RZ ;  /* 0x0000000704047c10 */ /* 0x000fc6000ff1e0ff */
[----:B------:R-:W-:Y:S01]  /*a190*/  UIMAD UR15, UR56, UR15, UR5 ;  /* 0x0000000f380f72a4 */ /* 0x000fe2000f8e0205 */
[----:B------:R-:W-:Y:S02]  /*a1a0*/  ISETP.GE.OR P1, PT, R6, UR6, P2 ;  /* 0x0000000606007c0c */ /* 0x000fe40009726670 */
[----:B------:R-:W-:Y:S02]  /*a1b0*/  ISETP.GE.OR P2, PT, R0, UR6, P2 ;  /* 0x0000000600007c0c */ /* 0x000fe40009746670 */
[----:B------:R-:W-:Y:S01]  /*a1c0*/  IADD3.X R5, R5, UR20, R3, P0, !PT ;  /* 0x0000001405057c10 */ /* 0x000fe200087fe403 */
[----:B------:R-:W-:-:S04]  /*a1d0*/  IMAD.U32 R3, RZ, RZ, UR14 ;  /* 0x0000000eff037e24 */ /* 0x000fc8000f8e00ff */
[----:B------:R-:W-:-:S04]  /*a1e0*/  IMAD.WIDE.U32 R4, R3, UR56, R4 ;  /* 0x0000003803047c25 */ /* 0x000fc8000f8e0004 */
[----:B------:R-:W-:Y:S02]  /*a1f0*/  VIADD R10, R5, UR15 ;  /* 0x0000000f050a7c36 */ /* 0x000fe40008000000 */
        /* <DEDUP_REMOVED lines=11> */
.L_x_411:
[----:B------:R-:W-:Y:S05]  /*a2b0*/  BSYNC B0 ;  /* 0x0000000000007941 */ /* 0x000fea0003800000 */
.L_x_410:
        /* <DEDUP_REMOVED lines=14> */
.L_x_413:
[----:B------:R-:W-:Y:S05]  /*a3a0*/  BSYNC B0 ;  /* 0x0000000000007941 */ /* 0x000fea0003800000 */
.L_x_412:
        /* <DEDUP_REMOVED lines=26> */
.L_x_415:
[----:B------:R-:W-:Y:S05]  /*a550*/  BSYNC B0 ;  /* 0x0000000000007941 */ /* 0x000fea0003800000 */
.L_x_414:
        /* <DEDUP_REMOVED lines=13> */
.L_x_407:
[----:B------:R-:W-:Y:S05]  /*a630*/  BSYNC B1 ;  /* 0x0000000000017941 */ /* 0x000fea0003800000 */
.L_x_374:
        /* <DEDUP_REMOVED lines=11> */
.L_x_416:
[----:B------:R-:W-:Y:S05]  /*a6f0*/  EXIT ;  /* 0x000000000000794d */ /* 0x000fea0003800000 */
.L_x_418:
        /* <DEDUP_REMOVED lines=16> */
.L_x_1339:


//--------------------- .text._ZN5flash44flash_bwd_dq_dk_dv_loop_seqk_parallel_kernelI23Flash_bwd_kernel_traitsILi32ELi128ELi128ELi8ELi4ELi4ELi4ELb1ELb0EN7cutlass6half_tE19Flash_kernel_traitsILi32ELi128ELi128ELi8ES3_EELb1ELb0ELb1ELb0ELb0ELb0ELb0EEEvNS_16Flash_bwd_paramsE --------------------------
	.section	.text._ZN5flash44flash_bwd_dq_dk_dv_loop_seqk_parallel_kernelI23Flash_bwd_kernel_traitsILi32ELi128ELi128ELi8ELi4ELi4ELi4ELb1ELb0EN7cutlass6half_tE19Flash_kernel_traitsILi32ELi128ELi128ELi8ES3_EELb1ELb0ELb1ELb0ELb0ELb0ELb0EEEvNS_16Flash_bwd_paramsE,"ax",@progbits
	.align	128
        .global         _ZN5flash44flash_bwd_dq_dk_dv_loop_seqk_parallel_kernelI23Flash_bwd_kernel_traitsILi32ELi128ELi128ELi8ELi4ELi4ELi4ELb1ELb0EN7cutlass6half_tE19Flash_kernel_traitsILi32ELi128ELi128ELi8ES3_EELb1ELb0ELb1ELb0ELb0ELb0ELb0EEEvNS_16Flash_bwd_paramsE
        .type           _ZN5flash44flash_bwd_dq_dk_dv_loop_seqk_parallel_kernelI23Flash_bwd_kernel_traitsILi32ELi128ELi128ELi8ELi4ELi4ELi4ELb1ELb0EN7cutlass6half_tE19Flash_kernel_traitsILi32ELi128ELi128ELi8ES3_EELb1ELb0ELb1ELb0ELb0ELb0ELb0EEEvNS_16Flash_bwd_paramsE,@function
        .size           _ZN5flash44flash_bwd_dq_dk_dv_loop_seqk_parallel_kernelI23Flash_bwd_kernel_traitsILi32ELi128ELi128ELi8ELi4ELi4ELi4ELb1ELb0EN7cutlass6half_tE19Flash_kernel_traitsILi32ELi128ELi128ELi8ES3_EELb1ELb0ELb1ELb0ELb0ELb0ELb0EEEvNS_16Flash_bwd_paramsE,(.L_x_1340 - _ZN5flash44flash_bwd_dq_dk_dv_loop_seqk_parallel_kernelI23Flash_bwd_kernel_traitsILi32ELi128ELi128ELi8ELi4ELi4ELi4ELb1ELb0EN7cutlass6half_tE19Flash_kernel_traitsILi32ELi128ELi128ELi8ES3_EELb1ELb0ELb1ELb0ELb0ELb0ELb0EEEvNS_16Flash_bwd_paramsE)
        .other          _ZN5flash44flash_bwd_dq_dk_dv_loop_seqk_parallel_kernelI23Flash_bwd_kernel_traitsILi32ELi128ELi128ELi8ELi4ELi4ELi4ELb1ELb0EN7cutlass6half_tE19Flash_kernel_traitsILi32ELi128ELi128ELi8ES3_EELb1ELb0ELb1ELb0ELb0ELb0ELb0EEEvNS_16Flash_bwd_paramsE,@"STO_CUDA_ENTRY STV_DEFAULT"
_ZN5flash44flash_bwd_dq_dk_dv_loop_seqk_parallel_kernelI23Flash_bwd_kernel_traitsILi32ELi128ELi128ELi8ELi4ELi4ELi4ELb1ELb0EN7cutlass6half_tE19Flash_kernel_traitsILi32ELi128ELi128ELi8ES3_EELb1ELb0ELb1ELb0ELb0ELb0ELb0EEEvNS_16Flash_bwd_paramsE:
.text._ZN5flash44flash_bwd_dq_dk_dv_loop_seqk_parallel_kernelI23Flash_bwd_kernel_traitsILi32ELi128ELi128ELi8ELi4ELi4ELi4ELb1ELb0EN7cutlass6half_tE19Flash_kernel_traitsILi32ELi128ELi128ELi8ES3_EELb1ELb0ELb1ELb0ELb0ELb0ELb0EEEvNS_16Flash_bwd_paramsE:
        /* <DEDUP_REMOVED lines=16> */
[----:B------:R-:W-:Y:S01]  /*0100*/  IMAD.MOV.U32 R163, RZ, RZ, 0x40 ;  /* 0x00000040ffa37424 */ /* 0x000fe200078e00ff */
[----:B------:R-:W-:Y:S01]  /*0110*/  ULDC UR60, c[0x0][0x394] ;  /* 0x0000e500003c7ab9 */ /* 0x000fe20000000800 */
[----:B------:R-:W-:Y:S01]  /*0120*/  UMOV UR61, 0xffffe000 ;  /* 0xffffe000003d7882 */ /* 0x000fe20000000000 */
        /* <DEDUP_REMOVED lines=77> */
[----:B------:R-:W-:Y:S01]  /*0600*/  LOP3.LUT R2, R4, R3, RZ, 0x3c, !PT ;  /* 0x0000000304027212 */ /* 0x000fe200078e3cff */
[----:B------:R-:W-:Y:S01]  /*0610*/  IMAD.SHL.U32 R3, R249, 0x400, RZ ;  /* 0x00000400f9037824 */ /* 0x000fe200078e00ff */
[----:B------:R-:W-:Y:S02]  /*0620*/  LOP3.LUT R5, R5, 0x1c0, RZ, 0xc0, !PT ;  /* 0x000001c005057812 */ /* 0x000fe400078ec0ff */
[----:B------:R-:W-:Y:S01]  /*0630*/  SHF.R.S32.HI R4, RZ, 0x3, R13 ;  /* 0x00000003ff047819 */ /* 0x000fe2000001140d */
[----:B------:R-:W-:Y:S01]  /*0640*/  IMAD.U32 R168, R0, 0x20, R2 ;  /* 0x0000002000a87824 */ /* 0x000fe200078e0002 */
[----:B------:R-:W-:Y:S01]  /*0650*/  SHF.R.S32.HI R2, RZ, 0x1, R9 ;  /* 0x00000001ff027819 */ /* 0x000fe20000011409 */
[----:B------:R-:W-:Y:S01]  /*0660*/  IMAD.SHL.U32 R0, R246, 0x8, RZ ;  /* 0x00000008f6007824 */ /* 0x000fe200078e00ff */
[----:B------:R-:W-:Y:S01]  /*0670*/  SHF.R.U32.HI R7, RZ, 0x3, R6 ;  /* 0x00000003ff077819 */ /* 0x000fe20000011606 */
[C---:B------:R-:W-:Y:S01]  /*0680*/  IMAD R16, R4.reuse, 0x8, R16 ;  /* 0x0000000804107824 */ /* 0x040fe200078e0210 */
[----:B------:R-:W-:Y:S01]  /*0690*/  LEA.HI R6, R5, R5, RZ, 0x1d ;  /* 0x0000000505067211 */ /* 0x000fe200078fe8ff */
[----:B------:R-:W-:Y:S01]  /*06a0*/  IMAD R13, R4, 0x200, R3 ;  /* 0x00000200040d7824 */ /* 0x000fe200078e0203 */
[C---:B------:R-:W-:Y:S01]  /*06b0*/  LOP3.LUT P3, RZ, R2.reuse, 0x2, RZ, 0xc0, !PT ;  /* 0x0000000202ff7812 */ /* 0x040fe2000786c0ff */
[----:B------:R-:W-:Y:S01]  /*06c0*/  IMAD.SHL.U32 R2, R2, 0x40, RZ ;  /* 0x0000004002027824 */ /* 0x000fe200078e00ff */
[----:B------:R-:W-:Y:S01]  /*06d0*/  LOP3.LUT R4, R11, R7, RZ, 0x3c, !PT ;  /* 0x000000070b047212 */ /* 0x000fe200078e3cff */
[----:B------:R-:W-:Y:S01]  /*06e0*/  IMAD R5, R249, 0x200, R17 ;  /* 0x00000200f9057824 */ /* 0x000fe200078e0211 */
[----:B------:R-:W-:Y:S01]  /*06f0*/  LOP3.LUT R7, R0, 0x8, RZ, 0xc0, !PT ;  /* 0x0000000800077812 */ /* 0x000fe200078ec0ff */
[----:B------:R-:W-:Y:S01]  /*0700*/  IMAD.SHL.U32 R9, R12, 0x10, RZ ;  /* 0x000000100c097824 */ /* 0x000fe200078e00ff */
[----:B------:R-:W-:Y:S01]  /*0710*/  IADD3 R223, R6, R8, R3 ;  /* 0x0000000806df7210 */ /* 0x000fe20007ffe003 */
[----:B------:R-:W-:Y:S01]  /*0720*/  IMAD.SHL.U32 R3, R14, 0x40, RZ ;  /* 0x000000400e037824 */ /* 0x000fe200078e00ff */
[----:B------:R-:W-:Y:S01]  /*0730*/  SEL R0, R165, 0xffffffe0, !P0 ;  /* 0xffffffe0a5007807 */ /* 0x000fe20004000000 */
[----:B------:R-:W-:Y:S01]  /*0740*/  IMAD R10, R10, 0x20, R5 ;  /* 0x000000200a0a7824 */ /* 0x000fe200078e0205 */
[----:B------:R-:W-:Y:S01]  /*0750*/  R2P PR, R14, 0x6 ;  /* 0x000000060e007804 */ /* 0x000fe20000000000 */
[----:B------:R-:W-:Y:S01]  /*0760*/  IMAD.SHL.U32 R5, R12, 0x8, RZ ;  /* 0x000000080c057824 */ /* 0x000fe200078e00ff */
[C---:B------:R-:W-:Y:S01]  /*0770*/  LOP3.LUT P0, RZ, R166.reuse, 0x2, RZ, 0xc0, !PT ;  /* 0x00000002a6ff7812 */ /* 0x040fe2000780c0ff */
[----:B------:R-:W-:Y:S01]  /*0780*/  IMAD.SHL.U32 R166, R166, 0x40, RZ ;  /* 0x00000040a6a67824 */ /* 0x000fe200078e00ff */
[----:B------:R-:W-:Y:S01]  /*0790*/  LOP3.LUT R2, R2, 0xc0, RZ, 0xc0, !PT ;  /* 0x000000c002027812 */ /* 0x000fe200078ec0ff */
[----:B------:R-:W-:Y:S01]  /*07a0*/  IMAD R4, R12, 0x200, R4 ;  /* 0x000002000c047824 */ /* 0x000fe200078e0204 */
[----:B------:R-:W-:-:S02]  /*07b0*/  LOP3.LUT R3, R3, 0x1c0, RZ, 0xc0, !PT ;  /* 0x000001c003037812 */ /* 0x000fc400078ec0ff */
[----:B------:R-:W-:Y:S02]  /*07c0*/  LOP3.LUT R166, R166, 0xc0, RZ, 0xc0, !PT ;  /* 0x000000c0a6a67812 */ /* 0x000fe400078ec0ff */
[----:B------:R-:W-:Y:S02]  /*07d0*/  SHF.R.U32.HI R8, RZ, 0x3, R2 ;  /* 0x00000003ff087819 */ /* 0x000fe40000011602 */
[----:B------:R-:W-:Y:S02]  /*07e0*/  LOP3.LUT R5, R5, 0x8, RZ, 0xc0, !PT ;  /* 0x0000000805057812 */ /* 0x000fe400078ec0ff */
[----:B------:R-:W-:Y:S02]  /*07f0*/  SHF.R.U32.HI R162, RZ, 0x3, R3 ;  /* 0x00000003ffa27819 */ /* 0x000fe40000011603 */
[----:B------:R-:W-:Y:S02]  /*0800*/  LEA R161, R168, UR5, 0x1 ;  /* 0x00000005a8a17c11 */ /* 0x000fe4000f8e08ff */
[----:B------:R-:W-:-:S02]  /*0810*/  SHF.R.U32.HI R6, RZ, 0x3, R166 ;  /* 0x00000003ff067819 */ /* 0x000fc400000116a6 */
[----:B------:R-:W-:Y:S01]  /*0820*/  LOP3.LUT R8, R8, R2, R7, 0x1e, !PT ;  /* 0x0000000208087212 */ /* 0x000fe200078e1e07 */
[----:B------:R-:W-:Y:S01]  /*0830*/  IMAD.SHL.U32 R2, R16, 0x20, RZ ;  /* 0x0000002010027824 */ /* 0x000fe200078e00ff */
[--C-:B------:R-:W-:Y:S01]  /*0840*/  LOP3.LUT R162, R162, R3, R5.reuse, 0x1e, !PT ;  /* 0x00000003a2a27212 */ /* 0x100fe200078e1e05 */
[----:B------:R-:W-:Y:S01]  /*0850*/  IMAD.IADD R161, R161, 0x1, R0 ;  /* 0x00000001a1a17824 */ /* 0x000fe200078e0200 */
[----:B------:R-:W-:Y:S01]  /*0860*/  LOP3.LUT R3, R6, R166, R5, 0x1e, !PT ;  /* 0x000000a606037212 */ /* 0x000fe200078e1e05 */
[----:B------:R-:W-:Y:S01]  /*0870*/  IMAD R0, R249, 0x200, R2 ;  /* 0x00000200f9007824 */ /* 0x000fe200078e0202 */
[----:B------:R-:W-:Y:S01]  /*0880*/  LOP3.LUT R9, R7, 0x10, R9, 0xf8, !PT ;  /* 0x0000001007097812 */ /* 0x000fe200078ef809 */
[----:B------:R-:W-:Y:S01]  /*0890*/  IMAD.IADD R162, R13, 0x1, R162 ;  /* 0x000000010da27824 */ /* 0x000fe200078e02a2 */
[----:B------:R-:W-:Y:S01]  /*08a0*/  LEA R223, R223, UR4, 0x1 ;  /* 0x00000004dfdf7c11 */ /* 0x000fe2000f8e08ff */
[----:B------:R-:W-:Y:S01]  /*08b0*/  IMAD.IADD R167, R0, 0x1, R3 ;  /* 0x0000000100a77824 */ /* 0x000fe200078e0203 */
[----:B------:R-:W-:Y:S01]  /*08c0*/  LOP3.LUT R166, R6, R9, R166, 0x1e, !PT ;  /* 0x0000000906a67212 */ /* 0x000fe200078e1ea6 */
[----:B------:R-:W-:Y:S01]  /*08d0*/  IMAD.U32 R0, RZ, RZ, UR6 ;  /* 0x00000006ff007e24 */ /* 0x000fe2000f8e00ff */
[----:B------:R-:W-:Y:S01]  /*08e0*/  USHF.R.S32.HI UR6, URZ, 0x1f, UR57 ;  /* 0x0000001f3f067899 */ /* 0x000fe20008011439 */
[----:B------:R-:W-:Y:S01]  /*08f0*/  IMAD.IADD R8, R8, 0x1, R10 ;  /* 0x0000000108087824 */ /* 0x000fe200078e020a */
[----:B------:R-:W-:Y:S01]  /*0900*/  SEL R224, R224, 0x10, !P6 ;  /* 0x00000010e0e07807 */ /* 0x000fe20007000000 */
[----:B------:R-:W-:Y:S01]  /*0910*/  VIADD R222, R223, 0x40 ;  /* 0x00000040dfde7836 */ /* 0x000fe20000000000 */
[----:B------:R-:W-:Y:S01]  /*0920*/  LEA R162, R162, UR5, 0x1 ;  /* 0x00000005a2a27c11 */ /* 0x000fe2000f8e08ff */
[----:B------:R-:W-:Y:S01]  /*0930*/  IMAD.IADD R166, R2, 0x1, R166 ;  /* 0x0000000102a67824 */ /* 0x000fe200078e02a6 */
[----:B------:R-:W-:Y:S01]  /*0940*/  SEL R226, R165, 0xffffffe0, !P5 ;  /* 0xffffffe0a5e27807 */ /* 0x000fe20006800000 */
[----:B------:R-:W-:Y:S01]  /*0950*/  IMAD.U32 R0, RZ, RZ, UR6 ;  /* 0x00000006ff007e24 */ /* 0x000fe2000f8e00ff */
[----:B------:R-:W-:Y:S01]  /*0960*/  UIADD3 UR6, UR4, 0x6000, URZ ;  /* 0x0000600004067890 */ /* 0x000fe2000fffe03f */
[----:B------:R-:W-:Y:S01]  /*0970*/  @P4 VIADD R222, R223, 0xffffffc0 ;  /* 0xffffffc0dfde4836 */ /* 0x000fe20000000000 */
[----:B------:R-:W-:Y:S01]  /*0980*/  SEL R163, R163, 0xffffffc0, !P2 ;  /* 0xffffffc0a3a37807 */ /* 0x000fe20005000000 */
[----:B------:R-:W-:Y:S01]  /*0990*/  IMAD.U32 R2, RZ, RZ, UR7 ;  /* 0x00000007ff027e24 */ /* 0x000fe2000f8e00ff */
[----:B------:R-:W-:Y:S01]  /*09a0*/  USHF.R.S32.HI UR7, URZ, 0x1f, UR58 ;  /* 0x0000001f3f077899 */ /* 0x000fe2000801143a */
[----:B------:R-:W-:Y:S01]  /*09b0*/  IMAD.IADD R225, R223, 0x1, R224 ;  /* 0x00000001dfe17824 */ /* 0x000fe200078e02e0 */
[----:B------:R-:W-:Y:S01]  /*09c0*/  LEA R250, R8, UR6, 0x1 ;  /* 0x0000000608fa7c11 */ /* 0x000fe2000f8e08ff */
[----:B------:R-:W-:Y:S01]  /*09d0*/  VIADD R169, R162, 0x20 ;  /* 0x00000020a2a97836 */ /* 0x000fe20000000000 */
[----:B------:R-:W-:Y:S01]  /*09e0*/  SEL R165, R165, 0xffffffe0, !P0 ;  /* 0xffffffe0a5a57807 */ /* 0x000fe20004000000 */
[----:B------:R-:W-:Y:S01]  /*09f0*/  IMAD.IADD R224, R224, 0x1, R222 ;  /* 0x00000001e0e07824 */ /* 0x000fe200078e02de */
[----:B------:R-:W-:Y:S01]  /*0a00*/  LEA R2, R4, UR4, 0x1 ;  /* 0x0000000404027c11 */ /* 0x000fe2000f8e08ff */
[----:B------:R-:W-:-:S02]  /*0a10*/  @P1 VIADD R169, R162, 0xffffffe0 ;  /* 0xffffffe0a2a91836 */ /* 0x000fc40000000000 */
[--C-:B------:R-:W-:Y:S02]  /*0a20*/  IMAD.IADD R229, R223, 0x1, R226.reuse ;  /* 0x00000001dfe57824 */ /* 0x100fe400078e02e2 */
[----:B------:R-:W-:Y:S02]  /*0a30*/  IMAD.IADD R228, R225, 0x1, R226 ;  /* 0x00000001e1e47824 */ /* 0x000fe400078e02e2 */
[----:B------:R-:W-:Y:S02]  /*0a40*/  IMAD.IADD R227, R226, 0x1, R222 ;  /* 0x00000001e2e37824 */ /* 0x000fe400078e02de */
[----:B------:R-:W-:Y:S02]  /*0a50*/  VIADD R251, R250, 0x20 ;  /* 0x00000020fafb7836 */ /* 0x000fe40000000000 */
[----:B------:R-:W-:Y:S02]  /*0a60*/  IMAD.IADD R164, R162, 0x1, R163 ;  /* 0x00000001a2a47824 */ /* 0x000fe400078e02a3 */
[----:B------:R-:W-:-:S02]  /*0a70*/  IMAD.U32 R0, RZ, RZ, UR7 ;  /* 0x00000007ff007e24 */ /* 0x000fc4000f8e00ff */
[----:B------:R-:W-:Y:S02]  /*0a80*/  IMAD.IADD R226, R226, 0x1, R224 ;  /* 0x00000001e2e27824 */ /* 0x000fe400078e02e0 */
[----:B------:R-:W-:Y:S02]  /*0a90*/  @P3 VIADD R251, R250, 0xffffffe0 ;  /* 0xffffffe0fafb3836 */ /* 0x000fe40000000000 */
[----:B------:R-:W-:Y:S02]  /*0aa0*/  IMAD.IADD R163, R163, 0x1, R169 ;  /* 0x00000001a3a37824 */ /* 0x000fe400078e02a9 */
[C---:B------:R-:W-:Y:S02]  /*0ab0*/  VIADD R172, R169.reuse, 0x2000 ;  /* 0x00002000a9ac7836 */ /* 0x040fe40000000000 */
[C---:B------:R-:W-:Y:S02]  /*0ac0*/  VIADD R171, R169.reuse, 0x4000 ;  /* 0x00004000a9ab7836 */ /* 0x040fe40000000000 */
[----:B------:R-:W-:-:S07]  /*0ad0*/  VIADD R170, R169, 0x6000 ;  /* 0x00006000a9aa7836 */ /* 0x000fce0000000000 */
.L_x_465:
        /* <DEDUP_REMOVED lines=29> */
[----:B-1--4-:R-:W2:Y:S02]  /*0cb0*/  @P1 LDG.E R8, desc[UR12][R6.64] ;  /* 0x0000000c06081981 */ /* 0x012ea4000c1e1900 */
[----:B------:R-:W-:-:S02]  /*0cc0*/  UISETP.EQ.OR.EX UP4, UPT, UR7, URZ, !UP2, UP4 ;  /* 0x0000003f0700728c */ /* 0x000fc4000d782740 */
        /* <DEDUP_REMOVED lines=23> */
[----:B------:R-:W-:Y:S02]  /*0e40*/  ISETP.NE.AND.EX P0, PT, RZ, UR7, PT, P0 ;  /* 0x00000007ff007c0c */ /* 0x000fe4000bf05300 */
[----:B------:R-:W-:-:S05]  /*0e50*/  ULDC UR6, c[0x0][0x2c8] ;  /* 0x0000b20000067ab9 */ /* 0x000fca0000000800 */
        /* <DEDUP_REMOVED lines=11> */
.L_x_419:
        /* <DEDUP_REMOVED lines=17> */
[----:B------:R-:W-:Y:S01]  /*1020*/  ULDC.U8 UR29, c[0x0][0x480] ;  /* 0x00012000001d7ab9 */ /* 0x000fe20000000000 */
[----:B------:R-:W-:Y:S02]  /*1030*/  @!UP2 UIMAD UR6, UR56, UR8, URZ ;  /* 0x000000083806a2a4 */ /* 0x000fe4000f8e023f */
[----:B------:R-:W-:Y:S02]  /*1040*/  USHF.R.S32.HI UR37, URZ, 0x1f, UR59 ;  /* 0x0000001f3f257899 */ /* 0x000fe4000801143b */
[----:B------:R-:W-:Y:S02]  /*1050*/  @!UP2 UIMAD.WIDE.U32 UR38, UR57, UR8, URZ ;  /* 0x000000083926a2a5 */ /* 0x000fe4000f8e003f */
[----:B------:R-:W-:Y:S02]  /*1060*/  USHF.L.U32 UR18, UR57, 0x7, URZ ;  /* 0x0000000739127899 */ /* 0x000fe4000800063f */
[----:B------:R-:W-:Y:S01]  /*1070*/  UISETP.NE.AND UP4, UPT, UR29, URZ, UPT ;  /* 0x0000003f1d00728c */ /* 0x000fe2000bf85270 */
[----:B-1----:R-:W-:Y:S01]  /*1080*/  IABS R6, R7 ;  /* 0x0000000700067213 */ /* 0x002fe20000000000 */
[----:B------:R-:W-:Y:S01]  /*1090*/  ULDC UR8, c[0x0][0x394] ;  /* 0x0000e50000087ab9 */ /* 0x000fe20000000800 */
[----:B------:R-:W-:Y:S01]  /*10a0*/  ULDC.64 UR32, c[0x0][0x240] ;  /* 0x0000900000207ab9 */ /* 0x000fe20000000a00 */
[----:B------:R-:W-:Y:S01]  /*10b0*/  ULDC UR43, c[0x0][0x2dc] ;  /* 0x0000b700002b7ab9 */ /* 0x000fe20000000800 */
[----:B------:R-:W1:Y:S01]  /*10c0*/  I2F.RP R4, R6 ;  /* 0x0000000600047306 */ /* 0x000e620000209400 */
[----:B------:R-:W-:Y:S01]  /*10d0*/  ULDC UR41, c[0x0][0x270] ;  /* 0x00009c0000297ab9 */ /* 0x000fe20000000800 */
[----:B------:R-:W-:Y:S01]  /*10e0*/  USEL UR36, UR18, URZ, UP0 ;  /* 0x0000003f12247287 */ /* 0x000fe20008000000 */
[----:B------:R-:W-:Y:S01]  /*10f0*/  ISETP.NE.AND P3, PT, R7, RZ, PT ;  /* 0x000000ff0700720c */ /* 0x000fe20003f65270 */
[----:B--2---:R-:W-:-:S02]  /*1100*/  UIMAD.WIDE.U32 UR30, UR10, UR14, URZ ;  /* 0x0000000e0a1e72a5 */ /* 0x004fc4000f8e003f */
[----:B------:R-:W-:Y:S02]  /*1110*/  UIMAD.WIDE.U32 UR18, UR5, UR32, URZ ;  /* 0x00000020051272a5 */ /* 0x000fe4000f8e003f */
[----:B------:R-:W-:Y:S02]  /*1120*/  UIMAD UR42, UR10, UR15, UR31 ;  /* 0x0000000f0a2a72a4 */ /* 0x000fe4000f8e021f */
[----:B------:R-:W-:Y:S02]  /*1130*/  UIADD3 UR10, UR11, 0x7f, URZ ;  /* 0x0000007f0b0a7890 */ /* 0x000fe4000fffe03f */
[----:B------:R-:W-:Y:S02]  /*1140*/  @!UP2 UIMAD UR31, UR57, UR9, UR6 ;  /* 0x00000009391fa2a4 */ /* 0x000fe4000f8e0206 */
[----:B------:R-:W-:Y:S01]  /*1150*/  USHF.R.S32.HI UR22, URZ, 0x1f, UR10 ;  /* 0x0000001f3f167899 */ /* 0x000fe2000801140a */
[----:B-1----:R-:W1:Y:S01]  /*1160*/  MUFU.RCP R4, R4 ;  /* 0x0000000400047308 */ /* 0x002e620000001000 */
[----:B------:R-:W-:Y:S01]  /*1170*/  @UP2 ULDC.64 UR14, c[0x0][0x420] ;  /* 0x00010800000e2ab9 */ /* 0x000fe20000000a00 */
[----:B------:R-:W-:-:S02]  /*1180*/  UIADD3 UR6, UR11, 0x80, UR24 ;  /* 0x000000800b067890 */ /* 0x000fc4000fffe018 */
[----:B------:R-:W-:Y:S02]  /*1190*/  @UP2 UIMAD.WIDE.U32 UR44, UR5, UR14, URZ ;  /* 0x0000000e052c22a5 */ /* 0x000fe4000f8e003f */
[----:B------:R-:W-:Y:S02]  /*11a0*/  ULEA.HI UR29, UR22, UR10, URZ, 0x7 ;  /* 0x0000000a161d7291 */ /* 0x000fe4000f8f383f */
[----:B------:R-:W-:Y:S02]  /*11b0*/  UIMAD UR10, UR37, UR57, URZ ;  /* 0x00000039250a72a4 */ /* 0x000fe4000f8e023f */
[----:B------:R-:W-:Y:S02]  /*11c0*/  UIADD3 UR6, UR6, UR8, -UR7 ;  /* 0x0000000806067290 */ /* 0x000fe4000fffe807 */
[----:B------:R-:W-:Y:S02]  /*11d0*/  @UP2 UIMAD UR48, UR5, UR15, UR45 ;  /* 0x0000000f053022a4 */ /* 0x000fe4000f8e022d */
[----:B------:R-:W-:-:S02]  /*11e0*/  USHF.L.U64.HI UR17, UR57, 0x7, UR56 ;  /* 0x0000000739117899 */ /* 0x000fc40008010238 */
[----:B------:R-:W-:Y:S01]  /*11f0*/  UIMAD.WIDE UR8, UR43, UR41, URZ ;  /* 0x000000292b0872a5 */ /* 0x000fe2000f8e023f */
[----:B-1----:R-:W-:Y:S01]  /*1200*/  VIADD R4, R4, 0xffffffe ;  /* 0x0ffffffe04047836 */ /* 0x002fe20000000000 */
[----:B------:R-:W-:Y:S02]  /*1210*/  UIMAD.WIDE.U32 UR14, UR57, UR59, URZ ;  /* 0x0000003b390e72a5 */ /* 0x000fe4000f8e003f */
[----:B------:R-:W-:Y:S01]  /*1220*/  UIMAD UR10, UR56, UR59, UR10 ;  /* 0x0000003b380a72a4 */ /* 0x000fe2000f8e020a */
[----:B------:R-:W1:Y:S01]  /*1230*/  F2I.FTZ.U32.TRUNC.NTZ R5, R4 ;  /* 0x0000000400057305 */ /* 0x000e62000021f000 */
[----:B------:R-:W-:Y:S02]  /*1240*/  UIADD3 UR6, UR6, 0x7f, URZ ;  /* 0x0000007f06067890 */ /* 0x000fe4000fffe03f */
[----:B------:R-:W-:Y:S02]  /*1250*/  USEL UR52, UR20, UR18, !UP2 ;  /* 0x0000001214347287 */ /* 0x000fe4000d000000 */
[----:B------:R-:W-:-:S02]  /*1260*/  USEL UR34, UR17, URZ, UP0 ;  /* 0x0000003f11227287 */ /* 0x000fc40008000000 */
[----:B------:R-:W-:Y:S02]  /*1270*/  UIMAD UR18, UR9, UR14, URZ ;  /* 0x0000000e091272a4 */ /* 0x000fe4000f8e023f */
[----:B------:R-:W-:Y:S02]  /*1280*/  UIADD3 UR10, UR15, UR10, URZ ;  /* 0x0000000a0f0a7290 */ /* 0x000fe4000fffe03f */
[----:B------:R-:W-:Y:S01]  /*1290*/  USHF.R.S32.HI UR17, URZ, 0x1f, UR6 ;  /* 0x0000001f3f117899 */ /* 0x000fe20008011406 */
[----:B------:R-:W-:Y:S01]  /*12a0*/  ULDC.U8 UR23, c[0x0][0x3d8] ;  /* 0x0000f60000177ab9 */ /* 0x000fe20000000000 */
[----:B------:R-:W-:Y:S01]  /*12b0*/  UIADD3 UR46, UR21, UR26, URZ ;  /* 0x0000001a152e7290 */ /* 0x000fe2000fffe03f */
[----:B-1----:R-:W-:Y:S01]  /*12c0*/  IMAD.MOV R0, RZ, RZ, -R5 ;  /* 0x000000ffff007224 */ /* 0x002fe200078e0a05 */
[----:B------:R-:W-:Y:S01]  /*12d0*/  UIMAD.WIDE.U32 UR20, UR8, UR14, URZ ;  /* 0x0000000e081472a5 */ /* 0x000fe2000f8e003f */
[----:B------:R-:W-:Y:S01]  /*12e0*/  IMAD.MOV.U32 R4, RZ, RZ, RZ ;  /* 0x000000ffff047224 */ /* 0x000fe200078e00ff */
[----:B------:R-:W-:Y:S01]  /*12f0*/  UIMAD UR10, UR8, UR10, UR18 ;  /* 0x0000000a080a72a4 */ /* 0x000fe2000f8e0212 */
[----:B------:R-:W-:Y:S01]  /*1300*/  IMAD R0, R0, R6, RZ ;  /* 0x0000000600007224 */ /* 0x000fe200078e02ff */
[----:B------:R-:W-:-:S02]  /*1310*/  UISETP.NE.AND UP3, UPT, UR23, URZ, UPT ;  /* 0x0000003f1700728c */ /* 0x000fc4000bf65270 */
[----:B------:R-:W-:Y:S01]  /*1320*/  ULEA.HI UR6, UR17, UR6, URZ, 0x7 ;  /* 0x0000000611067291 */ /* 0x000fe2000f8f383f */
[----:B------:R-:W-:Y:S01]  /*1330*/  IMAD.HI.U32 R0, R5, R0, R4 ;  /* 0x0000000005007227 */ /* 0x000fe200078e0004 */
[----:B------:R-:W-:Y:S02]  /*1340*/  UIADD3 UR47, UR21, UR10, URZ ;  /* 0x0000000a152f7290 */ /* 0x000fe4000fffe03f */
[----:B------:R-:W-:Y:S02]  /*1350*/  USHF.R.S32.HI UR10, URZ, 0x7, UR29 ;  /* 0x000000073f0a7899 */ /* 0x000fe4000801141d */
[----:B------:R-:W-:Y:S01]  /*1360*/  USHF.R.S32.HI UR6, URZ, 0x7, UR6 ;  /* 0x000000073f067899 */ /* 0x000fe20008011406 */
[----:B------:R-:W-:Y:S01]  /*1370*/  IMAD.HI.U32 R0, R0, R3, RZ ;  /* 0x0000000300007227 */ /* 0x000fe200078e00ff */
[----:B------:R-:W-:Y:S01]  /*1380*/  ULDC UR40, c[0x0][0x2c4] ;  /* 0x0000b10000287ab9 */ /* 0x000fe20000000800 */
[----:B------:R-:W-:Y:S02]  /*1390*/  UISETP.NE.AND UP1, UPT, UR55, -0x1, UPT ;  /* 0xffffffff3700788c */ /* 0x000fe4000bf25270 */
[----:B------:R-:W-:Y:S01]  /*13a0*/  UISETP.LT.AND UP0, UPT, UR10, UR6, UPT ;  /* 0x000000060a00728c */ /* 0x000fe2000bf01270 */
[----:B------:R-:W-:Y:S01]  /*13b0*/  IADD3 R4, -R0, RZ, RZ ;  /* 0x000000ff00047210 */ /* 0x000fe20007ffe1ff */
[----:B------:R-:W-:-:S02]  /*13c0*/  @UP3 UIMAD UR17, UR57, UR40, URZ ;  /* 0x00000028391132a4 */ /* 0x000fc4000f8e023f */
[----:B------:R-:W-:Y:S02]  /*13d0*/  USEL UR37, UR10, UR6, UP0 ;  /* 0x000000060a257287 */ /* 0x000fe40008000000 */
[C---:B------:R-:W-:Y:S01]  /*13e0*/  IMAD R3, R6.reuse, R4, R3 ;  /* 0x0000000406037224 */ /* 0x040fe200078e0203 */
[----:B------:R-:W-:Y:S02]  /*13f0*/  @UP3 USEL UR17, UR17, UR5, !UP2 ;  /* 0x0000000511113287 */ /* 0x000fe4000d000000 */
[----:B------:R-:W-:Y:S02]  /*1400*/  ULEA UR6, UR37, 0xffffff80, 0x7 ;  /* 0xffffff8025067891 */ /* 0x000fe4000f8e383f */
[----:B------:R-:W-:Y:S01]  /*1410*/  ISETP.GT.U32.AND P1, PT, R6, R3, PT ;  /* 0x000000030600720c */ /* 0x000fe20003f24070 */
[----:B------:R-:W-:Y:S01]  /*1420*/  UIMAD.WIDE.U32 UR14, UR8, UR5, URZ ;  /* 0x00000005080e72a5 */ /* 0x000fe2000f8e003f */
[----:B------:R-:W-:Y:S01]  /*1430*/  @UP3 ULDC UR10, c[0x0][0x2e4] ;  /* 0x0000b900000a3ab9 */ /* 0x000fe20000000800 */
[----:B------:R-:W-:-:S02]  /*1440*/  USHF.R.S32.HI UR26, URZ, 0x1f, UR6 ;  /* 0x0000001f3f1a7899 */ /* 0x000fc40008011406 */
[----:B------:R-:W-:Y:S02]  /*1450*/  @UP3 UIMAD UR29, UR58, UR10, UR17 ;  /* 0x0000000a3a1d32a4 */ /* 0x000fe4000f8e0211 */
[----:B------:R-:W-:Y:S02]  /*1460*/  UIADD3 UR10, UP0, UR6, UR36, URZ ;  /* 0x00000024060a7290 */ /* 0x000fe4000ff1e03f */
[----:B------:R-:W-:Y:S02]  /*1470*/  USEL UR54, UR20, UR14, !UP2 ;  /* 0x0000000e14367287 */ /* 0x000fe4000d000000 */
[----:B------:R-:W-:Y:S02]  /*1480*/  UIMAD UR25, UR5, UR33, URZ ;  /* 0x00000021051972a4 */ /* 0x000fe4000f8e023f */
[----:B------:R-:W-:Y:S01]  /*1490*/  @!P1 IMAD.IADD R3, R3, 0x1, -R6 ;  /* 0x0000000103039824 */ /* 0x000fe200078e0a06 */
[----:B------:R-:W-:Y:S01]  /*14a0*/  @!UP3 UIMAD UR20, UR57, UR41, UR58 ;  /* 0x000000293914b2a4 */ /* 0x000fe2000f8e023a */
[----:B------:R-:W-:Y:S01]  /*14b0*/  @!P1 VIADD R0, R0, 0x1 ;  /* 0x0000000100009836 */ /* 0x000fe20000000000 */
[----:B------:R-:W-:Y:S01]  /*14c0*/  UIMAD UR14, UR9, UR5, URZ ;  /* 0x00000005090e72a4 */ /* 0x000fe2000f8e023f */
[----:B------:R-:W-:Y:S01]  /*14d0*/  PLOP3.LUT P1, PT, PT, PT, UP1, 0x80, 0x0 ;  /* 0x000000000000781c */ /* 0x000fe20003f2f018 */
[----:B------:R-:W-:Y:S01]  /*14e0*/  UIADD3.X UR17, UR26, UR34, URZ, UP0, !UPT ;  /* 0x000000221a117290 */ /* 0x000fe200087fe43f */
[----:B------:R-:W-:Y:S01]  /*14f0*/  ISETP.GE.U32.AND P0, PT, R3, R6, PT ;  /* 0x000000060300720c */ /* 0x000fe20003f06070 */
[----:B------:R-:W-:Y:S01]  /*1500*/  UIMAD UR9, UR9, UR10, URZ ;  /* 0x0000000a090972a4 */ /* 0x000fe2000f8e023f */
[----:B------:R-:W-:Y:S01]  /*1510*/  LOP3.LUT R3, R7, UR58, RZ, 0x3c, !PT ;  /* 0x0000003a07037c12 */ /* 0x000fe2000f8e3cff */
[----:B------:R-:W-:-:S02]  /*1520*/  @UP1 UIADD3 UR27, UR53, UR55, URZ ;  /* 0x00000037351b1290 */ /* 0x000fc4000fffe03f */
[----:B------:R-:W-:Y:S01]  /*1530*/  @UP1 UIADD3 UR28, UR53, UR55, URZ ;  /* 0x00000037351c1290 */ /* 0x000fe2000fffe03f */
[----:B------:R-:W-:Y:S01]  /*1540*/  ISETP.GE.AND P2, PT, R3, RZ, PT ;  /* 0x000000ff0300720c */ /* 0x000fe20003f46270 */
[----:B------:R-:W-:Y:S02]  /*1550*/  @UP2 UIADD3 UR46, UR19, UR25, URZ ;  /* 0x00000019132e2290 */ /* 0x000fe4000fffe03f */
[----:B------:R-:W-:Y:S01]  /*1560*/  @!UP3 UIMAD UR29, UR20, UR40, URZ ;  /* 0x00000028141db2a4 */ /* 0x000fe2000f8e023f */
[----:B------:R-:W-:Y:S01]  /*1570*/  @UP1 ULDC.64 UR22, c[0x0][0x248] ;  /* 0x0000920000161ab9 */ /* 0x000fe20000000a00 */
[----:B------:R-:W-:Y:S01]  /*1580*/  @UP1 ULDC.64 UR18, c[0x0][0x250] ;  /* 0x0000940000121ab9 */ /* 0x000fe20000000a00 */
[----:B------:R-:W-:Y:S01]  /*1590*/  UIMAD.WIDE.U32 UR40, UR8, UR10, URZ ;  /* 0x0000000a082872a5 */ /* 0x000fe2000f8e003f */
[----:B------:R-:W-:Y:S01]  /*15a0*/  @P0 IADD3 R0, R0, 0x1, RZ ;  /* 0x0000000100000810 */ /* 0x000fe20007ffe0ff */
[----:B------:R-:W-:Y:S01]  /*15b0*/  @UP2 UIADD3 UR47, UR15, UR14, URZ ;  /* 0x0000000e0f2f2290 */ /* 0x000fe2000fffe03f */
[----:B------:R-:W-:Y:S01]  /*15c0*/  PLOP3.LUT P0, PT, PT, PT, UP3, 0x80, 0x0 ;  /* 0x000000000000781c */ /* 0x000fe20003f0f038 */
[----:B------:R-:W-:-:S02]  /*15d0*/  UIMAD UR10, UR8, UR17, UR9 ;  /* 0x00000011080a72a4 */ /* 0x000fc4000f8e0209 */
[----:B------:R-:W-:Y:S01]  /*15e0*/  @UP1 UIMAD.WIDE.U32 UR14, UR27, UR22, URZ ;  /* 0x000000161b0e12a5 */ /* 0x000fe2000f8e003f */
[----:B------:R-:W-:Y:S01]  /*15f0*/  IMAD.MOV.U32 R10, RZ, RZ, R0 ;  /* 0x000000ffff0a7224 */ /* 0x000fe200078e0000 */
[----:B------:R-:W-:Y:S02]  /*1600*/  @UP1 UIMAD.WIDE.U32 UR8, UR28, UR18, URZ ;  /* 0x000000121c0812a5 */ /* 0x000fe4000f8e003f */
[----:B------:R-:W-:Y:S02]  /*1610*/  UIMAD UR49, UR58, UR43, URZ ;  /* 0x0000002b3a3172a4 */ /* 0x000fe4000f8e023f */
[----:B------:R-:W-:Y:S01]  /*1620*/  @UP1 UIMAD UR21, UR27, UR23, URZ ;  /* 0x000000171b1512a4 */ /* 0x000fe2000f8e023f */
[----:B------:R-:W-:Y:S01]  /*1630*/  @!P2 IADD3 R10, -R10, RZ, RZ ;  /* 0x000000ff0a0aa210 */ /* 0x000fe20007ffe1ff */
[----:B------:R-:W-:Y:S01]  /*1640*/  @UP1 UIMAD UR17, UR28, UR19, URZ ;  /* 0x000000131c1112a4 */ /* 0x000fe2000f8e023f */
[----:B------:R-:W-:Y:S01]  /*1650*/  @!P3 LOP3.LUT R10, RZ, R7, RZ, 0x33, !PT ;  /* 0x00000007ff0ab212 */ /* 0x000fe200078e33ff */
[----:B------:R-:W-:-:S02]  /*1660*/  @!UP2 UIADD3 UR48, UR39, UR31, URZ ;  /* 0x0000001f2730a290 */ /* 0x000fc4000fffe03f */
[----:B------:R-:W-:Y:S02]  /*1670*/  USEL UR50, UR42, URZ, UP4 ;  /* 0x0000003f2a327287 */ /* 0x000fe4000a000000 */
[----:B------:R-:W-:Y:S02]  /*1680*/  USHF.R.S32.HI UR35, URZ, 0x1f, UR24 ;  /* 0x0000001f3f237899 */ /* 0x000fe40008011418 */
[----:B------:R-:W-:Y:S02]  /*1690*/  USHF.R.S32.HI UR28, URZ, 0x1f, UR49 ;  /* 0x0000001f3f1c7899 */ /* 0x000fe40008011431 */
        /* <DEDUP_REMOVED lines=19> */
.L_x_421:
        /* <DEDUP_REMOVED lines=13> */
.L_x_422:
        /* <DEDUP_REMOVED lines=11> */
.L_x_423:
[----:B------:R-:W-:Y:S02]  /*1950*/  ULDC UR5, c[0x0][0x270] ;  /* 0x00009c0000057ab9 */ /* 0x000fe40000000800 */
[----:B------:R-:W-:-:S04]  /*1960*/  UIMAD UR5, UR57, UR5, UR58 ;  /* 0x00000005390572a4 */ /* 0x000fc8000f8e023a */
[----:B------:R-:W-:-:S12]  /*1970*/  UIMAD UR5, UR5, UR59, URZ ;  /* 0x0000003b050572a4 */ /* 0x000fd8000f8e023f */
.L_x_424:
[----:B------:R-:W-:Y:S01]  /*1980*/  SHF.R.S32.HI R16, RZ, 0x1f, R240 ;  /* 0x0000001fff107819 */ /* 0x000fe200000114f0 */
[----:B------:R-:W1:Y:S01]  /*1990*/  LDC.64 R12, c[0x0][0x420] ;  /* 0x00010800ff0c7b82 */ /* 0x000e620000000a00 */
[----:B------:R-:W-:Y:S01]  /*19a0*/  IADD3 R0, P0, R240, UR6, RZ ;  /* 0x00000006f0007c10 */ /* 0x000fe2000ff1e0ff */
[----:B------:R-:W2:Y:S01]  /*19b0*/  S2R R9, SR_TID.X ;  /* 0x0000000000097919 */ /* 0x000ea20000002100 */
[--C-:B------:R-:W-:Y:S01]  /*19c0*/  SHF.R.S32.HI R235, RZ, 0x1f, R234.reuse ;  /* 0x0000001fffeb7819 */ /* 0x100fe200000114ea */
[----:B------:R-:W-:Y:S01]  /*19d0*/  USHF.R.S32.HI UR34, URZ, 0x1f, UR58 ;  /* 0x0000001f3f227899 */ /* 0x000fe2000801143a */
[----:B------:R-:W-:Y:S01]  /*19e0*/  IADD3.X R3, R16, UR26, RZ, P0, !PT ;  /* 0x0000001a10037c10 */ /* 0x000fe200087fe4ff */
[----:B------:R-:W-:Y:S01]  /*19f0*/  ULDC UR8, c[0x0][0x2dc] ;  /* 0x0000b70000087ab9 */ /* 0x000fe20000000800 */
[----:B------:R-:W-:Y:S01]  /*1a00*/  ULDC UR10, c[0x0][0x270] ;  /* 0x00009c00000a7ab9 */ /* 0x000fe20000000800 */
[----:B------:R-:W-:Y:S01]  /*1a10*/  IMAD.WIDE.U32 R4, R0, UR32, R234 ;  /* 0x0000002000047c25 */ /* 0x000fe2000f8e00ea */
[----:B------:R-:W-:Y:S01]  /*1a20*/  UIADD3 UR17, UR6, UR5, URZ ;  /* 0x0000000506117290 */ /* 0x000fe2000fffe03f */
[----:B------:R-:W-:Y:S01]  /*1a30*/  BSSY B1, `(.L_x_420) ;  /* 0x00008fb000017945 */ /* 0x000fe20003800000 */
[----:B------:R-:W-:Y:S01]  /*1a40*/  ULDC.64 UR20, c[0x0][0x428] ;  /* 0x00010a0000147ab9 */ /* 0x000fe20000000a00 */
[----:B------:R-:W-:Y:S01]  /*1a50*/  IMAD R3, R3, UR32, RZ ;  /* 0x0000002003037c24 */ /* 0x000fe2000f8e02ff */
[----:B------:R-:W-:Y:S01]  /*1a60*/  IADD3 R6, P0, R4, UR52, RZ ;  /* 0x0000003404067c10 */ /* 0x000fe2000ff1e0ff */
[----:B------:R-:W-:-:S02]  /*1a70*/  UIMAD UR5, UR8, UR10, URZ ;  /* 0x0000000a080572a4 */ /* 0x000fc4000f8e023f */
[----:B------:R-:W-:Y:S01]  /*1a80*/  IMAD R0, R0, UR33, R3 ;  /* 0x0000002100007c24 */ /* 0x000fe2000f8e0203 */
[----:B------:R-:W-:Y:S01]  /*1a90*/  UIMAD UR10, UR34, UR20, URZ ;  /* 0x00000014220a72a4 */ /* 0x000fe2000f8e023f */
[----:B------:R-:W-:Y:S01]  /*1aa0*/  IMAD.U32 R3, RZ, RZ, UR20 ;  /* 0x00000014ff037e24 */ /* 0x000fe2000f8e00ff */
[----:B------:R-:W-:Y:S01]  /*1ab0*/  ULDC UR52, c[0x0][0x398] ;  /* 0x0000e60000347ab9 */ /* 0x000fe20000000800 */
[----:B------:R-:W-:Y:S01]  /*1ac0*/  UIADD3 UR30, UR6, UR29, URZ ;  /* 0x0000001d061e7290 */ /* 0x000fe2000fffe03f */
[----:B------:R-:W-:Y:S01]  /*1ad0*/  IADD3.X R7, R5, UR46, R0, P0, !PT ;  /* 0x0000002e05077c10 */ /* 0x000fe200087fe400 */
[----:B------:R-:W-:Y:S01]  /*1ae0*/  UIMAD UR21, UR58, UR21, UR10 ;  /* 0x000000153a1572a4 */ /* 0x000fe2000f8e020a */
[----:B------:R-:W-:Y:S01]  /*1af0*/  IADD3 R4, P0, R234, UR9, RZ ;  /* 0x00000009ea047c10 */ /* 0x000fe2000ff1e0ff */
[C---:B-1----:R-:W-:Y:S01]  /*1b00*/  IMAD R0, R12.reuse, UR26, RZ ;  /* 0x0000001a0c007c24 */ /* 0x042fe2000f8e02ff */
[----:B------:R-:W-:Y:S02]  /*1b10*/  UIADD3 UR10, -UR7, UR11, UR24 ;  /* 0x0000000b070a7290 */ /* 0x000fe4000fffe118 */
[----:B------:R-:W-:Y:S01]  /*1b20*/  IADD3.X R5, R235, UR48, RZ, P0, !PT ;  /* 0x00000030eb057c10 */ /* 0x000fe200087fe4ff */
[----:B------:R-:W-:Y:S01]  /*1b30*/  IMAD R0, R13, UR6, R0 ;  /* 0x000000060d007c24 */ /* 0x000fe2000f8e0200 */
[----:B------:R-:W-:Y:S01]  /*1b40*/  ULDC.64 UR14, c[0x0][0x258] ;  /* 0x00009600000e7ab9 */ /* 0x000fe20000000a00 */
[----:B------:R-:W-:Y:S01]  /*1b50*/  USHF.L.U32 UR36, UR5, 0x7, URZ ;  /* 0x0000000705247899 */ /* 0x000fe2000800063f */
[----:B------:R-:W-:Y:S01]  /*1b60*/  IMAD.U32 R8, RZ, RZ, UR14 ;  /* 0x0000000eff087e24 */ /* 0x000fe2000f8e00ff */
[----:B------:R-:W-:Y:S01]  /*1b70*/  UIMAD UR9, UR34, UR14, URZ ;  /* 0x0000000e220972a4 */ /* 0x000fe2000f8e023f */
[----:B------:R-:W-:Y:S01]  /*1b80*/  IMAD.WIDE.U32 R4, R12, UR6, R4 ;  /* 0x000000060c047c25 */ /* 0x000fe2000f8e0004 */
[----:B------:R-:W-:Y:S01]  /*1b90*/  UIADD3 UR6, UR10, -UR52, URZ ;  /* 0x800000340a067290 */ /* 0x000fe2000fffe03f */
[----:B--2---:R-:W-:Y:S01]  /*1ba0*/  SHF.R.S32.HI R11, RZ, 0x1f, R9 ;  /* 0x0000001fff0b7819 */ /* 0x004fe20000011409 */
[----:B------:R-:W-:Y:S01]  /*1bb0*/  UIMAD UR15, UR58, UR15, UR9 ;  /* 0x0000000f3a0f72a4 */ /* 0x000fe2000f8e0209 */
[----:B------:R-:W-:Y:S01]  /*1bc0*/  IMAD.IADD R5, R5, 0x1, R0 ;  /* 0x0000000105057824 */ /* 0x000fe200078e0200 */
[----:B------:R-:W-:Y:S01]  /*1bd0*/  USHF.R.S32.HI UR34, URZ, 0x1f, UR6 ;  /* 0x0000001f3f227899 */ /* 0x000fe20008011406 */
[----:B------:R-:W-:Y:S01]  /*1be0*/  LEA.HI R0, R11, R9, RZ, 0x5 ;  /* 0x000000090b007211 */ /* 0x000fe200078f28ff */
[----:B------:R-:W-:Y:S01]  /*1bf0*/  USHF.R.S32.HI UR9, URZ, 0x1f, UR36 ;  /* 0x0000001f3f097899 */ /* 0x000fe20008011424 */
[----:B------:R-:W-:Y:S01]  /*1c00*/  IMAD.WIDE.U32 R4, R3, UR58, R4 ;  /* 0x0000003a03047c25 */ /* 0x000fe2000f8e0004 */
[----:B------:R-:W-:Y:S01]  /*1c10*/  ULEA.HI UR34, UR34, UR6, URZ, 0x7 ;  /* 0x0000000622227291 */ /* 0x000fe2000f8f383f */
[----:B------:R-:W-:Y:S01]  /*1c20*/  LOP3.LUT R0, R0, 0xffffffe0, RZ, 0xc0, !PT ;  /* 0xffffffe000007812 */ /* 0x000fe200078ec0ff */
[----:B------:R-:W-:Y:S01]  /*1c30*/  UIADD3 UR10, UP2, UP0, UR40, UR36, UR49 ;  /* 0x00000024280a7290 */ /* 0x000fe2000f85e031 */
[----:B------:R-:W-:Y:S01]  /*1c40*/  IMAD.WIDE.U32 R6, R8, UR58, R6 ;  /* 0x0000003a08067c25 */ /* 0x000fe2000f8e0006 */
[----:B------:R-:W-:-:S02]  /*1c50*/  USHF.R.S32.HI UR34, URZ, 0x7, UR34 ;  /* 0x000000073f227899 */ /* 0x000fc40008011422 */
[----:B------:R-:W-:Y:S01]  /*1c60*/  UIADD3.X UR9, UR27, UR9, UR28, UP2, UP0 ;  /* 0x000000091b097290 */ /* 0x000fe200097e041c */
[----:B------:R-:W-:Y:S01]  /*1c70*/  IMAD.IADD R14, R9, 0x1, -R0 ;  /* 0x00000001090e7824 */ /* 0x000fe200078e0a00 */
[----:B------:R-:W-:Y:S01]  /*1c80*/  UISETP.LT.AND UP0, UPT, URZ, UR34, UPT ;  /* 0x000000223f00728c */ /* 0x000fe2000bf01270 */
[----:B------:R-:W-:Y:S01]  /*1c90*/  VIADD R5, R5, UR21 ;  /* 0x0000001505057c36 */ /* 0x000fe20008000000 */
[----:B------:R-:W-:Y:S01]  /*1ca0*/  UIADD3 UR10, UP3, UP2, UR51, UR10, UR54 ;  /* 0x0000000a330a7290 */ /* 0x000fe2000fa7e036 */
[----:B------:R-:W-:Y:S01]  /*1cb0*/  IMAD R3, R248, UR5, R14 ;  /* 0x00000005f8037c24 */ /* 0x000fe2000f8e020e */
[----:B------:R-:W-:Y:S01]  /*1cc0*/  USEL UR34, URZ, UR34, !UP0 ;  /* 0x000000223f227287 */ /* 0x000fe2000c000000 */
[-C--:B------:R-:W-:Y:S01]  /*1cd0*/  IMAD R8, R16, R12.reuse, RZ ;  /* 0x0000000c10087224 */ /* 0x080fe200078e02ff */
[----:B------:R-:W-:Y:S01]  /*1ce0*/  UIADD3.X UR9, UR50, UR9, UR47, UP3, UP2 ;  /* 0x0000000932097290 */ /* 0x000fe20009fe442f */
[C---:B------:R-:W-:Y:S01]  /*1cf0*/  IMAD.WIDE.U32 R4, R240.reuse, R12, R4 ;  /* 0x0000000cf0047225 */ /* 0x040fe200078e0004 */
[----:B------:R-:W-:Y:S01]  /*1d00*/  UISETP.GT.AND UP0, UPT, UR37, UR34, UPT ;  /* 0x000000222500728c */ /* 0x000fe2000bf04270 */
[C---:B------:R-:W-:Y:S01]  /*1d10*/  IADD3 R0, P0, R3.reuse, UR10, RZ ;  /* 0x0000000a03007c10 */ /* 0x040fe2000ff1e0ff */
[----:B------:R-:W-:Y:S01]  /*1d20*/  ULDC.64 UR44, c[0x0][0x478] ;  /* 0x00011e00002c7ab9 */ /* 0x000fe20000000a00 */
[----:B------:R-:W-:Y:S01]  /*1d30*/  IMAD R8, R240, R13, R8 ;  /* 0x0000000df0087224 */ /* 0x000fe200078e0208 */
[----:B------:R-:W-:Y:S01]  /*1d40*/  ULDC.64 UR28, c[0x0][0x3e0] ;  /* 0x0000f800001c7ab9 */ /* 0x000fe20000000a00 */
[----:B------:R-:W-:Y:S01]  /*1d50*/  LEA.HI.X.SX32 R177, R3, UR9, 0x1, P0 ;  /* 0x0000000903b17c11 */ /* 0x000fe200080f0eff */
[----:B------:R-:W-:Y:S01]  /*1d60*/  UIMAD.WIDE UR20, UR17, 0x4, UR44 ;  /* 0x00000004111478a5 */ /* 0x000fe2000f8e022c */
[----:B------:R-:W-:Y:S01]  /*1d70*/  PLOP3.LUT P0, PT, PT, PT, UP0, 0x80, 0x0 ;  /* 0x000000000000781c */ /* 0x000fe20003f0f008 */
[----:B------:R-:W-:Y:S01]  /*1d80*/  ULDC.64 UR38, c[0x0][0x210] ;  /* 0x0000840000267ab9 */ /* 0x000fe20000000a00 */
[----:B------:R-:W-:Y:S01]  /*1d90*/  ULDC.64 UR26, c[0x0][0x400] ;  /* 0x00010000001a7ab9 */ /* 0x000fe20000000a00 */
[----:B------:R-:W-:Y:S01]  /*1da0*/  IMAD.IADD R3, R5, 0x1, R8 ;  /* 0x0000000105037824 */ /* 0x000fe200078e0208 */
[----:B------:R-:W-:Y:S01]  /*1db0*/  LEA R230, P3, R4, UR28, 0x1 ;  /* 0x0000001c04e67c11 */ /* 0x000fe2000f8608ff */
[----:B------:R-:W-:Y:S01]  /*1dc0*/  VIADD R7, R7, UR15 ;  /* 0x0000000f07077c36 */ /* 0x000fe20008000000 */
[----:B------:R-:W-:Y:S01]  /*1dd0*/  LEA R232, P4, R6, UR38, 0x1 ;  /* 0x0000002606e87c11 */ /* 0x000fe2000f8808ff */
[----:B------:R-:W-:Y:S01]  /*1de0*/  ULDC.64 UR48, c[0x0][0x2b0] ;  /* 0x0000ac0000307ab9 */ /* 0x000fe20000000a00 */
[----:B------:R-:W-:Y:S01]  /*1df0*/  LEA R178, P2, R0, UR26, 0x2 ;  /* 0x0000001a00b27c11 */ /* 0x000fe2000f8410ff */
[----:B------:R-:W-:Y:S01]  /*1e00*/  UIMAD.WIDE UR14, UR30, 0x4, UR48 ;  /* 0x000000041e0e78a5 */ /* 0x000fe2000f8e0230 */
[----:B------:R-:W-:Y:S01]  /*1e10*/  LEA.HI.X R231, R4, UR29, R3, 0x1, P3 ;  /* 0x0000001d04e77c11 */ /* 0x000fe200098f0c03 */
[----:B------:R-:W-:Y:S01]  /*1e20*/  UIADD3 UR8, UR37, -0x1, URZ ;  /* 0xffffffff25087890 */ /* 0x000fe2000fffe03f */
[----:B------:R-:W-:Y:S01]  /*1e30*/  LEA.HI.X R233, R6, UR39, R7, 0x1, P4 ;  /* 0x0000002706e97c11 */ /* 0x000fe2000a0f0c07 */
[----:B------:R-:W-:Y:S01]  /*1e40*/  UMOV UR30, UR20 ;  /* 0x00000014001e7c82 */ /* 0x000fe20008000000 */
[----:B------:R-:W-:Y:S01]  /*1e50*/  LEA.HI.X R177, R0, UR27, R177, 0x2, P2 ;  /* 0x0000001b00b17c11 */ /* 0x000fe200090f14b1 */
[----:B------:R-:W-:Y:S01]  /*1e60*/  UMOV UR29, UR21 ;  /* 0x00000015001d7c82 */ /* 0x000fe20008000000 */
[----:B------:R-:W-:Y:S07]  /*1e70*/  @P0 BRA `(.L_x_425) ;  /* 0x0000000400fc0947 */ /* 0x000fee0003800000 */
        /* <DEDUP_REMOVED lines=19> */
.L_x_426:
        /* <DEDUP_REMOVED lines=19> */
.L_x_427:
        /* <DEDUP_REMOVED lines=32> */
.L_x_429:
[----:B------:R-:W-:Y:S05]  /*22e0*/  BSYNC B0 ;  /* 0x0000000000007941 */ /* 0x000fea0003800000 */
.L_x_428:
        /* <DEDUP_REMOVED lines=14> */
.L_x_431:
[----:B------:R-:W-:Y:S05]  /*23d0*/  BSYNC B0 ;  /* 0x0000000000007941 */ /* 0x000fea0003800000 */
.L_x_430:
        /* <DEDUP_REMOVED lines=26> */
.L_x_433:
[----:B------:R-:W-:Y:S05]  /*2580*/  BSYNC B0 ;  /* 0x0000000000007941 */ /* 0x000fea0003800000 */
.L_x_432:
        /* <DEDUP_REMOVED lines=14> */
.L_x_425:
[CC--:B------:R-:W-:Y:S01]  /*2670*/  LEA.HI R0, R11.reuse, R9.reuse, RZ, 0x3 ;  /* 0x000000090b007211 */ /* 0x0c0fe200078f18ff */
[----:B------:R-:W-:Y:S01]  /*2680*/  UIMAD UR9, UR16, -0x80, UR7 ;  /* 0xffffff80100978a4 */ /* 0x000fe2000f8e0207 */
[----:B------:R-:W-:Y:S01]  /*2690*/  PLOP3.LUT P3, PT, PT, PT, UP4, 0x80, 0x0 ;  /* 0x000000000000781c */ /* 0x000fe20003f6f048 */
[----:B------:R-:W-:Y:S01]  /*26a0*/  UIMAD UR6, UR8, -0x80, UR11 ;  /* 0xffffff80080678a4 */ /* 0x000fe2000f8e020b */
[----:B------:R-:W-:Y:S01]  /*26b0*/  SHF.R.S32.HI R0, RZ, 0x3, R0 ;  /* 0x00000003ff007819 */ /* 0x000fe20000011400 */
[C---:B------:R-:W-:Y:S01]  /*26c0*/  VIADD R3, R240.reuse, 0x40 ;  /* 0x00000040f0037836 */ /* 0x040fe20000000000 */
[----:B------:R-:W-:Y:S01]  /*26d0*/  LEA.HI R6, R11, R9, RZ, 0x2 ;  /* 0x000000090b067211 */ /* 0x000fe200078f10ff */
[----:B------:R-:W-:Y:S01]  /*26e0*/  UIMAD UR10, UR35, UR18, URZ ;  /* 0x00000012230a72a4 */ /* 0x000fe2000f8e023f */
[----:B------:R-:W-:Y:S01]  /*26f0*/  ISETP.GE.AND P1, PT, R240, UR9, PT ;  /* 0x00000009f0007c0c */ /* 0x000fe2000bf26270 */
[----:B------:R-:W-:Y:S01]  /*2700*/  IMAD.SHL.U32 R0, R0, 0x40, RZ ;  /* 0x0000004000007824 */ /* 0x000fe200078e00ff */
[C---:B------:R-:W-:Y:S01]  /*2710*/  ISETP.GE.AND P2, PT, R3.reuse, UR9, PT ;  /* 0x0000000903007c0c */ /* 0x040fe2000bf46270 */
[----:B------:R-:W-:Y:S01]  /*2720*/  UIMAD UR10, UR24, UR19, UR10 ;  /* 0x00000013180a72a4 */ /* 0x000fe2000f8e020a */
[----:B------:R-:W-:Y:S01]  /*2730*/  ISETP.GE.AND P4, PT, R3, UR6, PT ;  /* 0x0000000603007c0c */ /* 0x000fe2000bf86270 */
[----:B------:R-:W-:Y:S01]  /*2740*/  IMAD.U32 R4, RZ, RZ, UR18 ;  /* 0x00000012ff047e24 */ /* 0x000fe2000f8e00ff */
[----:B------:R-:W-:Y:S01]  /*2750*/  LEA.HI R3, R6, R240, RZ, 0x1 ;  /* 0x000000f006037211 */ /* 0x000fe200078f08ff */
[----:B------:R-:W-:Y:S01]  /*2760*/  @P3 BAR.SYNC.DEFER_BLOCKING 0x0 ;  /* 0x0000000000003b1d */ /* 0x000fe20000010000 */
[----:B------:R-:W-:Y:S01]  /*2770*/  LOP3.LUT R0, R0, 0xc0, RZ, 0xc0, !PT ;  /* 0x000000c000007812 */ /* 0x000fe200078ec0ff */
[----:B------:R-:W-:Y:S01]  /*2780*/  ULEA.HI UR17, UR8, UR8, URZ, 0x1 ;  /* 0x0000000808117291 */ /* 0x000fe2000f8f083f */
[----:B------:R-:W-:Y:S01]  /*2790*/  LOP3.LUT R3, R3, 0x7fffffe, RZ, 0xc0, !PT ;  /* 0x07fffffe03037812 */ /* 0x000fe200078ec0ff */
[----:B------:R-:W-:Y:S01]  /*27a0*/  IMAD.U32 R7, RZ, RZ, UR10 ;  /* 0x0000000aff077e24 */ /* 0x000fe2000f8e00ff */
[--C-:B------:R-:W-:Y:S01]  /*27b0*/  LOP3.LUT R6, R0, 0x18, R234.reuse, 0xf8, !PT ;  /* 0x0000001800067812 */ /* 0x100fe200078ef8ea */
[----:B------:R-:W-:Y:S01]  /*27c0*/  IMAD.WIDE.U32 R4, R4, UR24, R234 ;  /* 0x0000001804047c25 */ /* 0x000fe2000f8e00ea */
[----:B------:R-:W-:Y:S01]  /*27d0*/  SHF.R.U32.HI R0, RZ, 0x3, R0 ;  /* 0x00000003ff007819 */ /* 0x000fe20000011600 */
[----:B------:R-:W-:Y:S01]  /*27e0*/  ULOP3.LUT UR10, UR17, 0xfffffffe, URZ, 0xc0, !UPT ;  /* 0xfffffffe110a7892 */ /* 0x000fe2000f8ec03f */
[----:B------:R-:W-:Y:S01]  /*27f0*/  BSSY B0, `(.L_x_435) ;  /* 0x000002a000007945 */ /* 0x000fe20003800000 */
[----:B------:R-:W-:Y:S01]  /*2800*/  IMAD.IADD R3, R240, 0x1, -R3 ;  /* 0x00000001f0037824 */ /* 0x000fe200078e0a03 */
[----:B------:R-:W-:Y:S01]  /*2810*/  LOP3.LUT R0, R6, R0, RZ, 0x3c, !PT ;  /* 0x0000000006007212 */ /* 0x000fe200078e3cff */
[----:B------:R-:W-:Y:S01]  /*2820*/  UIADD3 UR10, UR8, -UR10, URZ ;  /* 0x8000000a080a7290 */ /* 0x000fe2000fffe03f */
[----:B------:R-:W-:Y:S01]  /*2830*/  IADD3 R4, P0, R4, UR42, RZ ;  /* 0x0000002a04047c10 */ /* 0x000fe2000ff1e0ff */
[----:B------:R-:W-:Y:S01]  /*2840*/  IMAD R3, R248, 0x8, R3 ;  /* 0x00000008f8037824 */ /* 0x000fe200078e0203 */
[----:B------:R-:W-:Y:S01]  /*2850*/  ULDC.64 UR20, c[0x0][0x268] ;  /* 0x00009a0000147ab9 */ /* 0x000fe20000000a00 */
[----:B------:R-:W-:Y:S01]  /*2860*/  UISETP.NE.AND UP0, UPT, UR10, 0x1, UPT ;  /* 0x000000010a00788c */ /* 0x000fe2000bf05270 */
[----:B------:R-:W-:Y:S01]  /*2870*/  IMAD R6, R15, UR20, RZ ;  /* 0x000000140f067c24 */ /* 0x000fe2000f8e02ff */
[----:B------:R-:W-:Y:S01]  /*2880*/  IADD3.X R5, R5, UR43, R7, P0, !PT ;  /* 0x0000002b05057c10 */ /* 0x000fe200087fe407 */
[----:B------:R-:W-:Y:S01]  /*2890*/  IMAD.U32 R3, R3, 0x20, R0 ;  /* 0x0000002003037824 */ /* 0x000fe200078e0000 */
[----:B------:R-:W-:Y:S01]  /*28a0*/  ISETP.GE.AND P5, PT, R240, UR6, PT ;  /* 0x00000006f0007c0c */ /* 0x000fe2000bfa6270 */
[C---:B------:R-:W-:Y:S01]  /*28b0*/  IMAD R11, R10.reuse, UR21, R6 ;  /* 0x000000150a0b7c24 */ /* 0x040fe2000f8e0206 */
[----:B------:R-:W-:Y:S01]  /*28c0*/  PLOP3.LUT P0, PT, PT, PT, UP0, 0x80, 0x0 ;  /* 0x000000000000781c */ /* 0x000fe20003f0f008 */
[C---:B------:R-:W-:Y:S01]  /*28d0*/  VIADD R6, R3.reuse, 0x1000 ;  /* 0x0000100003067836 */ /* 0x040fe20000000000 */
[----:B------:R-:W-:Y:S01]  /*28e0*/  LEA R0, R3, UR4, 0x1 ;  /* 0x0000000403007c11 */ /* 0x000fe2000f8e08ff */
[----:B------:R-:W-:-:S03]  /*28f0*/  IMAD.WIDE.U32 R4, R10, UR20, R4 ;  /* 0x000000140a047c25 */ /* 0x000fc6000f8e0004 */
[----:B------:R-:W-:Y:S01]  /*2900*/  SEL R221, R6, R3, !P0 ;  /* 0x0000000306dd7207 */ /* 0x000fe20004000000 */
[----:B------:R1:W-:Y:S01]  /*2910*/  @P1 STS [R0+0x8000], RZ ;  /* 0x008000ff00001388 */ /* 0x0003e20000000800 */
[----:B------:R-:W-:-:S03]  /*2920*/  IMAD.IADD R11, R5, 0x1, R11 ;  /* 0x00000001050b7824 */ /* 0x000fc600078e020b */
        /* <DEDUP_REMOVED lines=22> */
.L_x_436:
[----:B------:R-:W-:Y:S05]  /*2a90*/  BSYNC B0 ;  /* 0x0000000000007941 */ /* 0x000fea0003800000 */
.L_x_435:
        /* <DEDUP_REMOVED lines=22> */
.L_x_438:
[----:B------:R-:W-:Y:S05]  /*2c00*/  BSYNC B0 ;  /* 0x0000000000007941 */ /* 0x000fea0003800000 */
.L_x_437:
        /* <DEDUP_REMOVED lines=18> */
.L_x_440:
[----:B------:R-:W-:Y:S05]  /*2d30*/  BSYNC B0 ;  /* 0x0000000000007941 */ /* 0x000fea0003800000 */
.L_x_439:
        /* <DEDUP_REMOVED lines=13> */
.L_x_442:
[----:B------:R-:W-:Y:S05]  /*2e10*/  BSYNC B0 ;  /* 0x0000000000007941 */ /* 0x000fea0003800000 */
.L_x_441:
        /* <DEDUP_REMOVED lines=17> */
.L_x_444:
[----:B------:R-:W-:Y:S05]  /*2f30*/  BSYNC B0 ;  /* 0x0000000000007941 */ /* 0x000fea0003800000 */
.L_x_443:
        /* <DEDUP_REMOVED lines=21> */
.L_x_446:
[----:B------:R-:W-:Y:S05]  /*3090*/  BSYNC B0 ;  /* 0x0000000000007941 */ /* 0x000fea0003800000 */
.L_x_445:
        /* <DEDUP_REMOVED lines=12> */
[----:B------:R-:W-:Y:S02]  /*3160*/  IADD3 R11, R237, 0x48, RZ ;  /* 0x00000048ed0b7810 */ /* 0x000fe40007ffe0ff */
        /* <DEDUP_REMOVED lines=23> */
[----:B---3--:R-:W-:-:S04]  /*32e0*/  LEA R8, P1, R6, UR18, 0x1 ;  /* 0x0000001206087c11 */ /* 0x008fc8000f8208ff */
[----:B------:R-:W-:-:S05]  /*32f0*/  LEA.HI.X R9, R6, UR19, R3, 0x1, P1 ;  /* 0x0000001306097c11 */ /* 0x000fca00088f0c03 */
[----:B------:R-:W-:Y:S01]  /*3300*/  @!PT LDS RZ, [RZ] ;  /* 0x00000000fffff984 */ /* 0x000fe20000000800 */
[----:B------:R-:W-:Y:S01]  /*3310*/  @!PT LDS RZ, [RZ] ;  /* 0x00000000fffff984 */ /* 0x000fe20000000800 */
[----:B------:R-:W-:Y:S01]  /*3320*/  @!PT LDS RZ, [RZ] ;  /* 0x00000000fffff984 */ /* 0x000fe20000000800 */
[----:B------:R3:W-:Y:S04]  /*3330*/  LDGSTS.E.BYPASS.LTC128B.128 [R0+0x6000], desc[UR12][R8.64] ;  /* 0x0600000008007fae */ /* 0x0007e8000b901d4c */
.L_x_448:
[----:B------:R-:W-:Y:S05]  /*3340*/  BSYNC B0 ;  /* 0x0000000000007941 */ /* 0x000fea0003800000 */
.L_x_447:
        /* <DEDUP_REMOVED lines=22> */
.L_x_450:
[----:B------:R-:W-:Y:S05]  /*34b0*/  BSYNC B0 ;  /* 0x0000000000007941 */ /* 0x000fea0003800000 */
.L_x_449:
[----:B------:R-:W0:Y:S01]  /*34c0*/  LDGDEPBAR ;  /* 0x00000000000079af */ /* 0x000e220000000000 */
[----:B-1----:R-:W-:Y:S01]  /*34d0*/  IMAD.MOV.U32 R4, RZ, RZ, 0x4 ;  /* 0x00000004ff047424 */ /* 0x002fe200078e00ff */
[----:B---3--:R-:W1:Y:S01]  /*34e0*/  LDC.64 R8, c[0x0][0x3b8] ;  /* 0x0000ee00ff087b82 */ /* 0x008e620000000a00 */
[----:B------:R-:W-:Y:S01]  /*34f0*/  IMAD.MOV.U32 R6, RZ, RZ, 0x4 ;  /* 0x00000004ff067424 */ /* 0x000fe200078e00ff */
[----:B------:R-:W-:Y:S01]  /*3500*/  ULDC UR6, c[0x0][0x270] ;  /* 0x00009c0000067ab9 */ /* 0x000fe20000000800 */
[----:B------:R-:W-:Y:S02]  /*3510*/  IMAD.MOV.U32 R242, RZ, RZ, 0x7f800000 ;  /* 0x7f800000fff27424 */ /* 0x000fe400078e00ff */
[----:B------:R-:W-:Y:S02]  /*3520*/  IMAD.MOV.U32 R243, RZ, RZ, 0x7f800000 ;  /* 0x7f800000fff37424 */ /* 0x000fe400078e00ff */
[----:B------:R-:W-:Y:S02]  /*3530*/  IMAD.MOV.U32 R244, RZ, RZ, 0x7f800000 ;  /* 0x7f800000fff47424 */ /* 0x000fe400078e00ff */
[----:B------:R-:W-:Y:S01]  /*3540*/  IMAD.MOV.U32 R241, RZ, RZ, 0x7f800000 ;  /* 0x7f800000fff17424 */ /* 0x000fe200078e00ff */
[----:B--2-4-:R-:W-:Y:S01]  /*3550*/  SHF.R.S32.HI R0, RZ, 0x1f, R14 ;  /* 0x0000001fff007819 */ /* 0x014fe2000001140e */
[----:B------:R-:W-:Y:S01]  /*3560*/  IMAD.WIDE R4, R237, R4, UR14 ;  /* 0x0000000eed047e25 */ /* 0x000fe2000f8e0204 */
[----:B------:R-:W-:Y:S01]  /*3570*/  ULDC UR54, c[0x0][0x2d0] ;  /* 0x0000b40000367ab9 */ /* 0x000fe20000000800 */
[----:B------:R-:W-:-:S02]  /*3580*/  ULDC UR56, c[0x0][0x398] ;  /* 0x0000e60000387ab9 */ /* 0x000fc40000000800 */
[----:B------:R-:W-:Y:S01]  /*3590*/  @!P3 IMAD.WIDE R6, R11, R6, UR14 ;  /* 0x0000000e0b06be25 */ /* 0x000fe2000f8e0206 */
[----:B------:R2:W5:Y:S04]  /*35a0*/  @!P6 LDG.E R243, desc[UR12][R4.64] ;  /* 0x0000000c04f3e981 */ /* 0x000568000c1e1900 */
[----:B------:R2:W5:Y:S01]  /*35b0*/  @!P5 LDG.E R244, desc[UR12][R4.64+0x20] ;  /* 0x0000200c04f4d981 */ /* 0x000562000c1e1900 */
[----:B------:R-:W-:-:S04]  /*35c0*/  DEPBAR.LE SB0, 0x1 ;  /* 0x000080400000791a */ /* 0x000fc80000000000 */
[----:B------:R2:W5:Y:S04]  /*35d0*/  @!P4 LDG.E R241, desc[UR12][R4.64+0x100] ;  /* 0x0001000c04f1c981 */ /* 0x000568000c1e1900 */
[----:B------:R2:W5:Y:S01]  /*35e0*/  @!P3 LDG.E R242, desc[UR12][R6.64] ;  /* 0x0000000c06f2b981 */ /* 0x000562000c1e1900 */
[----:B------:R-:W-:Y:S06]  /*35f0*/  BAR.SYNC.DEFER_BLOCKING 0x0 ;  /* 0x0000000000007b1d */ /* 0x000fec0000010000 */
[----:B-1----:R-:W3:Y:S04]  /*3600*/  LDG.E.64 R4, desc[UR12][R8.64+0x8] ;  /* 0x0000080c08047981 */ /* 0x002ee8000c1e1b00 */
[----:B------:R-:W4:Y:S01]  /*3610*/  LDG.E.64 R6, desc[UR12][R8.64] ;  /* 0x0000000c08067981 */ /* 0x000f22000c1e1b00 */
[----:B------:R-:W-:Y:S01]  /*3620*/  LEA R140, R168, UR4, 0x1 ;  /* 0x00000004a88c7c11 */ /* 0x000fe2000f8e08ff */
[----:B------:R-:W-:Y:S01]  /*3630*/  UIMAD UR6, UR57, UR6, UR58 ;  /* 0x00000006390672a4 */ /* 0x000fe2000f8e023a */
[----:B------:R-:W-:Y:S01]  /*3640*/  VIADD R160, R167, 0x1000 ;  /* 0x00001000a7a07836 */ /* 0x000fe20000000000 */
[----:B------:R2:W1:Y:S01]  /*3650*/  LDSM.16.M88.4 R144, [R161] ;  /* 0x00000000a190783b */ /* 0x0004620000000200 */
[----:B------:R-:W-:Y:S01]  /*3660*/  VIADD R3, R166, 0x1000 ;  /* 0x00001000a6037836 */ /* 0x000fe20000000000 */
[----:B------:R-:W-:Y:S01]  /*3670*/  USHF.L.U32 UR6, UR6, 0x5, URZ ;  /* 0x0000000506067899 */ /* 0x000fe2000800063f */
[----:B------:R-:W-:Y:S01]  /*3680*/  IMAD.MOV.U32 R252, RZ, RZ, 0x4 ;  /* 0x00000004fffc7424 */ /* 0x000fe200078e00ff */
[----:B------:R2:W1:Y:S01]  /*3690*/  LDSM.16.M88.4 R128, [R140+0x8000] ;  /* 0x008000008c80783b */ /* 0x0004620000000200 */
[----:B------:R-:W-:Y:S01]  /*36a0*/  UIADD3 UR24, UR24, UR11, URZ ;  /* 0x0000000b18187290 */ /* 0x000fe2000fffe03f */
[----:B------:R-:W-:Y:S01]  /*36b0*/  SEL R160, R160, R167, !P0 ;  /* 0x000000a7a0a07207 */ /* 0x000fe20004000000 */
[----:B------:R-:W-:Y:S01]  /*36c0*/  USHF.R.S32.HI UR9, URZ, 0x1f, UR6 ;  /* 0x0000001f3f097899 */ /* 0x000fe20008011406 */
[----:B------:R2:W1:Y:S01]  /*36d0*/  LDSM.16.M88.4 R132, [R140+0x8400] ;  /* 0x008400008c84783b */ /* 0x0004620000000200 */
[----:B------:R-:W-:Y:S01]  /*36e0*/  SEL R3, R3, R166, !P0 ;  /* 0x000000a603037207 */ /* 0x000fe20004000000 */
[----:B------:R-:W-:Y:S01]  /*36f0*/  UIADD3 UR24, -UR7, 0x80, UR24 ;  /* 0x0000008007187890 */ /* 0x000fe2000fffe118 */
[----:B------:R-:W-:Y:S01]  /*3700*/  CS2R R94, SRZ ;  /* 0x00000000005e7805 */ /* 0x000fe2000001ff00 */
[----:B------:R2:W1:Y:S01]  /*3710*/  LDSM.16.M88.4 R136, [R140+0x8800] ;  /* 0x008800008c88783b */ /* 0x0004620000000200 */
[----:B------:R-:W-:-:S02]  /*3720*/  CS2R R92, SRZ ;  /* 0x00000000005c7805 */ /* 0x000fc4000001ff00 */
[----:B------:R-:W-:Y:S02]  /*3730*/  CS2R R98, SRZ ;  /* 0x0000000000627805 */ /* 0x000fe4000001ff00 */
[----:B------:R-:W-:Y:S01]  /*3740*/  CS2R R96, SRZ ;  /* 0x0000000000607805 */ /* 0x000fe2000001ff00 */
[----:B------:R-:W1:Y:S01]  /*3750*/  LDSM.16.M88.4 R140, [R140+0x8c00] ;  /* 0x008c00008c8c783b */ /* 0x000e620000000200 */
[----:B------:R-:W-:Y:S02]  /*3760*/  CS2R R90, SRZ ;  /* 0x00000000005a7805 */ /* 0x000fe4000001ff00 */
[----:B------:R-:W-:Y:S02]  /*3770*/  CS2R R88, SRZ ;  /* 0x0000000000587805 */ /* 0x000fe4000001ff00 */
[----:B------:R-:W-:Y:S01]  /*3780*/  CS2R R86, SRZ ;  /* 0x0000000000567805 */ /* 0x000fe2000001ff00 */
[----:B------:R2:W1:Y:S01]  /*3790*/  LDSM.16.M88.4 R148, [R161+0x400] ;  /* 0x00040000a194783b */ /* 0x0004620000000200 */
[----:B------:R-:W-:-:S02]  /*37a0*/  CS2R R84, SRZ ;  /* 0x0000000000547805 */ /* 0x000fc4000001ff00 */
[----:B------:R-:W-:Y:S02]  /*37b0*/  CS2R R78, SRZ ;  /* 0x00000000004e7805 */ /* 0x000fe4000001ff00 */
[----:B------:R-:W-:Y:S01]  /*37c0*/  CS2R R76, SRZ ;  /* 0x00000000004c7805 */ /* 0x000fe2000001ff00 */
[----:B------:R2:W1:Y:S01]  /*37d0*/  LDSM.16.M88.4 R152, [R161+0x800] ;  /* 0x00080000a198783b */ /* 0x0004620000000200 */
[----:B------:R-:W-:Y:S02]  /*37e0*/  CS2R R82, SRZ ;  /* 0x0000000000527805 */ /* 0x000fe4000001ff00 */
[----:B------:R-:W-:Y:S02]  /*37f0*/  CS2R R80, SRZ ;  /* 0x0000000000507805 */ /* 0x000fe4000001ff00 */
[----:B------:R-:W-:Y:S01]  /*3800*/  CS2R R74, SRZ ;  /* 0x00000000004a7805 */ /* 0x000fe2000001ff00 */
[----:B------:R2:W1:Y:S01]  /*3810*/  LDSM.16.M88.4 R156, [R161+0xc00] ;  /* 0x000c0000a19c783b */ /* 0x0004620000000200 */
[----:B------:R-:W-:-:S02]  /*3820*/  CS2R R72, SRZ ;  /* 0x0000000000487805 */ /* 0x000fc4000001ff00 */
[----:B------:R-:W-:Y:S02]  /*3830*/  CS2R R70, SRZ ;  /* 0x0000000000467805 */ /* 0x000fe4000001ff00 */
[----:B------:R-:W-:Y:S02]  /*3840*/  CS2R R68, SRZ ;  /* 0x0000000000447805 */ /* 0x000fe4000001ff00 */
[----:B------:R-:W-:Y:S01]  /*3850*/  LEA R160, R160, UR4, 0x1 ;  /* 0x00000004a0a07c11 */ /* 0x000fe2000f8e08ff */
[----:B------:R-:W-:Y:S01]  /*3860*/  IMAD.MOV.U32 R236, RZ, RZ, R221 ;  /* 0x000000ffffec7224 */ /* 0x000fe200078e00dd */
[----:B------:R-:W-:Y:S01]  /*3870*/  LEA R3, R3, UR4, 0x1 ;  /* 0x0000000403037c11 */ /* 0x000fe2000f8e08ff */
[----:B------:R-:W-:Y:S01]  /*3880*/  UIADD3 UR51, UR24, -UR52, URZ ;  /* 0x8000003418337290 */ /* 0x000fe2000fffe03f */
[----:B------:R-:W-:Y:S01]  /*3890*/  ULDC UR10, c[0x0][0x394] ;  /* 0x0000e500000a7ab9 */ /* 0x000fe20000000800 */
[----:B------:R-:W-:Y:S02]  /*38a0*/  USHF.L.U32 UR50, UR5, 0x3, URZ ;  /* 0x0000000305327899 */ /* 0x000fe4000800063f */
[----:B------:R-:W-:-:S02]  /*38b0*/  USHF.L.U32 UR49, UR5, 0x4, URZ ;  /* 0x0000000405317899 */ /* 0x000fc4000800063f */
[----:B------:R-:W-:Y:S02]  /*38c0*/  UIMAD UR48, UR5, 0x18, URZ ;  /* 0x00000018053078a4 */ /* 0x000fe4000f8e023f */
[----:B------:R-:W-:Y:S02]  /*38d0*/  USHF.L.U32 UR47, UR5, 0x5, URZ ;  /* 0x00000005052f7899 */ /* 0x000fe4000800063f */
[----:B------:R-:W-:Y:S02]  /*38e0*/  UIMAD UR46, UR5, 0x28, URZ ;  /* 0x00000028052e78a4 */ /* 0x000fe4000f8e023f */
[----:B------:R-:W-:Y:S02]  /*38f0*/  UIMAD UR45, UR5, 0x30, URZ ;  /* 0x00000030052d78a4 */ /* 0x000fe4000f8e023f */
[----:B------:R-:W-:Y:S02]  /*3900*/  UIMAD UR44, UR5, 0x38, URZ ;  /* 0x00000038052c78a4 */ /* 0x000fe4000f8e023f */
[----:B------:R-:W-:-:S02]  /*3910*/  USHF.L.U32 UR43, UR5, 0x6, URZ ;  /* 0x00000006052b7899 */ /* 0x000fc4000800063f */
[----:B------:R-:W-:Y:S02]  /*3920*/  UIMAD UR42, UR5, 0x48, URZ ;  /* 0x00000048052a78a4 */ /* 0x000fe4000f8e023f */
[----:B------:R-:W-:Y:S02]  /*3930*/  UIMAD UR41, UR5, 0x50, URZ ;  /* 0x00000050052978a4 */ /* 0x000fe4000f8e023f */
[----:B------:R-:W-:Y:S02]  /*3940*/  UIMAD UR40, UR5, 0x58, URZ ;  /* 0x00000058052878a4 */ /* 0x000fe4000f8e023f */
[----:B------:R-:W-:Y:S02]  /*3950*/  UIMAD UR39, UR5, 0x60, URZ ;  /* 0x00000060052778a4 */ /* 0x000fe4000f8e023f */
[----:B------:R-:W-:Y:S02]  /*3960*/  UIMAD UR38, UR5, 0x68, URZ ;  /* 0x00000068052678a4 */ /* 0x000fe4000f8e023f */
[----:B------:R-:W-:-:S02]  /*3970*/  UIMAD UR37, UR5, 0x70, URZ ;  /* 0x00000070052578a4 */ /* 0x000fc4000f8e023f */
[----:B------:R-:W-:Y:S02]  /*3980*/  UIMAD UR35, UR5, 0x78, URZ ;  /* 0x00000078052378a4 */ /* 0x000fe4000f8e023f */
[----:B------:R-:W-:Y:S01]  /*3990*/  UIADD3 UR36, -UR36, URZ, URZ ;  /* 0x0000003f24247290 */ /* 0x000fe2000fffe13f */
[----:B------:R-:W-:Y:S01]  /*39a0*/  UMOV UR28, UR10 ;  /* 0x0000000a001c7c82 */ /* 0x000fe20008000000 */
[----:B------:R-:W-:Y:S01]  /*39b0*/  ULDC UR5, c[0x0][0x2ec] ;  /* 0x0000bb0000057ab9 */ /* 0x000fe20000000800 */
[----:B---3--:R-:W-:Y:S02]  /*39c0*/  IADD3 R247, P2, P1, R4, UR6, R14 ;  /* 0x0000000604f77c10 */ /* 0x008fe4000f95e00e */
[----:B----4-:R-:W-:Y:S02]  /*39d0*/  R2UR UR6, R6 ;  /* 0x00000000060672ca */ /* 0x010fe400000e0000 */
[----:B------:R-:W-:Y:S02]  /*39e0*/  R2UR UR33, R7 ;  /* 0x00000000072172ca */ /* 0x000fe400000e0000 */
[----:B------:R-:W-:-:S09]  /*39f0*/  IADD3.X R0, R5, UR9, R0, P2, P1 ;  /* 0x0000000905007c10 */ /* 0x000fd200097e2400 */
[----:B------:R-:W-:Y:S01]  /*3a00*/  UIADD3 UR27, UR6, -0x61c88647, URZ ;  /* 0x9e3779b9061b7890 */ /* 0x000fe2000fffe03f */
[----:B------:R-:W-:Y:S01]  /*3a10*/  LOP3.LUT R245, R0, UR6, RZ, 0x3c, !PT ;  /* 0x0000000600f57c12 */ /* 0x000fe2000f8e3cff */
[----:B------:R-:W-:Y:S02]  /*3a20*/  UIADD3 UR26, UR6, 0x3c6ef372, URZ ;  /* 0x3c6ef372061a7890 */ /* 0x000fe4000fffe03f */
[----:B------:R-:W-:Y:S02]  /*3a30*/  UIADD3 UR24, UR6, -0x255992d5, URZ ;  /* 0xdaa66d2b06187890 */ /* 0x000fe4000fffe03f */
[----:B------:R-:W-:Y:S02]  /*3a40*/  UIADD3 UR22, UR6, 0x78dde6e4, URZ ;  /* 0x78dde6e406167890 */ /* 0x000fe4000fffe03f */
[----:B------:R-:W-:Y:S02]  /*3a50*/  UIADD3 UR20, UR6, 0x1715609d, URZ ;  /* 0x1715609d06147890 */ /* 0x000fe4000fffe03f */
[----:B------:R-:W-:-:S02]  /*3a60*/  UIADD3 UR18, UR6, -0x4ab325aa, URZ ;  /* 0xb54cda5606127890 */ /* 0x000fc4000fffe03f */
[----:B------:R-:W-:Y:S02]  /*3a70*/  UIADD3 UR52, UR33, -0x4498517b, URZ ;  /* 0xbb67ae8521347890 */ /* 0x000fe4000fffe03f */
[----:B------:R-:W-:Y:S02]  /*3a80*/  UIADD3 UR25, UR33, 0x76cf5d0a, URZ ;  /* 0x76cf5d0a21197890 */ /* 0x000fe4000fffe03f */
[----:B------:R-:W-:Y:S02]  /*3a90*/  UIADD3 UR23, UR33, 0x32370b8f, URZ ;  /* 0x32370b8f21177890 */ /* 0x000fe4000fffe03f */
[----:B------:R-:W-:Y:S02]  /*3aa0*/  UIADD3 UR21, UR33, -0x126145ec, URZ ;  /* 0xed9eba1421157890 */ /* 0x000fe4000fffe03f */
[----:B------:R-:W-:Y:S02]  /*3ab0*/  UIADD3 UR19, UR33, -0x56f99767, URZ ;  /* 0xa906689921137890 */ /* 0x000fe4000fffe03f */
[----:B------:R-:W-:Y:S01]  /*3ac0*/  UIADD3 UR17, UR33, 0x646e171e, URZ ;  /* 0x646e171e21117890 */ /* 0x000fe2000fffe03f */
[----:B-12---:R-:W-:-:S11]  /*3ad0*/  ULDC.U8 UR6, c[0x0][0x388] ;  /* 0x0000e20000067ab9 */ /* 0x006fd60000000000 */
.L_x_455:
[----:B------:R-:W0:Y:S01]  /*3ae0*/  LDGDEPBAR ;  /* 0x00000000000079af */ /* 0x000e220000000000 */
[----:B------:R-:W-:Y:S01]  /*3af0*/  IMAD.U32 R4, RZ, RZ, UR30 ;  /* 0x0000001eff047e24 */ /* 0x000fe2000f8e00ff */
[----:B------:R-:W-:Y:S01]  /*3b00*/  LEA R100, R168, UR4, 0x1 ;  /* 0x00000004a8647c11 */ /* 0x000fe2000f8e08ff */
[----:B------:R-:W-:Y:S01]  /*3b10*/  IMAD.U32 R5, RZ, RZ, UR29 ;  /* 0x0000001dff057e24 */ /* 0x000fe2000f8e00ff */
[----:B------:R-:W-:Y:S01]  /*3b20*/  IADD3 R112, R165, R160, RZ ;  /* 0x000000a0a5707210 */ /* 0x000fe20007ffe0ff */
[----:B------:R-:W-:Y:S01]  /*3b30*/  USHF.L.U32 UR9, UR8, 0x7, URZ ;  /* 0x0000000708097899 */ /* 0x000fe2000800063f */
[C---:B------:R-:W-:Y:S01]  /*3b40*/  LEA R4, P0, R237.reuse, R4, 0x2 ;  /* 0x00000004ed047211 */ /* 0x040fe200078010ff */
[----:B------:R-:W-:Y:S01]  /*3b50*/  UMOV UR10, UR60 ;  /* 0x0000003c000a7c82 */ /* 0x000fe20008000000 */
[----:B------:R-:W-:Y:S01]  /*3b60*/  IMAD.MOV.U32 R238, RZ, RZ, R178 ;  /* 0x000000ffffee7224 */ /* 0x000fe200078e00b2 */
[----:B------:R-:W-:Y:S01]  /*3b70*/  UISETP.GE.AND UP0, UPT, UR9, UR51, UPT ;  /* 0x000000330900728c */ /* 0x000fe2000bf06270 */
[----:B------:R-:W-:Y:S02]  /*3b80*/  LEA.HI.X.SX32 R5, R237, R5, 0x2, P0 ;  /* 0x00000005ed057211 */ /* 0x000fe400000f16ff */
[----:B------:R-:W-:Y:S03]  /*3b90*/  MOV R239, R177 ;  /* 0x000000b100ef7202 */ /* 0x000fe60000000f00 */
        /* <DEDUP_REMOVED lines=9> */
[----:B------:R-:W2:Y:S04]  /*3c30*/  LDSM.16.M88.4 R60, [R160+0x1000] ;  /* 0x00100000a03c783b */ /* 0x000ea80000000200 */
[----:B------:R-:W3:Y:S04]  /*3c40*/  LDSM.16.M88.4 R32, [R100+0x6400] ;  /* 0x006400006420783b */ /* 0x000ee80000000200 */
[----:B------:R-:W4:Y:S04]  /*3c50*/  LDSM.16.M88.4 R48, [R100+0x6800] ;  /* 0x006800006430783b */ /* 0x000f280000000200 */
[----:B------:R-:W4:Y:S04]  /*3c60*/  LDSM.16.M88.4 R100, [R100+0x6c00] ;  /* 0x006c00006464783b */ /* 0x000f280000000200 */
[----:B------:R-:W-:Y:S04]  /*3c70*/  LDSM.16.M88.4 R104, [R112] ;  /* 0x000000007068783b */ /* 0x000fe80000000200 */
[----:B------:R-:W4:Y:S04]  /*3c80*/  LDSM.16.M88.4 R108, [R161+-0x2000] ;  /* 0xffe00000a16c783b */ /* 0x000f280000000200 */
[----:B------:R-:W4:Y:S04]  /*3c90*/  LDSM.16.M88.4 R112, [R112+0x1000] ;  /* 0x001000007070783b */ /* 0x000f280000000200 */
[----:B------:R-:W4:Y:S04]  /*3ca0*/  LDSM.16.M88.4 R116, [R161+-0x1c00] ;  /* 0xffe40000a174783b */ /* 0x000f280000000200 */
[----:B------:R-:W4:Y:S01]  /*3cb0*/  LDSM.16.M88.4 R120, [R161+-0x1800] ;  /* 0xffe80000a178783b */ /* 0x000f220000000200 */
[-C--:B-1----:R-:W-:Y:S03]  /*3cc0*/  HMMA.16816.F32 R4, R64, R16.reuse, RZ ;  /* 0x000000104004723c */ /* 0x082fe600000018ff */
[----:B------:R-:W1:Y:S03]  /*3cd0*/  LDSM.16.M88.4 R124, [R161+-0x1400] ;  /* 0xffec0000a17c783b */ /* 0x000e660000000200 */
[C---:B--2---:R-:W-:Y:S06]  /*3ce0*/  HMMA.16816.F32 R8, R60.reuse, R16, RZ ;  /* 0x000000103c08723c */ /* 0x044fec00000018ff */
[-C--:B------:R-:W-:Y:S06]  /*3cf0*/  HMMA.16816.F32 R12, R60, R18.reuse, RZ ;  /* 0x000000123c0c723c */ /* 0x080fec00000018ff */
        /* <DEDUP_REMOVED lines=32> */
[----:B------:R-:W-:Y:S04]  /*3f00*/  USHF.L.U32 UR10, UR16, 0x7, URZ ;  /* 0x00000007100a7899 */ /* 0x000fe8000800063f */
[----:B------:R-:W-:Y:S02]  /*3f10*/  UIADD3 UR31, UR10, UR11, URZ ;  /* 0x0000000b0a1f7290 */ /* 0x000fe4000fffe03f */
[----:B------:R-:W-:Y:S02]  /*3f20*/  UIADD3 UR10, UR10, 0x80, URZ ;  /* 0x000000800a0a7890 */ /* 0x000fe4000fffe03f */
[----:B------:R-:W-:Y:S02]  /*3f30*/  UIADD3 UR32, UR28, UR31, -UR7 ;  /* 0x0000001f1c207290 */ /* 0x000fe4000fffe807 */
[----:B------:R-:W-:Y:S02]  /*3f40*/  UIADD3 UR31, UR9, 0x80, URZ ;  /* 0x00000080091f7890 */ /* 0x000fe4000fffe03f */
[----:B------:R-:W-:Y:S01]  /*3f50*/  IMAD.U32 R0, RZ, RZ, UR10 ;  /* 0x0000000aff007e24 */ /* 0x000fe2000f8e00ff */
[----:B------:R-:W-:Y:S01]  /*3f60*/  UMOV UR10, UR28 ;  /* 0x0000001c000a7c82 */ /* 0x000fe20008000000 */
[----:B------:R-:W-:Y:S03]  /*3f70*/  UISETP.GE.AND UP0, UPT, UR31, UR32, UPT ;  /* 0x000000201f00728c */ /* 0x000fe6000bf06270 */
[----:B------:R-:W-:Y:S03]  /*3f80*/  ISETP.LT.AND P0, PT, R0, UR7, PT ;  /* 0x0000000700007c0c */ /* 0x000fe6000bf01270 */
[----:B------:R-:W-:Y:S11]  /*3f90*/  PLOP3.LUT P1, PT, PT, PT, UP0, 0x80, 0x0 ;  /* 0x000000000000781c */ /* 0x000ff60003f2f008 */
[----:B------:R-:W-:Y:S02]  /*3fa0*/  @!UPT UIADD3 URZ, URZ, URZ, URZ ;  /* 0x0000003f3f3ff290 */ /* 0x000fe4000fffe03f */
[----:B------:R-:W-:Y:S05]  /*3fb0*/  @!P1 BRA P0, `(.L_x_452) ;  /* 0x0000000c00b09947 */ /* 0x000fea0000000000 */
.L_x_451:
[----:B------:R-:W1:Y:S01]  /*3fc0*/  S2R R110, SR_TID.X ;  /* 0x00000000006e7919 */ /* 0x000e620000002100 */
[----:B------:R-:W-:Y:S01]  /*3fd0*/  VIADD R106, R237, UR9 ;  /* 0x00000009ed6a7c36 */ /* 0x000fe20008000000 */
[----:B------:R-:W-:Y:S01]  /*3fe0*/  UIADD3 UR9, -UR10, UR7, -UR11 ;  /* 0x000000070a097290 */ /* 0x000fe2000fffe90b */
[----:B------:R-:W-:Y:S01]  /*3ff0*/  IMAD.U32 R108, RZ, RZ, UR16 ;  /* 0x00000010ff6c7e24 */ /* 0x000fe2000f8e00ff */
[----:B------:R-:W-:Y:S01]  /*4000*/  UMOV UR28, UR10 ;  /* 0x0000000a001c7c82 */ /* 0x000fe20008000000 */
[C---:B------:R-:W-:Y:S02]  /*4010*/  VIADD R105, R106.reuse, 0x8 ;  /* 0x000000086a697836 */ /* 0x040fe40000000000 */
[C---:B------:R-:W-:Y:S01]  /*4020*/  VIADD R103, R106.reuse, 0x40 ;  /* 0x000000406a677836 */ /* 0x040fe20000000000 */
[C---:B------:R-:W-:Y:S01]  /*4030*/  VIADDMNMX R107, R106.reuse, UR9, RZ, !PT ;  /* 0x000000096a6b7c46 */ /* 0x040fe2000f8001ff */
[----:B------:R-:W-:Y:S01]  /*4040*/  VIADD R101, R106, 0x48 ;  /* 0x000000486a657836 */ /* 0x000fe20000000000 */
[----:B------:R-:W-:Y:S02]  /*4050*/  VIADDMNMX R105, R105, UR9, RZ, !PT ;  /* 0x0000000969697c46 */ /* 0x000fe4000f8001ff */
[----:B------:R-:W-:Y:S02]  /*4060*/  VIADDMNMX R103, R103, UR9, RZ, !PT ;  /* 0x0000000967677c46 */ /* 0x000fe4000f8001ff */
[----:B------:R-:W-:Y:S01]  /*4070*/  VIADDMNMX R101, R101, UR9, RZ, !PT ;  /* 0x0000000965657c46 */ /* 0x000fe2000f8001ff */
[----:B------:R-:W-:Y:S04]  /*4080*/  UIADD3 UR9, UR7, 0x1, -UR11 ;  /* 0x0000000107097890 */ /* 0x000fe8000fffe80b */
[----:B------:R-:W-:Y:S06]  /*4090*/  UIADD3 UR9, UR9, UR56, URZ ;  /* 0x0000003809097290 */ /* 0x000fec000fffe03f */
[----:B------:R-:W-:Y:S02]  /*40a0*/  IMAD.U32 R102, RZ, RZ, UR9 ;  /* 0x00000009ff667e24 */ /* 0x000fe4000f8e00ff */
[----:B------:R-:W-:Y:S02]  /*40b0*/  IMAD.U32 R100, RZ, RZ, UR9 ;  /* 0x00000009ff647e24 */ /* 0x000fe4000f8e00ff */
[----:B------:R-:W-:Y:S01]  /*40c0*/  IMAD.U32 R0, RZ, RZ, UR9 ;  /* 0x00000009ff007e24 */ /* 0x000fe2000f8e00ff */
[--C-:B------:R-:W-:Y:S01]  /*40d0*/  IADD3 R109, R102, 0x8, R106.reuse ;  /* 0x00000008666d7810 */ /* 0x100fe20007ffe06a */
[----:B------:R-:W-:Y:S01]  /*40e0*/  IMAD.U32 R104, RZ, RZ, UR9 ;  /* 0x00000009ff687e24 */ /* 0x000fe2000f8e00ff */
[--C-:B------:R-:W-:Y:S01]  /*40f0*/  IADD3 R102, R100, 0x40, R106.reuse ;  /* 0x0000004064667810 */ /* 0x100fe20007ffe06a */
[----:B-1----:R-:W-:Y:S01]  /*4100*/  IMAD.SHL.U32 R110, R110, 0x2, RZ ;  /* 0x000000026e6e7824 */ /* 0x002fe200078e00ff */
[----:B------:R-:W-:Y:S02]  /*4110*/  IADD3 R100, R0, 0x48, R106 ;  /* 0x0000004800647810 */ /* 0x000fe40007ffe06a */
[----:B------:R-:W-:Y:S02]  /*4120*/  VIADDMNMX R106, R106, R104, UR7, PT ;  /* 0x000000076a6a7e46 */ /* 0x000fe4000b800168 */
[----:B------:R-:W-:Y:S02]  /*4130*/  LOP3.LUT R110, R110, 0x6, RZ, 0xc0, !PT ;  /* 0x000000066e6e7812 */ /* 0x000fe400078ec0ff */
[----:B------:R-:W-:Y:S02]  /*4140*/  VIMNMX R104, R109, UR7, PT ;  /* 0x000000076d687c48 */ /* 0x000fe4000bfe0100 */
[----:B------:R-:W-:Y:S01]  /*4150*/  VIMNMX R102, R102, UR7, PT ;  /* 0x0000000766667c48 */ /* 0x000fe2000bfe0100 */
[----:B------:R-:W-:Y:S01]  /*4160*/  IMAD R110, R246, 0x40, R110 ;  /* 0x00000040f66e7824 */ /* 0x000fe200078e026e */
[----:B------:R-:W-:Y:S03]  /*4170*/  VIMNMX R100, R100, UR7, PT ;  /* 0x0000000764647c48 */ /* 0x000fe6000bfe0100 */
[----:B------:R-:W-:Y:S04]  /*4180*/  IMAD R0, R108, 0x80, R110 ;  /* 0x000000806c007824 */ /* 0x000fe800078e026e */
[C---:B------:R-:W-:Y:S01]  /*4190*/  VIADD R121, R0.reuse, 0x1 ;  /* 0x0000000100797836 */ /* 0x040fe20000000000 */
[C---:B------:R-:W-:Y:S01]  /*41a0*/  ISETP.GE.AND P0, PT, R0.reuse, R107, PT ;  /* 0x0000006b0000720c */ /* 0x040fe20003f06270 */
[C---:B------:R-:W-:Y:S01]  /*41b0*/  VIADD R120, R0.reuse, 0x8 ;  /* 0x0000000800787836 */ /* 0x040fe20000000000 */
[C---:B------:R-:W-:Y:S01]  /*41c0*/  ISETP.GE.AND P6, PT, R0.reuse, R105, PT ;  /* 0x000000690000720c */ /* 0x040fe20003fc6270 */
[C---:B------:R-:W-:Y:S01]  /*41d0*/  VIADD R119, R0.reuse, 0x9 ;  /* 0x0000000900777836 */ /* 0x040fe20000000000 */
[C---:B------:R-:W-:Y:S01]  /*41e0*/  ISETP.GE.OR P0, PT, R0.reuse, R106, !P0 ;  /* 0x0000006a0000720c */ /* 0x040fe20004706670 */
[C---:B------:R-:W-:Y:S01]  /*41f0*/  VIADD R118, R0.reuse, 0x10 ;  /* 0x0000001000767836 */ /* 0x040fe20000000000 */
[C---:B------:R-:W-:Y:S01]  /*4200*/  ISETP.GE.AND P5, PT, R0.reuse, R103, PT ;  /* 0x000000670000720c */ /* 0x040fe20003fa6270 */
[----:B------:R-:W-:Y:S01]  /*4210*/  VIADD R117, R0, 0x11 ;  /* 0x0000001100757836 */ /* 0x000fe20000000000 */
[----:B------:R-:W-:Y:S01]  /*4220*/  FSEL R4, R4, -INF , !P0 ;  /* 0xff80000004047808 */ /* 0x000fe20004000000 */
[C---:B------:R-:W-:Y:S01]  /*4230*/  VIADD R116, R0.reuse, 0x18 ;  /* 0x0000001800747836 */ /* 0x040fe20000000000 */
[C---:B------:R-:W-:Y:S01]  /*4240*/  ISETP.GE.AND P4, PT, R0.reuse, R101, PT ;  /* 0x000000650000720c */ /* 0x040fe20003f86270 */
        /* <DEDUP_REMOVED lines=9> */
[C---:B------:R-:W-:Y:S01]  /*42e0*/  ISETP.GE.OR P6, PT, R0.reuse, R104, !P6 ;  /* 0x000000680000720c */ /* 0x040fe200077c6670 */
[C---:B------:R-:W-:Y:S01]  /*42f0*/  VIADD R110, R0.reuse, 0x30 ;  /* 0x00000030006e7836 */ /* 0x040fe20000000000 */
[C---:B------:R-:W-:Y:S01]  /*4300*/  ISETP.GE.OR P5, PT, R0.reuse, R102, !P5 ;  /* 0x000000660000720c */ /* 0x040fe20006fa6670 */
[C---:B------:R-:W-:Y:S01]  /*4310*/  VIADD R109, R0.reuse, 0x31 ;  /* 0x00000031006d7836 */ /* 0x040fe20000000000 */
[C---:B------:R-:W-:Y:S01]  /*4320*/  ISETP.GE.OR P4, PT, R0.reuse, R100, !P4 ;  /* 0x000000640000720c */ /* 0x040fe20006786670 */
[C---:B------:R-:W-:Y:S01]  /*4330*/  VIADD R108, R0.reuse, 0x38 ;  /* 0x00000038006c7836 */ /* 0x040fe20000000000 */
[-C--:B------:R-:W-:Y:S01]  /*4340*/  ISETP.GE.OR P3, PT, R121, R106.reuse, !P3 ;  /* 0x0000006a7900720c */ /* 0x080fe20005f66670 */
[----:B------:R-:W-:Y:S01]  /*4350*/  VIADD R0, R0, 0x39 ;  /* 0x0000003900007836 */ /* 0x000fe20000000000 */
        /* <DEDUP_REMOVED lines=35> */
[-C--:B------:R-:W-:Y:S02]  /*4590*/  ISETP.GE.AND P2, PT, R121, R105.reuse, PT ;  /* 0x000000697900720c */ /* 0x080fe40003f46270 */
[-C--:B------:R-:W-:Y:S02]  /*45a0*/  ISETP.GE.AND P1, PT, R120, R105.reuse, PT ;  /* 0x000000697800720c */ /* 0x080fe40003f26270 */
[-C--:B------:R-:W-:Y:S02]  /*45b0*/  ISETP.GE.AND P0, PT, R119, R105.reuse, PT ;  /* 0x000000697700720c */ /* 0x080fe40003f06270 */
[-C--:B------:R-:W-:Y:S02]  /*45c0*/  ISETP.GE.OR P6, PT, R110, R106.reuse, !P6 ;  /* 0x0000006a6e00720c */ /* 0x080fe400077c6670 */
[-C--:B------:R-:W-:Y:S02]  /*45d0*/  ISETP.GE.OR P5, PT, R109, R106.reuse, !P5 ;  /* 0x0000006a6d00720c */ /* 0x080fe40006fa6670 */
[-C--:B------:R-:W-:Y:S02]  /*45e0*/  ISETP.GE.OR P4, PT, R108, R106.reuse, !P4 ;  /* 0x0000006a6c00720c */ /* 0x080fe40006786670 */
[----:B------:R-:W-:Y:S02]  /*45f0*/  ISETP.GE.OR P3, PT, R0, R106, !P3 ;  /* 0x0000006a0000720c */ /* 0x000fe40005f66670 */
        /* <DEDUP_REMOVED lines=78> */
[----:B------:R-:W-:Y:S02]  /*4ae0*/  ISETP.GE.AND P1, PT, R0, R103, PT ;  /* 0x000000670000720c */ /* 0x000fe40003f26270 */
[-C--:B------:R-:W-:Y:S02]  /*4af0*/  ISETP.GE.AND P0, PT, R121, R101.reuse, PT ;  /* 0x000000657900720c */ /* 0x080fe40003f06270 */
[-C--:B------:R-:W-:Y:S02]  /*4b00*/  ISETP.GE.OR P6, PT, R112, R102.reuse, !P6 ;  /* 0x000000667000720c */ /* 0x080fe400077c6670 */
[-C--:B------:R-:W-:Y:S02]  /*4b10*/  ISETP.GE.OR P5, PT, R111, R102.reuse, !P5 ;  /* 0x000000666f00720c */ /* 0x080fe40006fa6670 */
[-C--:B------:R-:W-:Y:S02]  /*4b20*/  ISETP.GE.OR P4, PT, R110, R102.reuse, !P4 ;  /* 0x000000666e00720c */ /* 0x080fe40006786670 */
[-C--:B------:R-:W-:Y:S02]  /*4b30*/  ISETP.GE.OR P3, PT, R109, R102.reuse, !P3 ;  /* 0x000000666d00720c */ /* 0x080fe40005f66670 */
[-C--:B------:R-:W-:Y:S02]  /*4b40*/  ISETP.GE.OR P2, PT, R108, R102.reuse, !P2 ;  /* 0x000000666c00720c */ /* 0x080fe40005746670 */
[----:B------:R-:W-:Y:S02]  /*4b50*/  ISETP.GE.OR P1, PT, R0, R102, !P1 ;  /* 0x000000660000720c */ /* 0x000fe40004f26670 */
        /* <DEDUP_REMOVED lines=50> */
.L_x_452:
[C---:B------:R-:W-:Y:S01]  /*4e80*/  FSETP.NEU.FTZ.AND P1, PT, R243.reuse, -INF , PT ;  /* 0xff800000f300780b */ /* 0x040fe20003f3d000 */
[----:B------:R-:W-:Y:S01]  /*4e90*/  FMUL.FTZ R101, R243, 1.4426950216293334961 ;  /* 0x3fb8aa3bf3657820 */ /* 0x000fe20000410000 */
[C---:B------:R-:W-:Y:S01]  /*4ea0*/  FSETP.NEU.FTZ.AND P0, PT, R244.reuse, -INF , PT ;  /* 0xff800000f400780b */ /* 0x040fe20003f1d000 */
[----:B------:R-:W-:Y:S01]  /*4eb0*/  FMUL.FTZ R100, R244, 1.4426950216293334961 ;  /* 0x3fb8aa3bf4647820 */ /* 0x000fe20000410000 */
[----:B------:R-:W-:Y:S01]  /*4ec0*/  FMUL.FTZ R0, R242, 1.4426950216293334961 ;  /* 0x3fb8aa3bf2007820 */ /* 0x000fe20000410000 */
[----:B------:R-:W-:Y:S01]  /*4ed0*/  IMAD.U32 R104, RZ, RZ, UR4 ;  /* 0x00000004ff687e24 */ /* 0x000fe2000f8e00ff */
[----:B------:R-:W-:Y:S01]  /*4ee0*/  FSEL R101, R101, RZ, P1 ;  /* 0x000000ff65657208 */ /* 0x000fe20000800000 */
[----:B------:R-:W-:Y:S01]  /*4ef0*/  UISETP.GT.AND UP2, UPT, UR8, UR34, UPT ;  /* 0x000000220800728c */ /* 0x000fe2000bf44270 */
[----:B------:R-:W-:Y:S02]  /*4f00*/  FSEL R100, R100, RZ, P0 ;  /* 0x000000ff64647208 */ /* 0x000fe40000000000 */
[----:B------:R-:W-:Y:S01]  /*4f10*/  FSETP.NEU.FTZ.AND P1, PT, R241, -INF , PT ;  /* 0xff800000f100780b */ /* 0x000fe20003f3d000 */
[--C-:B------:R-:W-:Y:S01]  /*4f20*/  FFMA.FTZ R16, R16, UR5, -R101.reuse ;  /* 0x0000000510107c23 */ /* 0x100fe20008010865 */
[----:B------:R-:W-:Y:S01]  /*4f30*/  FSETP.NEU.FTZ.AND P0, PT, R242, -INF , PT ;  /* 0xff800000f200780b */ /* 0x000fe20003f1d000 */
[--C-:B------:R-:W-:Y:S01]  /*4f40*/  FFMA.FTZ R18, R18, UR5, -R100.reuse ;  /* 0x0000000512127c23 */ /* 0x100fe20008010864 */
[--C-:B------:R-:W-:Y:S01]  /*4f50*/  FFMA.FTZ R4, R4, UR5, -R101.reuse ;  /* 0x0000000504047c23 */ /* 0x100fe20008010865 */
[----:B------:R1:W-:Y:S01]  /*4f60*/  MUFU.EX2 R208, R16 ;  /* 0x0000001000d07308 */ /* 0x0003e20000000800 */
[----:B------:R-:W-:Y:S01]  /*4f70*/  FSEL R0, R0, RZ, P0 ;  /* 0x000000ff00007208 */ /* 0x000fe20000000000 */
[--C-:B------:R-:W-:Y:S01]  /*4f80*/  FFMA.FTZ R19, R19, UR5, -R100.reuse ;  /* 0x0000000513137c23 */ /* 0x100fe20008010864 */
[--C-:B------:R-:W-:Y:S01]  /*4f90*/  FFMA.FTZ R7, R7, UR5, -R100.reuse ;  /* 0x0000000507077c23 */ /* 0x100fe20008010864 */
[----:B------:R-:W-:Y:S01]  /*4fa0*/  FFMA.FTZ R192, R6, UR5, -R100 ;  /* 0x0000000506c07c23 */ /* 0x000fe20008010864 */
[----:B------:R-:W-:Y:S02]  /*4fb0*/  IMAD.U32 R6, RZ, RZ, UR8 ;  /* 0x00000008ff067e24 */ /* 0x000fe4000f8e00ff */
[--C-:B------:R-:W-:Y:S01]  /*4fc0*/  FFMA.FTZ R15, R15, UR5, -R0.reuse ;  /* 0x000000050f0f7c23 */ /* 0x100fe20008010800 */
[----:B------:R-:W-:Y:S02]  /*4fd0*/  FFMA.FTZ R126, R5, UR5, -R101 ;  /* 0x00000005057e7c23 */ /* 0x000fe40008010865 */
[----:B------:R2:W-:Y:S01]  /*4fe0*/  MUFU.EX2 R205, R18 ;  /* 0x0000001200cd7308 */ /* 0x0005e20000000800 */
[----:B------:R-:W-:Y:S02]  /*4ff0*/  IMAD R6, R6, 0x8, R249 ;  /* 0x0000000806067824 */ /* 0x000fe400078e02f9 */
[--C-:B------:R-:W-:Y:S01]  /*5000*/  FFMA.FTZ R191, R17, UR5, -R101.reuse ;  /* 0x0000000511bf7c23 */ /* 0x100fe20008010865 */
[--C-:B------:R-:W-:Y:S01]  /*5010*/  FFMA.FTZ R20, R20, UR5, -R101.reuse ;  /* 0x0000000514147c23 */ /* 0x100fe20008010865 */
[--C-:B------:R-:W-:Y:S01]  /*5020*/  FFMA.FTZ R30, R30, UR5, -R0.reuse ;  /* 0x000000051e1e7c23 */ /* 0x100fe20008010800 */
[--C-:B------:R-:W-:Y:S01]  /*5030*/  FFMA.FTZ R185, R14, UR5, -R0.reuse ;  /* 0x000000050eb97c23 */ /* 0x100fe20008010800 */
[--C-:B------:R-:W-:Y:S01]  /*5040*/  FFMA.FTZ R125, R10, UR5, -R0.reuse ;  /* 0x000000050a7d7c23 */ /* 0x100fe20008010800 */
[----:B------:R-:W-:Y:S02]  /*5050*/  FFMA.FTZ R31, R31, UR5, -R0 ;  /* 0x000000051f1f7c23 */ /* 0x000fe40008010800 */
[----:B------:R3:W-:Y:S01]  /*5060*/  MUFU.EX2 R194, R4 ;  /* 0x0000000400c27308 */ /* 0x0007e20000000800 */
[----:B-1----:R-:W-:Y:S01]  /*5070*/  FMUL.FTZ R16, R241, 1.4426950216293334961 ;  /* 0x3fb8aa3bf1107820 */ /* 0x002fe20000410000 */
[--C-:B------:R-:W-:Y:S01]  /*5080*/  FFMA.FTZ R64, R64, UR5, -R101.reuse ;  /* 0x0000000540407c23 */ /* 0x100fe20008010865 */
[--C-:B------:R-:W-:Y:S01]  /*5090*/  FFMA.FTZ R67, R67, UR5, -R100.reuse ;  /* 0x0000000543437c23 */ /* 0x100fe20008010864 */
[----:B------:R-:W-:Y:S01]  /*50a0*/  FFMA.FTZ R66, R66, UR5, -R100 ;  /* 0x0000000542427c23 */ /* 0x000fe20008010864 */
[--C-:B------:R-:W-:Y:S01]  /*50b0*/  FFMA.FTZ R65, R65, UR5, -R101.reuse ;  /* 0x0000000541417c23 */ /* 0x100fe20008010865 */
[----:B------:R-:W-:Y:S01]  /*50c0*/  FSEL R16, R16, RZ, P1 ;  /* 0x000000ff10107208 */ /* 0x000fe20000800000 */
[--C-:B------:R-:W-:Y:S03]  /*50d0*/  FFMA.FTZ R63, R63, UR5, -R0.reuse ;  /* 0x000000053f3f7c23 */ /* 0x100fe60008010800 */
[----:B------:R1:W4:Y:S01]  /*50e0*/  MUFU.EX2 R209, R19 ;  /* 0x0000001300d17308 */ /* 0x0003220000000800 */
[----:B--2---:R-:W-:Y:S02]  /*50f0*/  VIADD R18, R6, 0x4 ;  /* 0x0000000406127836 */ /* 0x004fe40000000000 */
[----:B------:R-:W-:Y:S01]  /*5100*/  FFMA.FTZ R187, R11, UR5, -R0 ;  /* 0x000000050bbb7c23 */ /* 0x000fe20008010800 */
[--C-:B------:R-:W-:Y:S01]  /*5110*/  FFMA.FTZ R12, R12, UR5, -R16.reuse ;  /* 0x000000050c0c7c23 */ /* 0x100fe20008010810 */
[--C-:B------:R-:W-:Y:S01]  /*5120*/  FFMA.FTZ R190, R8, UR5, -R16.reuse ;  /* 0x0000000508be7c23 */ /* 0x100fe20008010810 */
[----:B------:R-:W-:Y:S02]  /*5130*/  IMAD.U32 R8, RZ, RZ, UR16 ;  /* 0x00000010ff087e24 */ /* 0x000fe4000f8e00ff */
[--C-:B------:R-:W-:Y:S01]  /*5140*/  FFMA.FTZ R28, R28, UR5, -R16.reuse ;  /* 0x000000051c1c7c23 */ /* 0x100fe20008010810 */
[----:B------:R-:W-:Y:S01]  /*5150*/  FFMA.FTZ R124, R13, UR5, -R16 ;  /* 0x000000050d7c7c23 */ /* 0x000fe20008010810 */
[----:B------:R2:W-:Y:S01]  /*5160*/  MUFU.EX2 R195, R7 ;  /* 0x0000000700c37308 */ /* 0x0005e20000000800 */
[----:B------:R-:W-:Y:S02]  /*5170*/  IMAD R8, R8, 0x2, R246 ;  /* 0x0000000208087824 */ /* 0x000fe400078e02f6 */
[--C-:B------:R-:W-:Y:S01]  /*5180*/  FFMA.FTZ R60, R60, UR5, -R16.reuse ;  /* 0x000000053c3c7c23 */ /* 0x100fe20008010810 */
[----:B---3--:R-:W-:Y:S04]  /*5190*/  IMAD.WIDE.U32 R4, R247, -0x2daee0ad, RZ ;  /* 0xd2511f53f7047825 */ /* 0x008fe800078e00ff */
[----:B------:R-:W-:Y:S01]  /*51a0*/  FFMA.FTZ R117, R9, UR5, -R16 ;  /* 0x0000000509757c23 */ /* 0x000fe20008010810 */
[----:B------:R-:W-:Y:S01]  /*51b0*/  FFMA.FTZ R27, R27, UR5, -R0 ;  /* 0x000000051b1b7c23 */ /* 0x000fe20008010800 */
[----:B------:R-:W-:Y:S01]  /*51c0*/  IMAD.SHL.U32 R8, R8, 0x2, RZ ;  /* 0x0000000208087824 */ /* 0x000fe200078e00ff */
[----:B------:R-:W-:Y:S01]  /*51d0*/  LOP3.LUT R17, R4, UR52, RZ, 0x3c, !PT ;  /* 0x0000003404117c12 */ /* 0x000fe2000f8e3cff */
[----:B------:R3:W-:Y:S01]  /*51e0*/  MUFU.EX2 R200, R12 ;  /* 0x0000000c00c87308 */ /* 0x0007e20000000800 */
[----:B-1----:R-:W-:Y:S04]  /*51f0*/  IMAD.WIDE.U32 R18, R18, -0x326172a9, RZ ;  /* 0xcd9e8d5712127825 */ /* 0x002fe800078e00ff */
[----:B------:R-:W-:Y:S01]  /*5200*/  FFMA.FTZ R24, R24, UR5, -R16 ;  /* 0x0000000518187c23 */ /* 0x000fe20008010810 */
[----:B------:R-:W-:Y:S01]  /*5210*/  LOP3.LUT R10, R5, UR33, R8, 0x96, !PT ;  /* 0x00000021050a7c12 */ /* 0x000fe2000f8e9608 */
[----:B------:R-:W-:Y:S02]  /*5220*/  VIADD R4, R8, 0x1 ;  /* 0x0000000108047836 */ /* 0x000fe40000000000 */
[----:B------:R-:W-:Y:S01]  /*5230*/  FFMA.FTZ R182, R26, UR5, -R0 ;  /* 0x000000051ab67c23 */ /* 0x000fe20008010800 */
[----:B------:R-:W-:Y:S01]  /*5240*/  FFMA.FTZ R23, R23, UR5, -R100 ;  /* 0x0000000517177c23 */ /* 0x000fe20008010864 */
[----:B------:R1:W-:Y:S01]  /*5250*/  MUFU.EX2 R198, R15 ;  /* 0x0000000f00c67308 */ /* 0x0003e20000000800 */
[----:B--2---:R-:W-:Y:S01]  /*5260*/  IMAD.WIDE.U32 R6, R6, -0x326172a9, RZ ;  /* 0xcd9e8d5706067825 */ /* 0x004fe200078e00ff */
[----:B------:R-:W-:Y:S03]  /*5270*/  LOP3.LUT R4, R5, UR33, R4, 0x96, !PT ;  /* 0x0000002105047c12 */ /* 0x000fe6000f8e9604 */
[--C-:B------:R-:W-:Y:S01]  /*5280*/  FFMA.FTZ R123, R21, UR5, -R101.reuse ;  /* 0x00000005157b7c23 */ /* 0x100fe20008010865 */
[----:B------:R-:W-:Y:S01]  /*5290*/  FFMA.FTZ R181, R29, UR5, -R16 ;  /* 0x000000051db57c23 */ /* 0x000fe20008010810 */
[-C--:B------:R-:W-:Y:S01]  /*52a0*/  LOP3.LUT R14, R7, R245.reuse, RZ, 0x3c, !PT ;  /* 0x000000f5070e7212 */ /* 0x080fe200078e3cff */
[--C-:B------:R-:W-:Y:S02]  /*52b0*/  FFMA.FTZ R32, R32, UR5, -R101.reuse ;  /* 0x0000000520207c23 */ /* 0x100fe40008010865 */
[----:B------:R-:W-:Y:S01]  /*52c0*/  MUFU.EX2 R216, R64 ;  /* 0x0000004000d87308 */ /* 0x000fe20000000800 */
[----:B---3--:R-:W-:Y:S01]  /*52d0*/  LOP3.LUT R12, R19, R245, RZ, 0x3c, !PT ;  /* 0x000000f5130c7212 */ /* 0x008fe200078e3cff */
[----:B------:R-:W-:Y:S04]  /*52e0*/  IMAD.WIDE.U32 R10, R10, -0x326172a9, RZ ;  /* 0xcd9e8d570a0a7825 */ /* 0x000fe800078e00ff */
[----:B------:R-:W-:Y:S01]  /*52f0*/  FFMA.FTZ R184, R22, UR5, -R100 ;  /* 0x0000000516b87c23 */ /* 0x000fe20008010864 */
[----:B------:R-:W-:Y:S01]  /*5300*/  FFMA.FTZ R122, R25, UR5, -R16 ;  /* 0x00000005197a7c23 */ /* 0x000fe20008010810 */
[----:B------:R-:W-:Y:S04]  /*5310*/  IMAD.WIDE.U32 R12, R12, -0x2daee0ad, RZ ;  /* 0xd2511f530c0c7825 */ /* 0x000fe800078e00ff */
[--C-:B------:R-:W-:Y:S01]  /*5320*/  FFMA.FTZ R36, R36, UR5, -R101.reuse ;  /* 0x0000000524247c23 */ /* 0x100fe20008010865 */
[----:B------:R2:W-:Y:S01]  /*5330*/  MUFU.EX2 R202, R20 ;  /* 0x0000001400ca7308 */ /* 0x0005e20000000800 */
[--C-:B------:R-:W-:Y:S01]  /*5340*/  FFMA.FTZ R34, R34, UR5, -R100.reuse ;  /* 0x0000000522227c23 */ /* 0x100fe20008010864 */
[----:B-1----:R-:W-:Y:S04]  /*5350*/  IMAD.WIDE.U32 R14, R14, -0x2daee0ad, RZ ;  /* 0xd2511f530e0e7825 */ /* 0x002fe800078e00ff */
[--C-:B------:R-:W-:Y:S01]  /*5360*/  FFMA.FTZ R35, R35, UR5, -R100.reuse ;  /* 0x0000000523237c23 */ /* 0x100fe20008010864 */
[----:B------:R-:W-:Y:S01]  /*5370*/  FFMA.FTZ R39, R39, UR5, -R100 ;  /* 0x0000000527277c23 */ /* 0x000fe20008010864 */
[----:B------:R-:W-:Y:S01]  /*5380*/  IMAD.WIDE.U32 R8, R4, -0x326172a9, RZ ;  /* 0xcd9e8d5704087825 */ /* 0x000fe200078e00ff */
[C---:B------:R-:W-:Y:S01]  /*5390*/  LOP3.LUT R7, R17.reuse, R15, RZ, 0x3c, !PT ;  /* 0x0000000f11077212 */ /* 0x040fe200078e3cff */
[----:B------:R1:W-:Y:S01]  /*53a0*/  MUFU.EX2 R197, R30 ;  /* 0x0000001e00c57308 */ /* 0x0003e20000000800 */
[----:B------:R-:W-:Y:S01]  /*53b0*/  LOP3.LUT R4, R17, R13, RZ, 0x3c, !PT ;  /* 0x0000000d11047212 */ /* 0x000fe200078e3cff */
[--C-:B------:R-:W-:Y:S01]  /*53c0*/  FFMA.FTZ R183, R33, UR5, -R101.reuse ;  /* 0x0000000521b77c23 */ /* 0x100fe20008010865 */
[----:B------:R-:W-:Y:S01]  /*53d0*/  LOP3.LUT R15, R11, UR27, R6, 0x96, !PT ;  /* 0x0000001b0b0f7c12 */ /* 0x000fe2000f8e9606 */
[----:B------:R-:W-:Y:S01]  /*53e0*/  FFMA.FTZ R180, R38, UR5, -R100 ;  /* 0x0000000526b47c23 */ /* 0x000fe20008010864 */
[----:B------:R-:W-:Y:S01]  /*53f0*/  LOP3.LUT R13, R9, UR27, R6, 0x96, !PT ;  /* 0x0000001b090d7c12 */ /* 0x000fe2000f8e9606 */
[----:B------:R-:W-:Y:S04]  /*5400*/  IMAD.WIDE.U32 R6, R7, -0x326172a9, RZ ;  /* 0xcd9e8d5707067825 */ /* 0x000fe800078e00ff */
[--C-:B------:R-:W-:Y:S01]  /*5410*/  FFMA.FTZ R48, R48, UR5, -R101.reuse ;  /* 0x0000000530307c23 */ /* 0x100fe20008010865 */
[----:B------:R3:W-:Y:S01]  /*5420*/  MUFU.EX2 R214, R28 ;  /* 0x0000001c00d67308 */ /* 0x0007e20000000800 */
[----:B--2---:R-:W-:Y:S01]  /*5430*/  LOP3.LUT R20, R11, UR27, R18, 0x96, !PT ;  /* 0x0000001b0b147c12 */ /* 0x004fe2000f8e9612 */
[----:B------:R-:W-:Y:S01]  /*5440*/  IMAD.WIDE.U32 R4, R4, -0x326172a9, RZ ;  /* 0xcd9e8d5704047825 */ /* 0x000fe200078e00ff */
[----:B------:R-:W-:Y:S02]  /*5450*/  LOP3.LUT R17, R7, UR26, R10, 0x96, !PT ;  /* 0x0000001a07117c12 */ /* 0x000fe4000f8e960a */
[----:B------:R-:W-:Y:S01]  /*5460*/  LOP3.LUT R18, R9, UR27, R18, 0x96, !PT ;  /* 0x0000001b09127c12 */ /* 0x000fe2000f8e9612 */
[--C-:B------:R-:W-:Y:S01]  /*5470*/  FFMA.FTZ R121, R37, UR5, -R101.reuse ;  /* 0x0000000525797c23 */ /* 0x100fe20008010865 */
[----:B------:R-:W-:Y:S03]  /*5480*/  LOP3.LUT R26, R5, UR26, R10, 0x96, !PT ;  /* 0x0000001a051a7c12 */ /* 0x000fe6000f8e960a */
[----:B------:R2:W-:Y:S01]  /*5490*/  MUFU.EX2 R215, R31 ;  /* 0x0000001f00d77308 */ /* 0x0005e20000000800 */
[----:B-1----:R-:W-:Y:S01]  /*54a0*/  LOP3.LUT R30, R7, UR26, R8, 0x96, !PT ;  /* 0x0000001a071e7c12 */ /* 0x002fe2000f8e9608 */
[----:B------:R-:W-:Y:S04]  /*54b0*/  IMAD.WIDE.U32 R10, R15, -0x2daee0ad, RZ ;  /* 0xd2511f530f0a7825 */ /* 0x000fe800078e00ff */
[----:B------:R-:W-:Y:S01]  /*54c0*/  FFMA.FTZ R51, R51, UR5, -R100 ;  /* 0x0000000533337c23 */ /* 0x000fe20008010864 */
[----:B------:R-:W-:Y:S01]  /*54d0*/  FFMA.FTZ R44, R44, UR5, -R16 ;  /* 0x000000052c2c7c23 */ /* 0x000fe20008010810 */
[----:B------:R-:W-:Y:S01]  /*54e0*/  FFMA.FTZ R50, R50, UR5, -R100 ;  /* 0x0000000532327c23 */ /* 0x000fe20008010864 */
[----:B------:R-:W-:Y:S01]  /*54f0*/  LOP3.LUT R7, R11, UR25, R14, 0x96, !PT ;  /* 0x000000190b077c12 */ /* 0x000fe2000f8e960e */
[----:B------:R1:W-:Y:S01]  /*5500*/  MUFU.EX2 R196, R27 ;  /* 0x0000001b00c47308 */ /* 0x0003e20000000800 */
[----:B---3--:R-:W-:Y:S01]  /*5510*/  LOP3.LUT R28, R5, UR26, R8, 0x96, !PT ;  /* 0x0000001a051c7c12 */ /* 0x008fe2000f8e9608 */
[----:B------:R-:W-:Y:S04]  /*5520*/  IMAD.WIDE.U32 R8, R13, -0x2daee0ad, RZ ;  /* 0xd2511f530d087825 */ /* 0x000fe800078e00ff */
[----:B------:R-:W-:Y:S01]  /*5530*/  FFMA.FTZ R47, R47, UR5, -R0 ;  /* 0x000000052f2f7c23 */ /* 0x000fe20008010800 */
[----:B------:R-:W-:Y:S01]  /*5540*/  FFMA.FTZ R40, R40, UR5, -R16 ;  /* 0x0000000528287c23 */ /* 0x000fe20008010810 */
[--C-:B------:R-:W-:Y:S01]  /*5550*/  FFMA.FTZ R49, R49, UR5, -R101.reuse ;  /* 0x0000000531317c23 */ /* 0x100fe20008010865 */
[----:B------:R-:W-:Y:S01]  /*5560*/  LOP3.LUT R5, R9, UR25, R14, 0x96, !PT ;  /* 0x0000001909057c12 */ /* 0x000fe2000f8e960e */
[----:B------:R3:W-:Y:S01]  /*5570*/  MUFU.EX2 R199, R24 ;  /* 0x0000001800c77308 */ /* 0x0007e20000000800 */
[----:B--2---:R-:W-:Y:S04]  /*5580*/  IMAD.WIDE.U32 R30, R30, -0x2daee0ad, RZ ;  /* 0xd2511f531e1e7825 */ /* 0x004fe800078e00ff */
[--C-:B------:R-:W-:Y:S01]  /*5590*/  FFMA.FTZ R43, R43, UR5, -R0.reuse ;  /* 0x000000052b2b7c23 */ /* 0x100fe20008010800 */
[----:B------:R-:W-:Y:S01]  /*55a0*/  FFMA.FTZ R46, R46, UR5, -R0 ;  /* 0x000000052e2e7c23 */ /* 0x000fe20008010800 */
[--C-:B------:R-:W-:Y:S01]  /*55b0*/  FFMA.FTZ R52, R52, UR5, -R101.reuse ;  /* 0x0000000534347c23 */ /* 0x100fe20008010865 */
[----:B------:R-:W-:Y:S01]  /*55c0*/  LOP3.LUT R13, R31, UR23, R8, 0x96, !PT ;  /* 0x000000171f0d7c12 */ /* 0x000fe2000f8e9608 */
[----:B------:R-:W-:Y:S01]  /*55d0*/  IMAD.WIDE.U32 R20, R20, -0x2daee0ad, RZ ;  /* 0xd2511f5314147825 */ /* 0x000fe200078e00ff */
[----:B------:R2:W-:Y:S03]  /*55e0*/  MUFU.EX2 R201, R23 ;  /* 0x0000001700c97308 */ /* 0x0005e60000000800 */
[----:B------:R-:W-:Y:S01]  /*55f0*/  FFMA.FTZ R101, R53, UR5, -R101 ;  /* 0x0000000535657c23 */ /* 0x000fe20008010865 */
[----:B------:R-:W-:Y:S01]  /*5600*/  IMAD.WIDE.U32 R8, R7, -0x326172a9, RZ ;  /* 0xcd9e8d5707087825 */ /* 0x000fe200078e00ff */
[----:B------:R-:W-:Y:S03]  /*5610*/  LOP3.LUT R11, R21, UR25, R12, 0x96, !PT ;  /* 0x00000019150b7c12 */ /* 0x000fe6000f8e960c */
[----:B------:R-:W-:Y:S01]  /*5620*/  FFMA.FTZ R55, R55, UR5, -R100 ;  /* 0x0000000537377c23 */ /* 0x000fe20008010864 */
[----:B-1----:R-:W-:Y:S01]  /*5630*/  IMAD.WIDE.U32 R26, R26, -0x2daee0ad, RZ ;  /* 0xd2511f531a1a7825 */ /* 0x002fe200078e00ff */
[----:B------:R-:W-:Y:S02]  /*5640*/  MUFU.EX2 R213, R67 ;  /* 0x0000004300d57308 */ /* 0x000fe40000000800 */
[----:B---3--:R-:W-:Y:S01]  /*5650*/  LOP3.LUT R24, R9, UR24, R6, 0x96, !PT ;  /* 0x0000001809187c12 */ /* 0x008fe2000f8e9606 */
[----:B------:R-:W-:Y:S01]  /*5660*/  IMAD.WIDE.U32 R14, R17, -0x2daee0ad, RZ ;  /* 0xd2511f53110e7825 */ /* 0x000fe200078e00ff */
[----:B------:R-:W-:Y:S03]  /*5670*/  LOP3.LUT R17, R27, UR23, R20, 0x96, !PT ;  /* 0x000000171b117c12 */ /* 0x000fe6000f8e9614 */
[----:B------:R-:W-:Y:S01]  /*5680*/  FFMA.FTZ R100, R54, UR5, -R100 ;  /* 0x0000000536647c23 */ /* 0x000fe20008010864 */
[----:B------:R-:W-:Y:S01]  /*5690*/  IMAD.WIDE.U32 R28, R28, -0x2daee0ad, RZ ;  /* 0xd2511f531c1c7825 */ /* 0x000fe200078e00ff */
[----:B------:R-:W-:Y:S01]  /*56a0*/  LOP3.LUT R22, R15, UR23, R10, 0x96, !PT ;  /* 0x000000170f167c12 */ /* 0x000fe2000f8e960a */
[----:B------:R1:W-:Y:S02]  /*56b0*/  MUFU.EX2 R218, R32 ;  /* 0x0000002000da7308 */ /* 0x0003e40000000800 */
[----:B------:R-:W-:Y:S01]  /*56c0*/  FFMA.FTZ R42, R42, UR5, -R0 ;  /* 0x000000052a2a7c23 */ /* 0x000fe20008010800 */
[----:B------:R-:W-:Y:S04]  /*56d0*/  IMAD.WIDE.U32 R18, R18, -0x2daee0ad, RZ ;  /* 0xd2511f5312127825 */ /* 0x000fe800078e00ff */
[--C-:B------:R-:W-:Y:S01]  /*56e0*/  FFMA.FTZ R45, R45, UR5, -R16.reuse ;  /* 0x000000052d2d7c23 */ /* 0x100fe20008010810 */
[----:B------:R-:W-:Y:S01]  /*56f0*/  FFMA.FTZ R41, R41, UR5, -R16 ;  /* 0x0000000529297c23 */ /* 0x000fe20008010810 */
[----:B------:R-:W-:Y:S01]  /*5700*/  IMAD.WIDE.U32 R20, R5, -0x326172a9, RZ ;  /* 0xcd9e8d5705147825 */ /* 0x000fe200078e00ff */
[----:B------:R-:W-:Y:S01]  /*5710*/  LOP3.LUT R12, R19, UR25, R12, 0x96, !PT ;  /* 0x00000019130c7c12 */ /* 0x000fe2000f8e960c */
[----:B------:R-:W-:Y:S01]  /*5720*/  MUFU.EX2 R210, R60 ;  /* 0x0000003c00d27308 */ /* 0x000fe20000000800 */
[----:B------:R-:W-:Y:S01]  /*5730*/  LOP3.LUT R15, R29, UR23, R18, 0x96, !PT ;  /* 0x000000171d0f7c12 */ /* 0x000fe2000f8e9612 */
[----:B------:R-:W-:Y:S01]  /*5740*/  IMAD.WIDE.U32 R18, R11, -0x326172a9, RZ ;  /* 0xcd9e8d570b127825 */ /* 0x000fe200078e00ff */
[----:B------:R-:W-:Y:S03]  /*5750*/  LOP3.LUT R5, R21, UR24, R6, 0x96, !PT ;  /* 0x0000001815057c12 */ /* 0x000fe6000f8e9606 */
[----:B------:R-:W-:Y:S01]  /*5760*/  FFMA.FTZ R59, R59, UR5, -R0 ;  /* 0x000000053b3b7c23 */ /* 0x000fe20008010800 */
[----:B------:R-:W-:Y:S01]  /*5770*/  IMAD.WIDE.U32 R24, R24, -0x2daee0ad, RZ ;  /* 0xd2511f5318187825 */ /* 0x000fe200078e00ff */
[----:B------:R-:W-:Y:S02]  /*5780*/  LOP3.LUT R10, R19, UR24, R4, 0x96, !PT ;  /* 0x00000018130a7c12 */ /* 0x000fe4000f8e9604 */
[----:B------:R-:W-:Y:S01]  /*5790*/  MUFU.EX2 R193, R66 ;  /* 0x0000004200c17308 */ /* 0x000fe20000000800 */
[----:B------:R-:W-:Y:S01]  /*57a0*/  FFMA.FTZ R58, R58, UR5, -R0 ;  /* 0x000000053a3a7c23 */ /* 0x000fe20008010800 */
[----:B------:R-:W-:Y:S01]  /*57b0*/  IMAD.WIDE.U32 R6, R12, -0x326172a9, RZ ;  /* 0xcd9e8d570c067825 */ /* 0x000fe200078e00ff */
[----:B------:R-:W-:Y:S03]  /*57c0*/  LOP3.LUT R21, R25, UR21, R14, 0x96, !PT ;  /* 0x0000001519157c12 */ /* 0x000fe6000f8e960e */
[----:B------:R-:W-:Y:S01]  /*57d0*/  FFMA.FTZ R0, R62, UR5, -R0 ;  /* 0x000000053e007c23 */ /* 0x000fe20008010800 */
[----:B--2---:R-:W-:Y:S01]  /*57e0*/  IMAD.WIDE.U32 R22, R22, -0x326172a9, RZ ;  /* 0xcd9e8d5716167825 */ /* 0x004fe200078e00ff */
[----:B------:R-:W-:Y:S02]  /*57f0*/  LOP3.LUT R4, R7, UR24, R4, 0x96, !PT ;  /* 0x0000001807047c12 */ /* 0x000fe4000f8e9604 */
[----:B------:R-:W-:Y:S01]  /*5800*/  MUFU.EX2 R120, R100 ;  /* 0x0000006400787308 */ /* 0x000fe20000000800 */
[----:B------:R-:W-:Y:S01]  /*5810*/  FFMA.FTZ R56, R56, UR5, -R16 ;  /* 0x0000000538387c23 */ /* 0x000fe20008010810 */
        /* <DEDUP_REMOVED lines=9> */
[----:B------:R-:W-:Y:S01]  /*58b0*/  IMAD.WIDE.U32 R8, R17, -0x326172a9, RZ ;  /* 0xcd9e8d5711087825 */ /* 0x000fe200078e00ff */
[----:B-1----:R-:W-:Y:S03]  /*58c0*/  LOP3.LUT R32, R13, UR22, R20, 0x96, !PT ;  /* 0x000000160d207c12 */ /* 0x002fe6000f8e9614 */
[----:B------:R1:W-:Y:S01]  /*58d0*/  MUFU.EX2 R206, R36 ;  /* 0x0000002400ce7308 */ /* 0x0003e20000000800 */
[----:B------:R-:W-:Y:S01]  /*58e0*/  IMAD.WIDE.U32 R6, R5, -0x2daee0ad, RZ ;  /* 0xd2511f5305067825 */ /* 0x000fe200078e00ff */
[----:B------:R-:W-:Y:S03]  /*58f0*/  LOP3.LUT R23, R9, UR22, R18, 0x96, !PT ;  /* 0x0000001609177c12 */ /* 0x000fe6000f8e9612 */
[----:B------:R-:W-:Y:S01]  /*5900*/  IMAD.WIDE.U32 R4, R4, -0x2daee0ad, RZ ;  /* 0xd2511f5304047825 */ /* 0x000fe200078e00ff */
[----:B------:R-:W-:Y:S04]  /*5910*/  LOP3.LUT R18, R7, UR21, R30, 0x96, !PT ;  /* 0x0000001507127c12 */ /* 0x000fe8000f8e961e */
[----:B------:R2:W-:Y:S01]  /*5920*/  MUFU.EX2 R211, R34 ;  /* 0x0000002200d37308 */ /* 0x0005e20000000800 */
[----:B------:R-:W-:Y:S01]  /*5930*/  IMAD.WIDE.U32 R20, R21, -0x326172a9, RZ ;  /* 0xcd9e8d5715147825 */ /* 0x000fe200078e00ff */
[----:B------:R-:W-:Y:S03]  /*5940*/  LOP3.LUT R25, R5, UR21, R28, 0x96, !PT ;  /* 0x0000001505197c12 */ /* 0x000fe6000f8e961c */
[----:B------:R-:W-:Y:S01]  /*5950*/  IMAD.WIDE.U32 R26, R27, -0x2daee0ad, RZ ;  /* 0xd2511f531b1a7825 */ /* 0x000fe200078e00ff */
[----:B------:R-:W-:Y:S04]  /*5960*/  LOP3.LUT R11, R21, UR20, R22, 0x96, !PT ;  /* 0x00000014150b7c12 */ /* 0x000fe8000f8e9616 */
[----:B------:R3:W4:Y:S01]  /*5970*/  MUFU.EX2 R217, R35 ;  /* 0x0000002300d97308 */ /* 0x0007220000000800 */
        /* <DEDUP_REMOVED lines=9> */
[----:B------:R-:W-:Y:S01]  /*5a10*/  MUFU.EX2 R115, R101 ;  /* 0x0000006500737308 */ /* 0x000fe20000000800 */
[----:B------:R-:W-:Y:S01]  /*5a20*/  IMAD.WIDE.U32 R24, R25, -0x326172a9, RZ ;  /* 0xcd9e8d5719187825 */ /* 0x000fe200078e00ff */
[----:B------:R-:W-:Y:S03]  /*5a30*/  LOP3.LUT R23, R31, UR19, R4, 0x96, !PT ;  /* 0x000000131f177c12 */ /* 0x000fe6000f8e9604 */
[----:B------:R-:W-:Y:S01]  /*5a40*/  IMAD.WIDE.U32 R8, R9, -0x326172a9, RZ ;  /* 0xcd9e8d5709087825 */ /* 0x000fe200078e00ff */
[----:B------:R-:W-:Y:S04]  /*5a50*/  LOP3.LUT R21, R25, UR20, R14, 0x96, !PT ;  /* 0x0000001419157c12 */ /* 0x000fe8000f8e960e */
[----:B------:R-:W-:Y:S01]  /*5a60*/  MUFU.EX2 R116, R63 ;  /* 0x0000003f00747308 */ /* 0x000fe20000000800 */
[----:B------:R-:W-:Y:S01]  /*5a70*/  IMAD.WIDE.U32 R4, R5, -0x2daee0ad, RZ ;  /* 0xd2511f5305047825 */ /* 0x000fe200078e00ff */
[----:B------:R-:W-:Y:S02]  /*5a80*/  LOP3.LUT R20, R9, UR18, R20, 0x96, !PT ;  /* 0x0000001209147c12 */ /* 0x000fe4000f8e9614 */
[----:B------:R-:W-:Y:S01]  /*5a90*/  LOP3.LUT R14, R8, 0xff, RZ, 0xc0, !PT ;  /* 0x000000ff080e7812 */ /* 0x000fe200078ec0ff */
[----:B------:R-:W-:Y:S01]  /*5aa0*/  IMAD.WIDE.U32 R6, R6, -0x326172a9, RZ ;  /* 0xcd9e8d5706067825 */ /* 0x000fe200078e00ff */
[--C-:B------:R-:W-:Y:S04]  /*5ab0*/  SHF.R.U32.HI R15, RZ, 0x18, R8.reuse ;  /* 0x00000018ff0f7819 */ /* 0x100fe80000011608 */
[----:B------:R-:W-:Y:S01]  /*5ac0*/  MUFU.EX2 R108, R0 ;  /* 0x00000000006c7308 */ /* 0x000fe20000000800 */
[----:B------:R-:W-:Y:S01]  /*5ad0*/  SHF.R.U32.HI R31, RZ, 0x10, R8 ;  /* 0x00000010ff1f7819 */ /* 0x000fe20000011608 */
[----:B------:R-:W-:Y:S01]  /*5ae0*/  IMAD.WIDE.U32 R18, R18, -0x326172a9, RZ ;  /* 0xcd9e8d5712127825 */ /* 0x000fe200078e00ff */
[----:B-1----:R-:W-:Y:S02]  /*5af0*/  LOP3.LUT R36, R8, 0xffff, RZ, 0xc0, !PT ;  /* 0x0000ffff08247812 */ /* 0x002fe400078ec0ff */
[C---:B------:R-:W-:Y:S01]  /*5b00*/  LOP3.LUT R9, R4.reuse, 0xff, RZ, 0xc0, !PT ;  /* 0x000000ff04097812 */ /* 0x040fe200078ec0ff */
[----:B------:R-:W-:Y:S01]  /*5b10*/  IMAD.WIDE.U32 R10, R11, -0x2daee0ad, RZ ;  /* 0xd2511f530b0a7825 */ /* 0x000fe200078e00ff */
[--C-:B------:R-:W-:Y:S03]  /*5b20*/  SHF.R.U32.HI R8, RZ, 0x18, R4.reuse ;  /* 0x00000018ff087819 */ /* 0x100fe60000011604 */
[----:B------:R-:W1:Y:S01]  /*5b30*/  MUFU.EX2 R219, R48 ;  /* 0x0000003000db7308 */ /* 0x000e620000000800 */
[----:B--2---:R-:W-:Y:S02]  /*5b40*/  SHF.R.U32.HI R34, RZ, 0x10, R4 ;  /* 0x00000010ff227819 */ /* 0x004fe40000011604 */
[----:B------:R-:W-:Y:S02]  /*5b50*/  LOP3.LUT R38, R4, 0xffff, RZ, 0xc0, !PT ;  /* 0x0000ffff04267812 */ /* 0x000fe400078ec0ff */
[----:B------:R-:W-:Y:S02]  /*5b60*/  LOP3.LUT R4, R6, 0xff, RZ, 0xc0, !PT ;  /* 0x000000ff06047812 */ /* 0x000fe400078ec0ff */
[----:B------:R-:W-:Y:S03]  /*5b70*/  LOP3.LUT R27, R19, UR20, R12, 0x96, !PT ;  /* 0x00000014131b7c12 */ /* 0x000fe6000f8e960c */
[----:B------:R-:W2:Y:S01]  /*5b80*/  MUFU.EX2 R220, R51 ;  /* 0x0000003300dc7308 */ /* 0x000ea20000000800 */
[----:B------:R-:W-:Y:S02]  /*5b90*/  ISETP.LE.U32.AND P4, PT, R15, UR6, PT ;  /* 0x000000060f007c0c */ /* 0x000fe4000bf83070 */
[----:B------:R-:W-:Y:S02]  /*5ba0*/  SHF.R.U32.HI R12, RZ, 0x18, R10 ;  /* 0x00000018ff0c7819 */ /* 0x000fe4000001160a */
[----:B------:R-:W-:Y:S02]  /*5bb0*/  ISETP.LE.U32.AND P3, PT, R14, UR6, PT ;  /* 0x000000060e007c0c */ /* 0x000fe4000bf63070 */
[----:B------:R-:W-:Y:S03]  /*5bc0*/  LOP3.LUT R17, R5, UR17, R22, 0x96, !PT ;  /* 0x0000001105117c12 */ /* 0x000fe6000f8e9616 */
[----:B------:R-:W2:Y:S01]  /*5bd0*/  MUFU.EX2 R207, R44 ;  /* 0x0000002c00cf7308 */ /* 0x000ea20000000800 */
[----:B------:R-:W-:Y:S02]  /*5be0*/  LOP3.LUT R18, R7, UR18, R18, 0x96, !PT ;  /* 0x0000001207127c12 */ /* 0x000fe4000f8e9612 */
[----:B------:R-:W-:Y:S02]  /*5bf0*/  LOP3.LUT R13, R10, 0xff, RZ, 0xc0, !PT ;  /* 0x000000ff0a0d7812 */ /* 0x000fe400078ec0ff */
[--C-:B------:R-:W-:Y:S02]  /*5c00*/  SHF.R.U32.HI R14, RZ, 0x18, R6.reuse ;  /* 0x00000018ff0e7819 */ /* 0x100fe40000011606 */
[----:B---3--:R-:W-:Y:S03]  /*5c10*/  SHF.R.U32.HI R35, RZ, 0x10, R6 ;  /* 0x00000010ff237819 */ /* 0x008fe60000011606 */
[----:B------:R-:W3:Y:S01]  /*5c20*/  MUFU.EX2 R212, R50 ;  /* 0x0000003200d47308 */ /* 0x000ee20000000800 */
[----:B----4-:R-:W-:Y:S01]  /*5c30*/  LOP3.LUT R39, R6, 0xffff, RZ, 0xc0, !PT ;  /* 0x0000ffff06277812 */ /* 0x010fe200078ec0ff */
[----:B------:R-:W-:Y:S01]  /*5c40*/  IMAD.WIDE.U32 R6, R21, -0x2daee0ad, RZ ;  /* 0xd2511f5315067825 */ /* 0x000fe200078e00ff */
[----:B------:R-:W-:Y:S02]  /*5c50*/  ISETP.LE.U32.AND P0, PT, R4, UR6, PT ;  /* 0x0000000604007c0c */ /* 0x000fe4000bf03070 */
[----:B------:R-:W-:Y:S01]  /*5c60*/  ISETP.LE.U32.AND P1, PT, R12, UR6, PT ;  /* 0x000000060c007c0c */ /* 0x000fe2000bf23070 */
[----:B------:R-:W-:Y:S01]  /*5c70*/  IMAD.WIDE.U32 R4, R23, -0x326172a9, RZ ;  /* 0xcd9e8d5717047825 */ /* 0x000fe200078e00ff */
[----:B------:R-:W-:Y:S03]  /*5c80*/  ISETP.LE.U32.AND P2, PT, R13, UR6, PT ;  /* 0x000000060d007c0c */ /* 0x000fe6000bf43070 */
[----:B------:R-:W4:Y:S01]  /*5c90*/  MUFU.EX2 R203, R47 ;  /* 0x0000002f00cb7308 */ /* 0x000f220000000800 */
[----:B------:R-:W-:Y:S02]  /*5ca0*/  LOP3.LUT R19, R11, UR17, R26, 0x96, !PT ;  /* 0x000000110b137c12 */ /* 0x000fe4000f8e961a */
[----:B------:R-:W-:Y:S02]  /*5cb0*/  SHF.R.U32.HI R33, RZ, 0x10, R10 ;  /* 0x00000010ff217819 */ /* 0x000fe4000001160a */
[----:B------:R-:W-:Y:S01]  /*5cc0*/  LOP3.LUT R37, R10, 0xffff, RZ, 0xc0, !PT ;  /* 0x0000ffff0a257812 */ /* 0x000fe200078ec0ff */
[----:B------:R-:W-:Y:S01]  /*5cd0*/  IMAD.WIDE.U32 R10, R27, -0x2daee0ad, RZ ;  /* 0xd2511f531b0a7825 */ /* 0x000fe200078e00ff */
[----:B------:R-:W-:Y:S03]  /*5ce0*/  LOP3.LUT R13, R5, UR18, R24, 0x96, !PT ;  /* 0x00000012050d7c12 */ /* 0x000fe6000f8e9618 */
[----:B------:R-:W-:Y:S01]  /*5cf0*/  MUFU.EX2 R192, R192 ;  /* 0x000000c000c07308 */ /* 0x000fe20000000800 */
[----:B------:R-:W-:Y:S02]  /*5d00*/  LOP3.LUT R12, R7, UR17, R30, 0x96, !PT ;  /* 0x00000011070c7c12 */ /* 0x000fe4000f8e961e */
[C---:B------:R-:W-:Y:S02]  /*5d10*/  LOP3.LUT R25, R4.reuse, 0xff, RZ, 0xc0, !PT ;  /* 0x000000ff04197812 */ /* 0x040fe400078ec0ff */
[--C-:B------:R-:W-:Y:S02]  /*5d20*/  SHF.R.U32.HI R24, RZ, 0x18, R4.reuse ;  /* 0x00000018ff187819 */ /* 0x100fe40000011604 */
[----:B------:R-:W-:Y:S03]  /*5d30*/  SHF.R.U32.HI R27, RZ, 0x10, R4 ;  /* 0x00000010ff1b7819 */ /* 0x000fe60000011604 */
[----:B------:R-:W4:Y:S01]  /*5d40*/  MUFU.EX2 R191, R191 ;  /* 0x000000bf00bf7308 */ /* 0x000f220000000800 */
[----:B------:R-:W-:Y:S02]  /*5d50*/  LOP3.LUT R30, R4, 0xffff, RZ, 0xc0, !PT ;  /* 0x0000ffff041e7812 */ /* 0x000fe400078ec0ff */
[----:B------:R-:W-:Y:S02]  /*5d60*/  SHF.R.U32.HI R4, RZ, 0x18, R20 ;  /* 0x00000018ff047819 */ /* 0x000fe40000011614 */
[----:B------:R-:W-:Y:S02]  /*5d70*/  ISETP.LE.U32.AND P6, PT, R9, UR6, PT ;  /* 0x0000000609007c0c */ /* 0x000fe4000bfc3070 */
[----:B------:R-:W-:Y:S03]  /*5d80*/  LOP3.LUT R5, R20, 0xff, RZ, 0xc0, !PT ;  /* 0x000000ff14057812 */ /* 0x000fe600078ec0ff */
[----:B------:R-:W-:Y:S01]  /*5d90*/  MUFU.EX2 R190, R190 ;  /* 0x000000be00be7308 */ /* 0x000fe20000000800 */
[----:B------:R-:W-:Y:S01]  /*5da0*/  ISETP.LE.U32.AND P5, PT, R8, UR6, PT ;  /* 0x0000000608007c0c */ /* 0x000fe2000bfa3070 */
[----:B------:R-:W-:Y:S01]  /*5db0*/  IMAD.WIDE.U32 R8, R29, -0x326172a9, RZ ;  /* 0xcd9e8d571d087825 */ /* 0x000fe200078e00ff */
[----:B------:R-:W-:Y:S02]  /*5dc0*/  LOP3.LUT R23, R10, 0xff, RZ, 0xc0, !PT ;  /* 0x000000ff0a177812 */ /* 0x000fe400078ec0ff */
[----:B------:R-:W-:Y:S02]  /*5dd0*/  LOP3.LUT R15, R11, UR17, R32, 0x96, !PT ;  /* 0x000000110b0f7c12 */ /* 0x000fe4000f8e9620 */
[C---:B------:R-:W-:Y:S03]  /*5de0*/  LOP3.LUT R21, R8.reuse, 0xff, RZ, 0xc0, !PT ;  /* 0x000000ff08157812 */ /* 0x040fe600078ec0ff */
[----:B------:R-:W-:Y:S01]  /*5df0*/  MUFU.EX2 R185, R185 ;  /* 0x000000b900b97308 */ /* 0x000fe20000000800 */
[--C-:B------:R-:W-:Y:S02]  /*5e00*/  SHF.R.U32.HI R22, RZ, 0x18, R8.reuse ;  /* 0x00000018ff167819 */ /* 0x100fe40000011608 */
[----:B------:R-:W-:Y:S02]  /*5e10*/  LOP3.LUT R29, R8, 0xffff, RZ, 0xc0, !PT ;  /* 0x0000ffff081d7812 */ /* 0x000fe400078ec0ff */
[----:B------:R-:W-:Y:S02]  /*5e20*/  SHF.R.U32.HI R26, RZ, 0x10, R8 ;  /* 0x00000010ff1a7819 */ /* 0x000fe40000011608 */
[----:B------:R-:W-:Y:S03]  /*5e30*/  LOP3.LUT R8, R6, 0xff, RZ, 0xc0, !PT ;  /* 0x000000ff06087812 */ /* 0x000fe600078ec0ff */
[----:B------:R-:W4:Y:S01]  /*5e40*/  MUFU.EX2 R187, R187 ;  /* 0x000000bb00bb7308 */ /* 0x000f220000000800 */
[----:B------:R-:W-:Y:S02]  /*5e50*/  LOP3.LUT R32, R10, 0xffff, RZ, 0xc0, !PT ;  /* 0x0000ffff0a207812 */ /* 0x000fe400078ec0ff */
[----:B------:R-:W-:Y:S02]  /*5e60*/  SHF.R.U32.HI R11, RZ, 0x10, R6 ;  /* 0x00000010ff0b7819 */ /* 0x000fe40000011606 */
[----:B------:R-:W-:Y:S05]  /*5e70*/  LOP3.LUT R7, R6, 0xffff, RZ, 0xc0, !PT ;  /* 0x0000ffff06077812 */ /* 0x000fea00078ec0ff */
[----:B------:R-:W-:Y:S10]  /*5e80*/  MUFU.EX2 R183, R183 ;  /* 0x000000b700b77308 */ /* 0x000ff40000000800 */
[----:B------:R-:W4:Y:S10]  /*5e90*/  MUFU.EX2 R184, R184 ;  /* 0x000000b800b87308 */ /* 0x000f340000000800 */
[----:B------:R-:W4:Y:S10]  /*5ea0*/  MUFU.EX2 R182, R182 ;  /* 0x000000b600b67308 */ /* 0x000f340000000800 */
[----:B------:R-:W-:Y:S10]  /*5eb0*/  MUFU.EX2 R180, R180 ;  /* 0x000000b400b47308 */ /* 0x000ff40000000800 */
[----:B------:R-:W4:Y:S10]  /*5ec0*/  MUFU.EX2 R181, R181 ;  /* 0x000000b500b57308 */ /* 0x000f340000000800 */
[----:B------:R-:W-:Y:S10]  /*5ed0*/  MUFU.EX2 R179, R40 ;  /* 0x0000002800b37308 */ /* 0x000ff40000000800 */
[----:B------:R-:W4:Y:S10]  /*5ee0*/  MUFU.EX2 R186, R49 ;  /* 0x0000003100ba7308 */ /* 0x000f340000000800 */
[----:B------:R-:W4:Y:S10]  /*5ef0*/  MUFU.EX2 R178, R43 ;  /* 0x0000002b00b27308 */ /* 0x000f340000000800 */
[----:B------:R-:W4:Y:S10]  /*5f00*/  MUFU.EX2 R177, R46 ;  /* 0x0000002e00b17308 */ /* 0x000f340000000800 */
        /* <DEDUP_REMOVED lines=13> */
[----:B------:R-:W4:Y:S10]  /*5fe0*/  MUFU.EX2 R112, R59 ;  /* 0x0000003b00707308 */ /* 0x000f340000000800 */
[----:B------:R-:W-:Y:S10]  /*5ff0*/  MUFU.EX2 R111, R57 ;  /* 0x00000039006f7308 */ /* 0x000ff40000000800 */
[----:B------:R-:W4:Y:S10]  /*6000*/  MUFU.EX2 R110, R58 ;  /* 0x0000003a006e7308 */ /* 0x000f340000000800 */
[----:B------:R-:W4:Y:S01]  /*6010*/  MUFU.EX2 R109, R16 ;  /* 0x00000010006d7308 */ /* 0x000f220000000800 */
[----:B------:R-:W-:Y:S01]  /*6020*/  @!P4 FADD.FTZ R209, -R209, -RZ ;  /* 0x800000ffd1d1c221 */ /* 0x000fe20000010100 */
[----:B------:R-:W-:Y:S01]  /*6030*/  ISETP.LE.U32.AND P4, PT, R4, UR6, PT ;  /* 0x0000000604007c0c */ /* 0x000fe2000bf83070 */
[----:B------:R-:W-:Y:S01]  /*6040*/  @!P3 FADD.FTZ R208, -R208, -RZ ;  /* 0x800000ffd0d0b221 */ /* 0x000fe20000010100 */
[----:B------:R-:W-:Y:S01]  /*6050*/  ISETP.LE.U32.AND P3, PT, R14, UR6, PT ;  /* 0x000000060e007c0c */ /* 0x000fe2000bf63070 */
[----:B------:R-:W-:Y:S01]  /*6060*/  @!P1 FADD.FTZ R217, -R217, -RZ ;  /* 0x800000ffd9d99221 */ /* 0x000fe20000010100 */
[----:B------:R-:W-:Y:S01]  /*6070*/  LOP3.LUT R4, R31, 0xff, RZ, 0xc0, !PT ;  /* 0x000000ff1f047812 */ /* 0x000fe200078ec0ff */
[----:B------:R-:W-:Y:S01]  /*6080*/  @!P2 FADD.FTZ R218, -R218, -RZ ;  /* 0x800000ffdadaa221 */ /* 0x000fe20000010100 */
[----:B------:R-:W-:Y:S01]  /*6090*/  ISETP.LE.U32.AND P2, PT, R5, UR6, PT ;  /* 0x0000000605007c0c */ /* 0x000fe2000bf43070 */
[----:B-1----:R-:W-:Y:S01]  /*60a0*/  @!P0 FADD.FTZ R219, -R219, -RZ ;  /* 0x800000ffdbdb8221 */ /* 0x002fe20000010100 */
[----:B------:R-:W-:Y:S01]  /*60b0*/  ISETP.LE.U32.AND P1, PT, R4, UR6, PT ;  /* 0x0000000604007c0c */ /* 0x000fe2000bf23070 */
[----:B------:R-:W-:Y:S01]  /*60c0*/  @!P6 FADD.FTZ R214, -R214, -RZ ;  /* 0x800000ffd6d6e221 */ /* 0x000fe20000010100 */
[----:B------:R-:W-:Y:S01]  /*60d0*/  LOP3.LUT R4, R19, 0xff, RZ, 0xc0, !PT ;  /* 0x000000ff13047812 */ /* 0x000fe200078ec0ff */
[----:B------:R-:W-:Y:S01]  /*60e0*/  @!P5 FADD.FTZ R215, -R215, -RZ ;  /* 0x800000ffd7d7d221 */ /* 0x000fe20000010100 */
[----:B------:R-:W-:Y:S01]  /*60f0*/  ISETP.LE.U32.AND P6, PT, R21, UR6, PT ;  /* 0x0000000615007c0c */ /* 0x000fe2000bfc3070 */
[----:B------:R-:W-:Y:S01]  /*6100*/  @!P4 FADD.FTZ R195, -R195, -RZ ;  /* 0x800000ffc3c3c221 */ /* 0x000fe20000010100 */
[----:B------:R-:W-:Y:S01]  /*6110*/  ISETP.LE.U32.AND P0, PT, R4, UR6, PT ;  /* 0x0000000604007c0c */ /* 0x000fe2000bf03070 */
[----:B--2---:R-:W-:Y:S01]  /*6120*/  @!P3 FADD.FTZ R220, -R220, -RZ ;  /* 0x800000ffdcdcb221 */ /* 0x004fe20000010100 */
[----:B------:R-:W-:Y:S02]  /*6130*/  SHF.R.U32.HI R4, RZ, 0x18, R19 ;  /* 0x00000018ff047819 */ /* 0x000fe40000011613 */
[----:B------:R-:W-:Y:S01]  /*6140*/  LOP3.LUT R5, R33, 0xff, RZ, 0xc0, !PT ;  /* 0x000000ff21057812 */ /* 0x000fe200078ec0ff */
[----:B------:R-:W-:Y:S01]  /*6150*/  @!P2 FADD.FTZ R194, -R194, -RZ ;  /* 0x800000ffc2c2a221 */ /* 0x000fe20000010100 */
[----:B------:R-:W-:Y:S01]  /*6160*/  ISETP.LE.U32.AND P3, PT, R4, UR6, PT ;  /* 0x0000000604007c0c */ /* 0x000fe2000bf63070 */
[----:B------:R-:W-:Y:S01]  /*6170*/  @!P1 FADD.FTZ R205, -R205, -RZ ;  /* 0x800000ffcdcd9221 */ /* 0x000fe20000010100 */
[----:B------:R-:W-:Y:S02]  /*6180*/  LOP3.LUT R4, R17, 0xff, RZ, 0xc0, !PT ;  /* 0x000000ff11047812 */ /* 0x000fe400078ec0ff */
[----:B------:R-:W-:Y:S01]  /*6190*/  ISETP.LE.U32.AND P5, PT, R22, UR6, PT ;  /* 0x0000000616007c0c */ /* 0x000fe2000bfa3070 */
[----:B------:R-:W-:Y:S01]  /*61a0*/  @!P6 FADD.FTZ R200, -R200, -RZ ;  /* 0x800000ffc8c8e221 */ /* 0x000fe20000010100 */
[----:B------:R-:W-:Y:S01]  /*61b0*/  ISETP.LE.U32.AND P4, PT, R5, UR6, PT ;  /* 0x0000000605007c0c */ /* 0x000fe2000bf83070 */
[----:B------:R-:W-:Y:S01]  /*61c0*/  @!P0 FADD.FTZ R202, -R202, -RZ ;  /* 0x800000ffcaca8221 */ /* 0x000fe20000010100 */
[----:B------:R-:W-:Y:S02]  /*61d0*/  ISETP.LE.U32.AND P2, PT, R4, UR6, PT ;  /* 0x0000000604007c0c */ /* 0x000fe4000bf43070 */
[----:B------:R-:W-:Y:S02]  /*61e0*/  SHF.R.U32.HI R4, RZ, 0x18, R17 ;  /* 0x00000018ff047819 */ /* 0x000fe40000011611 */
[----:B------:R-:W-:Y:S01]  /*61f0*/  LOP3.LUT R5, R34, 0xff, RZ, 0xc0, !PT ;  /* 0x000000ff22057812 */ /* 0x000fe200078ec0ff */
[----:B------:R-:W-:Y:S01]  /*6200*/  @!P3 FADD.FTZ R201, -R201, -RZ ;  /* 0x800000ffc9c9b221 */ /* 0x000fe20000010100 */
[----:B------:R-:W-:Y:S02]  /*6210*/  ISETP.LE.U32.AND P1, PT, R4, UR6, PT ;  /* 0x0000000604007c0c */ /* 0x000fe4000bf23070 */
[----:B------:R-:W-:Y:S01]  /*6220*/  LOP3.LUT R4, R18, 0xff, RZ, 0xc0, !PT ;  /* 0x000000ff12047812 */ /* 0x000fe200078ec0ff */
[----:B------:R-:W-:Y:S01]  /*6230*/  @!P5 FADD.FTZ R198, -R198, -RZ ;  /* 0x800000ffc6c6d221 */ /* 0x000fe20000010100 */
[----:B------:R-:W-:Y:S01]  /*6240*/  ISETP.LE.U32.AND P6, PT, R5, UR6, PT ;  /* 0x0000000605007c0c */ /* 0x000fe2000bfc3070 */
[----:B------:R-:W-:Y:S01]  /*6250*/  @!P4 FADD.FTZ R211, -R211, -RZ ;  /* 0x800000ffd3d3c221 */ /* 0x000fe20000010100 */
[----:B------:R-:W-:Y:S01]  /*6260*/  ISETP.LE.U32.AND P5, PT, R4, UR6, PT ;  /* 0x0000000604007c0c */ /* 0x000fe2000bfa3070 */
[----:B------:R-:W-:Y:S01]  /*6270*/  @!P2 FADD.FTZ R199, -R199, -RZ ;  /* 0x800000ffc7c7a221 */ /* 0x000fe20000010100 */
[----:B------:R-:W-:Y:S02]  /*6280*/  ISETP.LE.U32.AND P4, PT, R25, UR6, PT ;  /* 0x0000000619007c0c */ /* 0x000fe4000bf83070 */
[----:B------:R-:W-:Y:S02]  /*6290*/  LOP3.LUT R4, R35, 0xff, RZ, 0xc0, !PT ;  /* 0x000000ff23047812 */ /* 0x000fe400078ec0ff */
[----:B------:R-:W-:Y:S01]  /*62a0*/  LOP3.LUT R14, R9, UR18, R28, 0x96, !PT ;  /* 0x00000012090e7c12 */ /* 0x000fe2000f8e961c */
[----:B------:R-:W-:Y:S01]  /*62b0*/  @!P1 FADD.FTZ R196, -R196, -RZ ;  /* 0x800000ffc4c49221 */ /* 0x000fe20000010100 */
[----:B------:R-:W-:Y:S02]  /*62c0*/  ISETP.LE.U32.AND P3, PT, R4, UR6, PT ;  /* 0x0000000604007c0c */ /* 0x000fe4000bf63070 */
[----:B------:R-:W-:Y:S01]  /*62d0*/  ISETP.LE.U32.AND P1, PT, R23, UR6, PT ;  /* 0x0000000617007c0c */ /* 0x000fe2000bf23070 */
[----:B------:R-:W-:Y:S01]  /*62e0*/  @!P6 FADD.FTZ R197, -R197, -RZ ;  /* 0x800000ffc5c5e221 */ /* 0x000fe20000010100 */
[----:B------:R-:W-:Y:S01]  /*62f0*/  SHF.R.U32.HI R9, RZ, 0x18, R10 ;  /* 0x00000018ff097819 */ /* 0x000fe2000001160a */
[----:B------:R-:W-:Y:S01]  /*6300*/  @!P5 FADD.FTZ R206, -R206, -RZ ;  /* 0x800000ffceced221 */ /* 0x000fe20000010100 */
[----:B------:R-:W-:Y:S01]  /*6310*/  SHF.R.U32.HI R5, RZ, 0x18, R18 ;  /* 0x00000018ff057819 */ /* 0x000fe20000011612 */
[----:B------:R-:W-:Y:S01]  /*6320*/  @!P4 FADD.FTZ R207, -R207, -RZ ;  /* 0x800000ffcfcfc221 */ /* 0x000fe20000010100 */
[----:B------:R-:W-:Y:S02]  /*6330*/  SHF.R.U32.HI R4, RZ, 0x8, R36 ;  /* 0x00000008ff047819 */ /* 0x000fe40000011624 */
[----:B------:R-:W-:Y:S02]  /*6340*/  ISETP.LE.U32.AND P0, PT, R5, UR6, PT ;  /* 0x0000000605007c0c */ /* 0x000fe4000bf03070 */
[----:B------:R-:W-:Y:S01]  /*6350*/  ISETP.LE.U32.AND P2, PT, R24, UR6, PT ;  /* 0x0000000618007c0c */ /* 0x000fe2000bf43070 */
[----:B---3--:R-:W-:Y:S01]  /*6360*/  @!P3 FADD.FTZ R212, -R212, -RZ ;  /* 0x800000ffd4d4b221 */ /* 0x008fe20000010100 */
[----:B------:R-:W-:Y:S01]  /*6370*/  ISETP.LE.U32.AND P6, PT, R9, UR6, PT ;  /* 0x0000000609007c0c */ /* 0x000fe2000bfc3070 */
[----:B------:R-:W-:Y:S01]  /*6380*/  @!P1 FADD.FTZ R216, -R216, -RZ ;  /* 0x800000ffd8d89221 */ /* 0x000fe20000010100 */
[----:B------:R-:W-:Y:S02]  /*6390*/  LOP3.LUT R4, R4, 0xffff, RZ, 0xc0, !PT ;  /* 0x0000ffff04047812 */ /* 0x000fe400078ec0ff */
[----:B------:R-:W-:Y:S02]  /*63a0*/  SHF.R.U32.HI R5, RZ, 0x10, R20 ;  /* 0x00000010ff057819 */ /* 0x000fe40000011614 */
[----:B------:R-:W-:Y:S02]  /*63b0*/  ISETP.LE.U32.AND P4, PT, R4, UR6, PT ;  /* 0x0000000604007c0c */ /* 0x000fe4000bf83070 */
[----:B------:R-:W-:Y:S01]  /*63c0*/  LOP3.LUT R5, R5, 0xff, RZ, 0xc0, !PT ;  /* 0x000000ff05057812 */ /* 0x000fe200078ec0ff */
[----:B------:R-:W-:Y:S01]  /*63d0*/  @!P0 FADD.FTZ R204, -R204, -RZ ;  /* 0x800000ffcccc8221 */ /* 0x000fe20000010100 */
[----:B------:R-:W-:Y:S01]  /*63e0*/  SHF.R.U32.HI R4, RZ, 0x18, R14 ;  /* 0x00000018ff047819 */ /* 0x000fe2000001160e */
[----:B----4-:R-:W-:Y:S01]  /*63f0*/  @!P2 FADD.FTZ R203, -R203, -RZ ;  /* 0x800000ffcbcba221 */ /* 0x010fe20000010100 */
[----:B------:R-:W-:Y:S01]  /*6400*/  ISETP.LE.U32.AND P5, PT, R8, UR6, PT ;  /* 0x0000000608007c0c */ /* 0x000fe2000bfa3070 */
[----:B------:R-:W-:Y:S01]  /*6410*/  @!P6 FADD.FTZ R213, -R213, -RZ ;  /* 0x800000ffd5d5e221 */ /* 0x000fe20000010100 */
[----:B------:R-:W-:Y:S02]  /*6420*/  ISETP.LE.U32.AND P3, PT, R5, UR6, PT ;  /* 0x0000000605007c0c */ /* 0x000fe4000bf63070 */
[----:B------:R-:W-:Y:S02]  /*6430*/  ISETP.LE.U32.AND P1, PT, R4, UR6, PT ;  /* 0x0000000604007c0c */ /* 0x000fe4000bf23070 */
[----:B------:R-:W-:Y:S01]  /*6440*/  LOP3.LUT R5, R14, 0xff, RZ, 0xc0, !PT ;  /* 0x000000ff0e057812 */ /* 0x000fe200078ec0ff */
[----:B------:R-:W-:Y:S01]  /*6450*/  @!P4 FADD.FTZ R191, -R191, -RZ ;  /* 0x800000ffbfbfc221 */ /* 0x000fe20000010100 */
[----:B------:R-:W-:Y:S02]  /*6460*/  LOP3.LUT R4, R26, 0xff, RZ, 0xc0, !PT ;  /* 0x000000ff1a047812 */ /* 0x000fe400078ec0ff */
        /* <DEDUP_REMOVED lines=8> */
[----:B------:R-:W-:Y:S02]  /*64f0*/  SHF.R.U32.HI R10, RZ, 0x18, R6 ;  /* 0x00000018ff0a7819 */ /* 0x000fe40000011606 */
[----:B------:R-:W-:Y:S01]  /*6500*/  LOP3.LUT R5, R5, 0xff, RZ, 0xc0, !PT ;  /* 0x000000ff05057812 */ /* 0x000fe200078ec0ff */
[----:B------:R-:W-:Y:S01]  /*6510*/  @!P2 FADD.FTZ R190, -R190, -RZ ;  /* 0x800000ffbebea221 */ /* 0x000fe20000010100 */
[----:B------:R-:W-:Y:S01]  /*6520*/  LOP3.LUT R4, R4, 0xffff, RZ, 0xc0, !PT ;  /* 0x0000ffff04047812 */ /* 0x000fe200078ec0ff */
[----:B------:R-:W-:Y:S01]  /*6530*/  @!P6 FADD.FTZ R185, -R185, -RZ ;  /* 0x800000ffb9b9e221 */ /* 0x000fe20000010100 */
[----:B------:R-:W-:Y:S02]  /*6540*/  SHF.R.U32.HI R6, RZ, 0x10, R17 ;  /* 0x00000010ff067819 */ /* 0x000fe40000011611 */
[----:B------:R-:W-:Y:S02]  /*6550*/  ISETP.LE.U32.AND P5, PT, R5, UR6, PT ;  /* 0x0000000605007c0c */ /* 0x000fe4000bfa3070 */
[----:B------:R-:W-:Y:S02]  /*6560*/  ISETP.LE.U32.AND P3, PT, R4, UR6, PT ;  /* 0x0000000604007c0c */ /* 0x000fe4000bf63070 */
[----:B------:R-:W-:Y:S02]  /*6570*/  LOP3.LUT R5, R6, 0xff, RZ, 0xc0, !PT ;  /* 0x000000ff06057812 */ /* 0x000fe400078ec0ff */
[----:B------:R-:W-:Y:S02]  /*6580*/  SHF.R.U32.HI R4, RZ, 0x8, R38 ;  /* 0x00000008ff047819 */ /* 0x000fe40000011626 */
[----:B------:R-:W-:Y:S02]  /*6590*/  ISETP.LE.U32.AND P4, PT, R5, UR6, PT ;  /* 0x0000000605007c0c */ /* 0x000fe4000bf83070 */
[----:B------:R-:W-:Y:S02]  /*65a0*/  LOP3.LUT R4, R4, 0xffff, RZ, 0xc0, !PT ;  /* 0x0000ffff04047812 */ /* 0x000fe400078ec0ff */
[----:B------:R-:W-:Y:S01]  /*65b0*/  SHF.R.U32.HI R5, RZ, 0x8, R39 ;  /* 0x00000008ff057819 */ /* 0x000fe20000011627 */
[----:B------:R-:W-:Y:S01]  /*65c0*/  @!P5 FADD.FTZ R184, -R184, -RZ ;  /* 0x800000ffb8b8d221 */ /* 0x000fe20000010100 */
[----:B------:R-:W-:Y:S01]  /*65d0*/  SHF.R.U32.HI R6, RZ, 0x10, R18 ;  /* 0x00000010ff067819 */ /* 0x000fe20000011612 */
[----:B------:R-:W-:Y:S01]  /*65e0*/  @!P3 FADD.FTZ R183, -R183, -RZ ;  /* 0x800000ffb7b7b221 */ /* 0x000fe20000010100 */
[----:B------:R-:W-:Y:S02]  /*65f0*/  ISETP.LE.U32.AND P2, PT, R4, UR6, PT ;  /* 0x0000000604007c0c */ /* 0x000fe4000bf43070 */
[----:B------:R-:W-:Y:S02]  /*6600*/  LOP3.LUT R4, R5, 0xffff, RZ, 0xc0, !PT ;  /* 0x0000ffff05047812 */ /* 0x000fe400078ec0ff */
[----:B------:R-:W-:Y:S01]  /*6610*/  LOP3.LUT R6, R6, 0xff, RZ, 0xc0, !PT ;  /* 0x000000ff06067812 */ /* 0x000fe200078ec0ff */
[----:B------:R-:W-:Y:S01]  /*6620*/  @!P4 FADD.FTZ R182, -R182, -RZ ;  /* 0x800000ffb6b6c221 */ /* 0x000fe20000010100 */
[----:B------:R-:W-:Y:S02]  /*6630*/  ISETP.LE.U32.AND P6, PT, R4, UR6, PT ;  /* 0x0000000604007c0c */ /* 0x000fe4000bfc3070 */
[----:B------:R-:W-:Y:S02]  /*6640*/  ISETP.LE.U32.AND P1, PT, R6, UR6, PT ;  /* 0x0000000606007c0c */ /* 0x000fe4000bf23070 */
[----:B------:R-:W-:Y:S02]  /*6650*/  SHF.R.U32.HI R4, RZ, 0x18, R13 ;  /* 0x00000018ff047819 */ /* 0x000fe4000001160d */
[----:B------:R-:W-:Y:S01]  /*6660*/  LOP3.LUT R5, R13, 0xff, RZ, 0xc0, !PT ;  /* 0x000000ff0d057812 */ /* 0x000fe200078ec0ff */
[----:B------:R-:W-:Y:S01]  /*6670*/  @!P2 FADD.FTZ R181, -R181, -RZ ;  /* 0x800000ffb5b5a221 */ /* 0x000fe20000010100 */
[----:B------:R-:W-:Y:S02]  /*6680*/  ISETP.LE.U32.AND P3, PT, R4, UR6, PT ;  /* 0x0000000604007c0c */ /* 0x000fe4000bf63070 */
[----:B------:R-:W-:Y:S02]  /*6690*/  ISETP.LE.U32.AND P5, PT, R5, UR6, PT ;  /* 0x0000000605007c0c */ /* 0x000fe4000bfa3070 */
[----:B------:R-:W-:Y:S01]  /*66a0*/  LOP3.LUT R4, R27, 0xff, RZ, 0xc0, !PT ;  /* 0x000000ff1b047812 */ /* 0x000fe200078ec0ff */
[----:B------:R-:W-:Y:S01]  /*66b0*/  @!P6 FADD.FTZ R186, -R186, -RZ ;  /* 0x800000ffbabae221 */ /* 0x000fe20000010100 */
[----:B------:R-:W-:Y:S01]  /*66c0*/  LOP3.LUT R5, R15, 0xff, RZ, 0xc0, !PT ;  /* 0x000000ff0f057812 */ /* 0x000fe200078ec0ff */
[----:B------:R-:W-:Y:S01]  /*66d0*/  @!P1 FADD.FTZ R180, -R180, -RZ ;  /* 0x800000ffb4b49221 */ /* 0x000fe20000010100 */
[----:B------:R-:W-:Y:S02]  /*66e0*/  ISETP.LE.U32.AND P4, PT, R4, UR6, PT ;  /* 0x0000000604007c0c */ /* 0x000fe4000bf83070 */
[----:B------:R-:W-:Y:S02]  /*66f0*/  SHF.R.U32.HI R4, RZ, 0x18, R15 ;  /* 0x00000018ff047819 */ /* 0x000fe4000001160f */
[----:B------:R-:W-:Y:S01]  /*6700*/  LOP3.LUT R20, R20, 0xffff, RZ, 0xc0, !PT ;  /* 0x0000ffff14147812 */ /* 0x000fe200078ec0ff */
[----:B------:R-:W-:Y:S01]  /*6710*/  @!P3 FADD.FTZ R178, -R178, -RZ ;  /* 0x800000ffb2b2b221 */ /* 0x000fe20000010100 */
[----:B------:R-:W-:Y:S01]  /*6720*/  ISETP.LE.U32.AND P1, PT, R4, UR6, PT ;  /* 0x0000000604007c0c */ /* 0x000fe2000bf23070 */
[----:B------:R-:W-:Y:S01]  /*6730*/  @!P5 FADD.FTZ R179, -R179, -RZ ;  /* 0x800000ffb3b3d221 */ /* 0x000fe20000010100 */
[----:B------:R-:W-:Y:S02]  /*6740*/  LOP3.LUT R4, R12, 0xff, RZ, 0xc0, !PT ;  /* 0x000000ff0c047812 */ /* 0x000fe400078ec0ff */
[----:B------:R-:W-:Y:S02]  /*6750*/  ISETP.LE.U32.AND P2, PT, R5, UR6, PT ;  /* 0x0000000605007c0c */ /* 0x000fe4000bf43070 */
[----:B------:R-:W-:Y:S01]  /*6760*/  LOP3.LUT R5, R28, 0xff, RZ, 0xc0, !PT ;  /* 0x000000ff1c057812 */ /* 0x000fe200078ec0ff */
[----:B------:R-:W-:Y:S01]  /*6770*/  @!P4 FADD.FTZ R177, -R177, -RZ ;  /* 0x800000ffb1b1c221 */ /* 0x000fe20000010100 */
[----:B------:R-:W-:Y:S02]  /*6780*/  ISETP.LE.U32.AND P5, PT, R4, UR6, PT ;  /* 0x0000000604007c0c */ /* 0x000fe4000bfa3070 */
[----:B------:R-:W-:Y:S02]  /*6790*/  SHF.R.U32.HI R4, RZ, 0x8, R20 ;  /* 0x00000008ff047819 */ /* 0x000fe40000011614 */
[----:B------:R-:W-:Y:S01]  /*67a0*/  ISETP.LE.U32.AND P6, PT, R5, UR6, PT ;  /* 0x0000000605007c0c */ /* 0x000fe2000bfc3070 */
[----:B------:R-:W-:Y:S01]  /*67b0*/  @!P1 FADD.FTZ R188, -R188, -RZ ;  /* 0x800000ffbcbc9221 */ /* 0x000fe20000010100 */
[----:B------:R-:W-:Y:S02]  /*67c0*/  SHF.R.U32.HI R5, RZ, 0x18, R12 ;  /* 0x00000018ff057819 */ /* 0x000fe4000001160c */
[----:B------:R-:W-:Y:S01]  /*67d0*/  SHF.R.U32.HI R6, RZ, 0x10, R14 ;  /* 0x00000010ff067819 */ /* 0x000fe2000001160e */
[----:B------:R-:W-:Y:S01]  /*67e0*/  @!P2 FADD.FTZ R189, -R189, -RZ ;  /* 0x800000ffbdbda221 */ /* 0x000fe20000010100 */
[----:B------:R-:W-:Y:S02]  /*67f0*/  LOP3.LUT R4, R4, 0xffff, RZ, 0xc0, !PT ;  /* 0x0000ffff04047812 */ /* 0x000fe400078ec0ff */
[----:B------:R-:W-:Y:S01]  /*6800*/  ISETP.LE.U32.AND P3, PT, R5, UR6, PT ;  /* 0x0000000605007c0c */ /* 0x000fe2000bf63070 */
[----:B------:R-:W-:Y:S01]  /*6810*/  @!P5 FADD.FTZ R113, -R113, -RZ ;  /* 0x800000ff7171d221 */ /* 0x000fe20000010100 */
[----:B------:R-:W-:Y:S02]  /*6820*/  LOP3.LUT R5, R6, 0xff, RZ, 0xc0, !PT ;  /* 0x000000ff06057812 */ /* 0x000fe400078ec0ff */
[----:B------:R-:W-:Y:S01]  /*6830*/  ISETP.LE.U32.AND P4, PT, R4, UR6, PT ;  /* 0x0000000604007c0c */ /* 0x000fe2000bf83070 */
[----:B------:R-:W-:Y:S01]  /*6840*/  @!P6 FADD.FTZ R193, -R193, -RZ ;  /* 0x800000ffc1c1e221 */ /* 0x000fe20000010100 */
[----:B------:R-:W-:Y:S02]  /*6850*/  SHF.R.U32.HI R4, RZ, 0x8, R29 ;  /* 0x00000008ff047819 */ /* 0x000fe4000001161d */
[----:B------:R-:W-:Y:S02]  /*6860*/  LOP3.LUT R19, R19, 0xffff, RZ, 0xc0, !PT ;  /* 0x0000ffff13137812 */ /* 0x000fe400078ec0ff */
[----:B------:R-:W-:Y:S02]  /*6870*/  ISETP.LE.U32.AND P2, PT, R5, UR6, PT ;  /* 0x0000000605007c0c */ /* 0x000fe4000bf43070 */
[----:B------:R-:W-:Y:S01]  /*6880*/  LOP3.LUT R5, R4, 0xffff, RZ, 0xc0, !PT ;  /* 0x0000ffff04057812 */ /* 0x000fe200078ec0ff */
[----:B------:R-:W-:Y:S01]  /*6890*/  @!P3 FADD.FTZ R112, -R112, -RZ ;  /* 0x800000ff7070b221 */ /* 0x000fe20000010100 */
[----:B------:R-:W-:Y:S02]  /*68a0*/  SHF.R.U32.HI R6, RZ, 0x8, R19 ;  /* 0x00000008ff067819 */ /* 0x000fe40000011613 */
[----:B------:R-:W-:Y:S01]  /*68b0*/  LOP3.LUT R4, R17, 0xffff, RZ, 0xc0, !PT ;  /* 0x0000ffff11047812 */ /* 0x000fe200078ec0ff */
[----:B------:R-:W-:Y:S01]  /*68c0*/  @!P4 FADD.FTZ R126, -R126, -RZ ;  /* 0x800000ff7e7ec221 */ /* 0x000fe20000010100 */
[----:B------:R-:W-:Y:S02]  /*68d0*/  LOP3.LUT R6, R6, 0xffff, RZ, 0xc0, !PT ;  /* 0x0000ffff06067812 */ /* 0x000fe400078ec0ff */
[----:B------:R-:W-:Y:S02]  /*68e0*/  SHF.R.U32.HI R4, RZ, 0x8, R4 ;  /* 0x00000008ff047819 */ /* 0x000fe40000011604 */
[----:B------:R-:W-:Y:S01]  /*68f0*/  LOP3.LUT R18, R18, 0xffff, RZ, 0xc0, !PT ;  /* 0x0000ffff12127812 */ /* 0x000fe200078ec0ff */
[----:B------:R-:W-:Y:S01]  /*6900*/  @!P2 FADD.FTZ R125, -R125, -RZ ;  /* 0x800000ff7d7da221 */ /* 0x000fe20000010100 */
        /* <DEDUP_REMOVED lines=8> */
[----:B------:R-:W-:Y:S01]  /*6990*/  ISETP.LE.U32.AND P2, PT, R5, UR6, PT ;  /* 0x0000000605007c0c */ /* 0x000fe2000bf43070 */
[----:B------:R-:W-:Y:S01]  /*69a0*/  @!P6 FADD.FTZ R123, -R123, -RZ ;  /* 0x800000ff7b7be221 */ /* 0x000fe20000010100 */
[----:B------:R-:W-:Y:S02]  /*69b0*/  LOP3.LUT R4, R11, 0xff, RZ, 0xc0, !PT ;  /* 0x000000ff0b047812 */ /* 0x000fe400078ec0ff */
[----:B------:R-:W-:Y:S02]  /*69c0*/  LOP3.LUT R6, R6, 0xff, RZ, 0xc0, !PT ;  /* 0x000000ff06067812 */ /* 0x000fe400078ec0ff */
[----:B------:R-:W-:Y:S01]  /*69d0*/  SHF.R.U32.HI R5, RZ, 0x8, R30 ;  /* 0x00000008ff057819 */ /* 0x000fe2000001161e */
[----:B------:R-:W-:Y:S01]  /*69e0*/  @!P4 FADD.FTZ R122, -R122, -RZ ;  /* 0x800000ff7a7ac221 */ /* 0x000fe20000010100 */
[----:B------:R-:W-:Y:S02]  /*69f0*/  ISETP.LE.U32.AND P1, PT, R4, UR6, PT ;  /* 0x0000000604007c0c */ /* 0x000fe4000bf23070 */
[----:B------:R-:W-:Y:S02]  /*6a00*/  ISETP.LE.U32.AND P6, PT, R6, UR6, PT ;  /* 0x0000000606007c0c */ /* 0x000fe4000bfc3070 */
[----:B------:R-:W-:Y:S01]  /*6a10*/  LOP3.LUT R4, R5, 0xffff, RZ, 0xc0, !PT ;  /* 0x0000ffff05047812 */ /* 0x000fe200078ec0ff */
[----:B------:R-:W-:Y:S01]  /*6a20*/  @!P2 FADD.FTZ R121, -R121, -RZ ;  /* 0x800000ff7979a221 */ /* 0x000fe20000010100 */
[----:B------:R-:W-:Y:S02]  /*6a30*/  FSETP.GE.FTZ.AND P3, PT, R194, RZ, PT ;  /* 0x000000ffc200720b */ /* 0x000fe40003f76000 */
[----:B------:R-:W-:Y:S02]  /*6a40*/  ISETP.LE.U32.AND P4, PT, R4, UR6, PT ;  /* 0x0000000604007c0c */ /* 0x000fe4000bf83070 */
[----:B------:R-:W-:Y:S02]  /*6a50*/  SHF.R.U32.HI R4, RZ, 0x8, R32 ;  /* 0x00000008ff047819 */ /* 0x000fe40000011620 */
[----:B------:R-:W-:Y:S01]  /*6a60*/  SHF.R.U32.HI R5, RZ, 0x10, R15 ;  /* 0x00000010ff057819 */ /* 0x000fe2000001160f */
[----:B------:R-:W-:Y:S01]  /*6a70*/  @!P1 FADD.FTZ R108, -R108, -RZ ;  /* 0x800000ff6c6c9221 */ /* 0x000fe20000010100 */
[----:B------:R-:W-:Y:S01]  /*6a80*/  LOP3.LUT R4, R4, 0xffff, RZ, 0xc0, !PT ;  /* 0x0000ffff04047812 */ /* 0x000fe200078ec0ff */
[----:B------:R-:W-:Y:S01]  /*6a90*/  @!P6 FADD.FTZ R119, -R119, -RZ ;  /* 0x800000ff7777e221 */ /* 0x000fe20000010100 */
[----:B------:R-:W-:Y:S02]  /*6aa0*/  FSETP.GE.FTZ.AND P1, PT, R192, RZ, PT ;  /* 0x000000ffc000720b */ /* 0x000fe40003f36000 */
[----:B------:R-:W-:Y:S02]  /*6ab0*/  ISETP.LE.U32.AND P6, PT, R4, UR6, PT ;  /* 0x0000000604007c0c */ /* 0x000fe4000bfc3070 */
[----:B------:R-:W-:Y:S01]  /*6ac0*/  LOP3.LUT R5, R5, 0xff, RZ, 0xc0, !PT ;  /* 0x000000ff05057812 */ /* 0x000fe200078ec0ff */
[----:B------:R-:W-:Y:S01]  /*6ad0*/  @!P4 FADD.FTZ R118, -R118, -RZ ;  /* 0x800000ff7676c221 */ /* 0x000fe20000010100 */
[----:B------:R-:W-:Y:S02]  /*6ae0*/  LOP3.LUT R6, R14, 0xffff, RZ, 0xc0, !PT ;  /* 0x0000ffff0e067812 */ /* 0x000fe400078ec0ff */
[----:B------:R-:W-:Y:S02]  /*6af0*/  ISETP.LE.U32.AND P2, PT, R5, UR6, PT ;  /* 0x0000000605007c0c */ /* 0x000fe4000bf43070 */
[----:B------:R-:W-:Y:S02]  /*6b00*/  SHF.R.U32.HI R6, RZ, 0x8, R6 ;  /* 0x00000008ff067819 */ /* 0x000fe40000011606 */
[----:B------:R-:W-:Y:S02]  /*6b10*/  LOP3.LUT R13, R13, 0xffff, RZ, 0xc0, !PT ;  /* 0x0000ffff0d0d7812 */ /* 0x000fe400078ec0ff */
[----:B------:R-:W-:Y:S01]  /*6b20*/  LOP3.LUT R4, R6, 0xffff, RZ, 0xc0, !PT ;  /* 0x0000ffff06047812 */ /* 0x000fe200078ec0ff */
[----:B------:R-:W-:Y:S01]  /*6b30*/  @!P6 FADD.FTZ R127, -R127, -RZ ;  /* 0x800000ff7f7fe221 */ /* 0x000fe20000010100 */
[----:B------:R-:W-:Y:S02]  /*6b40*/  SHF.R.U32.HI R5, RZ, 0x8, R13 ;  /* 0x00000008ff057819 */ /* 0x000fe4000001160d */
[----:B------:R-:W-:Y:S02]  /*6b50*/  ISETP.LE.U32.AND P4, PT, R4, UR6, PT ;  /* 0x0000000604007c0c */ /* 0x000fe4000bf83070 */
[----:B------:R-:W-:Y:S01]  /*6b60*/  F2FP.RELU.F16.F32.PACK_AB R0, R127, R216 ;  /* 0x000000d87f00723e */ /* 0x000fe200000008ff */
[----:B------:R-:W-:Y:S01]  /*6b70*/  @!P2 FADD.FTZ R120, -R120, -RZ ;  /* 0x800000ff7878a221 */ /* 0x000fe20000010100 */
[----:B------:R-:W-:Y:S02]  /*6b80*/  LOP3.LUT R5, R5, 0xffff, RZ, 0xc0, !PT ;  /* 0x0000ffff05057812 */ /* 0x000fe400078ec0ff */
[----:B------:R-:W-:Y:S02]  /*6b90*/  LOP3.LUT R15, R15, 0xffff, RZ, 0xc0, !PT ;  /* 0x0000ffff0f0f7812 */ /* 0x000fe400078ec0ff */
[----:B------:R-:W-:Y:S02]  /*6ba0*/  ISETP.LE.U32.AND P2, PT, R5, UR6, PT ;  /* 0x0000000605007c0c */ /* 0x000fe4000bf43070 */
[----:B------:R-:W-:Y:S02]  /*6bb0*/  SHF.R.U32.HI R5, RZ, 0x10, R12 ;  /* 0x00000010ff057819 */ /* 0x000fe4000001160c */
[----:B------:R-:W-:Y:S01]  /*6bc0*/  SHF.R.U32.HI R4, RZ, 0x8, R15 ;  /* 0x00000008ff047819 */ /* 0x000fe2000001160f */
[----:B------:R-:W-:Y:S01]  /*6bd0*/  @!P4 FADD.FTZ R117, -R117, -RZ ;  /* 0x800000ff7575c221 */ /* 0x000fe20000010100 */
[----:B------:R-:W-:Y:S02]  /*6be0*/  LOP3.LUT R5, R5, 0xff, RZ, 0xc0, !PT ;  /* 0x000000ff05057812 */ /* 0x000fe400078ec0ff */
[----:B------:R-:W-:Y:S02]  /*6bf0*/  LOP3.LUT R4, R4, 0xffff, RZ, 0xc0, !PT ;  /* 0x0000ffff04047812 */ /* 0x000fe400078ec0ff */
[----:B------:R-:W-:Y:S02]  /*6c00*/  ISETP.LE.U32.AND P4, PT, R5, UR6, PT ;  /* 0x0000000605007c0c */ /* 0x000fe4000bf83070 */
[----:B------:R-:W-:Y:S01]  /*6c10*/  F2FP.RELU.F16.F32.PACK_AB R5, R126, R194 ;  /* 0x000000c27e05723e */ /* 0x000fe200000008ff */
[----:B------:R-:W-:Y:S01]  /*6c20*/  @!P2 FADD.FTZ R114, -R114, -RZ ;  /* 0x800000ff7272a221 */ /* 0x000fe20000010100 */
[----:B------:R-:W-:Y:S02]  /*6c30*/  ISETP.LE.U32.AND P6, PT, R4, UR6, PT ;  /* 0x0000000604007c0c */ /* 0x000fe4000bfc3070 */
[----:B------:R-:W-:Y:S01]  /*6c40*/  SHF.R.U32.HI R4, RZ, 0x8, R7 ;  /* 0x00000008ff047819 */ /* 0x000fe20000011607 */
[----:B------:R1:W-:Y:S01]  /*6c50*/  STS [R223+0x10000], R5 ;  /* 0x01000005df007388 */ /* 0x0003e20000000800 */
[----:B------:R-:W-:Y:S02]  /*6c60*/  LOP3.LUT R6, R12, 0xffff, RZ, 0xc0, !PT ;  /* 0x0000ffff0c067812 */ /* 0x000fe400078ec0ff */
[----:B------:R-:W-:Y:S02]  /*6c70*/  LOP3.LUT R7, R4, 0xffff, RZ, 0xc0, !PT ;  /* 0x0000ffff04077812 */ /* 0x000fe400078ec0ff */
[----:B------:R-:W-:Y:S01]  /*6c80*/  F2FP.RELU.F16.F32.PACK_AB R4, R195, R192 ;  /* 0x000000c0c304723e */ /* 0x000fe200000008ff */
[----:B------:R-:W-:Y:S01]  /*6c90*/  @!P4 FADD.FTZ R110, -R110, -RZ ;  /* 0x800000ff6e6ec221 */ /* 0x000fe20000010100 */
[----:B------:R-:W-:Y:S02]  /*6ca0*/  SHF.R.U32.HI R6, RZ, 0x8, R6 ;  /* 0x00000008ff067819 */ /* 0x000fe40000011606 */
[----:B------:R-:W-:Y:S01]  /*6cb0*/  F2FP.RELU.F16.F32.PACK_AB R8, R117, R190 ;  /* 0x000000be7508723e */ /* 0x000fe200000008ff */
[----:B------:R2:W-:Y:S01]  /*6cc0*/  STS [R223+0x10400], R4 ;  /* 0x01040004df007388 */ /* 0x0005e20000000800 */
[----:B------:R-:W-:Y:S01]  /*6cd0*/  LOP3.LUT R6, R6, 0xffff, RZ, 0xc0, !PT ;  /* 0x0000ffff06067812 */ /* 0x000fe200078ec0ff */
[----:B------:R-:W-:Y:S01]  /*6ce0*/  @!P6 FADD.FTZ R115, -R115, -RZ ;  /* 0x800000ff7373e221 */ /* 0x000fe20000010100 */
[----:B------:R-:W-:Y:S02]  /*6cf0*/  ISETP.LE.U32.AND P2, PT, R7, UR6, PT ;  /* 0x0000000607007c0c */ /* 0x000fe4000bf43070 */
[----:B------:R-:W-:Y:S02]  /*6d00*/  ISETP.LE.U32.AND P6, PT, R6, UR6, PT ;  /* 0x0000000606007c0c */ /* 0x000fe4000bfc3070 */
[----:B------:R-:W-:Y:S02]  /*6d10*/  F2FP.RELU.F16.F32.PACK_AB R6, R191, R208 ;  /* 0x000000d0bf06723e */ /* 0x000fe400000008ff */
[----:B------:R-:W-:Y:S02]  /*6d20*/  F2FP.RELU.F16.F32.PACK_AB R7, R187, R125 ;  /* 0x0000007dbb07723e */ /* 0x000fe400000008ff */
[----:B------:R-:W-:Y:S01]  /*6d30*/  ISETP.LE.U32.AND P0, PT, R10, UR6, PT ;  /* 0x000000060a007c0c */ /* 0x000fe2000bf03070 */
[----:B------:R3:W-:Y:S01]  /*6d40*/  STS [R225+0x10000], R6 ;  /* 0x01000006e1007388 */ /* 0x0007e20000000800 */
[----:B-1----:R-:W-:Y:S03]  /*6d50*/  F2FP.RELU.F16.F32.PACK_AB R5, R209, R205 ;  /* 0x000000cdd105723e */ /* 0x002fe600000008ff */
[----:B------:R-:W-:Y:S01]  /*6d60*/  @!P2 FADD.FTZ R109, -R109, -RZ ;  /* 0x800000ff6d6da221 */ /* 0x000fe20000010100 */
[----:B------:R-:W-:Y:S01]  /*6d70*/  FSETP.GE.FTZ.AND P2, PT, R126, RZ, PT ;  /* 0x000000ff7e00720b */ /* 0x000fe20003f56000 */
[----:B------:R-:W-:Y:S01]  /*6d80*/  @!P6 FADD.FTZ R111, -R111, -RZ ;  /* 0x800000ff6f6fe221 */ /* 0x000fe20000010100 */
[----:B------:R1:W-:Y:S04]  /*6d90*/  STS [R225+0x10400], R5 ;  /* 0x01040005e1007388 */ /* 0x0003e80000000800 */
[----:B------:R4:W-:Y:S01]  /*6da0*/  STS [R223+0x12000], R8 ;  /* 0x01200008df007388 */ /* 0x0009e20000000800 */
[----:B--2---:R-:W-:Y:S01]  /*6db0*/  F2FP.RELU.F16.F32.PACK_AB R4, R124, R200 ;  /* 0x000000c87c04723e */ /* 0x004fe200000008ff */
[----:B------:R-:W-:Y:S01]  /*6dc0*/  @!P0 FADD.FTZ R116, -R116, -RZ ;  /* 0x800000ff74748221 */ /* 0x000fe20000010100 */
[----:B------:R-:W-:Y:S01]  /*6dd0*/  FSETP.GE.FTZ.AND P0, PT, R195, RZ, PT ;  /* 0x000000ffc300720b */ /* 0x000fe20003f16000 */
[----:B------:R2:W-:Y:S04]  /*6de0*/  STS [R223+0x12400], R7 ;  /* 0x01240007df007388 */ /* 0x0005e80000000800 */
[----:B------:R2:W-:Y:S01]  /*6df0*/  STS [R225+0x12000], R4 ;  /* 0x01200004e1007388 */ /* 0x0005e20000000800 */
[----:B---3--:R-:W-:Y:S02]  /*6e00*/  F2FP.RELU.F16.F32.PACK_AB R6, R201, R184 ;  /* 0x000000b8c906723e */ /* 0x008fe400000008ff */
[----:B-1----:R-:W-:Y:S02]  /*6e10*/  F2FP.RELU.F16.F32.PACK_AB R5, R183, R218 ;  /* 0x000000dab705723e */ /* 0x002fe400000008ff */
[----:B----4-:R-:W-:Y:S02]  /*6e20*/  F2FP.RELU.F16.F32.PACK_AB R8, R198, R185 ;  /* 0x000000b9c608723e */ /* 0x010fe400000008ff */
[----:B--2---:R-:W-:Y:S03]  /*6e30*/  F2FP.RELU.F16.F32.PACK_AB R7, R123, R202 ;  /* 0x000000ca7b07723e */ /* 0x004fe600000008ff */
[----:B------:R1:W-:Y:S01]  /*6e40*/  STS [R225+0x12400], R8 ;  /* 0x01240008e1007388 */ /* 0x0003e20000000800 */
[----:B------:R-:W-:Y:S03]  /*6e50*/  F2FP.RELU.F16.F32.PACK_AB R4, R217, R211 ;  /* 0x000000d3d904723e */ /* 0x000fe600000008ff */
[----:B------:R2:W-:Y:S04]  /*6e60*/  STS [R229+0x10000], R7 ;  /* 0x01000007e5007388 */ /* 0x0005e80000000800 */
[----:B------:R3:W-:Y:S04]  /*6e70*/  STS [R229+0x10400], R6 ;  /* 0x01040006e5007388 */ /* 0x0007e80000000800 */
[----:B------:R4:W-:Y:S04]  /*6e80*/  STS [R228+0x10000], R5 ;  /* 0x01000005e4007388 */ /* 0x0009e80000000800 */
[----:B------:R4:W-:Y:S01]  /*6e90*/  STS [R228+0x10400], R4 ;  /* 0x01040004e4007388 */ /* 0x0009e20000000800 */
[----:B-1----:R-:W-:Y:S02]  /*6ea0*/  F2FP.RELU.F16.F32.PACK_AB R8, R122, R199 ;  /* 0x000000c77a08723e */ /* 0x002fe400000008ff */
[----:B--2---:R-:W-:Y:S03]  /*6eb0*/  F2FP.RELU.F16.F32.PACK_AB R7, R196, R182 ;  /* 0x000000b6c407723e */ /* 0x004fe600000008ff */
[----:B------:R1:W-:Y:S01]  /*6ec0*/  STS [R229+0x12000], R8 ;  /* 0x01200008e5007388 */ /* 0x0003e20000000800 */
[----:B---3--:R-:W-:Y:S03]  /*6ed0*/  F2FP.RELU.F16.F32.PACK_AB R6, R181, R214 ;  /* 0x000000d6b506723e */ /* 0x008fe600000008ff */
[----:B------:R2:W-:Y:S01]  /*6ee0*/  STS [R229+0x12400], R7 ;  /* 0x01240007e5007388 */ /* 0x0005e20000000800 */
[----:B----4-:R-:W-:Y:S03]  /*6ef0*/  F2FP.RELU.F16.F32.PACK_AB R5, R215, R197 ;  /* 0x000000c5d705723e */ /* 0x010fe600000008ff */
[----:B------:R3:W-:Y:S01]  /*6f00*/  STS [R228+0x12000], R6 ;  /* 0x01200006e4007388 */ /* 0x0007e20000000800 */
[----:B------:R-:W-:Y:S03]  /*6f10*/  F2FP.RELU.F16.F32.PACK_AB R4, R121, R206 ;  /* 0x000000ce7904723e */ /* 0x000fe600000008ff */
[----:B------:R4:W-:Y:S04]  /*6f20*/  STS [R228+0x12400], R5 ;  /* 0x01240005e4007388 */ /* 0x0009e80000000800 */
[----:B------:R4:W-:Y:S01]  /*6f30*/  STS [R222+0x10000], R4 ;  /* 0x01000004de007388 */ /* 0x0009e20000000800 */
[----:B-1----:R-:W-:Y:S02]  /*6f40*/  F2FP.RELU.F16.F32.PACK_AB R8, R204, R180 ;  /* 0x000000b4cc08723e */ /* 0x002fe400000008ff */
[----:B--2---:R-:W-:Y:S03]  /*6f50*/  F2FP.RELU.F16.F32.PACK_AB R7, R114, R179 ;  /* 0x000000b37207723e */ /* 0x004fe600000008ff */
[----:B------:R-:W-:Y:S01]  /*6f60*/  STS [R222+0x10400], R8 ;  /* 0x01040008de007388 */ /* 0x000fe20000000800 */
[----:B---3--:R-:W-:Y:S02]  /*6f70*/  F2FP.RELU.F16.F32.PACK_AB R6, R178, R119 ;  /* 0x00000077b206723e */ /* 0x008fe400000008ff */
[----:B----4-:R-:W-:Y:S02]  /*6f80*/  F2FP.RELU.F16.F32.PACK_AB R5, R186, R219 ;  /* 0x000000dbba05723e */ /* 0x010fe400000008ff */
[----:B------:R-:W-:Y:S03]  /*6f90*/  F2FP.RELU.F16.F32.PACK_AB R4, R220, R212 ;  /* 0x000000d4dc04723e */ /* 0x000fe600000008ff */
        /* <DEDUP_REMOVED lines=16> */
[----:B----4-:R-:W-:Y:S02]  /*70a0*/  F2FP.RELU.F16.F32.PACK_AB R4, R116, R108 ;  /* 0x0000006c7404723e */ /* 0x010fe400000008ff */
[----:B------:R-:W-:Y:S05]  /*70b0*/  F2FP.RELU.F16.F32.PACK_AB R0, R213, R193 ;  /* 0x000000c1d500723e */ /* 0x000fea00000008ff */
[----:B------:R1:W-:Y:S04]  /*70c0*/  STS [R226+0x10400], R0 ;  /* 0x01040000e2007388 */ /* 0x0003e80000000800 */
[----:B------:R-:W-:Y:S04]  /*70d0*/  STS [R227+0x12000], R7 ;  /* 0x01200007e3007388 */ /* 0x000fe80000000800 */
[----:B------:R-:W-:Y:S04]  /*70e0*/  STS [R227+0x12400], R6 ;  /* 0x01240006e3007388 */ /* 0x000fe80000000800 */
[----:B------:R-:W-:Y:S04]  /*70f0*/  STS [R226+0x12000], R5 ;  /* 0x01200005e2007388 */ /* 0x000fe80000000800 */
[----:B------:R-:W-:Y:S01]  /*7100*/  STS [R226+0x12400], R4 ;  /* 0x01240004e2007388 */ /* 0x000fe20000000800 */
[----:B-1----:R-:W-:Y:S05]  /*7110*/  IMAD.SHL.U32 R0, R167, 0x2, RZ ;  /* 0x00000002a7007824 */ /* 0x002fea00078e00ff */
[----:B------:R-:W-:Y:S01]  /*7120*/  IADD3 R104, R0, 0x4000, R104 ;  /* 0x0000400000687810 */ /* 0x000fe20007ffe068 */
[----:B------:R-:W1:Y:S04]  /*7130*/  LDSM.16.M88.4 R64, [R0+UR4+0x4000] ;  /* 0x004000040040783b */ /* 0x000e680008000200 */
[----:B------:R-:W-:Y:S04]  /*7140*/  IMAD.IADD R104, R104, 0x1, R165 ;  /* 0x0000000168687824 */ /* 0x000fe800078e02a5 */
        /* <DEDUP_REMOVED lines=23> */
[----:B-----5:R-:W-:Y:S01]  /*72c0*/  FADD.FTZ R7, -R175, R7 ;  /* 0x00000007af077221 */ /* 0x020fe20000010100 */
[-C--:B------:R-:W-:Y:S04]  /*72d0*/  HMMA.16816.F32 R20, R100, R148.reuse, R20 ;  /* 0x000000946414723c */ /* 0x080fe80000001814 */
[-C--:B------:R-:W-:Y:S01]  /*72e0*/  FSEL R7, R7, R175.reuse, P0 ;  /* 0x000000af07077208 */ /* 0x080fe20000000000 */
[----:B------:R-:W-:Y:S01]  /*72f0*/  FADD.FTZ R6, -R175, R6 ;  /* 0x00000006af067221 */ /* 0x000fe20000010100 */
[----:B------:R-:W-:Y:S01]  /*7300*/  FSETP.GE.FTZ.AND P0, PT, R187, RZ, PT ;  /* 0x000000ffbb00720b */ /* 0x000fe20003f16000 */
[C---:B------:R-:W-:Y:S04]  /*7310*/  HMMA.16816.F32 R24, R104.reuse, R148, R24 ;  /* 0x000000946818723c */ /* 0x040fe80000001818 */
[----:B------:R-:W-:Y:S01]  /*7320*/  FSEL R6, R6, R175, P1 ;  /* 0x000000af06067208 */ /* 0x000fe20000800000 */
[----:B------:R-:W-:Y:S01]  /*7330*/  FADD.FTZ R4, -R176, R4 ;  /* 0x00000004b0047221 */ /* 0x000fe20000010100 */
[----:B------:R-:W-:Y:S01]  /*7340*/  FSETP.GE.FTZ.AND P1, PT, R125, RZ, PT ;  /* 0x000000ff7d00720b */ /* 0x000fe20003f36000 */
[-C--:B------:R-:W-:Y:S04]  /*7350*/  HMMA.16816.F32 R28, R104, R150.reuse, R28 ;  /* 0x00000096681c723c */ /* 0x080fe8000000181c */
[-C--:B------:R-:W-:Y:S01]  /*7360*/  FSEL R4, R4, R176.reuse, P3 ;  /* 0x000000b004047208 */ /* 0x080fe20001800000 */
[----:B------:R-:W-:Y:S01]  /*7370*/  FADD.FTZ R11, -R173, R11 ;  /* 0x0000000bad0b7221 */ /* 0x000fe20000010100 */
[----:B------:R-:W-:Y:S01]  /*7380*/  FSETP.GE.FTZ.AND P3, PT, R190, RZ, PT ;  /* 0x000000ffbe00720b */ /* 0x000fe20003f76000 */
[C---:B------:R-:W-:Y:S04]  /*7390*/  HMMA.16816.F32 R32, R100.reuse, R150, R32 ;  /* 0x000000966420723c */ /* 0x040fe80000001820 */
[-C--:B------:R-:W-:Y:S01]  /*73a0*/  FSEL R11, R11, R173.reuse, P0 ;  /* 0x000000ad0b0b7208 */ /* 0x080fe20000000000 */
[----:B------:R-:W-:Y:S01]  /*73b0*/  FADD.FTZ R5, -R176, R5 ;  /* 0x00000005b0057221 */ /* 0x000fe20000010100 */
[----:B------:R-:W-:Y:S01]  /*73c0*/  FSETP.GE.FTZ.AND P0, PT, R198, RZ, PT ;  /* 0x000000ffc600720b */ /* 0x000fe20003f16000 */
[-C--:B------:R-:W-:Y:S04]  /*73d0*/  HMMA.16816.F32 R36, R100, R152.reuse, R36 ;  /* 0x000000986424723c */ /* 0x080fe80000001824 */
[----:B------:R-:W-:Y:S01]  /*73e0*/  FSEL R5, R5, R176, P2 ;  /* 0x000000b005057208 */ /* 0x000fe20001000000 */
[----:B------:R-:W-:Y:S01]  /*73f0*/  FADD.FTZ R8, -R174, R8 ;  /* 0x00000008ae087221 */ /* 0x000fe20000010100 */
[----:B------:R-:W-:Y:S01]  /*7400*/  FSETP.GE.FTZ.AND P2, PT, R117, RZ, PT ;  /* 0x000000ff7500720b */ /* 0x000fe20003f56000 */
[C---:B------:R-:W-:Y:S04]  /*7410*/  HMMA.16816.F32 R40, R104.reuse, R152, R40 ;  /* 0x000000986828723c */ /* 0x040fe80000001828 */
[----:B------:R-:W-:Y:S01]  /*7420*/  FSEL R8, R8, R174, P3 ;  /* 0x000000ae08087208 */ /* 0x000fe20001800000 */
[C---:B------:R-:W-:Y:S01]  /*7430*/  FADD.FTZ R0, -R173.reuse, R15 ;  /* 0x0000000fad007221 */ /* 0x040fe20000010100 */
[----:B------:R-:W-:Y:S01]  /*7440*/  FSETP.GE.FTZ.AND P3, PT, R200, RZ, PT ;  /* 0x000000ffc800720b */ /* 0x000fe20003f76000 */
[-C--:B------:R-:W-:Y:S04]  /*7450*/  HMMA.16816.F32 R44, R104, R154.reuse, R44 ;  /* 0x0000009a682c723c */ /* 0x080fe8000000182c */
[-C--:B------:R-:W-:Y:S01]  /*7460*/  FSEL R0, R0, R173.reuse, P0 ;  /* 0x000000ad00007208 */ /* 0x080fe20000000000 */
[----:B------:R-:W-:Y:S01]  /*7470*/  FADD.FTZ R10, -R173, R10 ;  /* 0x0000000aad0a7221 */ /* 0x000fe20000010100 */
[----:B------:R-:W-:Y:S01]  /*7480*/  FSETP.GE.FTZ.AND P0, PT, R209, RZ, PT ;  /* 0x000000ffd100720b */ /* 0x000fe20003f16000 */
[C---:B------:R-:W-:Y:S04]  /*7490*/  HMMA.16816.F32 R48, R100.reuse, R154, R48 ;  /* 0x0000009a6430723c */ /* 0x040fe80000001830 */
[----:B------:R-:W-:Y:S01]  /*74a0*/  FSEL R10, R10, R173, P1 ;  /* 0x000000ad0a0a7208 */ /* 0x000fe20000800000 */
[----:B------:R-:W-:Y:S01]  /*74b0*/  FMUL.FTZ R192, R192, R6 ;  /* 0x00000006c0c07220 */ /* 0x000fe20000410000 */
[----:B------:R-:W-:Y:S01]  /*74c0*/  FSETP.GE.FTZ.AND P1, PT, R185, RZ, PT ;  /* 0x000000ffb900720b */ /* 0x000fe20003f36000 */
[-C--:B------:R-:W-:Y:S04]  /*74d0*/  HMMA.16816.F32 R52, R100, R156.reuse, R52 ;  /* 0x0000009c6434723c */ /* 0x080fe80000001834 */
[C---:B------:R-:W-:Y:S01]  /*74e0*/  FADD.FTZ R9, -R174.reuse, R9 ;  /* 0x00000009ae097221 */ /* 0x040fe20000010100 */
[----:B------:R-:W-:Y:S01]  /*74f0*/  FADD.FTZ R6, -R174, R12 ;  /* 0x0000000cae067221 */ /* 0x000fe20000010100 */
[C---:B------:R-:W-:Y:S05]  /*7500*/  HMMA.16816.F32 R56, R104.reuse, R156, R56 ;  /* 0x0000009c6838723c */ /* 0x040fea0000001838 */
[-C--:B------:R-:W-:Y:S01]  /*7510*/  FSEL R9, R9, R174.reuse, P2 ;  /* 0x000000ae09097208 */ /* 0x080fe20001000000 */
[-C--:B------:R-:W-:Y:S03]  /*7520*/  HMMA.16816.F32 R60, R104, R158.reuse, R60 ;  /* 0x0000009e683c723c */ /* 0x080fe6000000183c */
[----:B------:R-:W-:Y:S02]  /*7530*/  FSETP.GE.FTZ.AND P2, PT, R124, RZ, PT ;  /* 0x000000ff7c00720b */ /* 0x000fe40003f56000 */
[----:B------:R-:W-:Y:S01]  /*7540*/  FSEL R6, R6, R174, P3 ;  /* 0x000000ae06067208 */ /* 0x000fe20001800000 */
[----:B------:R-:W-:Y:S01]  /*7550*/  FADD.FTZ R19, -R175, R19 ;  /* 0x00000013af137221 */ /* 0x000fe20000010100 */
[----:B------:R-:W-:Y:S01]  /*7560*/  FSETP.GE.FTZ.AND P3, PT, R208, RZ, PT ;  /* 0x000000ffd000720b */ /* 0x000fe20003f76000 */
[----:B------:R-:W-:Y:S01]  /*7570*/  FMUL.FTZ R104, R194, R4 ;  /* 0x00000004c2687220 */ /* 0x000fe20000410000 */
[----:B------:R-:W-:Y:S04]  /*7580*/  HMMA.16816.F32 R64, R100, R158, R64 ;  /* 0x0000009e6440723c */ /* 0x000fe80000001840 */
[----:B------:R-:W-:Y:S01]  /*7590*/  FSEL R19, R19, R175, P0 ;  /* 0x000000af13137208 */ /* 0x000fe20000000000 */
[----:B------:R-:W-:Y:S01]  /*75a0*/  FMUL.FTZ R126, R126, R5 ;  /* 0x000000057e7e7220 */ /* 0x000fe20000410000 */
[----:B------:R-:W-:Y:S01]  /*75b0*/  FSETP.GE.FTZ.AND P0, PT, R201, RZ, PT ;  /* 0x000000ffc900720b */ /* 0x000fe20003f16000 */
[----:B------:R-:W-:Y:S01]  /*75c0*/  FADD.FTZ R4, -R173, R14 ;  /* 0x0000000ead047221 */ /* 0x000fe20000010100 */
[----:B------:R-:W-:Y:S03]  /*75d0*/  FADD.FTZ R5, -R174, R13 ;  /* 0x0000000dae057221 */ /* 0x000fe60000010100 */
[----:B------:R-:W-:Y:S01]  /*75e0*/  F2FP.F16.F32.PACK_AB R126, R126, R104 ;  /* 0x000000687e7e723e */ /* 0x000fe200000000ff */
[----:B------:R-:W-:Y:S01]  /*75f0*/  FADD.FTZ R16, -R176, R16 ;  /* 0x00000010b0107221 */ /* 0x000fe20000010100 */
[----:B------:R-:W-:Y:S01]  /*7600*/  FSEL R4, R4, R173, P1 ;  /* 0x000000ad04047208 */ /* 0x000fe20000800000 */
[----:B------:R-:W-:Y:S01]  /*7610*/  FADD.FTZ R23, -R175, R23 ;  /* 0x00000017af177221 */ /* 0x000fe20000010100 */
[----:B------:R-:W-:Y:S01]  /*7620*/  FSEL R5, R5, R174, P2 ;  /* 0x000000ae05057208 */ /* 0x000fe20001000000 */
[----:B------:R-:W-:Y:S01]  /*7630*/  FADD.FTZ R18, -R175, R18 ;  /* 0x00000012af127221 */ /* 0x000fe20000010100 */
[----:B------:R-:W-:Y:S01]  /*7640*/  FSETP.GE.FTZ.AND P1, PT, R205, RZ, PT ;  /* 0x000000ffcd00720b */ /* 0x000fe20003f36000 */
[----:B------:R-:W-:Y:S01]  /*7650*/  FADD.FTZ R17, -R176, R17 ;  /* 0x00000011b0117221 */ /* 0x000fe20000010100 */
[-C--:B------:R-:W-:Y:S01]  /*7660*/  FSEL R16, R16, R176.reuse, P3 ;  /* 0x000000b010107208 */ /* 0x080fe20001800000 */
[----:B------:R-:W-:Y:S01]  /*7670*/  FADD.FTZ R20, -R176, R20 ;  /* 0x00000014b0147221 */ /* 0x000fe20000010100 */
[----:B------:R-:W-:Y:S01]  /*7680*/  FSETP.GE.FTZ.AND P2, PT, R191, RZ, PT ;  /* 0x000000ffbf00720b */ /* 0x000fe20003f56000 */
[----:B------:R-:W-:Y:S01]  /*7690*/  FADD.FTZ R27, -R173, R27 ;  /* 0x0000001bad1b7221 */ /* 0x000fe20000010100 */
[----:B------:R-:W-:Y:S01]  /*76a0*/  FSETP.GE.FTZ.AND P3, PT, R202, RZ, PT ;  /* 0x000000ffca00720b */ /* 0x000fe20003f76000 */
[----:B------:R-:W-:Y:S01]  /*76b0*/  FADD.FTZ R22, -R175, R22 ;  /* 0x00000016af167221 */ /* 0x000fe20000010100 */
[-C--:B------:R-:W-:Y:S01]  /*76c0*/  FSEL R23, R23, R175.reuse, P0 ;  /* 0x000000af17177208 */ /* 0x080fe20000000000 */
        /* <DEDUP_REMOVED lines=9> */
[----:B------:R-:W-:Y:S01]  /*7760*/  FSEL R20, R20, R176, P3 ;  /* 0x000000b014147208 */ /* 0x000fe20001800000 */
[C---:B------:R-:W-:Y:S01]  /*7770*/  FADD.FTZ R28, -R174.reuse, R28 ;  /* 0x0000001cae1c7221 */ /* 0x040fe20000010100 */
[----:B------:R-:W-:Y:S01]  /*7780*/  FSETP.GE.FTZ.AND P2, PT, R123, RZ, PT ;  /* 0x000000ff7b00720b */ /* 0x000fe20003f56000 */
[----:B------:R-:W-:Y:S01]  /*7790*/  FADD.FTZ R35, -R175, R35 ;  /* 0x00000023af237221 */ /* 0x000fe20000010100 */
[----:B------:R-:W-:Y:S01]  /*77a0*/  FSETP.GE.FTZ.AND P3, PT, R199, RZ, PT ;  /* 0x000000ffc700720b */ /* 0x000fe20003f76000 */
[----:B------:R-:W-:Y:S01]  /*77b0*/  FADD.FTZ R30, -R173, R30 ;  /* 0x0000001ead1e7221 */ /* 0x000fe20000010100 */
[----:B------:R-:W-:Y:S01]  /*77c0*/  FSEL R27, R27, R173, P0 ;  /* 0x000000ad1b1b7208 */ /* 0x000fe20000000000 */
[----:B------:R-:W-:Y:S01]  /*77d0*/  FADD.FTZ R29, -R174, R29 ;  /* 0x0000001dae1d7221 */ /* 0x000fe20000010100 */
[----:B------:R-:W-:Y:S01]  /*77e0*/  FSEL R22, R22, R175, P1 ;  /* 0x000000af16167208 */ /* 0x000fe20000800000 */
[----:B------:R-:W-:Y:S01]  /*77f0*/  FADD.FTZ R32, -R176, R32 ;  /* 0x00000020b0207221 */ /* 0x000fe20000010100 */
[----:B------:R-:W-:Y:S01]  /*7800*/  FSETP.GE.FTZ.AND P0, PT, R215, RZ, PT ;  /* 0x000000ffd700720b */ /* 0x000fe20003f16000 */
[----:B------:R-:W-:Y:S01]  /*7810*/  FMUL.FTZ R4, R185, R4 ;  /* 0x00000004b9047220 */ /* 0x000fe20000410000 */
[----:B------:R-:W-:Y:S01]  /*7820*/  FSEL R21, R21, R176, P2 ;  /* 0x000000b015157208 */ /* 0x000fe20001000000 */
[----:B------:R-:W-:Y:S01]  /*7830*/  FMUL.FTZ R0, R198, R0 ;  /* 0x00000000c6007220 */ /* 0x000fe20000410000 */
[----:B------:R-:W-:Y:S01]  /*7840*/  FSETP.GE.FTZ.AND P1, PT, R182, RZ, PT ;  /* 0x000000ffb600720b */ /* 0x000fe20003f36000 */
[C---:B------:R-:W-:Y:S01]  /*7850*/  FADD.FTZ R39, -R175.reuse, R39 ;  /* 0x00000027af277221 */ /* 0x040fe20000010100 */
[----:B------:R-:W-:Y:S01]  /*7860*/  FSEL R24, R24, R174, P3 ;  /* 0x000000ae18187208 */ /* 0x000fe20001800000 */
[----:B------:R-:W-:Y:S01]  /*7870*/  FADD.FTZ R34, -R175, R34 ;  /* 0x00000022af227221 */ /* 0x000fe20000010100 */
[----:B------:R-:W-:Y:S01]  /*7880*/  FSETP.GE.FTZ.AND P2, PT, R122, RZ, PT ;  /* 0x000000ff7a00720b */ /* 0x000fe20003f56000 */
[----:B------:R-:W-:Y:S01]  /*7890*/  FADD.FTZ R33, -R176, R33 ;  /* 0x00000021b0217221 */ /* 0x000fe20000010100 */
[----:B------:R-:W-:Y:S01]  /*78a0*/  FSETP.GE.FTZ.AND P3, PT, R214, RZ, PT ;  /* 0x000000ffd600720b */ /* 0x000fe20003f76000 */
[----:B------:R-:W-:Y:S01]  /*78b0*/  FADD.FTZ R36, -R176, R36 ;  /* 0x00000024b0247221 */ /* 0x000fe20000010100 */
[-C--:B------:R-:W-:Y:S01]  /*78c0*/  FSEL R31, R31, R173.reuse, P0 ;  /* 0x000000ad1f1f7208 */ /* 0x080fe20000000000 */
[----:B------:R-:W-:Y:S01]  /*78d0*/  FMUL.FTZ R6, R200, R6 ;  /* 0x00000006c8067220 */ /* 0x000fe20000410000 */
[----:B------:R-:W-:Y:S01]  /*78e0*/  FSEL R26, R26, R173, P1 ;  /* 0x000000ad1a1a7208 */ /* 0x000fe20000800000 */
[----:B------:R-:W-:Y:S01]  /*78f0*/  FMUL.FTZ R5, R124, R5 ;  /* 0x000000057c057220 */ /* 0x000fe20000410000 */
[----:B------:R-:W-:Y:S01]  /*7900*/  FSETP.GE.FTZ.AND P0, PT, R217, RZ, PT ;  /* 0x000000ffd900720b */ /* 0x000fe20003f16000 */
[----:B------:R-:W-:Y:S01]  /*7910*/  FADD.FTZ R38, -R175, R38 ;  /* 0x00000026af267221 */ /* 0x000fe20000010100 */
[-C--:B------:R-:W-:Y:S01]  /*7920*/  FSEL R25, R25, R174.reuse, P2 ;  /* 0x000000ae19197208 */ /* 0x080fe20001000000 */
[----:B------:R-:W-:Y:S01]  /*7930*/  FADD.FTZ R37, -R176, R37 ;  /* 0x00000025b0257221 */ /* 0x000fe20000010100 */
[----:B------:R-:W-:Y:S01]  /*7940*/  FSETP.GE.FTZ.AND P1, PT, R197, RZ, PT ;  /* 0x000000ffc500720b */ /* 0x000fe20003f36000 */
[----:B------:R-:W-:Y:S01]  /*7950*/  FADD.FTZ R40, -R174, R40 ;  /* 0x00000028ae287221 */ /* 0x000fe20000010100 */
[----:B------:R-:W-:Y:S01]  /*7960*/  FSEL R28, R28, R174, P3 ;  /* 0x000000ae1c1c7208 */ /* 0x000fe20001800000 */
[----:B------:R-:W-:Y:S01]  /*7970*/  FMUL.FTZ R16, R208, R16 ;  /* 0x00000010d0107220 */ /* 0x000fe20000410000 */
[----:B------:R-:W-:Y:S01]  /*7980*/  FSETP.GE.FTZ.AND P2, PT, R181, RZ, PT ;  /* 0x000000ffb500720b */ /* 0x000fe20003f56000 */
[----:B------:R-:W-:Y:S01]  /*7990*/  FMUL.FTZ R17, R191, R17 ;  /* 0x00000011bf117220 */ /* 0x000fe20000410000 */
[----:B------:R-:W-:Y:S01]  /*79a0*/  FSETP.GE.FTZ.AND P3, PT, R218, RZ, PT ;  /* 0x000000ffda00720b */ /* 0x000fe20003f76000 */
[----:B------:R-:W-:Y:S01]  /*79b0*/  FADD.FTZ R47, -R173, R47 ;  /* 0x0000002fad2f7221 */ /* 0x000fe20000010100 */
[----:B------:R-:W-:Y:S01]  /*79c0*/  FSEL R35, R35, R175, P0 ;  /* 0x000000af23237208 */ /* 0x000fe20000000000 */
[----:B------:R-:W-:Y:S01]  /*79d0*/  FADD.FTZ R41, -R174, R41 ;  /* 0x00000029ae297221 */ /* 0x000fe20000010100 */
[----:B------:R-:W-:Y:S01]  /*79e0*/  FSEL R30, R30, R173, P1 ;  /* 0x000000ad1e1e7208 */ /* 0x000fe20000800000 */
[----:B------:R-:W-:Y:S01]  /*79f0*/  FMUL.FTZ R7, R195, R7 ;  /* 0x00000007c3077220 */ /* 0x000fe20000410000 */
[----:B------:R-:W-:Y:S01]  /*7a00*/  FSETP.GE.FTZ.AND P0, PT, R204, RZ, PT ;  /* 0x000000ffcc00720b */ /* 0x000fe20003f16000 */
        /* <DEDUP_REMOVED lines=8> */
[----:B------:R-:W-:Y:S01]  /*7a90*/  FADD.FTZ R48, -R176, R48 ;  /* 0x00000030b0307221 */ /* 0x000fe20000010100 */
[----:B------:R-:W-:Y:S01]  /*7aa0*/  FSETP.GE.FTZ.AND P3, PT, R206, RZ, PT ;  /* 0x000000ffce00720b */ /* 0x000fe20003f76000 */
[----:B------:R-:W-:Y:S01]  /*7ab0*/  FMUL.FTZ R9, R117, R9 ;  /* 0x0000000975097220 */ /* 0x000fe20000410000 */
[----:B------:R-:W-:Y:S01]  /*7ac0*/  F2FP.F16.F32.PACK_AB R106, R0, R4 ;  /* 0x00000004006a723e */ /* 0x000fe200000000ff */
[----:B------:R-:W-:Y:S01]  /*7ad0*/  FADD.FTZ R0, -R173, R43 ;  /* 0x0000002bad007221 */ /* 0x000fe20000010100 */
[-C--:B------:R-:W-:Y:S01]  /*7ae0*/  FSEL R39, R39, R175.reuse, P0 ;  /* 0x000000af27277208 */ /* 0x080fe20000000000 */
[----:B------:R-:W-:Y:S01]  /*7af0*/  FADD.FTZ R4, -R173, R46 ;  /* 0x0000002ead047221 */ /* 0x000fe20000010100 */
[----:B------:R-:W-:Y:S01]  /*7b00*/  FSEL R34, R34, R175, P1 ;  /* 0x000000af22227208 */ /* 0x000fe20000800000 */
[----:B------:R-:W-:Y:S01]  /*7b10*/  FADD.FTZ R50, -R175, R50 ;  /* 0x00000032af327221 */ /* 0x000fe20000010100 */
[----:B------:R-:W-:Y:S01]  /*7b20*/  FSETP.GE.FTZ.AND P0, PT, R178, RZ, PT ;  /* 0x000000ffb200720b */ /* 0x000fe20003f16000 */
        /* <DEDUP_REMOVED lines=8> */
[----:B------:R-:W-:Y:S01]  /*7bb0*/  FADD.FTZ R49, -R176, R49 ;  /* 0x00000031b0317221 */ /* 0x000fe20000010100 */
[----:B------:R-:W-:Y:S01]  /*7bc0*/  FSETP.GE.FTZ.AND P3, PT, R179, RZ, PT ;  /* 0x000000ffb300720b */ /* 0x000fe20003f76000 */
[----:B------:R-:W-:Y:S01]  /*7bd0*/  FADD.FTZ R58, -R173, R58 ;  /* 0x0000003aad3a7221 */ /* 0x000fe20000010100 */
[----:B------:R-:W-:Y:S01]  /*7be0*/  F2FP.F16.F32.PACK_AB R107, R5, R6 ;  /* 0x00000006056b723e */ /* 0x000fe200000000ff */
[----:B------:R-:W-:Y:S01]  /*7bf0*/  FADD.FTZ R5, -R173, R42 ;  /* 0x0000002aad057221 */ /* 0x000fe20000010100 */
[----:B------:R-:W-:Y:S01]  /*7c00*/  FSEL R0, R0, R173, P0 ;  /* 0x000000ad00007208 */ /* 0x000fe20000000000 */
[----:B------:R-:W-:Y:S01]  /*7c10*/  FADD.FTZ R6, -R174, R44 ;  /* 0x0000002cae067221 */ /* 0x000fe20000010100 */
[----:B------:R-:W-:Y:S01]  /*7c20*/  FSEL R38, R38, R175, P1 ;  /* 0x000000af26267208 */ /* 0x000fe20000800000 */
[----:B------:R-:W-:Y:S01]  /*7c30*/  FADD.FTZ R64, -R176, R64 ;  /* 0x00000040b0407221 */ /* 0x000fe20000010100 */
[----:B------:R-:W-:Y:S01]  /*7c40*/  FSEL R37, R37, R176, P2 ;  /* 0x000000b025257208 */ /* 0x000fe20001000000 */
[----:B------:R-:W-:Y:S01]  /*7c50*/  FMUL.FTZ R18, R205, R18 ;  /* 0x00000012cd127220 */ /* 0x000fe20000410000 */
[----:B------:R-:W-:Y:S01]  /*7c60*/  FSETP.GE.FTZ.AND P1, PT, R119, RZ, PT ;  /* 0x000000ff7700720b */ /* 0x000fe20003f36000 */
[----:B------:R-:W-:Y:S01]  /*7c70*/  FMUL.FTZ R19, R209, R19 ;  /* 0x00000013d1137220 */ /* 0x000fe20000410000 */
[----:B------:R-:W-:Y:S01]  /*7c80*/  FSEL R40, R40, R174, P3 ;  /* 0x000000ae28287208 */ /* 0x000fe20001800000 */
[----:B------:R-:W-:Y:S01]  /*7c90*/  FADD.FTZ R66, -R175, R66 ;  /* 0x00000042af427221 */ /* 0x000fe20000010100 */
[----:B------:R-:W-:Y:S01]  /*7ca0*/  FSETP.GE.FTZ.AND P0, PT, R203, RZ, PT ;  /* 0x000000ffcb00720b */ /* 0x000fe20003f16000 */
[----:B------:R-:W-:Y:S01]  /*7cb0*/  FMUL.FTZ R20, R202, R20 ;  /* 0x00000014ca147220 */ /* 0x000fe20000410000 */
[----:B------:R-:W-:Y:S01]  /*7cc0*/  FSETP.GE.FTZ.AND P2, PT, R114, RZ, PT ;  /* 0x000000ff7200720b */ /* 0x000fe20003f56000 */
[----:B------:R-:W-:Y:S01]  /*7cd0*/  FMUL.FTZ R21, R123, R21 ;  /* 0x000000157b157220 */ /* 0x000fe20000410000 */
[----:B------:R-:W-:Y:S01]  /*7ce0*/  FSETP.GE.FTZ.AND P3, PT, R207, RZ, PT ;  /* 0x000000ffcf00720b */ /* 0x000fe20003f76000 */
[----:B------:R-:W-:Y:S01]  /*7cf0*/  FMUL.FTZ R22, R184, R22 ;  /* 0x00000016b8167220 */ /* 0x000fe20000410000 */
[----:B------:R-:W-:Y:S01]  /*7d00*/  F2FP.F16.F32.PACK_AB R105, R17, R16 ;  /* 0x000000101169723e */ /* 0x000fe200000000ff */
[----:B------:R-:W-:Y:S01]  /*7d10*/  FMUL.FTZ R16, R178, R0 ;  /* 0x00000000b2107220 */ /* 0x000fe20000410000 */
[----:B------:R-:W-:Y:S01]  /*7d20*/  FSEL R5, R5, R173, P1 ;  /* 0x000000ad05057208 */ /* 0x000fe20000800000 */
[----:B------:R-:W-:Y:S01]  /*7d30*/  FMUL.FTZ R23, R201, R23 ;  /* 0x00000017c9177220 */ /* 0x000fe20000410000 */
[----:B------:R-:W-:Y:S01]  /*7d40*/  FSEL R0, R47, R173, P0 ;  /* 0x000000ad2f007208 */ /* 0x000fe20000000000 */
[----:B------:R-:W-:Y:S01]  /*7d50*/  FMUL.FTZ R24, R199, R24 ;  /* 0x00000018c7187220 */ /* 0x000fe20000410000 */
[-C--:B------:R-:W-:Y:S01]  /*7d60*/  FSEL R41, R41, R174.reuse, P2 ;  /* 0x000000ae29297208 */ /* 0x080fe20001000000 */
[----:B------:R-:W-:Y:S01]  /*7d70*/  FMUL.FTZ R119, R119, R5 ;  /* 0x0000000577777220 */ /* 0x000fe20000410000 */
[----:B------:R-:W-:Y:S01]  /*7d80*/  FSEL R6, R6, R174, P3 ;  /* 0x000000ae06067208 */ /* 0x000fe20001800000 */
[----:B------:R-:W-:Y:S01]  /*7d90*/  FMUL.FTZ R14, R203, R0 ;  /* 0x00000000cb0e7220 */ /* 0x000fe20000410000 */
[----:B------:R-:W-:Y:S01]  /*7da0*/  FSETP.GE.FTZ.AND P2, PT, R118, RZ, PT ;  /* 0x000000ff7600720b */ /* 0x000fe20003f56000 */
[----:B------:R-:W-:Y:S01]  /*7db0*/  FMUL.FTZ R25, R122, R25 ;  /* 0x000000197a197220 */ /* 0x000fe20000410000 */
        /* <DEDUP_REMOVED lines=12> */
[----:B------:R-:W-:Y:S01]  /*7e80*/  FSEL R0, R51, R175, P0 ;  /* 0x000000af33007208 */ /* 0x000fe20000000000 */
[----:B------:R-:W-:Y:S01]  /*7e90*/  FMUL.FTZ R15, R118, R5 ;  /* 0x00000005760f7220 */ /* 0x000fe20000410000 */
[----:B------:R-:W-:Y:S01]  /*7ea0*/  F2FP.F16.F32.PACK_AB R117, R11, R10 ;  /* 0x0000000a0b75723e */ /* 0x000fe200000000ff */
[----:B------:R-:W-:Y:S01]  /*7eb0*/  FADD.FTZ R10, -R175, R55 ;  /* 0x00000037af0a7221 */ /* 0x000fe20000010100 */
[----:B------:R-:W-:Y:S01]  /*7ec0*/  FSEL R6, R48, R176, P3 ;  /* 0x000000b030067208 */ /* 0x000fe20001800000 */
[----:B------:R-:W-:Y:S01]  /*7ed0*/  FMUL.FTZ R177, R177, R4 ;  /* 0x00000004b1b17220 */ /* 0x000fe20000410000 */
[----:B------:R-:W-:Y:S01]  /*7ee0*/  FSETP.GE.FTZ.AND P1, PT, R212, RZ, PT ;  /* 0x000000ffd400720b */ /* 0x000fe20003f36000 */
[----:B------:R-:W-:Y:S01]  /*7ef0*/  FMUL.FTZ R12, R220, R0 ;  /* 0x00000000dc0c7220 */ /* 0x000fe20000410000 */
[----:B------:R-:W-:Y:S01]  /*7f00*/  FSETP.GE.FTZ.AND P3, PT, R189, RZ, PT ;  /* 0x000000ffbd00720b */ /* 0x000fe20003f76000 */
[----:B------:R-:W-:Y:S01]  /*7f10*/  FADD.FTZ R11, -R176, R53 ;  /* 0x00000035b00b7221 */ /* 0x000fe20000010100 */
[----:B------:R-:W-:Y:S01]  /*7f20*/  FSETP.GE.FTZ.AND P0, PT, R188, RZ, PT ;  /* 0x000000ffbc00720b */ /* 0x000fe20003f16000 */
[----:B------:R-:W-:Y:S01]  /*7f30*/  FMUL.FTZ R31, R215, R31 ;  /* 0x0000001fd71f7220 */ /* 0x000fe20000410000 */
[----:B------:R-:W-:Y:S01]  /*7f40*/  FSEL R4, R50, R175, P1 ;  /* 0x000000af32047208 */ /* 0x000fe20000800000 */
[----:B------:R-:W-:Y:S01]  /*7f50*/  FMUL.FTZ R32, R218, R32 ;  /* 0x00000020da207220 */ /* 0x000fe20000410000 */
[----:B------:R-:W-:Y:S01]  /*7f60*/  FSEL R0, R52, R176, P3 ;  /* 0x000000b034007208 */ /* 0x000fe20001800000 */
[----:B------:R-:W-:Y:S01]  /*7f70*/  FMUL.FTZ R33, R183, R33 ;  /* 0x00000021b7217220 */ /* 0x000fe20000410000 */
[----:B------:R-:W-:Y:S01]  /*7f80*/  FSEL R10, R10, R175, P0 ;  /* 0x000000af0a0a7208 */ /* 0x000fe20000000000 */
[----:B------:R-:W-:Y:S01]  /*7f90*/  FMUL.FTZ R34, R211, R34 ;  /* 0x00000022d3227220 */ /* 0x000fe20000410000 */
[----:B------:R-:W-:Y:S01]  /*7fa0*/  FSETP.GE.FTZ.AND P1, PT, R120, RZ, PT ;  /* 0x000000ff7800720b */ /* 0x000fe20003f36000 */
[----:B------:R-:W-:Y:S01]  /*7fb0*/  FMUL.FTZ R35, R217, R35 ;  /* 0x00000023d9237220 */ /* 0x000fe20000410000 */
[----:B------:R-:W-:Y:S01]  /*7fc0*/  FSETP.GE.FTZ.AND P0, PT, R112, RZ, PT ;  /* 0x000000ff7000720b */ /* 0x000fe20003f16000 */
[----:B------:R-:W-:Y:S01]  /*7fd0*/  FMUL.FTZ R36, R206, R36 ;  /* 0x00000024ce247220 */ /* 0x000fe20000410000 */
[----:B------:R-:W-:Y:S01]  /*7fe0*/  F2FP.F16.F32.PACK_AB R124, R9, R8 ;  /* 0x00000008097c723e */ /* 0x000fe200000000ff */
[----:B------:R-:W-:Y:S01]  /*7ff0*/  FMUL.FTZ R8, R212, R4 ;  /* 0x00000004d4087220 */ /* 0x000fe20000410000 */
[----:B------:R-:W-:Y:S01]  /*8000*/  F2FP.F16.F32.PACK_AB R15, R15, R7 ;  /* 0x000000070f0f723e */ /* 0x000fe200000000ff */
[----:B------:R-:W-:Y:S01]  /*8010*/  FMUL.FTZ R7, R189, R0 ;  /* 0x00000000bd077220 */ /* 0x000fe20000410000 */
[----:B------:R-:W-:Y:S01]  /*8020*/  FSEL R4, R54, R175, P1 ;  /* 0x000000af36047208 */ /* 0x000fe20000800000 */
[----:B------:R-:W-:Y:S01]  /*8030*/  FMUL.FTZ R9, R219, R6 ;  /* 0x00000006db097220 */ /* 0x000fe20000410000 */
[-C--:B------:R-:W-:Y:S01]  /*8040*/  FSEL R0, R59, R173.reuse, P0 ;  /* 0x000000ad3b007208 */ /* 0x080fe20000000000 */
[----:B------:R-:W-:Y:S01]  /*8050*/  FADD.FTZ R6, -R174, R56 ;  /* 0x00000038ae067221 */ /* 0x000fe20000010100 */
[----:B------:R-:W-:Y:S01]  /*8060*/  FSETP.GE.FTZ.AND P2, PT, R186, RZ, PT ;  /* 0x000000ffba00720b */ /* 0x000fe20003f56000 */
[----:B------:R-:W-:Y:S01]  /*8070*/  FMUL.FTZ R120, R120, R4 ;  /* 0x0000000478787220 */ /* 0x000fe20000410000 */
[----:B------:R-:W-:Y:S01]  /*8080*/  FSETP.GE.FTZ.AND P1, PT, R110, RZ, PT ;  /* 0x000000ff6e00720b */ /* 0x000fe20003f36000 */
[----:B------:R-:W-:Y:S01]  /*8090*/  FMUL.FTZ R38, R180, R38 ;  /* 0x00000026b4267220 */ /* 0x000fe20000410000 */
[----:B------:R-:W-:Y:S01]  /*80a0*/  F2FP.F16.F32.PACK_AB R12, R12, R8 ;  /* 0x000000080c0c723e */ /* 0x000fe200000000ff */
[----:B------:R-:W-:Y:S01]  /*80b0*/  FMUL.FTZ R8, R112, R0 ;  /* 0x0000000070087220 */ /* 0x000fe20000410000 */
[----:B------:R-:W-:Y:S01]  /*80c0*/  FSEL R5, R49, R176, P2 ;  /* 0x000000b031057208 */ /* 0x000fe20001000000 */
        /* <DEDUP_REMOVED lines=9> */
[----:B------:R-:W-:Y:S01]  /*8160*/  FSETP.GE.FTZ.AND P0, PT, R116, RZ, PT ;  /* 0x000000ff7400720b */ /* 0x000fe20003f16000 */
[----:B------:R-:W-:Y:S01]  /*8170*/  FADD.FTZ R4, -R174, R60 ;  /* 0x0000003cae047221 */ /* 0x000fe20000010100 */
        /* <DEDUP_REMOVED lines=8> */
[-C--:B------:R-:W-:Y:S02]  /*8200*/  FSEL R6, R6, R174.reuse, P3 ;  /* 0x000000ae06067208 */ /* 0x080fe40001800000 */
[----:B------:R-:W-:Y:S01]  /*8210*/  FSETP.GE.FTZ.AND P3, PT, R210, RZ, PT ;  /* 0x000000ffd200720b */ /* 0x000fe20003f76000 */
[----:B------:R-:W-:Y:S01]  /*8220*/  @P0 FADD.FTZ R173, -R173, R63 ;  /* 0x0000003fadad0221 */ /* 0x000fe20000010100 */
[----:B------:R-:W-:Y:S01]  /*8230*/  FSEL R5, R5, R174, P2 ;  /* 0x000000ae05057208 */ /* 0x000fe20001000000 */
[----:B------:R-:W-:Y:S01]  /*8240*/  FMUL.FTZ R6, R113, R6 ;  /* 0x0000000671067220 */ /* 0x000fe20000410000 */
[----:B------:R-:W-:Y:S02]  /*8250*/  FSETP.GE.FTZ.AND P2, PT, R109, RZ, PT ;  /* 0x000000ff6d00720b */ /* 0x000fe40003f56000 */
[----:B------:R-:W-:Y:S01]  /*8260*/  FSEL R4, R4, R174, P3 ;  /* 0x000000ae04047208 */ /* 0x000fe20001800000 */
[----:B------:R-:W-:Y:S01]  /*8270*/  FMUL.FTZ R5, R111, R5 ;  /* 0x000000056f057220 */ /* 0x000fe20000410000 */
[----:B------:R-:W-:Y:S02]  /*8280*/  FSETP.GE.FTZ.AND P3, PT, R216, RZ, PT ;  /* 0x000000ffd800720b */ /* 0x000fe40003f76000 */
[----:B------:R-:W-:Y:S01]  /*8290*/  FSETP.GE.FTZ.AND P0, PT, R213, RZ, PT ;  /* 0x000000ffd500720b */ /* 0x000fe20003f16000 */
[----:B------:R-:W-:Y:S01]  /*82a0*/  FMUL.FTZ R4, R210, R4 ;  /* 0x00000004d2047220 */ /* 0x000fe20000410000 */
[----:B------:R-:W-:Y:S01]  /*82b0*/  FSEL R64, R64, R176, P3 ;  /* 0x000000b040407208 */ /* 0x000fe20001800000 */
[----:B------:R-:W-:Y:S01]  /*82c0*/  @P1 FADD.FTZ R176, -R176, R65 ;  /* 0x00000041b0b01221 */ /* 0x000fe20000010100 */
[----:B------:R-:W-:Y:S02]  /*82d0*/  PLOP3.LUT P1, PT, PT, PT, UP2, 0x80, 0x0 ;  /* 0x000000000000781c */ /* 0x000fe40003f2f028 */
[----:B------:R-:W-:Y:S01]  /*82e0*/  F2FP.F16.F32.PACK_AB R13, R13, R9 ;  /* 0x000000090d0d723e */ /* 0x000fe200000000ff */
[----:B------:R-:W-:Y:S01]  /*82f0*/  @P2 FADD.FTZ R174, -R174, R61 ;  /* 0x0000003daeae2221 */ /* 0x000fe20000010100 */
[----:B------:R-:W-:Y:S01]  /*8300*/  FSETP.GE.FTZ.AND P2, PT, R193, RZ, PT ;  /* 0x000000ffc100720b */ /* 0x000fe20003f56000 */
[----:B------:R-:W-:Y:S01]  /*8310*/  FMUL.FTZ R64, R216, R64 ;  /* 0x00000040d8407220 */ /* 0x000fe20000410000 */
[----:B------:R-:W-:Y:S01]  /*8320*/  F2FP.F16.F32.PACK_AB R104, R19, R18 ;  /* 0x000000121368723e */ /* 0x000fe200000000ff */
[----:B------:R-:W-:Y:S01]  /*8330*/  FMUL.FTZ R19, R121, R37 ;  /* 0x0000002579137220 */ /* 0x000fe20000410000 */
[----:B------:R-:W-:Y:S01]  /*8340*/  F2FP.F16.F32.PACK_AB R11, R11, R7 ;  /* 0x000000070b0b723e */ /* 0x000fe200000000ff */
[----:B------:R-:W-:Y:S01]  /*8350*/  FMUL.FTZ R18, R204, R39 ;  /* 0x00000027cc127220 */ /* 0x000fe20000410000 */
[----:B------:R-:W-:Y:S01]  /*8360*/  F2FP.F16.F32.PACK_AB R9, R5, R6 ;  /* 0x000000060509723e */ /* 0x000fe200000000ff */
[----:B------:R-:W-:Y:S01]  /*8370*/  FMUL.FTZ R7, R109, R174 ;  /* 0x000000ae6d077220 */ /* 0x000fe20000410000 */
[----:B------:R-:W-:Y:S01]  /*8380*/  FSEL R66, R66, R175, P2 ;  /* 0x000000af42427208 */ /* 0x000fe20001000000 */
[----:B------:R-:W-:Y:S01]  /*8390*/  FMUL.FTZ R6, R116, R173 ;  /* 0x000000ad74067220 */ /* 0x000fe20000410000 */
[----:B------:R-:W-:Y:S01]  /*83a0*/  F2FP.F16.F32.PACK_AB R20, R21, R20 ;  /* 0x000000141514723e */ /* 0x000fe200000000ff */
[----:B------:R-:W-:Y:S01]  /*83b0*/  @P0 FADD.FTZ R175, -R175, R67 ;  /* 0x00000043afaf0221 */ /* 0x000fe20000010100 */
[----:B------:R-:W-:Y:S01]  /*83c0*/  F2FP.F16.F32.PACK_AB R22, R23, R22 ;  /* 0x000000161716723e */ /* 0x000fe200000000ff */
        /* <DEDUP_REMOVED lines=25> */
[----:B------:R-:W-:Y:S02]  /*8560*/  VIADD R221, R221, UR9 ;  /* 0x00000009dddd7c36 */ /* 0x000fe40008000000 */
[----:B------:R-:W-:Y:S02]  /*8570*/  VIADD R236, R236, UR9 ;  /* 0x00000009ecec7c36 */ /* 0x000fe40008000000 */
[----:B------:R-:W-:Y:S01]  /*8580*/  VIADD R160, R160, UR9 ;  /* 0x00000009a0a07c36 */ /* 0x000fe20008000000 */
[----:B------:R3:W-:Y:S04]  /*8590*/  @P2 STS [R221], RZ ;  /* 0x000000ffdd002388 */ /* 0x0007e80000000800 */
[----:B------:R3:W-:Y:S04]  /*85a0*/  @P2 STS [R221+0x4], RZ ;  /* 0x000004ffdd002388 */ /* 0x0007e80000000800 */
[----:B------:R3:W-:Y:S04]  /*85b0*/  @P2 STS [R221+0x8], RZ ;  /* 0x000008ffdd002388 */ /* 0x0007e80000000800 */
[----:B------:R3:W-:Y:S01]  /*85c0*/  @P2 STS [R221+0xc], RZ ;  /* 0x00000cffdd002388 */ /* 0x0007e20000000800 */
[C---:B-1----:R-:W-:Y:S04]  /*85d0*/  LEA R0, -R21.reuse, RZ, 0x7 ;  /* 0x000000ff15007211 */ /* 0x042fe800078e39ff */
[C---:B------:R-:W-:Y:S04]  /*85e0*/  LEA R4, P0, R0.reuse, R232, 0x1 ;  /* 0x000000e800047211 */ /* 0x040fe800078008ff */
[----:B------:R-:W-:Y:S01]  /*85f0*/  LEA.HI.X.SX32 R0, R0, R233, 0x1, P0 ;  /* 0x000000e900007211 */ /* 0x000fe200000f0eff */
[----:B------:R-:W-:Y:S03]  /*8600*/  IMAD.MOV.U32 R232, RZ, RZ, R4 ;  /* 0x000000ffffe87224 */ /* 0x000fe600078e0004 */
[----:B------:R-:W-:Y:S02]  /*8610*/  MOV R233, R0 ;  /* 0x0000000000e97202 */ /* 0x000fe40000000f00 */
[C---:B------:R-:W-:Y:S03]  /*8620*/  @!P2 LEA R4, P0, R21.reuse, R232, 0x7 ;  /* 0x000000e81504a211 */ /* 0x040fe600078038ff */
        /* <DEDUP_REMOVED lines=14> */
.L_x_453:
[----:B------:R-:W-:Y:S01]  /*8710*/  STS [R223+0x8000], R126 ;  /* 0x0080007edf007388 */ /* 0x000fe20000000800 */
[----:B---3--:R-:W-:Y:S02]  /*8720*/  F2FP.F16.F32.PACK_AB R4, R176, R64 ;  /* 0x00000040b004723e */ /* 0x008fe400000000ff */
        /* <DEDUP_REMOVED lines=81> */
[----:B------:R-:W5:Y:S01]  /*8c40*/  LDSM.16.MT88.4 R28, [R2+0x17800] ;  /* 0x01780000021c783b */ /* 0x000f620000004200 */
        /* <DEDUP_REMOVED lines=8> */
[C---:B-----5:R-:W-:Y:S05]  /*8cd0*/  HMMA.16816.F32 R72, R28.reuse, R20, R72 ;  /* 0x000000141c48723c */ /* 0x060fea0000001848 */
        /* <DEDUP_REMOVED lines=41> */
.L_x_454:
[----:B------:R-:W-:Y:S01]  /*8f70*/  LDSM.16.M88.4 R16, [R162] ;  /* 0x00000000a210783b */ /* 0x000fe20000000200 */
[----:B--2---:R-:W-:Y:S01]  /*8f80*/  @P1 VIADD R4, R237, 0xffffff80 ;  /* 0xffffff80ed041836 */ /* 0x004fe20000000000 */
[----:B------:R-:W-:Y:S01]  /*8f90*/  @UP2 UIADD3 UR10, UP0, UR14, -0x200, URZ ;  /* 0xfffffe000e0a2890 */ /* 0x000fe2000ff1e03f */
[----:B------:R-:W-:Y:S01]  /*8fa0*/  IMAD.U32 R58, RZ, RZ, UR42 ;  /* 0x0000002aff3a7e24 */ /* 0x000fe2000f8e00ff */
[----:B------:R-:W1:Y:S01]  /*8fb0*/  LDSM.16.MT88.4 R20, [R0+0x6000] ;  /* 0x006000000014783b */ /* 0x000e620000004200 */
[----:B------:R-:W-:Y:S01]  /*8fc0*/  @P1 IMAD.WIDE R52, R4, R252, UR14 ;  /* 0x0000000e04341e25 */ /* 0x000fe2000f8e02fc */
[----:B------:R-:W-:Y:S02]  /*8fd0*/  @UP2 UIADD3.X UR9, UR15, -0x1, URZ, UP0, !UPT ;  /* 0xffffffff0f092890 */ /* 0x000fe400087fe43f */
[----:B------:R-:W2:Y:S01]  /*8fe0*/  LDSM.16.M88.4 R12, [R162+0x2000] ;  /* 0x00200000a20c783b */ /* 0x000ea20000000200 */
[----:B------:R-:W-:Y:S01]  /*8ff0*/  IMAD.U32 R57, RZ, RZ, UR41 ;  /* 0x00000029ff397e24 */ /* 0x000fe2000f8e00ff */
[----:B------:R-:W-:Y:S01]  /*9000*/  UISETP.GT.AND UP1, UPT, UR8, UR34, UPT ;  /* 0x000000220800728c */ /* 0x000fe2000bf24270 */
[----:B------:R-:W-:Y:S01]  /*9010*/  IMAD.U32 R56, RZ, RZ, UR40 ;  /* 0x00000028ff387e24 */ /* 0x000fe2000f8e00ff */
[----:B------:R-:W-:Y:S01]  /*9020*/  LDSM.16.M88.4 R24, [R169] ;  /* 0x00000000a918783b */ /* 0x000fe20000000200 */
[----:B------:R-:W-:Y:S01]  /*9030*/  IMAD.U32 R55, RZ, RZ, UR39 ;  /* 0x00000027ff377e24 */ /* 0x000fe2000f8e00ff */
[----:B------:R-:W-:Y:S01]  /*9040*/  @UP2 UMOV UR15, UR9 ;  /* 0x00000009000f2c82 */ /* 0x000fe20008000000 */
[----:B------:R-:W-:Y:S01]  /*9050*/  IMAD.U32 R54, RZ, RZ, UR38 ;  /* 0x00000026ff367e24 */ /* 0x000fe2000f8e00ff */
[----:B------:R-:W3:Y:S01]  /*9060*/  LDSM.16.MT88.4 R28, [R0+0x6400] ;  /* 0x00640000001c783b */ /* 0x000ee20000004200 */
[----:B------:R-:W-:Y:S01]  /*9070*/  ULOP3.LUT UR9, UR8, 0x1, URZ, 0xc0, !UPT ;  /* 0x0000000108097892 */ /* 0x000fe2000f8ec03f */
[----:B------:R-:W-:Y:S02]  /*9080*/  @UP2 UMOV UR14, UR10 ;  /* 0x0000000a000e2c82 */ /* 0x000fe40008000000 */
[----:B------:R-:W4:Y:S01]  /*9090*/  LDSM.16.M88.4 R32, [R172] ;  /* 0x00000000ac20783b */ /* 0x000f220000000200 */
[----:B------:R-:W-:Y:S02]  /*90a0*/  UISETP.NE.U32.AND UP0, UPT, UR9, 0x1, UPT ;  /* 0x000000010900788c */ /* 0x000fe4000bf05070 */
[----:B------:R-:W-:Y:S01]  /*90b0*/  UIADD3 UR8, UR8, -0x1, URZ ;  /* 0xffffffff08087890 */ /* 0x000fe2000fffe03f */
[----:B------:R-:W-:Y:S04]  /*90c0*/  LDSM.16.M88.4 R36, [R164] ;  /* 0x00000000a424783b */ /* 0x000fe80000000200 */
[----:B------:R-:W4:Y:S04]  /*90d0*/  LDSM.16.MT88.4 R40, [R0+0x6800] ;  /* 0x006800000028783b */ /* 0x000f280000004200 */
[----:B------:R-:W4:Y:S04]  /*90e0*/  LDSM.16.M88.4 R44, [R164+0x2000] ;  /* 0x00200000a42c783b */ /* 0x000f280000000200 */
[----:B------:R-:W-:Y:S04]  /*90f0*/  LDSM.16.M88.4 R48, [R163+0x2000] ;  /* 0x00200000a330783b */ /* 0x000fe80000000200 */
[----:B------:R-:W5:Y:S01]  /*9100*/  @P1 LDG.E R243, desc[UR12][R52.64] ;  /* 0x0000000c34f31981 */ /* 0x000f62000c1e1900 */
[-C--:B-1----:R-:W-:Y:S03]  /*9110*/  HMMA.16816.F32 R4, R16, R20.reuse, RZ ;  /* 0x000000141004723c */ /* 0x082fe600000018ff */
[----:B------:R-:W5:Y:S04]  /*9120*/  @P1 LDG.E R244, desc[UR12][R52.64+0x20] ;  /* 0x0000200c34f41981 */ /* 0x000f68000c1e1900 */
[----:B------:R-:W5:Y:S01]  /*9130*/  @P1 LDG.E R241, desc[UR12][R52.64+0x100] ;  /* 0x0001000c34f11981 */ /* 0x000f62000c1e1900 */
[C---:B--2---:R-:W-:Y:S03]  /*9140*/  HMMA.16816.F32 R8, R12.reuse, R20, RZ ;  /* 0x000000140c08723c */ /* 0x044fe600000018ff */
[----:B------:R1:W5:Y:S03]  /*9150*/  @P1 LDG.E R242, desc[UR12][R52.64+0x120] ;  /* 0x0001200c34f21981 */ /* 0x000366000c1e1900 */
[-C--:B------:R-:W-:Y:S06]  /*9160*/  HMMA.16816.F32 R12, R12, R22.reuse, RZ ;  /* 0x000000160c0c723c */ /* 0x080fec00000018ff */
[----:B------:R-:W-:Y:S01]  /*9170*/  HMMA.16816.F32 R16, R16, R22, RZ ;  /* 0x000000161010723c */ /* 0x000fe200000018ff */
[----:B------:R-:W-:Y:S05]  /*9180*/  LDSM.16.M88.4 R20, [R163] ;  /* 0x00000000a314783b */ /* 0x000fea0000000200 */
[-C--:B---3--:R-:W-:Y:S06]  /*9190*/  HMMA.16816.F32 R4, R24, R28.reuse, R4 ;  /* 0x0000001c1804723c */ /* 0x088fec0000001804 */
[C---:B----4-:R-:W-:Y:S01]  /*91a0*/  HMMA.16816.F32 R8, R32.reuse, R28, R8 ;  /* 0x0000001c2008723c */ /* 0x050fe20000001808 */
[----:B-1----:R-:W-:Y:S05]  /*91b0*/  IMAD.U32 R53, RZ, RZ, UR37 ;  /* 0x00000025ff357e24 */ /* 0x002fea000f8e00ff */
[-C--:B------:R-:W-:Y:S01]  /*91c0*/  HMMA.16816.F32 R12, R32, R30.reuse, R12 ;  /* 0x0000001e200c723c */ /* 0x080fe2000000180c */
[----:B------:R-:W1:Y:S01]  /*91d0*/  LDSM.16.MT88.4 R32, [R0+0x6c00] ;  /* 0x006c00000020783b */ /* 0x000e620000004200 */
[----:B------:R-:W-:Y:S04]  /*91e0*/  MOV R52, UR35 ;  /* 0x0000002300347c02 */ /* 0x000fe80008000f00 */
[----:B------:R-:W-:Y:S01]  /*91f0*/  HMMA.16816.F32 R16, R24, R30, R16 ;  /* 0x0000001e1810723c */ /* 0x000fe20000001810 */
[----:B------:R-:W-:Y:S04]  /*9200*/  LDSM.16.M88.4 R24, [R162+0x4000] ;  /* 0x00400000a218783b */ /* 0x000fe80000000200 */
[----:B------:R-:W2:Y:S01]  /*9210*/  LDSM.16.MT88.4 R28, [R0+0x7000] ;  /* 0x00700000001c783b */ /* 0x000ea20000004200 */
[-C--:B------:R-:W-:Y:S06]  /*9220*/  HMMA.16816.F32 R4, R36, R40.reuse, R4 ;  /* 0x000000282404723c */ /* 0x080fec0000001804 */
[C---:B------:R-:W-:Y:S06]  /*9230*/  HMMA.16816.F32 R8, R44.reuse, R40, R8 ;  /* 0x000000282c08723c */ /* 0x040fec0000001808 */
[-C--:B------:R-:W-:Y:S01]  /*9240*/  HMMA.16816.F32 R12, R44, R42.reuse, R12 ;  /* 0x0000002a2c0c723c */ /* 0x080fe2000000180c */
[----:B------:R-:W3:Y:S05]  /*9250*/  LDSM.16.M88.4 R44, [R162+0x6000] ;  /* 0x00600000a22c783b */ /* 0x000eea0000000200 */
[----:B------:R-:W-:Y:S01]  /*9260*/  HMMA.16816.F32 R16, R36, R42, R16 ;  /* 0x0000002a2410723c */ /* 0x000fe20000001810 */
[----:B------:R-:W-:Y:S04]  /*9270*/  LDSM.16.M88.4 R36, [R171] ;  /* 0x00000000ab24783b */ /* 0x000fe80000000200 */
[----:B------:R-:W4:Y:S01]  /*9280*/  LDSM.16.MT88.4 R40, [R0+0x7400] ;  /* 0x007400000028783b */ /* 0x000f220000004200 */
[-C--:B-1----:R-:W-:Y:S06]  /*9290*/  HMMA.16816.F32 R4, R20, R32.reuse, R4 ;  /* 0x000000201404723c */ /* 0x082fec0000001804 */
[C---:B------:R-:W-:Y:S06]  /*92a0*/  HMMA.16816.F32 R8, R48.reuse, R32, R8 ;  /* 0x000000203008723c */ /* 0x040fec0000001808 */
[-C--:B------:R-:W-:Y:S01]  /*92b0*/  HMMA.16816.F32 R12, R48, R34.reuse, R12 ;  /* 0x00000022300c723c */ /* 0x080fe2000000180c */
[----:B------:R-:W1:Y:S05]  /*92c0*/  LDSM.16.M88.4 R48, [R170] ;  /* 0x00000000aa30783b */ /* 0x000e6a0000000200 */
[----:B------:R-:W-:Y:S01]  /*92d0*/  HMMA.16816.F32 R16, R20, R34, R16 ;  /* 0x000000221410723c */ /* 0x000fe20000001810 */
[----:B------:R-:W-:Y:S04]  /*92e0*/  LDSM.16.M88.4 R20, [R164+0x4000] ;  /* 0x00400000a414783b */ /* 0x000fe80000000200 */
[----:B------:R-:W1:Y:S01]  /*92f0*/  LDSM.16.MT88.4 R32, [R0+0x7800] ;  /* 0x007800000020783b */ /* 0x000e620000004200 */
[-C--:B--2---:R-:W-:Y:S06]  /*9300*/  HMMA.16816.F32 R4, R24, R28.reuse, R4 ;  /* 0x0000001c1804723c */ /* 0x084fec0000001804 */
[C---:B---3--:R-:W-:Y:S06]  /*9310*/  HMMA.16816.F32 R8, R44.reuse, R28, R8 ;  /* 0x0000001c2c08723c */ /* 0x048fec0000001808 */
[-C--:B------:R-:W-:Y:S01]  /*9320*/  HMMA.16816.F32 R12, R44, R30.reuse, R12 ;  /* 0x0000001e2c0c723c */ /* 0x080fe2000000180c */
[----:B------:R-:W2:Y:S05]  /*9330*/  LDSM.16.M88.4 R44, [R164+0x6000] ;  /* 0x00600000a42c783b */ /* 0x000eaa0000000200 */
[----:B------:R-:W-:Y:S01]  /*9340*/  HMMA.16816.F32 R16, R24, R30, R16 ;  /* 0x0000001e1810723c */ /* 0x000fe20000001810 */
[----:B------:R3:W-:Y:S04]  /*9350*/  LDSM.16.MT88.4 R28, [R0+0x7c00] ;  /* 0x007c0000001c783b */ /* 0x0007e80000004200 */
[----:B------:R-:W2:Y:S01]  /*9360*/  LDSM.16.M88.4 R24, [R163+0x4000] ;  /* 0x00400000a318783b */ /* 0x000ea20000000200 */
[-C--:B----4-:R-:W-:Y:S06]  /*9370*/  HMMA.16816.F32 R4, R36, R40.reuse, R4 ;  /* 0x000000282404723c */ /* 0x090fec0000001804 */
[C---:B-1----:R-:W-:Y:S06]  /*9380*/  HMMA.16816.F32 R8, R48.reuse, R40, R8 ;  /* 0x000000283008723c */ /* 0x042fec0000001808 */
[-C--:B------:R-:W-:Y:S01]  /*9390*/  HMMA.16816.F32 R12, R48, R42.reuse, R12 ;  /* 0x0000002a300c723c */ /* 0x080fe2000000180c */
[----:B------:R-:W1:Y:S01]  /*93a0*/  LDSM.16.M88.4 R48, [R163+0x6000] ;  /* 0x00600000a330783b */ /* 0x000e620000000200 */
[----:B------:R-:W-:Y:S04]  /*93b0*/  IMAD.U32 R40, RZ, RZ, UR45 ;  /* 0x0000002dff287e24 */ /* 0x000fe8000f8e00ff */
[----:B------:R-:W-:Y:S01]  /*93c0*/  HMMA.16816.F32 R16, R36, R42, R16 ;  /* 0x0000002a2410723c */ /* 0x000fe20000001810 */
[----:B---3--:R-:W-:Y:S05]  /*93d0*/  IMAD.U32 R0, RZ, RZ, UR36 ;  /* 0x00000024ff007e24 */ /* 0x008fea000f8e00ff */
[-C--:B------:R-:W-:Y:S01]  /*93e0*/  HMMA.16816.F32 R4, R20, R32.reuse, R4 ;  /* 0x000000201404723c */ /* 0x080fe20000001804 */
[----:B------:R-:W-:Y:S01]  /*93f0*/  IMAD.U32 R42, RZ, RZ, UR46 ;  /* 0x0000002eff2a7e24 */ /* 0x000fe2000f8e00ff */
[----:B------:R-:W-:Y:S03]  /*9400*/  MOV R38, UR44 ;  /* 0x0000002c00267c02 */ /* 0x000fe60008000f00 */
[----:B------:R-:W-:Y:S01]  /*9410*/  IMAD.U32 R36, RZ, RZ, UR43 ;  /* 0x0000002bff247e24 */ /* 0x000fe2000f8e00ff */
[C---:B--2---:R-:W-:Y:S06]  /*9420*/  HMMA.16816.F32 R8, R44.reuse, R32, R8 ;  /* 0x000000202c08723c */ /* 0x044fec0000001808 */
[-C--:B------:R-:W-:Y:S01]  /*9430*/  HMMA.16816.F32 R12, R44, R34.reuse, R12 ;  /* 0x000000222c0c723c */ /* 0x080fe2000000180c */
[----:B------:R-:W-:Y:S01]  /*9440*/  IMAD.U32 R32, RZ, RZ, UR41 ;  /* 0x00000029ff207e24 */ /* 0x000fe2000f8e00ff */
[----:B------:R-:W-:Y:S04]  /*9450*/  MOV R33, UR35 ;  /* 0x0000002300217c02 */ /* 0x000fe80008000f00 */
        /* <DEDUP_REMOVED lines=10> */
[----:B------:R-:W-:Y:S04]  /*9500*/  IMAD.U32 R34, RZ, RZ, UR42 ;  /* 0x0000002aff227e24 */ /* 0x000fe8000f8e00ff */
[----:B------:R-:W-:Y:S01]  /*9510*/  LEA.HI.X.SX32 R177, R0, R239, 0x2, P0 ;  /* 0x000000ef00b17211 */ /* 0x000fe200000f16ff */
[----:B------:R-:W-:Y:S01]  /*9520*/  HMMA.16816.F32 R16, R24, R30, R16 ;  /* 0x0000001e1810723c */ /* 0x000fe20000001810 */
[----:B------:R-:W-:Y:S04]  /*9530*/  IMAD.U32 R50, RZ, RZ, UR50 ;  /* 0x00000032ff327e24 */ /* 0x000fe8000f8e00ff */
[----:B------:R-:W-:Y:S02]  /*9540*/  IMAD.MOV.U32 R20, RZ, RZ, R178 ;  /* 0x000000ffff147224 */ /* 0x000fe400078e00b2 */
[----:B------:R-:W-:Y:S01]  /*9550*/  IMAD.MOV.U32 R21, RZ, RZ, R177 ;  /* 0x000000ffff157224 */ /* 0x000fe200078e00b1 */
[----:B------:R-:W-:Y:S03]  /*9560*/  MOV R30, UR40 ;  /* 0x00000028001e7c02 */ /* 0x000fe60008000f00 */
[----:B------:R-:W-:Y:S01]  /*9570*/  IMAD.U32 R48, RZ, RZ, UR49 ;  /* 0x00000031ff307e24 */ /* 0x000fe2000f8e00ff */
[-C--:B------:R-:W-:Y:S01]  /*9580*/  LEA R50, P0, R50, R20.reuse, 0x2 ;  /* 0x0000001432327211 */ /* 0x080fe200078010ff */
[----:B------:R-:W-:Y:S01]  /*9590*/  IMAD.U32 R0, RZ, RZ, UR50 ;  /* 0x00000032ff007e24 */ /* 0x000fe2000f8e00ff */
[----:B------:R-:W-:Y:S01]  /*95a0*/  REDG.E.ADD.F32.FTZ.RN.STRONG.GPU desc[UR12][R20.64], R4 ;  /* 0x00000004140079a6 */ /* 0x000fe2000c10f38c */
[-C--:B------:R-:W-:Y:S01]  /*95b0*/  LEA R46, P5, R46, R20.reuse, 0x2 ;  /* 0x000000142e2e7211 */ /* 0x080fe200078a10ff */
[----:B------:R-:W-:Y:S01]  /*95c0*/  IMAD.U32 R24, RZ, RZ, UR47 ;  /* 0x0000002fff187e24 */ /* 0x000fe2000f8e00ff */
[-C--:B------:R-:W-:Y:S01]  /*95d0*/  LEA R48, P6, R48, R20.reuse, 0x2 ;  /* 0x0000001430307211 */ /* 0x080fe200078c10ff */
[----:B------:R-:W-:Y:S01]  /*95e0*/  IMAD.U32 R25, RZ, RZ, UR46 ;  /* 0x0000002eff197e24 */ /* 0x000fe2000f8e00ff */
[-C--:B------:R-:W-:Y:S01]  /*95f0*/  LEA.HI.X.SX32 R51, R0, R21.reuse, 0x2, P0 ;  /* 0x0000001500337211 */ /* 0x080fe200000f16ff */
[----:B------:R-:W-:Y:S01]  /*9600*/  IMAD.U32 R27, RZ, RZ, UR45 ;  /* 0x0000002dff1b7e24 */ /* 0x000fe2000f8e00ff */
[-C--:B------:R-:W-:Y:S01]  /*9610*/  LEA.HI.X.SX32 R49, R22, R21.reuse, 0x2, P6 ;  /* 0x0000001516317211 */ /* 0x080fe200030f16ff */
[----:B------:R-:W-:Y:S01]  /*9620*/  IMAD.U32 R31, RZ, RZ, UR44 ;  /* 0x0000002cff1f7e24 */ /* 0x000fe2000f8e00ff */
        /* <DEDUP_REMOVED lines=19> */
[----:B------:R-:W-:Y:S01]  /*9760*/  VIADD R0, R3, 0xffffe000 ;  /* 0xffffe00003007836 */ /* 0x000fe20000000000 */
[-C--:B------:R-:W-:Y:S01]  /*9770*/  LEA R34, P6, R34, R20.reuse, 0x2 ;  /* 0x0000001422227211 */ /* 0x080fe200078c10ff */
[----:B------:R-:W-:Y:S01]  /*9780*/  REDG.E.ADD.F32.FTZ.RN.STRONG.GPU desc[UR12][R40.64], R10 ;  /* 0x0000000a280079a6 */ /* 0x000fe2000c10f38c */
[-C--:B------:R-:W-:Y:S02]  /*9790*/  LEA.HI.X.SX32 R37, R35, R21.reuse, 0x2, P0 ;  /* 0x0000001523257211 */ /* 0x080fe400000f16ff */
[-C--:B------:R-:W-:Y:S01]  /*97a0*/  LEA R32, P5, R32, R20.reuse, 0x2 ;  /* 0x0000001420207211 */ /* 0x080fe200078a10ff */
        /* <DEDUP_REMOVED lines=11> */
[----:B------:R-:W-:Y:S01]  /*9860*/  LEA R26, P2, R26, R20, 0x2 ;  /* 0x000000141a1a7211 */ /* 0x000fe200078410ff */
[----:B------:R-:W-:Y:S01]  /*9870*/  REDG.E.ADD.F32.FTZ.RN.STRONG.GPU desc[UR12][R30.64], R19 ;  /* 0x000000131e0079a6 */ /* 0x000fe2000c10f38c */
[-C--:B------:R-:W-:Y:S02]  /*9880*/  LEA.HI.X.SX32 R29, R55, R21.reuse, 0x2, P3 ;  /* 0x00000015371d7211 */ /* 0x080fe400018f16ff */
[-C--:B------:R-:W-:Y:S01]  /*9890*/  LEA.HI.X.SX32 R27, R54, R21.reuse, 0x2, P2 ;  /* 0x00000015361b7211 */ /* 0x080fe200010f16ff */
[----:B------:R-:W-:Y:S01]  /*98a0*/  LDSM.16.MT88.4 R4, [R2+0x8000] ;  /* 0x008000000204783b */ /* 0x000fe20000004200 */
        /* <DEDUP_REMOVED lines=57> */
[----:B------:R2:W3:Y:S01]  /*9c40*/  LDSM.16.MT88.4 R20, [R3+0x1c00] ;  /* 0x001c00000314783b */ /* 0x0004e20000004200 */
[-C--:B-1----:R-:W-:Y:S06]  /*9c50*/  HMMA.16816.F32 R84, R4, R8.reuse, R84 ;  /* 0x000000080454723c */ /* 0x082fec0000001854 */
[C---:B------:R-:W-:Y:S05]  /*9c60*/  HMMA.16816.F32 R88, R12.reuse, R8, R88 ;  /* 0x000000080c58723c */ /* 0x040fea0000001858 */
[----:B--2---:R-:W-:Y:S01]  /*9c70*/  IMAD.MOV.U32 R3, RZ, RZ, R0 ;  /* 0x000000ffff037224 */ /* 0x004fe200078e0000 */
[-C--:B------:R-:W-:Y:S06]  /*9c80*/  HMMA.16816.F32 R92, R12, R10.reuse, R92 ;  /* 0x0000000a0c5c723c */ /* 0x080fec000000185c */
[----:B------:R-:W-:Y:S06]  /*9c90*/  HMMA.16816.F32 R96, R4, R10, R96 ;  /* 0x0000000a0460723c */ /* 0x000fec0000001860 */
[-C--:B---3--:R-:W-:Y:S06]  /*9ca0*/  HMMA.16816.F32 R84, R16, R20.reuse, R84 ;  /* 0x000000141054723c */ /* 0x088fec0000001854 */
[C---:B------:R-:W-:Y:S06]  /*9cb0*/  HMMA.16816.F32 R88, R24.reuse, R20, R88 ;  /* 0x000000141858723c */ /* 0x040fec0000001858 */
        /* <DEDUP_REMOVED lines=95> */
.L_x_456:
        /* <DEDUP_REMOVED lines=19> */
.L_x_457:
        /* <DEDUP_REMOVED lines=40> */
.L_x_459:
[----:B------:R-:W-:Y:S05]  /*a660*/  BSYNC B0 ;  /* 0x0000000000007941 */ /* 0x000fea0003800000 */
.L_x_458:
        /* <DEDUP_REMOVED lines=13> */
.L_x_461:
[----:B------:R-:W-:Y:S05]  /*a740*/  BSYNC B0 ;  /* 0x0000000000007941 */ /* 0x000fea0003800000 */
.L_x_460:
        /* <DEDUP_REMOVED lines=27> */
.L_x_463:
[----:B------:R-:W-:Y:S05]  /*a900*/  BSYNC B0 ;  /* 0x0000000000007941 */ /* 0x000fea0003800000 */
.L_x_462:
        /* <DEDUP_REMOVED lines=13> */
.L_x_434:
[----:B------:R-:W-:Y:S05]  /*a9e0*/  BSYNC B1 ;  /* 0x0000000000017941 */ /* 0x000fea0003800000 */
.L_x_420:
        /* <DEDUP_REMOVED lines=11> */
.L_x_464:
[----:B------:R-:W-:Y:S05]  /*aaa0*/  EXIT ;  /* 0x000000000000794d */ /* 0x000fea0003800000 */
.L_x_466:
        /* <DEDUP_REMOVED lines=13> */
.L_x_1340:


//--------------------- .text._ZN5flash44flash_bwd_dq_dk_dv_loop_seqk_parallel_kernelI23Flash_bwd_kernel_traitsILi32ELi128ELi128ELi8ELi4ELi4ELi4ELb1ELb0EN7cutlass6half_tE19Flash_kernel_traitsILi32ELi128ELi128ELi8ES3_EELb0ELb0ELb1ELb0ELb0ELb0ELb1EEEvNS_16Flash_bwd_paramsE --------------------------
	.section	.text._ZN5flash44flash_bwd_dq_dk_dv_loop_seqk_parallel_kernelI23Flash_bwd_kernel_traitsILi32ELi128ELi128ELi8ELi4ELi4ELi4ELb1ELb0EN7cutlass6half_tE19Flash_kernel_traitsILi32ELi128ELi128ELi8ES3_EELb0ELb0ELb1ELb0ELb0ELb0ELb1EEEvNS_16Flash_bwd_paramsE,"ax",@progbits
	.align	128
        .global         _ZN5flash44flash_bwd_dq_dk_dv_loop_seqk_parallel_kernelI23Flash_bwd_kernel_traitsILi32ELi128ELi128ELi8ELi4ELi4ELi4ELb1ELb0EN7cutlass6half_tE19Flash_kernel_traitsILi32ELi128ELi128ELi8ES3_EELb0ELb0ELb1ELb0ELb0ELb0ELb1EEEvNS_16Flash_bwd_paramsE
        .type           _ZN5flash44flash_bwd_dq_dk_dv_loop_seqk_parallel_kernelI23Flash_bwd_kernel_traitsILi32ELi128ELi128ELi8ELi4ELi4ELi4ELb1ELb0EN7cutlass6half_tE19Flash_kernel_traitsILi32ELi128ELi128ELi8ES3_EELb0ELb0ELb1ELb0ELb0ELb0ELb1EEEvNS_16Flash_bwd_paramsE,@function
        .size           _ZN5flash44flash_bwd_dq_dk_dv_loop_seqk_parallel_kernelI23Flash_bwd_kernel_traitsILi32ELi128ELi128ELi8ELi4ELi4ELi4ELb1ELb0EN7cutlass6half_tE19Flash_kernel_traitsILi32ELi128ELi128ELi8ES3_EELb0ELb0ELb1ELb0ELb0ELb0ELb1EEEvNS_16Flash_bwd_paramsE,(.L_x_1341 - _ZN5flash44flash_bwd_dq_dk_dv_loop_seqk_parallel_kernelI23Flash_bwd_kernel_traitsILi32ELi128ELi128ELi8ELi4ELi4ELi4ELb1ELb0EN7cutlass6half_tE19Flash_kernel_traitsILi32ELi128ELi128ELi8ES3_EELb0ELb0ELb1ELb0ELb0ELb0ELb1EEEvNS_16Flash_bwd_paramsE)
        .other          _ZN5flash44flash_bwd_dq_dk_dv_loop_seqk_parallel_kernelI23Flash_bwd_kernel_traitsILi32ELi128ELi128ELi8ELi4ELi4ELi4ELb1ELb0EN7cutlass6half_tE19Flash_kernel_traitsILi32ELi128ELi128ELi8ES3_EELb0ELb0ELb1ELb0ELb0ELb0ELb1EEEvNS_16Flash_bwd_paramsE,@"STO_CUDA_ENTRY STV_DEFAULT"
_ZN5flash44flash_bwd_dq_dk_dv_loop_seqk_parallel_kernelI23Flash_bwd_kernel_traitsILi32ELi128ELi128ELi8ELi4ELi4ELi4ELb1ELb0EN7cutlass6half_tE19Flash_kernel_traitsILi32ELi128ELi128ELi8ES3_EELb0ELb0ELb1ELb0ELb0ELb0ELb1EEEvNS_16Flash_bwd_paramsE:
.text._ZN5flash44flash_bwd_dq_dk_dv_loop_seqk_parallel_kernelI23Flash_bwd_kernel_traitsILi32ELi128ELi128ELi8ELi4ELi4ELi4ELb1ELb0EN7cutlass6half_tE19Flash_kernel_traitsILi32ELi128ELi128ELi8ES3_EELb0ELb0ELb1ELb0ELb0ELb0ELb1EEEvNS_16Flash_bwd_paramsE:
        /* <DEDUP_REMOVED lines=12> */
[----:B------:R-:W2:Y:S01]  /*00c0*/  S2UR UR48, SR_CTAID.Y ;  /* 0x00000000003079c3 */ /* 0x000ea20000002600 */
[----:B------:R-:W-:Y:S01]  /*00d0*/  UMOV UR5, 0x400 ;  /* 0x0000040000057882 */ /* 0x000fe20000000000 */
[----:B------:R-:W-:Y:S01]  /*00e0*/  IMAD.MOV.U32 R158, RZ, RZ, 0x20 ;  /* 0x00000020ff9e7424 */ /* 0x000fe200078e00ff */
[----:B------:R-:W-:Y:S01]  /*00f0*/  ULDC.64 UR14, c[0x0][0x208] ;  /* 0x00008200000e7ab9 */ /* 0x000fe20000000a00 */
[----:B------:R-:W-:Y:S01]  /*0100*/  IMAD.MOV.U32 R230, RZ, RZ, -0x10 ;  /* 0xfffffff0ffe67424 */ /* 0x000fe200078e00ff */
[----:B------:R-:W-:Y:S01]  /*0110*/  ULDC UR60, c[0x0][0x394] ;  /* 0x0000e500003c7ab9 */ /* 0x000fe20000000800 */
[----:B------:R-:W-:Y:S01]  /*0120*/  IMAD.MOV.U32 R152, RZ, RZ, 0x40 ;  /* 0x00000040ff987424 */ /* 0x000fe200078e00ff */
[----:B------:R-:W-:Y:S01]  /*0130*/  UMOV UR61, 0xffffe000 ;  /* 0xffffe000003d7882 */ /* 0x000fe20000000000 */
[----:B------:R-:W-:Y:S08]  /*0140*/  S2UR UR57, SR_CTAID.Z ;  /* 0x00000000003979c3 */ /* 0x000ff00000002700 */
[----:B------:R-:W3:Y:S01]  /*0150*/  S2UR UR4, SR_CgaCtaId ;  /* 0x00000000000479c3 */ /* 0x000ee20000008800 */
[----:B--2---:R-:W-:Y:S01]  /*0160*/  USHF.L.U32 UR6, UR48, 0x7, URZ ;  /* 0x0000000730067899 */ /* 0x004fe2000800063f */
[----:B-1----:R-:W-:-:S04]  /*0170*/  SHF.R.S32.HI R10, RZ, 0x1f, R20 ;  /* 0x0000001fff0a7819 */ /* 0x002fc80000011414 */
[CC--:B------:R-:W-:Y:S02]  /*0180*/  LEA.HI R8, R10.reuse, R20.reuse, RZ, 0x5 ;  /* 0x000000140a087211 */ /* 0x0c0fe400078f28ff */
[-C--:B------:R-:W-:Y:S02]  /*0190*/  LEA.HI R11, R10, R20.reuse, RZ, 0x4 ;  /* 0x000000140a0b7211 */ /* 0x080fe400078f20ff */
[----:B------:R-:W-:Y:S01]  /*01a0*/  LOP3.LUT R0, R8, 0xffffffe0, RZ, 0xc0, !PT ;  /* 0xffffffe008007812 */ /* 0x000fe200078ec0ff */
[----:B---3--:R-:W-:Y:S01]  /*01b0*/  ULEA UR4, UR4, UR5, 0x18 ;  /* 0x0000000504047291 */ /* 0x008fe2000f8ec03f */
[----:B------:R-:W-:Y:S01]  /*01c0*/  SHF.R.S32.HI R7, RZ, 0x4, R11 ;  /* 0x00000004ff077819 */ /* 0x000fe2000001140b */
[----:B------:R-:W-:Y:S01]  /*01d0*/  USHF.R.S32.HI UR5, URZ, 0x1f, UR57 ;  /* 0x0000001f3f057899 */ /* 0x000fe20008011439 */
[----:B------:R-:W-:Y:S01]  /*01e0*/  LEA.HI R6, R10, R20, RZ, 0x2 ;  /* 0x000000140a067211 */ /* 0x000fe200078f10ff */
[----:B------:R-:W-:Y:S01]  /*01f0*/  IMAD.IADD R0, R20, 0x1, -R0 ;  /* 0x0000000114007824 */ /* 0x000fe200078e0a00 */
[----:B------:R-:W-:Y:S01]  /*0200*/  LEA.HI R5, R11, R7, RZ, 0x1 ;  /* 0x000000070b057211 */ /* 0x000fe200078f08ff */
[----:B------:R-:W-:Y:S01]  /*0210*/  IMAD.U32 R155, RZ, RZ, UR4 ;  /* 0x00000004ff9b7e24 */ /* 0x000fe2000f8e00ff */
[----:B------:R-:W-:-:S02]  /*0220*/  SHF.R.S32.HI R9, RZ, 0x2, R6 ;  /* 0x00000002ff097819 */ /* 0x000fc40000011406 */
[----:B------:R-:W-:Y:S02]  /*0230*/  SHF.R.S32.HI R2, RZ, 0x1f, R0 ;  /* 0x0000001fff027819 */ /* 0x000fe40000011400 */
[----:B------:R-:W-:Y:S02]  /*0240*/  SHF.R.S32.HI R4, RZ, 0x1f, R6 ;  /* 0x0000001fff047819 */ /* 0x000fe40000011406 */
[----:B------:R-:W-:Y:S02]  /*0250*/  LEA.HI R19, R2, R0, RZ, 0x2 ;  /* 0x0000000002137211 */ /* 0x000fe400078f10ff */
[----:B------:R-:W-:Y:S02]  /*0260*/  LOP3.LUT R0, R5, 0xfffffffe, RZ, 0xc0, !PT ;  /* 0xfffffffe05007812 */ /* 0x000fe400078ec0ff */
[--C-:B------:R-:W-:Y:S02]  /*0270*/  SHF.R.S32.HI R3, RZ, 0x5, R8.reuse ;  /* 0x00000005ff037819 */ /* 0x100fe40000011408 */
[----:B------:R-:W-:Y:S01]  /*0280*/  SHF.R.S32.HI R2, RZ, 0x1f, R8 ;  /* 0x0000001fff027819 */ /* 0x000fe20000011408 */
[----:B------:R-:W-:Y:S01]  /*0290*/  IMAD.IADD R16, R7, 0x1, -R0 ;  /* 0x0000000107107824 */ /* 0x000fe200078e0a00 */
[----:B------:R-:W-:-:S02]  /*02a0*/  LEA.HI R5, R6, R9, RZ, 0x1 ;  /* 0x0000000906057211 */ /* 0x000fc400078f08ff */
[----:B------:R-:W-:Y:S02]  /*02b0*/  LEA.HI R4, R4, R9, RZ, 0x3 ;  /* 0x0000000904047211 */ /* 0x000fe400078f18ff */
[----:B------:R-:W-:Y:S02]  /*02c0*/  LEA.HI R0, R2, R3, RZ, 0x2 ;  /* 0x0000000302007211 */ /* 0x000fe400078f10ff */
[----:B------:R-:W-:Y:S02]  /*02d0*/  LOP3.LUT R2, R5, 0x7fffffe, RZ, 0xc0, !PT ;  /* 0x07fffffe05027812 */ /* 0x000fe400078ec0ff */
[----:B------:R-:W-:Y:S02]  /*02e0*/  LOP3.LUT R4, R4, 0xfffffff8, RZ, 0xc0, !PT ;  /* 0xfffffff804047812 */ /* 0x000fe400078ec0ff */
        /* <DEDUP_REMOVED lines=57> */
[----:B------:R-:W-:Y:S01]  /*0680*/  SEL R150, R158, 0xffffffe0, !P0 ;  /* 0xffffffe09e967807 */ /* 0x000fe20004000000 */
        /* <DEDUP_REMOVED lines=10> */
[--C-:B------:R-:W-:Y:S01]  /*0730*/  IMAD R151, R4, 0x200, R2.reuse ;  /* 0x0000020004977824 */ /* 0x100fe200078e0202 */
[----:B------:R-:W-:Y:S01]  /*0740*/  IADD3 R13, R3, R13, R2 ;  /* 0x0000000d030d7210 */ /* 0x000fe20007ffe002 */
[----:B------:R-:W-:Y:S01]  /*0750*/  STL [R1+0x28], R11 ;  /* 0x0000280b01007387 */ /* 0x000fe20000100800 */
        /* <DEDUP_REMOVED lines=13> */
[----:B------:R-:W-:Y:S01]  /*0830*/  LOP3.LUT R7, R0, 0x8, RZ, 0xc0, !PT ;  /* 0x0000000800077812 */ /* 0x000fe200078ec0ff */
[----:B------:R-:W-:Y:S01]  /*0840*/  IMAD R3, R16, 0x200, R3 ;  /* 0x0000020010037824 */ /* 0x000fe200078e0203 */
[----:B------:R-:W-:Y:S01]  /*0850*/  SHF.R.S32.HI R0, RZ, 0x1, R9 ;  /* 0x00000001ff007819 */ /* 0x000fe20000011409 */
[----:B------:R-:W-:Y:S01]  /*0860*/  IMAD R2, R10, 0x40, R2 ;  /* 0x000000400a027824 */ /* 0x000fe200078e0202 */
[----:B------:R-:W-:Y:S01]  /*0870*/  R2P PR, R15, 0x6 ;  /* 0x000000060f007804 */ /* 0x000fe20000000000 */
[----:B------:R-:W-:Y:S01]  /*0880*/  IMAD.SHL.U32 R10, R16, 0x10, RZ ;  /* 0x00000010100a7824 */ /* 0x000fe200078e00ff */
[C---:B------:R-:W-:Y:S01]  /*0890*/  LOP3.LUT P3, RZ, R0.reuse, 0x2, RZ, 0xc0, !PT ;  /* 0x0000000200ff7812 */ /* 0x040fe2000786c0ff */
[----:B------:R-:W-:Y:S01]  /*08a0*/  IMAD.SHL.U32 R0, R0, 0x40, RZ ;  /* 0x0000004000007824 */ /* 0x000fe200078e00ff */
[----:B------:R1:W-:Y:S01]  /*08b0*/  STL [R1+0x40], R2 ;  /* 0x0000400201007387 */ /* 0x0003e20000100800 */
[----:B------:R-:W-:-:S02]  /*08c0*/  LOP3.LUT R6, R6, 0x1c0, RZ, 0xc0, !PT ;  /* 0x000001c006067812 */ /* 0x000fc400078ec0ff */
[----:B------:R-:W-:Y:S02]  /*08d0*/  LOP3.LUT R5, R5, 0x8, RZ, 0xc0, !PT ;  /* 0x0000000805057812 */ /* 0x000fe400078ec0ff */
[----:B------:R-:W-:Y:S02]  /*08e0*/  LOP3.LUT R0, R0, 0xc0, RZ, 0xc0, !PT ;  /* 0x000000c000007812 */ /* 0x000fe400078ec0ff */
[----:B------:R-:W-:Y:S02]  /*08f0*/  SHF.R.U32.HI R9, RZ, 0x3, R6 ;  /* 0x00000003ff097819 */ /* 0x000fe40000011606 */
[----:B------:R-:W-:Y:S02]  /*0900*/  SHF.R.U32.HI R8, RZ, 0x3, R0 ;  /* 0x00000003ff087819 */ /* 0x000fe40000011600 */
[----:B------:R-:W-:Y:S02]  /*0910*/  LOP3.LUT R10, R7, 0x10, R10, 0xf8, !PT ;  /* 0x00000010070a7812 */ /* 0x000fe400078ef80a */
[----:B------:R-:W-:-:S02]  /*0920*/  LOP3.LUT R9, R9, R6, R5, 0x1e, !PT ;  /* 0x0000000609097212 */ /* 0x000fc400078e1e05 */
[----:B------:R-:W-:Y:S01]  /*0930*/  LOP3.LUT R8, R8, R0, R7, 0x1e, !PT ;  /* 0x0000000008087212 */ /* 0x000fe200078e1e07 */
[----:B------:R-:W-:Y:S01]  /*0940*/  IMAD.SHL.U32 R0, R17, 0x20, RZ ;  /* 0x0000002011007824 */ /* 0x000fe200078e00ff */
[----:B------:R-:W-:Y:S01]  /*0950*/  LEA R236, R13, UR4, 0x1 ;  /* 0x000000040dec7c11 */ /* 0x000fe2000f8e08ff */
[----:B------:R-:W-:Y:S01]  /*0960*/  IMAD.IADD R151, R151, 0x1, R9 ;  /* 0x0000000197977824 */ /* 0x000fe200078e0209 */
[----:B------:R-:W-:Y:S01]  /*0970*/  SEL R230, R230, 0x10, !P6 ;  /* 0x00000010e6e67807 */ /* 0x000fe20007000000 */
[----:B------:R-:W-:Y:S01]  /*0980*/  IMAD R162, R162, 0x200, R0 ;  /* 0x00000200a2a27824 */ /* 0x000fe200078e0200 */
[----:B------:R-:W-:Y:S01]  /*0990*/  LOP3.LUT P0, RZ, R14, 0x2, RZ, 0xc0, !PT ;  /* 0x000000020eff7812 */ /* 0x000fe2000780c0ff */
[----:B------:R-:W-:Y:S01]  /*09a0*/  IMAD.IADD R8, R8, 0x1, R12 ;  /* 0x0000000108087824 */ /* 0x000fe200078e020c */
[----:B------:R-:W-:Y:S01]  /*09b0*/  SEL R152, R152, 0xffffffc0, !P2 ;  /* 0xffffffc098987807 */ /* 0x000fe20005000000 */
[----:B------:R-:W-:Y:S01]  /*09c0*/  VIADD R231, R236, 0x40 ;  /* 0x00000040ece77836 */ /* 0x000fe20000000000 */
[----:B------:R-:W-:Y:S01]  /*09d0*/  SEL R158, R158, 0xffffffe0, !P0 ;  /* 0xffffffe09e9e7807 */ /* 0x000fe20004000000 */
[----:B-1----:R-:W-:Y:S01]  /*09e0*/  IMAD.SHL.U32 R2, R14, 0x40, RZ ;  /* 0x000000400e027824 */ /* 0x002fe200078e00ff */
[----:B------:R-:W-:Y:S01]  /*09f0*/  LEA R149, R149, UR4, 0x1 ;  /* 0x0000000495957c11 */ /* 0x000fe2000f8e08ff */
[----:B------:R-:W-:-:S02]  /*0a00*/  @P4 VIADD R231, R236, 0xffffffc0 ;  /* 0xffffffc0ece74836 */ /* 0x000fc40000000000 */
[----:B------:R-:W-:Y:S01]  /*0a10*/  IMAD.IADD R235, R236, 0x1, R230 ;  /* 0x00000001eceb7824 */ /* 0x000fe200078e02e6 */
[----:B------:R-:W-:Y:S01]  /*0a20*/  LOP3.LUT R2, R2, 0xc0, RZ, 0xc0, !PT ;  /* 0x000000c002027812 */ /* 0x000fe200078ec0ff */
[--C-:B------:R-:W-:Y:S02]  /*0a30*/  IMAD.IADD R230, R230, 0x1, R231.reuse ;  /* 0x00000001e6e67824 */ /* 0x100fe400078e02e7 */
[----:B------:R-:W-:Y:S01]  /*0a40*/  IMAD.IADD R237, R236, 0x1, R232 ;  /* 0x00000001eced7824 */ /* 0x000fe200078e02e8 */
[----:B------:R-:W-:Y:S01]  /*0a50*/  SHF.R.U32.HI R4, RZ, 0x3, R2 ;  /* 0x00000003ff047819 */ /* 0x000fe20000011602 */
[----:B------:R-:W-:Y:S02]  /*0a60*/  IMAD.IADD R234, R235, 0x1, R232 ;  /* 0x00000001ebea7824 */ /* 0x000fe400078e02e8 */
[----:B------:R-:W-:Y:S01]  /*0a70*/  IMAD.IADD R233, R232, 0x1, R231 ;  /* 0x00000001e8e97824 */ /* 0x000fe200078e02e7 */
[----:B------:R-:W-:Y:S01]  /*0a80*/  LOP3.LUT R5, R4, R2, R5, 0x1e, !PT ;  /* 0x0000000204057212 */ /* 0x000fe200078e1e05 */
[----:B------:R-:W-:Y:S01]  /*0a90*/  IMAD.IADD R150, R150, 0x1, R149 ;  /* 0x0000000196967824 */ /* 0x000fe200078e0295 */
[----:B------:R-:W-:Y:S01]  /*0aa0*/  LOP3.LUT R2, R4, R10, R2, 0x1e, !PT ;  /* 0x0000000a04027212 */ /* 0x000fe200078e1e02 */
[----:B------:R-:W-:Y:S01]  /*0ab0*/  IMAD.U32 R4, RZ, RZ, UR5 ;  /* 0x00000005ff047e24 */ /* 0x000fe2000f8e00ff */
[----:B------:R-:W-:Y:S01]  /*0ac0*/  USHF.R.S32.HI UR5, URZ, 0x1f, UR48 ;  /* 0x0000001f3f057899 */ /* 0x000fe20008011430 */
[----:B------:R-:W-:-:S02]  /*0ad0*/  IMAD.IADD R162, R162, 0x1, R5 ;  /* 0x00000001a2a27824 */ /* 0x000fc400078e0205 */
[----:B------:R-:W-:Y:S02]  /*0ae0*/  IMAD.IADD R156, R0, 0x1, R2 ;  /* 0x00000001009c7824 */ /* 0x000fe400078e0202 */
[----:B------:R-:W-:Y:S01]  /*0af0*/  IMAD.U32 R0, RZ, RZ, UR6 ;  /* 0x00000006ff007e24 */ /* 0x000fe2000f8e00ff */
[----:B------:R-:W-:Y:S01]  /*0b00*/  USHF.R.S32.HI UR6, URZ, 0x1f, UR57 ;  /* 0x0000001f3f067899 */ /* 0x000fe20008011439 */
[----:B------:R-:W-:Y:S01]  /*0b10*/  IMAD.U32 R2, RZ, RZ, UR5 ;  /* 0x00000005ff027e24 */ /* 0x000fe2000f8e00ff */
[----:B------:R-:W-:Y:S01]  /*0b20*/  UIADD3 UR5, UR4, 0x8000, URZ ;  /* 0x0000800004057890 */ /* 0x000fe2000fffe03f */
[----:B------:R-:W-:Y:S01]  /*0b30*/  IMAD.SHL.U32 R154, R162, 0x2, RZ ;  /* 0x00000002a29a7824 */ /* 0x000fe200078e00ff */
[----:B------:R-:W-:Y:S01]  /*0b40*/  LEA R2, R3, UR4, 0x1 ;  /* 0x0000000403027c11 */ /* 0x000fe2000f8e08ff */
[----:B------:R-:W-:Y:S02]  /*0b50*/  IMAD.IADD R232, R232, 0x1, R230 ;  /* 0x00000001e8e87824 */ /* 0x000fe400078e02e6 */
[----:B------:R-:W-:Y:S01]  /*0b60*/  IMAD.U32 R0, RZ, RZ, UR6 ;  /* 0x00000006ff007e24 */ /* 0x000fe2000f8e00ff */
[----:B------:R-:W-:Y:S01]  /*0b70*/  UIADD3 UR6, UR4, 0x6000, URZ ;  /* 0x0000600004067890 */ /* 0x000fe2000fffe03f */
[----:B------:R-:W-:-:S02]  /*0b80*/  LEA R151, R151, UR5, 0x1 ;  /* 0x0000000597977c11 */ /* 0x000fc4000f8e08ff */
[----:B------:R-:W-:-:S03]  /*0b90*/  IADD3 R155, R154, 0x4000, R155 ;  /* 0x000040009a9b7810 */ /* 0x000fc60007ffe09b */
[----:B------:R-:W-:Y:S01]  /*0ba0*/  LEA R4, R8, UR6, 0x1 ;  /* 0x0000000608047c11 */ /* 0x000fe2000f8e08ff */
[C---:B------:R-:W-:Y:S02]  /*0bb0*/  VIADD R157, R151.reuse, 0x20 ;  /* 0x00000020979d7836 */ /* 0x040fe40000000000 */
[C---:B------:R-:W-:Y:S02]  /*0bc0*/  @P1 VIADD R157, R151.reuse, 0xffffffe0 ;  /* 0xffffffe0979d1836 */ /* 0x040fe40000000000 */
[C---:B------:R-:W-:Y:S01]  /*0bd0*/  VIADD R0, R4.reuse, 0x20 ;  /* 0x0000002004007836 */ /* 0x040fe20000000000 */
[----:B------:R1:W-:Y:S01]  /*0be0*/  STL [R1+0x44], R4 ;  /* 0x0000440401007387 */ /* 0x0003e20000100800 */
[----:B------:R-:W-:Y:S02]  /*0bf0*/  @P3 VIADD R0, R4, 0xffffffe0 ;  /* 0xffffffe004003836 */ /* 0x000fe40000000000 */
[----:B------:R-:W-:Y:S02]  /*0c00*/  IMAD.IADD R153, R151, 0x1, R152 ;  /* 0x0000000197997824 */ /* 0x000fe400078e0298 */
[----:B------:R-:W-:Y:S01]  /*0c10*/  IMAD.IADD R155, R155, 0x1, R158 ;  /* 0x000000019b9b7824 */ /* 0x000fe200078e029e */
[----:B------:R1:W-:Y:S01]  /*0c20*/  STL [R1+0x48], R0 ;  /* 0x0000480001007387 */ /* 0x0003e20000100800 */
[----:B------:R-:W-:-:S02]  /*0c30*/  IMAD.IADD R152, R152, 0x1, R157 ;  /* 0x0000000198987824 */ /* 0x000fc400078e029d */
[C---:B------:R-:W-:Y:S02]  /*0c40*/  VIADD R161, R157.reuse, 0x2000 ;  /* 0x000020009da17836 */ /* 0x040fe40000000000 */
[C---:B------:R-:W-:Y:S02]  /*0c50*/  VIADD R160, R157.reuse, 0x4000 ;  /* 0x000040009da07836 */ /* 0x040fe40000000000 */
[----:B------:R-:W-:-:S07]  /*0c60*/  VIADD R159, R157, 0x6000 ;  /* 0x000060009d9f7836 */ /* 0x000fce0000000000 */
.L_x_513:
        /* <DEDUP_REMOVED lines=16> */
[----:B-1-3--:R-:W-:Y:S01]  /*0d70*/  IMAD.U32 R4, RZ, RZ, UR8 ;  /* 0x00000008ff047e24 */ /* 0x00afe2000f8e00ff */
        /* <DEDUP_REMOVED lines=12> */
[----:B--2---:R-:W2:Y:S02]  /*0e40*/  @P1 LDG.E R8, desc[UR14][R6.64] ;  /* 0x0000000e06081981 */ /* 0x004ea4000c1e1900 */
        /* <DEDUP_REMOVED lines=8> */
[----:B------:R1:W5:Y:S02]  /*0ed0*/  @P3 LDG.E R0, desc[UR14][R4.64+0x4] ;  /* 0x0000040e04003981 */ /* 0x000364000c1e1900 */
        /* <DEDUP_REMOVED lines=28> */
.L_x_467:
        /* <DEDUP_REMOVED lines=14> */
[----:B------:R-:W-:Y:S02]  /*1180*/  UIMAD UR24, UR48, UR9, UR6 ;  /* 0x00000009301872a4 */ /* 0x000fe4000f8e0206 */
[----:B------:R-:W-:Y:S01]  /*1190*/  USHF.L.U32 UR16, UR48, 0x7, URZ ;  /* 0x0000000730107899 */ /* 0x000fe2000800063f */
[----:B------:R-:W-:Y:S01]  /*11a0*/  @!UP2 ULDC.64 UR8, c[0x0][0x418] ;  /* 0x000106000008aab9 */ /* 0x000fe20000000a00 */
[----:B------:R-:W-:Y:S01]  /*11b0*/  ULDC UR59, c[0x0][0x2d4] ;  /* 0x0000b500003b7ab9 */ /* 0x000fe20000000800 */
[----:B------:R-:W-:-:S02]  /*11c0*/  @!UP2 UIMAD UR6, UR58, UR8, URZ ;  /* 0x000000083a06a2a4 */ /* 0x000fc4000f8e023f */
[----:B------:R-:W-:Y:S02]  /*11d0*/  @!UP2 UIMAD.WIDE.U32 UR42, UR48, UR8, URZ ;  /* 0x00000008302aa2a5 */ /* 0x000fe4000f8e003f */
[----:B------:R-:W-:Y:S02]  /*11e0*/  @!UP2 UIMAD UR34, UR48, UR9, UR6 ;  /* 0x000000093022a2a4 */ /* 0x000fe4000f8e0206 */
[----:B------:R-:W-:Y:S01]  /*11f0*/  UIADD3 UR6, UR12, 0x80, UR30 ;  /* 0x000000800c067890 */ /* 0x000fe2000fffe01e */
[----:B------:R-:W-:Y:S01]  /*1200*/  ULDC UR8, c[0x0][0x394] ;  /* 0x0000e50000087ab9 */ /* 0x000fe20000000800 */
[----:B-1----:R-:W-:Y:S01]  /*1210*/  IABS R6, R7 ;  /* 0x0000000700067213 */ /* 0x002fe20000000000 */
[----:B------:R-:W-:Y:S01]  /*1220*/  ULDC.64 UR32, c[0x0][0x240] ;  /* 0x0000900000207ab9 */ /* 0x000fe20000000a00 */
[----:B------:R-:W-:Y:S01]  /*1230*/  USHF.R.S32.HI UR26, URZ, 0x1f, UR59 ;  /* 0x0000001f3f1a7899 */ /* 0x000fe2000801143b */
[----:B------:R-:W-:Y:S01]  /*1240*/  ISETP.NE.AND P3, PT, R7, RZ, PT ;  /* 0x000000ff0700720c */ /* 0x000fe20003f65270 */
[----:B------:R-:W1:Y:S01]  /*1250*/  I2F.RP R4, R6 ;  /* 0x0000000600047306 */ /* 0x000e620000209400 */
[----:B------:R-:W-:Y:S01]  /*1260*/  ULDC UR29, c[0x0][0x2dc] ;  /* 0x0000b700001d7ab9 */ /* 0x000fe20000000800 */
[----:B------:R-:W-:Y:S01]  /*1270*/  ULDC UR46, c[0x0][0x270] ;  /* 0x00009c00002e7ab9 */ /* 0x000fe20000000800 */
[----:B------:R-:W-:-:S02]  /*1280*/  USEL UR40, UR16, URZ, UP0 ;  /* 0x0000003f10287287 */ /* 0x000fc40008000000 */
[----:B--2---:R-:W-:Y:S02]  /*1290*/  UIMAD.WIDE.U32 UR36, UR13, UR10, URZ ;  /* 0x0000000a0d2472a5 */ /* 0x004fe4000f8e003f */
[----:B------:R-:W-:Y:S02]  /*12a0*/  UIADD3 UR6, UR6, UR8, -UR7 ;  /* 0x0000000806067290 */ /* 0x000fe4000fffe807 */
[----:B------:R-:W-:Y:S02]  /*12b0*/  UIMAD UR51, UR13, UR11, UR37 ;  /* 0x0000000b0d3372a4 */ /* 0x000fe4000f8e0225 */
[----:B------:R-:W-:Y:S01]  /*12c0*/  UIADD3 UR13, UR12, 0x7f, URZ ;  /* 0x0000007f0c0d7890 */ /* 0x000fe2000fffe03f */
[----:B------:R-:W-:Y:S01]  /*12d0*/  @UP2 ULDC.64 UR10, c[0x0][0x420] ;  /* 0x00010800000a2ab9 */ /* 0x000fe20000000a00 */
[----:B------:R-:W-:Y:S01]  /*12e0*/  UIMAD.WIDE.U32 UR16, UR5, UR32, URZ ;  /* 0x00000020051072a5 */ /* 0x000fe2000f8e003f */
[----:B-1----:R-:W1:Y:S01]  /*12f0*/  MUFU.RCP R4, R4 ;  /* 0x0000000400047308 */ /* 0x002e620000001000 */
[----:B------:R-:W-:-:S02]  /*1300*/  @UP2 UIMAD.WIDE.U32 UR44, UR5, UR10, URZ ;  /* 0x0000000a052c22a5 */ /* 0x000fc4000f8e003f */
[----:B------:R-:W-:Y:S02]  /*1310*/  USHF.R.S32.HI UR22, URZ, 0x1f, UR13 ;  /* 0x0000001f3f167899 */ /* 0x000fe4000801140d */
[----:B------:R-:W-:Y:S02]  /*1320*/  @UP2 UIMAD UR53, UR5, UR11, UR45 ;  /* 0x0000000b053522a4 */ /* 0x000fe4000f8e022d */
[----:B------:R-:W-:Y:S02]  /*1330*/  UIMAD UR23, UR5, UR33, URZ ;  /* 0x00000021051772a4 */ /* 0x000fe4000f8e023f */
[----:B------:R-:W-:Y:S02]  /*1340*/  UIMAD.WIDE UR8, UR29, UR46, URZ ;  /* 0x0000002e1d0872a5 */ /* 0x000fe4000f8e023f */
[----:B------:R-:W-:Y:S02]  /*1350*/  UIMAD.WIDE.U32 UR10, UR48, UR59, URZ ;  /* 0x0000003b300a72a5 */ /* 0x000fe4000f8e003f */
[----:B------:R-:W-:-:S02]  /*1360*/  ULEA.HI UR22, UR22, UR13, URZ, 0x7 ;  /* 0x0000000d16167291 */ /* 0x000fc4000f8f383f */
[----:B------:R-:W-:Y:S01]  /*1370*/  UIMAD UR13, UR26, UR48, URZ ;  /* 0x000000301a0d72a4 */ /* 0x000fe2000f8e023f */
[----:B-1----:R-:W-:Y:S01]  /*1380*/  VIADD R4, R4, 0xffffffe ;  /* 0x0ffffffe04047836 */ /* 0x002fe20000000000 */
[----:B------:R-:W-:Y:S02]  /*1390*/  UIADD3 UR50, UR19, UR24, URZ ;  /* 0x0000001813327290 */ /* 0x000fe4000fffe03f */
[----:B------:R-:W-:Y:S01]  /*13a0*/  USEL UR56, UR18, UR16, !UP2 ;  /* 0x0000001012387287 */ /* 0x000fe2000d000000 */
[----:B------:R-:W1:Y:S01]  /*13b0*/  F2I.FTZ.U32.TRUNC.NTZ R5, R4 ;  /* 0x0000000400057305 */ /* 0x000e62000021f000 */
[----:B------:R-:W-:Y:S02]  /*13c0*/  @UP2 UIADD3 UR50, UR17, UR23, URZ ;  /* 0x0000001711322290 */ /* 0x000fe4000fffe03f */
[----:B------:R-:W-:Y:S02]  /*13d0*/  UIMAD.WIDE.U32 UR18, UR8, UR10, URZ ;  /* 0x0000000a081272a5 */ /* 0x000fe4000f8e003f */
[----:B------:R-:W-:-:S02]  /*13e0*/  UIMAD UR17, UR9, UR10, URZ ;  /* 0x0000000a091172a4 */ /* 0x000fc4000f8e023f */
[----:B------:R-:W-:Y:S02]  /*13f0*/  UIMAD UR10, UR58, UR59, UR13 ;  /* 0x0000003b3a0a72a4 */ /* 0x000fe4000f8e020d */
[----:B------:R-:W-:Y:S02]  /*1400*/  UIADD3 UR6, UR6, 0x7f, URZ ;  /* 0x0000007f06067890 */ /* 0x000fe4000fffe03f */
[----:B------:R-:W-:Y:S02]  /*1410*/  UIADD3 UR13, UR11, UR10, URZ ;  /* 0x0000000a0b0d7290 */ /* 0x000fe4000fffe03f */
[----:B------:R-:W-:Y:S01]  /*1420*/  USHF.R.S32.HI UR16, URZ, 0x1f, UR6 ;  /* 0x0000001f3f107899 */ /* 0x000fe20008011406 */
[----:B-1----:R-:W-:Y:S01]  /*1430*/  IMAD.MOV R0, RZ, RZ, -R5 ;  /* 0x000000ffff007224 */ /* 0x002fe200078e0a05 */
[----:B------:R-:W-:Y:S01]  /*1440*/  ULDC.U8 UR27, c[0x0][0x3d8] ;  /* 0x0000f600001b7ab9 */ /* 0x000fe20000000000 */
[----:B------:R-:W-:Y:S01]  /*1450*/  IMAD.MOV.U32 R4, RZ, RZ, RZ ;  /* 0x000000ffff047224 */ /* 0x000fe200078e00ff */
[----:B------:R-:W-:Y:S01]  /*1460*/  UIMAD UR13, UR8, UR13, UR17 ;  /* 0x0000000d080d72a4 */ /* 0x000fe2000f8e0211 */
[----:B------:R-:W-:Y:S01]  /*1470*/  IMAD R0, R0, R6, RZ ;  /* 0x0000000600007224 */ /* 0x000fe200078e02ff */
[----:B------:R-:W-:-:S02]  /*1480*/  UISETP.NE.AND UP3, UPT, UR27, URZ, UPT ;  /* 0x0000003f1b00728c */ /* 0x000fc4000bf65270 */
[----:B------:R-:W-:Y:S01]  /*1490*/  ULEA.HI UR6, UR16, UR6, URZ, 0x7 ;  /* 0x0000000610067291 */ /* 0x000fe2000f8f383f */
[----:B------:R-:W-:Y:S01]  /*14a0*/  IMAD.HI.U32 R4, R5, R0, R4 ;  /* 0x0000000005047227 */ /* 0x000fe200078e0004 */
[----:B------:R-:W-:Y:S01]  /*14b0*/  MOV R0, R3 ;  /* 0x0000000300007202 */ /* 0x000fe20000000f00 */
[----:B------:R-:W-:Y:S02]  /*14c0*/  USHF.L.U64.HI UR21, UR48, 0x7, UR58 ;  /* 0x0000000730157899 */ /* 0x000fe4000801023a */
[----:B------:R-:W-:Y:S02]  /*14d0*/  UIADD3 UR47, UR19, UR13, URZ ;  /* 0x0000000d132f7290 */ /* 0x000fe4000fffe03f */
[----:B------:R-:W-:Y:S01]  /*14e0*/  IMAD.HI.U32 R4, R4, R0, RZ ;  /* 0x0000000004047227 */ /* 0x000fe200078e00ff */
[----:B------:R-:W-:Y:S02]  /*14f0*/  USHF.R.S32.HI UR13, URZ, 0x7, UR22 ;  /* 0x000000073f0d7899 */ /* 0x000fe40008011416 */
[----:B------:R-:W-:Y:S01]  /*1500*/  USHF.R.S32.HI UR6, URZ, 0x7, UR6 ;  /* 0x000000073f067899 */ /* 0x000fe20008011406 */
[----:B------:R-:W-:Y:S01]  /*1510*/  IMAD.MOV R3, RZ, RZ, -R4 ;  /* 0x000000ffff037224 */ /* 0x000fe200078e0a04 */
[----:B------:R-:W-:-:S02]  /*1520*/  USEL UR35, UR21, URZ, UP0 ;  /* 0x0000003f15237287 */ /* 0x000fc40008000000 */
[----:B------:R-:W-:Y:S01]  /*1530*/  UISETP.LT.AND UP0, UPT, UR13, UR6, UPT ;  /* 0x000000060d00728c */ /* 0x000fe2000bf01270 */
[C---:B------:R-:W-:Y:S01]  /*1540*/  IMAD R0, R6.reuse, R3, R0 ;  /* 0x0000000306007224 */ /* 0x040fe200078e0200 */
[----:B------:R-:W-:Y:S01]  /*1550*/  ULDC UR52, c[0x0][0x2c4] ;  /* 0x0000b10000347ab9 */ /* 0x000fe20000000800 */
[----:B------:R-:W-:Y:S02]  /*1560*/  UISETP.NE.AND UP1, UPT, UR41, -0x1, UPT ;  /* 0xffffffff2900788c */ /* 0x000fe4000bf25270 */
[----:B------:R-:W-:Y:S01]  /*1570*/  @UP3 UIMAD UR16, UR48, UR52, URZ ;  /* 0x00000034301032a4 */ /* 0x000fe2000f8e023f */
[----:B------:R-:W-:Y:S01]  /*1580*/  ISETP.GT.U32.AND P1, PT, R6, R0, PT ;  /* 0x000000000600720c */ /* 0x000fe20003f24070 */
[----:B------:R-:W-:Y:S02]  /*1590*/  USEL UR38, UR13, UR6, UP0 ;  /* 0x000000060d267287 */ /* 0x000fe40008000000 */
[----:B------:R-:W-:Y:S02]  /*15a0*/  @UP3 USEL UR13, UR16, UR5, !UP2 ;  /* 0x00000005100d3287 */ /* 0x000fe4000d000000 */
[----:B------:R-:W-:Y:S01]  /*15b0*/  ULEA UR16, UR38, 0xffffff80, 0x7 ;  /* 0xffffff8026107891 */ /* 0x000fe2000f8e383f */
[----:B------:R-:W-:Y:S01]  /*15c0*/  @UP3 ULDC UR6, c[0x0][0x2e4] ;  /* 0x0000b90000063ab9 */ /* 0x000fe20000000800 */
[----:B------:R-:W-:-:S02]  /*15d0*/  UIMAD.WIDE.U32 UR10, UR8, UR5, URZ ;  /* 0x00000005080a72a5 */ /* 0x000fc4000f8e003f */
[----:B------:R-:W-:Y:S02]  /*15e0*/  @!UP3 UIMAD UR17, UR48, UR46, UR57 ;  /* 0x0000002e3011b2a4 */ /* 0x000fe4000f8e0239 */
[----:B------:R-:W-:Y:S02]  /*15f0*/  @UP3 UIMAD UR46, UR57, UR6, UR13 ;  /* 0x00000006392e32a4 */ /* 0x000fe4000f8e020d */
[----:B------:R-:W-:Y:S01]  /*1600*/  @!P1 IMAD.IADD R0, R0, 0x1, -R6 ;  /* 0x0000000100009824 */ /* 0x000fe200078e0a06 */
[----:B------:R-:W-:Y:S01]  /*1610*/  USHF.R.S32.HI UR21, URZ, 0x1f, UR16 ;  /* 0x0000001f3f157899 */ /* 0x000fe20008011410 */
[----:B------:R-:W-:Y:S01]  /*1620*/  @!P1 IADD3 R4, R4, 0x1, RZ ;  /* 0x0000000104049810 */ /* 0x000fe20007ffe0ff */
[----:B------:R-:W-:Y:S01]  /*1630*/  UIADD3 UR6, UP0, UR16, UR40, URZ ;  /* 0x0000002810067290 */ /* 0x000fe2000ff1e03f */
[----:B------:R-:W-:Y:S01]  /*1640*/  PLOP3.LUT P1, PT, PT, PT, UP1, 0x80, 0x0 ;  /* 0x000000000000781c */ /* 0x000fe20003f2f018 */
[----:B------:R-:W-:Y:S01]  /*1650*/  USEL UR55, UR18, UR10, !UP2 ;  /* 0x0000000a12377287 */ /* 0x000fe2000d000000 */
[----:B------:R-:W-:Y:S01]  /*1660*/  ISETP.GE.U32.AND P0, PT, R0, R6, PT ;  /* 0x000000060000720c */ /* 0x000fe20003f06070 */
[----:B------:R-:W-:Y:S01]  /*1670*/  UIMAD UR10, UR9, UR5, URZ ;  /* 0x00000005090a72a4 */ /* 0x000fe2000f8e023f */
[----:B------:R-:W-:Y:S01]  /*1680*/  LOP3.LUT R0, R7, UR57, RZ, 0x3c, !PT ;  /* 0x0000003907007c12 */ /* 0x000fe2000f8e3cff */
[----:B------:R-:W-:Y:S01]  /*1690*/  ULDC.U8 UR28, c[0x0][0x480] ;  /* 0x00012000001c7ab9 */ /* 0x000fe20000000000 */
[----:B------:R-:W-:-:S02]  /*16a0*/  UIADD3.X UR13, UR21, UR35, URZ, UP0, !UPT ;  /* 0x00000023150d7290 */ /* 0x000fc400087fe43f */
[----:B------:R-:W-:Y:S01]  /*16b0*/  UIMAD UR9, UR9, UR6, URZ ;  /* 0x00000006090972a4 */ /* 0x000fe2000f8e023f */
[----:B------:R-:W-:Y:S01]  /*16c0*/  ISETP.GE.AND P2, PT, R0, RZ, PT ;  /* 0x000000ff0000720c */ /* 0x000fe20003f46270 */
[----:B------:R-:W-:Y:S02]  /*16d0*/  @UP1 UIADD3 UR25, UR39, UR41, URZ ;  /* 0x0000002927191290 */ /* 0x000fe4000fffe03f */
[----:B------:R-:W-:Y:S02]  /*16e0*/  @UP1 UIADD3 UR31, UR39, UR41, URZ ;  /* 0x00000029271f1290 */ /* 0x000fe4000fffe03f */
[----:B------:R-:W-:Y:S01]  /*16f0*/  UIMAD UR49, UR57, UR29, URZ ;  /* 0x0000001d393172a4 */ /* 0x000fe2000f8e023f */
[----:B------:R-:W-:Y:S01]  /*1700*/  @P0 VIADD R4, R4, 0x1 ;  /* 0x0000000104040836 */ /* 0x000fe20000000000 */
[----:B------:R-:W-:Y:S01]  /*1710*/  UISETP.NE.AND UP4, UPT, UR28, URZ, UPT ;  /* 0x0000003f1c00728c */ /* 0x000fe2000bf85270 */
[----:B------:R-:W-:Y:S01]  /*1720*/  PLOP3.LUT P0, PT, PT, PT, UP3, 0x80, 0x0 ;  /* 0x000000000000781c */ /* 0x000fe20003f0f038 */
[----:B------:R-:W-:Y:S01]  /*1730*/  @!UP2 UIADD3 UR53, UR43, UR34, URZ ;  /* 0x000000222b35a290 */ /* 0x000fe2000fffe03f */
        /* <DEDUP_REMOVED lines=34> */
.L_x_469:
        /* <DEDUP_REMOVED lines=13> */
.L_x_470:
        /* <DEDUP_REMOVED lines=11> */
.L_x_471:
[----:B------:R-:W-:Y:S02]  /*1ae0*/  ULDC UR5, c[0x0][0x270] ;  /* 0x00009c0000057ab9 */ /* 0x000fe40000000800 */
[----:B------:R-:W-:-:S04]  /*1af0*/  UIMAD UR5, UR48, UR5, UR57 ;  /* 0x00000005300572a4 */ /* 0x000fc8000f8e0239 */
[----:B------:R-:W-:-:S12]  /*1b00*/  UIMAD UR5, UR5, UR59, URZ ;  /* 0x0000003b050572a4 */ /* 0x000fd8000f8e023f */
.L_x_472:
[----:B------:R-:W2:Y:S01]  /*1b10*/  LDL.64 R8, [R1+0x10] ;  /* 0x0000100001087983 */ /* 0x000ea20000100a00 */
[----:B------:R-:W1:Y:S01]  /*1b20*/  LDC.64 R14, c[0x0][0x420] ;  /* 0x00010800ff0e7b82 */ /* 0x000e620000000a00 */
[----:B------:R-:W-:Y:S01]  /*1b30*/  ULDC UR8, c[0x0][0x2dc] ;  /* 0x0000b70000087ab9 */ /* 0x000fe20000000800 */
[----:B------:R-:W-:Y:S01]  /*1b40*/  ULDC UR9, c[0x0][0x270] ;  /* 0x00009c0000097ab9 */ /* 0x000fe20000000800 */
[----:B------:R3:W2:Y:S01]  /*1b50*/  LDL.64 R20, [R1+0x10] ;  /* 0x0000100001147983 */ /* 0x0006a20000100a00 */
[----:B------:R-:W-:Y:S01]  /*1b60*/  UIADD3 UR35, UR16, UR5, URZ ;  /* 0x0000000510237290 */ /* 0x000fe2000fffe03f */
[----:B------:R-:W-:Y:S01]  /*1b70*/  BSSY B1, `(.L_x_468) ;  /* 0x00008f1000017945 */ /* 0x000fe20003800000 */
[----:B------:R-:W-:Y:S01]  /*1b80*/  UIMAD UR5, UR8, UR9, URZ ;  /* 0x00000009080572a4 */ /* 0x000fe2000f8e023f */
[----:B------:R-:W4:Y:S01]  /*1b90*/  S2R R5, SR_TID.X ;  /* 0x0000000000057919 */ /* 0x000f220000002100 */
[----:B------:R-:W-:Y:S02]  /*1ba0*/  UIADD3 UR8, -UR7, UR12, UR30 ;  /* 0x0000000c07087290 */ /* 0x000fe4000fffe11e */
[----:B------:R-:W-:Y:S01]  /*1bb0*/  USHF.L.U32 UR23, UR5, 0x7, URZ ;  /* 0x0000000705177899 */ /* 0x000fe2000800063f */
[----:B------:R-:W-:Y:S01]  /*1bc0*/  ULDC UR43, c[0x0][0x398] ;  /* 0x0000e600002b7ab9 */ /* 0x000fe20000000800 */
[----:B------:R-:W-:-:S02]  /*1bd0*/  ULDC.64 UR24, c[0x0][0x400] ;  /* 0x0001000000187ab9 */ /* 0x000fc40000000a00 */
[----:B------:R-:W-:Y:S02]  /*1be0*/  UIADD3 UR9, UP2, UP0, UR34, UR23, UR49 ;  /* 0x0000001722097290 */ /* 0x000fe4000f85e031 */
[----:B------:R-:W-:Y:S01]  /*1bf0*/  USHF.R.S32.HI UR42, URZ, 0x1f, UR57 ;  /* 0x0000001f3f2a7899 */ /* 0x000fe20008011439 */
[----:B------:R-:W-:Y:S01]  /*1c00*/  ULDC.64 UR18, c[0x0][0x258] ;  /* 0x0000960000127ab9 */ /* 0x000fe20000000a00 */
[----:B------:R-:W-:Y:S01]  /*1c10*/  ULDC.64 UR10, c[0x0][0x428] ;  /* 0x00010a00000a7ab9 */ /* 0x000fe20000000a00 */
[----:B------:R-:W-:Y:S01]  /*1c20*/  ULDC.64 UR44, c[0x0][0x2b0] ;  /* 0x0000ac00002c7ab9 */ /* 0x000fe20000000a00 */
[----:B------:R-:W-:Y:S01]  /*1c30*/  UIMAD UR13, UR42, UR10, URZ ;  /* 0x0000000a2a0d72a4 */ /* 0x000fe2000f8e023f */
[----:B-1----:R-:W-:-:S03]  /*1c40*/  IMAD R10, R14, UR21, RZ ;  /* 0x000000150e0a7c24 */ /* 0x002fc6000f8e02ff */
[----:B------:R-:W-:Y:S01]  /*1c50*/  UIMAD UR11, UR57, UR11, UR13 ;  /* 0x0000000b390b72a4 */ /* 0x000fe2000f8e020d */
[----:B------:R-:W-:Y:S01]  /*1c60*/  IMAD R10, R15, UR16, R10 ;  /* 0x000000100f0a7c24 */ /* 0x000fe2000f8e020a */
[----:B----4-:R-:W-:-:S04]  /*1c70*/  SHF.R.S32.HI R3, RZ, 0x1f, R5 ;  /* 0x0000001fff037819 */ /* 0x010fc80000011405 */
[CC--:B------:R-:W-:Y:S02]  /*1c80*/  LEA.HI R0, R3.reuse, R5.reuse, RZ, 0x5 ;  /* 0x0000000503007211 */ /* 0x0c0fe400078f28ff */
[----:B------:R-:W-:Y:S02]  /*1c90*/  LEA.HI R3, R3, R5, RZ, 0x2 ;  /* 0x0000000503037211 */ /* 0x000fe400078f10ff */
[----:B------:R-:W-:Y:S02]  /*1ca0*/  LOP3.LUT R7, R0, 0xffffffe0, RZ, 0xc0, !PT ;  /* 0xffffffe000077812 */ /* 0x000fe400078ec0ff */
[----:B------:R-:W-:-:S03]  /*1cb0*/  SHF.R.S32.HI R3, RZ, 0x2, R3 ;  /* 0x00000002ff037819 */ /* 0x000fc60000011403 */
[----:B------:R-:W-:Y:S01]  /*1cc0*/  IMAD.IADD R7, R5, 0x1, -R7 ;  /* 0x0000000105077824 */ /* 0x000fe200078e0a07 */
[----:B------:R-:W-:Y:S02]  /*1cd0*/  SHF.R.S32.HI R5, RZ, 0x5, R0 ;  /* 0x00000005ff057819 */ /* 0x000fe40000011400 */
[----:B------:R-:W-:Y:S02]  /*1ce0*/  SHF.R.S32.HI R17, RZ, 0x1f, R3 ;  /* 0x0000001fff117819 */ /* 0x000fe40000011403 */
[----:B------:R-:W-:Y:S01]  /*1cf0*/  IADD3 R0, P2, R3, UR16, RZ ;  /* 0x0000001003007c10 */ /* 0x000fe2000ff5e0ff */
[----:B------:R-:W-:Y:S02]  /*1d00*/  IMAD R5, R5, UR5, R7 ;  /* 0x0000000505057c24 */ /* 0x000fe4000f8e0207 */
[----:B--2---:R-:W-:Y:S01]  /*1d10*/  IMAD.MOV.U32 R20, RZ, RZ, R8 ;  /* 0x000000ffff147224 */ /* 0x004fe200078e0008 */
[----:B------:R-:W-:-:S04]  /*1d20*/  IADD3.X R8, R17, UR21, RZ, P2, !PT ;  /* 0x0000001511087c10 */ /* 0x000fc800097fe4ff */
[----:B------:R-:W-:Y:S01]  /*1d30*/  IADD3 R6, P0, R20, UR6, RZ ;  /* 0x0000000614067c10 */ /* 0x000fe2000ff1e0ff */
[----:B------:R-:W-:Y:S01]  /*1d40*/  UIADD3 UR6, UR8, -UR43, URZ ;  /* 0x8000002b08067290 */ /* 0x000fe2000fffe03f */
[----:B------:R-:W-:Y:S01]  /*1d50*/  SHF.R.S32.HI R21, RZ, 0x1f, R20 ;  /* 0x0000001fff157819 */ /* 0x000fe20000011414 */
[----:B------:R-:W-:Y:S01]  /*1d60*/  USHF.R.S32.HI UR8, URZ, 0x1f, UR23 ;  /* 0x0000001f3f087899 */ /* 0x000fe20008011417 */
[----:B------:R-:W-:Y:S01]  /*1d70*/  IMAD R8, R8, UR32, RZ ;  /* 0x0000002008087c24 */ /* 0x000fe2000f8e02ff */
[----:B------:R-:W-:Y:S01]  /*1d80*/  USHF.R.S32.HI UR21, URZ, 0x1f, UR6 ;  /* 0x0000001f3f157899 */ /* 0x000fe20008011406 */
[----:B------:R-:W-:Y:S01]  /*1d90*/  IADD3.X R7, R21, UR53, RZ, P0, !PT ;  /* 0x0000003515077c10 */ /* 0x000fe200087fe4ff */
[----:B------:R-:W-:Y:S01]  /*1da0*/  UIADD3.X UR8, UR17, UR8, UR54, UP2, UP0 ;  /* 0x0000000811087290 */ /* 0x000fe200097e0436 */
[C---:B------:R-:W-:Y:S01]  /*1db0*/  IMAD R11, R0.reuse, UR33, R8 ;  /* 0x00000021000b7c24 */ /* 0x040fe2000f8e0208 */
[----:B------:R-:W-:Y:S01]  /*1dc0*/  UIADD3 UR9, UP2, UP0, UR52, UR9, UR55 ;  /* 0x0000000934097290 */ /* 0x000fe2000f85e037 */
[----:B------:R-:W-:Y:S01]  /*1dd0*/  IMAD.WIDE.U32 R8, R0, UR32, R20 ;  /* 0x0000002000087c25 */ /* 0x000fe2000f8e0014 */
[----:B------:R-:W-:Y:S01]  /*1de0*/  ULEA.HI UR21, UR21, UR6, URZ, 0x7 ;  /* 0x0000000615157291 */ /* 0x000fe2000f8f383f */
[----:B------:R3:W-:Y:S01]  /*1df0*/  STL [R1+0x14], R21 ;  /* 0x0000141501007387 */ /* 0x0007e20000100800 */
[----:B------:R-:W-:Y:S01]  /*1e00*/  UIADD3.X UR8, UR51, UR8, UR47, UP2, UP0 ;  /* 0x0000000833087290 */ /* 0x000fe200097e042f */
[----:B------:R-:W-:Y:S01]  /*1e10*/  IMAD.WIDE.U32 R6, R14, UR16, R6 ;  /* 0x000000100e067c25 */ /* 0x000fe2000f8e0006 */
[C---:B------:R-:W-:Y:S01]  /*1e20*/  IADD3 R0, P0, R5.reuse, UR9, RZ ;  /* 0x0000000905007c10 */ /* 0x040fe2000ff1e0ff */
[----:B------:R-:W-:Y:S01]  /*1e30*/  USHF.R.S32.HI UR21, URZ, 0x7, UR21 ;  /* 0x000000073f157899 */ /* 0x000fe20008011415 */
[----:B------:R-:W-:Y:S01]  /*1e40*/  IADD3 R8, P2, R8, UR56, RZ ;  /* 0x0000003808087c10 */ /* 0x000fe2000ff5e0ff */
[----:B------:R-:W-:Y:S01]  /*1e50*/  UIMAD UR9, UR42, UR18, URZ ;  /* 0x000000122a0972a4 */ /* 0x000fe2000f8e023f */
[----:B------:R-:W-:Y:S01]  /*1e60*/  LEA.HI.X.SX32 R5, R5, UR8, 0x1, P0 ;  /* 0x0000000805057c11 */ /* 0x000fe200080f0eff */
[----:B------:R-:W-:Y:S01]  /*1e70*/  UISETP.LT.AND UP0, UPT, URZ, UR21, UPT ;  /* 0x000000153f00728c */ /* 0x000fe2000bf01270 */
[C---:B------:R-:W-:Y:S01]  /*1e80*/  LEA R181, P0, R0.reuse, UR24, 0x2 ;  /* 0x0000001800b57c11 */ /* 0x040fe2000f8010ff */
[----:B------:R-:W-:Y:S01]  /*1e90*/  UIMAD UR19, UR57, UR19, UR9 ;  /* 0x00000013391372a4 */ /* 0x000fe2000f8e0209 */
[----:B------:R-:W-:Y:S01]  /*1ea0*/  IADD3.X R9, R9, UR50, R11, P2, !PT ;  /* 0x0000003209097c10 */ /* 0x000fe200097fe40b */
[----:B------:R-:W-:Y:S01]  /*1eb0*/  IMAD.IADD R7, R7, 0x1, R10 ;  /* 0x0000000107077824 */ /* 0x000fe200078e020a */
[----:B------:R-:W-:Y:S01]  /*1ec0*/  LEA.HI.X R177, R0, UR25, R5, 0x2, P0 ;  /* 0x0000001900b17c11 */ /* 0x000fe200080f1405 */
[----:B------:R-:W-:Y:S01]  /*1ed0*/  IMAD.U32 R5, RZ, RZ, UR18 ;  /* 0x00000012ff057e24 */ /* 0x000fe2000f8e00ff */
[----:B------:R-:W-:Y:S01]  /*1ee0*/  USEL UR21, URZ, UR21, !UP0 ;  /* 0x000000153f157287 */ /* 0x000fe2000c000000 */
[----:B------:R-:W-:Y:S01]  /*1ef0*/  IMAD.U32 R0, RZ, RZ, UR10 ;  /* 0x0000000aff007e24 */ /* 0x000fe2000f8e00ff */
[----:B------:R-:W-:Y:S01]  /*1f00*/  ULDC.64 UR8, c[0x0][0x210] ;  /* 0x0000840000087ab9 */ /* 0x000fe20000000a00 */
[----:B------:R-:W-:Y:S01]  /*1f10*/  IMAD.WIDE.U32 R8, R5, UR57, R8 ;  /* 0x0000003905087c25 */ /* 0x000fe2000f8e0008 */
[----:B------:R-:W-:-:S02]  /*1f20*/  UISETP.GT.AND UP0, UPT, UR38, UR21, UPT ;  /* 0x000000152600728c */ /* 0x000fc4000bf04270 */
[----:B------:R-:W-:Y:S01]  /*1f30*/  UIADD3 UR10, UR16, UR46, URZ ;  /* 0x0000002e100a7290 */ /* 0x000fe2000fffe03f */
[----:B------:R-:W-:Y:S01]  /*1f40*/  IMAD.WIDE.U32 R6, R0, UR57, R6 ;  /* 0x0000003900067c25 */ /* 0x000fe2000f8e0006 */
[C---:B------:R-:W-:Y:S01]  /*1f50*/  LEA R240, P0, R8.reuse, UR8, 0x1 ;  /* 0x0000000808f07c11 */ /* 0x040fe2000f8008ff */
[----:B------:R-:W-:Y:S01]  /*1f60*/  ULDC.64 UR24, c[0x0][0x478] ;  /* 0x00011e0000187ab9 */ /* 0x000fe20000000a00 */
[----:B------:R-:W-:Y:S01]  /*1f70*/  ULDC.64 UR16, c[0x0][0x3e0] ;  /* 0x0000f80000107ab9 */ /* 0x000fe20000000a00 */
[----:B------:R-:W-:Y:S01]  /*1f80*/  VIADD R5, R9, UR19 ;  /* 0x0000001309057c36 */ /* 0x000fe20008000000 */
[----:B------:R-:W-:Y:S01]  /*1f90*/  UIMAD.WIDE UR24, UR35, 0x4, UR24 ;  /* 0x00000004231878a5 */ /* 0x000fe2000f8e0218 */
[----:B------:R-:W-:Y:S01]  /*1fa0*/  VIADD R7, R7, UR11 ;  /* 0x0000000b07077c36 */ /* 0x000fe20008000000 */
[----:B------:R-:W-:Y:S01]  /*1fb0*/  UIMAD.WIDE UR10, UR10, 0x4, UR44 ;  /* 0x000000040a0a78a5 */ /* 0x000fe2000f8e022c */
[-C--:B------:R-:W-:Y:S01]  /*1fc0*/  IMAD R0, R17, R14.reuse, RZ ;  /* 0x0000000e11007224 */ /* 0x080fe200078e02ff */
[----:B------:R-:W-:Y:S01]  /*1fd0*/  LEA.HI.X R241, R8, UR9, R5, 0x1, P0 ;  /* 0x0000000908f17c11 */ /* 0x000fe200080f0c05 */
[----:B------:R-:W-:Y:S01]  /*1fe0*/  IMAD.WIDE.U32 R6, R3, R14, R6 ;  /* 0x0000000e03067225 */ /* 0x000fe200078e0006 */
[----:B------:R-:W-:Y:S01]  /*1ff0*/  PLOP3.LUT P0, PT, PT, PT, UP0, 0x80, 0x0 ;  /* 0x000000000000781c */ /* 0x000fe20003f0f008 */
[----:B------:R-:W-:-:S02]  /*2000*/  UIADD3 UR8, UR38, -0x1, URZ ;  /* 0xffffffff26087890 */ /* 0x000fc4000fffe03f */
[----:B------:R-:W-:Y:S01]  /*2010*/  IMAD R0, R3, R15, R0 ;  /* 0x0000000f03007224 */ /* 0x000fe200078e0200 */
[----:B------:R-:W-:Y:S01]  /*2020*/  LEA R238, P2, R6, UR16, 0x1 ;  /* 0x0000001006ee7c11 */ /* 0x000fe2000f8408ff */
[----:B------:R-:W-:Y:S01]  /*2030*/  UMOV UR16, UR11 ;  /* 0x0000000b00107c82 */ /* 0x000fe20008000000 */
[----:B------:R-:W-:Y:S01]  /*2040*/  UMOV UR19, UR24 ;  /* 0x0000001800137c82 */ /* 0x000fe20008000000 */
[----:B------:R-:W-:Y:S01]  /*2050*/  IMAD.IADD R0, R7, 0x1, R0 ;  /* 0x0000000107007824 */ /* 0x000fe200078e0200 */
[----:B------:R-:W-:-:S04]  /*2060*/  UMOV UR18, UR25 ;  /* 0x0000001900127c82 */ /* 0x000fc80008000000 */
[----:B------:R-:W-:Y:S01]  /*2070*/  LEA.HI.X R239, R6, UR17, R0, 0x1, P2 ;  /* 0x0000001106ef7c11 */ /* 0x000fe200090f0c00 */
[----:B------:R-:W-:Y:S01]  /*2080*/  UMOV UR17, UR10 ;  /* 0x0000000a00117c82 */ /* 0x000fe20008000000 */
[----:B---3--:R-:W-:Y:S05]  /*2090*/  @P0 BRA `(.L_x_473) ;  /* 0x0000000400fc0947 */ /* 0x008fea0003800000 */
        /* <DEDUP_REMOVED lines=19> */
.L_x_474:
        /* <DEDUP_REMOVED lines=19> */
.L_x_475:
        /* <DEDUP_REMOVED lines=32> */
.L_x_477:
[----:B------:R-:W-:Y:S05]  /*2500*/  BSYNC B0 ;  /* 0x0000000000007941 */ /* 0x000fea0003800000 */
.L_x_476:
        /* <DEDUP_REMOVED lines=14> */
.L_x_479:
[----:B------:R-:W-:Y:S05]  /*25f0*/  BSYNC B0 ;  /* 0x0000000000007941 */ /* 0x000fea0003800000 */
.L_x_478:
        /* <DEDUP_REMOVED lines=26> */
.L_x_481:
[----:B------:R-:W-:Y:S05]  /*27a0*/  BSYNC B0 ;  /* 0x0000000000007941 */ /* 0x000fea0003800000 */
.L_x_480:
        /* <DEDUP_REMOVED lines=14> */
.L_x_473:
[----:B------:R-:W2:Y:S01]  /*2890*/  LDL R8, [R1+0x3c] ;  /* 0x00003c0001087983 */ /* 0x000ea20000100800 */
        /* <DEDUP_REMOVED lines=19> */
[C---:B------:R-:W-:Y:S01]  /*29d0*/  IMAD R12, R4.reuse, UR11, R0 ;  /* 0x0000000b040c7c24 */ /* 0x040fe2000f8e0200 */
[----:B------:R-:W-:Y:S01]  /*29e0*/  UISETP.NE.AND UP0, UPT, UR13, 0x1, UPT ;  /* 0x000000010d00788c */ /* 0x000fe2000bf05270 */
[C---:B------:R-:W-:Y:S01]  /*29f0*/  ISETP.GE.AND P2, PT, R5.reuse, UR9, PT ;  /* 0x0000000905007c0c */ /* 0x040fe2000bf46270 */
[----:B------:R-:W-:Y:S01]  /*2a00*/  IMAD.WIDE.U32 R6, R4, UR10, R6 ;  /* 0x0000000a04067c25 */ /* 0x000fe2000f8e0006 */
[----:B------:R-:W-:Y:S02]  /*2a10*/  ISETP.GE.AND P4, PT, R5, UR6, PT ;  /* 0x0000000605007c0c */ /* 0x000fe4000bf86270 */
[----:B------:R-:W-:Y:S01]  /*2a20*/  ISETP.GE.AND P5, PT, R3, UR6, PT ;  /* 0x0000000603007c0c */ /* 0x000fe2000bfa6270 */
[----:B------:R-:W-:Y:S01]  /*2a30*/  IMAD.IADD R12, R7, 0x1, R12 ;  /* 0x00000001070c7824 */ /* 0x000fe200078e020c */
        /* <DEDUP_REMOVED lines=27> */
.L_x_484:
[----:B------:R-:W-:Y:S05]  /*2bf0*/  BSYNC B0 ;  /* 0x0000000000007941 */ /* 0x000fea0003800000 */
.L_x_483:
        /* <DEDUP_REMOVED lines=22> */
.L_x_486:
[----:B------:R-:W-:Y:S05]  /*2d60*/  BSYNC B0 ;  /* 0x0000000000007941 */ /* 0x000fea0003800000 */
.L_x_485:
        /* <DEDUP_REMOVED lines=18> */
.L_x_488:
[----:B------:R-:W-:Y:S05]  /*2e90*/  BSYNC B0 ;  /* 0x0000000000007941 */ /* 0x000fea0003800000 */
.L_x_487:
        /* <DEDUP_REMOVED lines=13> */
.L_x_490:
[----:B------:R-:W-:Y:S05]  /*2f70*/  BSYNC B0 ;  /* 0x0000000000007941 */ /* 0x000fea0003800000 */
.L_x_489:
[----:B------:R-:W5:Y:S01]  /*2f80*/  LDL R18, [R1+0x28] ;  /* 0x0000280001127983 */ /* 0x000f620000100800 */
[----:B------:R-:W-:Y:S03]  /*2f90*/  BSSY B0, `(.L_x_491) ;  /* 0x0000012000007945 */ /* 0x000fe60003800000 */
[----:B------:R1:W-:Y:S04]  /*2fa0*/  @P5 STS [R164], RZ ;  /* 0x000000ffa4005388 */ /* 0x0003e80000000800 */
[----:B------:R1:W-:Y:S04]  /*2fb0*/  @P5 STS [R164+0x4], RZ ;  /* 0x000004ffa4005388 */ /* 0x0003e80000000800 */
[----:B------:R1:W-:Y:S04]  /*2fc0*/  @P5 STS [R164+0x8], RZ ;  /* 0x000008ffa4005388 */ /* 0x0003e80000000800 */
[----:B------:R1:W-:Y:S01]  /*2fd0*/  @P5 STS [R164+0xc], RZ ;  /* 0x00000cffa4005388 */ /* 0x0003e20000000800 */
[----:B-----5:R-:W-:Y:S01]  /*2fe0*/  IADD3 R5, R18, 0x48, RZ ;  /* 0x0000004812057810 */ /* 0x020fe20007ffe0ff */
[----:B-1----:R-:W-:Y:S05]  /*2ff0*/  @P5 BRA `(.L_x_492) ;  /* 0x00000000002c5947 */ /* 0x002fea0003800000 */
        /* <DEDUP_REMOVED lines=11> */
.L_x_492:
[----:B------:R-:W-:Y:S05]  /*30b0*/  BSYNC B0 ;  /* 0x0000000000007941 */ /* 0x000fea0003800000 */
.L_x_491:
        /* <DEDUP_REMOVED lines=21> */
.L_x_494:
[----:B------:R-:W-:Y:S05]  /*3210*/  BSYNC B0 ;  /* 0x0000000000007941 */ /* 0x000fea0003800000 */
.L_x_493:
        /* <DEDUP_REMOVED lines=20> */
[----:B------:R-:W-:-:S03]  /*3360*/  IMAD R12, R4, UR11, R12 ;  /* 0x0000000b040c7c24 */ /* 0x000fc6000f8e020c */
[----:B------:R-:W-:Y:S01]  /*3370*/  @!P3 LEA.HI.X R15, R5, UR16, R6, 0x2, P6 ;  /* 0x00000010050fbc11 */ /* 0x000fe2000b0f1406 */
[----:B------:R-:W-:Y:S01]  /*3380*/  IMAD.WIDE.U32 R4, R4, UR10, R8 ;  /* 0x0000000a04047c25 */ /* 0x000fe2000f8e0008 */
[----:B------:R-:W-:Y:S02]  /*3390*/  IADD3 R6, P6, R7, UR17, RZ ;  /* 0x0000001107067c10 */ /* 0x000fe4000ffde0ff */
[----:B------:R-:W-:Y:S01]  /*33a0*/  SHF.L.U64.HI R7, R18, 0x2, R16 ;  /* 0x0000000212077819 */ /* 0x000fe20000010210 */
[----:B------:R-:W-:Y:S01]  /*33b0*/  IMAD.IADD R12, R5, 0x1, R12 ;  /* 0x00000001050c7824 */ /* 0x000fe200078e020c */
        /* <DEDUP_REMOVED lines=23> */
.L_x_496:
[----:B------:R-:W-:Y:S05]  /*3530*/  BSYNC B0 ;  /* 0x0000000000007941 */ /* 0x000fea0003800000 */
.L_x_495:
        /* <DEDUP_REMOVED lines=22> */
.L_x_498:
[----:B------:R-:W-:Y:S05]  /*36a0*/  BSYNC B0 ;  /* 0x0000000000007941 */ /* 0x000fea0003800000 */
.L_x_497:
[----:B-1----:R-:W-:Y:S01]  /*36b0*/  IMAD.MOV.U32 R4, RZ, RZ, 0x7f800000 ;  /* 0x7f800000ff047424 */ /* 0x002fe200078e00ff */
[----:B------:R-:W0:Y:S01]  /*36c0*/  LDGDEPBAR ;  /* 0x00000000000079af */ /* 0x000e220000000000 */
[----:B--234-:R-:W-:Y:S01]  /*36d0*/  IMAD.MOV.U32 R0, RZ, RZ, 0x7f800000 ;  /* 0x7f800000ff007424 */ /* 0x01cfe200078e00ff */
[----:B------:R-:W-:Y:S01]  /*36e0*/  ULDC UR40, c[0x0][0x2d0] ;  /* 0x0000b40000287ab9 */ /* 0x000fe20000000800 */
[----:B------:R-:W-:Y:S01]  /*36f0*/  IMAD.MOV.U32 R3, RZ, RZ, 0x7f800000 ;  /* 0x7f800000ff037424 */ /* 0x000fe200078e00ff */
[----:B------:R-:W-:Y:S01]  /*3700*/  ULDC UR42, c[0x0][0x398] ;  /* 0x0000e600002a7ab9 */ /* 0x000fe20000000800 */
[----:B------:R-:W2:Y:S01]  /*3710*/  @!P5 LDG.E R4, desc[UR14][R6.64+0x20] ;  /* 0x0000200e0604d981 */ /* 0x000ea2000c1e1900 */
[----:B------:R-:W-:-:S03]  /*3720*/  IMAD.MOV.U32 R5, RZ, RZ, 0x7f800000 ;  /* 0x7f800000ff057424 */ /* 0x000fc600078e00ff */
[----:B------:R-:W3:Y:S04]  /*3730*/  @!P3 LDG.E R0, desc[UR14][R14.64] ;  /* 0x0000000e0e00b981 */ /* 0x000ee8000c1e1900 */
[----:B------:R-:W4:Y:S04]  /*3740*/  @!P4 LDG.E R3, desc[UR14][R6.64+0x100] ;  /* 0x0001000e0603c981 */ /* 0x000f28000c1e1900 */
[----:B------:R-:W5:Y:S01]  /*3750*/  @!P6 LDG.E R5, desc[UR14][R6.64] ;  /* 0x0000000e0605e981 */ /* 0x000f62000c1e1900 */
[----:B------:R-:W-:-:S04]  /*3760*/  DEPBAR.LE SB0, 0x1 ;  /* 0x000080400000791a */ /* 0x000fc80000000000 */
[----:B------:R-:W-:Y:S06]  /*3770*/  BAR.SYNC.DEFER_BLOCKING 0x0 ;  /* 0x0000000000007b1d */ /* 0x000fec0000010000 */
[----:B------:R-:W1:Y:S04]  /*3780*/  LDSM.16.M88.4 R116, [R149+0x8000] ;  /* 0x008000009574783b */ /* 0x000e680000000200 */
[----:B------:R-:W1:Y:S04]  /*3790*/  LDSM.16.M88.4 R120, [R149+0x8400] ;  /* 0x008400009578783b */ /* 0x000e680000000200 */
[----:B------:R-:W1:Y:S04]  /*37a0*/  LDSM.16.M88.4 R124, [R149+0x8800] ;  /* 0x00880000957c783b */ /* 0x000e680000000200 */
[----:B------:R-:W1:Y:S04]  /*37b0*/  LDSM.16.M88.4 R128, [R149+0x8c00] ;  /* 0x008c00009580783b */ /* 0x000e680000000200 */
[----:B------:R-:W1:Y:S04]  /*37c0*/  LDSM.16.M88.4 R132, [R150+0x8000] ;  /* 0x008000009684783b */ /* 0x000e680000000200 */
[----:B------:R-:W1:Y:S04]  /*37d0*/  LDSM.16.M88.4 R136, [R150+0x8400] ;  /* 0x008400009688783b */ /* 0x000e680000000200 */
[----:B------:R-:W1:Y:S04]  /*37e0*/  LDSM.16.M88.4 R140, [R150+0x8800] ;  /* 0x00880000968c783b */ /* 0x000e680000000200 */
[----:B------:R-:W1:Y:S01]  /*37f0*/  LDSM.16.M88.4 R144, [R150+0x8c00] ;  /* 0x008c00009690783b */ /* 0x000e620000000200 */
[----:B------:R-:W-:Y:S01]  /*3800*/  VIADD R148, R162, 0x1000 ;  /* 0x00001000a2947836 */ /* 0x000fe20000000000 */
[----:B------:R-:W-:-:S04]  /*3810*/  UIADD3 UR6, UR30, UR12, URZ ;  /* 0x0000000c1e067290 */ /* 0x000fc8000fffe03f */
[----:B------:R-:W-:Y:S01]  /*3820*/  UIADD3 UR6, -UR7, 0x80, UR6 ;  /* 0x0000008007067890 */ /* 0x000fe2000fffe106 */
[----:B------:R-:W-:Y:S02]  /*3830*/  SEL R148, R148, R162, !P0 ;  /* 0x000000a294947207 */ /* 0x000fe40004000000 */
        /* <DEDUP_REMOVED lines=16> */
[----:B------:R-:W-:Y:S01]  /*3940*/  LEA R148, R148, UR4, 0x1 ;  /* 0x0000000494947c11 */ /* 0x000fe2000f8e08ff */
[----:B------:R-:W-:Y:S01]  /*3950*/  ULDC UR9, c[0x0][0x394] ;  /* 0x0000e50000097ab9 */ /* 0x000fe20000000800 */
        /* <DEDUP_REMOVED lines=14> */
[----:B------:R-:W-:Y:S02]  /*3a40*/  UIMAD UR22, UR5, 0x78, URZ ;  /* 0x00000078051678a4 */ /* 0x000fe4000f8e023f */
[----:B------:R-:W-:Y:S02]  /*3a50*/  UIADD3 UR38, UR6, -UR43, URZ ;  /* 0x8000002b06267290 */ /* 0x000fe4000fffe03f */
[----:B------:R-:W-:Y:S01]  /*3a60*/  UIADD3 UR23, -UR23, URZ, URZ ;  /* 0x0000003f17177290 */ /* 0x000fe2000fffe13f */
[----:B------:R-:W-:Y:S01]  /*3a70*/  UMOV UR13, UR9 ;  /* 0x00000009000d7c82 */ /* 0x000fe20008000000 */
[----:B------:R-:W-:Y:S01]  /*3a80*/  ULDC UR5, c[0x0][0x39c] ;  /* 0x0000e70000057ab9 */ /* 0x000fe20000000800 */
[----:B------:R-:W-:Y:S01]  /*3a90*/  ULDC UR6, c[0x0][0x2ec] ;  /* 0x0000bb0000067ab9 */ /* 0x000fe20000000800 */
[----:B--2---:R-:W-:Y:S04]  /*3aa0*/  STL [R1+0x24], R4 ;  /* 0x0000240401007387 */ /* 0x004fe80000100800 */
[----:B---3--:R2:W-:Y:S04]  /*3ab0*/  STL [R1+0x1c], R0 ;  /* 0x00001c0001007387 */ /* 0x0085e80000100800 */
[----:B----4-:R3:W-:Y:S01]  /*3ac0*/  STL [R1+0x18], R3 ;  /* 0x0000180301007387 */ /* 0x0107e20000100800 */
[----:B--2---:R-:W-:-:S02]  /*3ad0*/  VIADD R0, R18, 0xffffff80 ;  /* 0xffffff8012007836 */ /* 0x004fc40000000000 */
[----:B---3--:R-:W-:-:S05]  /*3ae0*/  IMAD.SHL.U32 R3, R18, 0x4, RZ ;  /* 0x0000000412037824 */ /* 0x008fca00078e00ff */
[----:B------:R2:W-:Y:S04]  /*3af0*/  STL [R1+0x38], R3 ;  /* 0x0000380301007387 */ /* 0x0005e80000100800 */
[----:B-----5:R3:W-:Y:S01]  /*3b00*/  STL [R1+0x20], R5 ;  /* 0x0000200501007387 */ /* 0x0207e20000100800 */
[----:B--2---:R-:W-:Y:S02]  /*3b10*/  SHF.R.S32.HI R3, RZ, 0x1f, R0 ;  /* 0x0000001fff037819 */ /* 0x004fe40000011400 */
[----:B---3--:R-:W-:Y:S02]  /*3b20*/  SHF.L.U64.HI R5, R18, 0x2, R16 ;  /* 0x0000000212057819 */ /* 0x008fe40000010210 */
[C---:B------:R-:W-:Y:S01]  /*3b30*/  SHF.L.U64.HI R3, R0.reuse, 0x2, R3 ;  /* 0x0000000200037819 */ /* 0x040fe20000010203 */
[----:B------:R-:W-:-:S02]  /*3b40*/  IMAD.SHL.U32 R0, R0, 0x4, RZ ;  /* 0x0000000400007824 */ /* 0x000fc400078e00ff */
[----:B------:R-:W-:Y:S04]  /*3b50*/  STL [R1+0x34], R5 ;  /* 0x0000340501007387 */ /* 0x000fe80000100800 */
[----:B------:R2:W-:Y:S04]  /*3b60*/  STL [R1+0x30], R3 ;  /* 0x0000300301007387 */ /* 0x0005e80000100800 */
[----:B------:R3:W-:Y:S04]  /*3b70*/  STL [R1+0x2c], R0 ;  /* 0x00002c0001007387 */ /* 0x0007e80000100800 */
[----:B------:R3:W-:Y:S01]  /*3b80*/  STL [R1], R164 ;  /* 0x000000a401007387 */ /* 0x0007e20000100800 */
[----:B------:R-:W-:-:S05]  /*3b90*/  VIADD R4, R156, 0x1000 ;  /* 0x000010009c047836 */ /* 0x000fca0000000000 */
[----:B--2---:R-:W-:-:S04]  /*3ba0*/  SEL R3, R4, R156, !P0 ;  /* 0x0000009c04037207 */ /* 0x004fc80004000000 */
[----:B-1----:R-:W-:-:S07]  /*3bb0*/  LEA R3, R3, UR4, 0x1 ;  /* 0x0000000403037c11 */ /* 0x002fce000f8e08ff */
.L_x_503:
[----:B------:R-:W2:Y:S01]  /*3bc0*/  LDL R170, [R1+0x38] ;  /* 0x0000380001aa7983 */ /* 0x000ea20000100800 */
[----:B------:R-:W-:Y:S01]  /*3bd0*/  IADD3 R112, R158, R148, RZ ;  /* 0x000000949e707210 */ /* 0x000fe20007ffe0ff */
[----:B------:R-:W-:Y:S02]  /*3be0*/  USHF.L.U32 UR9, UR8, 0x7, URZ ;  /* 0x0000000708097899 */ /* 0x000fe4000800063f */
[----:B---3--:R-:W3:Y:S01]  /*3bf0*/  LDL R0, [R1+0x34] ;  /* 0x0000340001007983 */ /* 0x008ee20000100800 */
[----:B------:R-:W-:Y:S01]  /*3c00*/  UMOV UR11, UR60 ;  /* 0x0000003c000b7c82 */ /* 0x000fe20008000000 */
[----:B------:R-:W-:Y:S02]  /*3c10*/  UISETP.GE.AND UP0, UPT, UR9, UR38, UPT ;  /* 0x000000260900728c */ /* 0x000fe4000bf06270 */
[----:B------:R-:W0:Y:S01]  /*3c20*/  LDGDEPBAR ;  /* 0x00000000000079af */ /* 0x000e220000000000 */
[----:B------:R-:W-:Y:S04]  /*3c30*/  DEPBAR.LE SB0, 0x0 ;  /* 0x000080000000791a */ /* 0x000fe80000000000 */
[----:B------:R-:W-:Y:S06]  /*3c40*/  BAR.SYNC.DEFER_BLOCKING 0x0 ;  /* 0x0000000000007b1d */ /* 0x000fec0000010000 */
[----:B------:R-:W-:Y:S08]  /*3c50*/  LDSM.16.M88.4 R64, [R148] ;  /* 0x000000009440783b */ /* 0x000ff00000000200 */
[----:B------:R-:W1:Y:S08]  /*3c60*/  LDSM.16.M88.4 R16, [R149+0x6000] ;  /* 0x006000009510783b */ /* 0x000e700000000200 */
[----:B------:R-:W4:Y:S08]  /*3c70*/  LDSM.16.M88.4 R60, [R148+0x1000] ;  /* 0x00100000943c783b */ /* 0x000f300000000200 */
[----:B------:R-:W4:Y:S08]  /*3c80*/  LDSM.16.M88.4 R32, [R149+0x6400] ;  /* 0x006400009520783b */ /* 0x000f300000000200 */
[----:B------:R-:W4:Y:S08]  /*3c90*/  LDSM.16.M88.4 R48, [R149+0x6800] ;  /* 0x006800009530783b */ /* 0x000f300000000200 */
[----:B------:R-:W4:Y:S08]  /*3ca0*/  LDSM.16.M88.4 R100, [R149+0x6c00] ;  /* 0x006c00009564783b */ /* 0x000f300000000200 */
[----:B------:R-:W-:Y:S01]  /*3cb0*/  LDSM.16.M88.4 R104, [R112] ;  /* 0x000000007068783b */ /* 0x000fe20000000200 */
[-C--:B-1----:R-:W-:Y:S07]  /*3cc0*/  HMMA.16816.F32 R4, R64, R16.reuse, RZ ;  /* 0x000000104004723c */ /* 0x082fee00000018ff */
[----:B------:R-:W1:Y:S01]  /*3cd0*/  LDSM.16.M88.4 R108, [R150+0x6000] ;  /* 0x00600000966c783b */ /* 0x000e620000000200 */
[C---:B----4-:R-:W-:Y:S06]  /*3ce0*/  HMMA.16816.F32 R8, R60.reuse, R16, RZ ;  /* 0x000000103c08723c */ /* 0x050fec00000018ff */
[-C--:B------:R-:W-:Y:S01]  /*3cf0*/  HMMA.16816.F32 R12, R60, R18.reuse, RZ ;  /* 0x000000123c0c723c */ /* 0x080fe200000018ff */
[----:B------:R-:W4:Y:S05]  /*3d00*/  LDSM.16.M88.4 R112, [R112+0x1000] ;  /* 0x001000007070783b */ /* 0x000f2a0000000200 */
        /* <DEDUP_REMOVED lines=14> */
[C---:B----4-:R-:W-:Y:S06]  /*3df0*/  HMMA.16816.F32 R8, R112.reuse, R108, R8 ;  /* 0x0000006c7008723c */ /* 0x050fec0000001808 */
        /* <DEDUP_REMOVED lines=11> */
[----:B------:R-:W4:Y:S01]  /*3eb0*/  MUFU.TANH R172, R8 ;  /* 0x0000000800ac7308 */ /* 0x000f220000002400 */
[----:B------:R-:W-:Y:S01]  /*3ec0*/  FMUL.FTZ R12, R12, UR5 ;  /* 0x000000050c0c7c20 */ /* 0x000fe20008410000 */
[----:B------:R-:W-:Y:S01]  /*3ed0*/  FMUL.FTZ R13, R13, UR5 ;  /* 0x000000050d0d7c20 */ /* 0x000fe20008410000 */
[----:B------:R-:W-:Y:S01]  /*3ee0*/  FMUL.FTZ R14, R14, UR5 ;  /* 0x000000050e0e7c20 */ /* 0x000fe20008410000 */
[----:B------:R-:W-:Y:S01]  /*3ef0*/  FMUL.FTZ R15, R15, UR5 ;  /* 0x000000050f0f7c20 */ /* 0x000fe20008410000 */
[----:B------:R-:W-:Y:S01]  /*3f00*/  FMUL.FTZ R16, R16, UR5 ;  /* 0x0000000510107c20 */ /* 0x000fe20008410000 */
[----:B------:R-:W-:Y:S04]  /*3f10*/  FMUL.FTZ R17, R17, UR5 ;  /* 0x0000000511117c20 */ /* 0x000fe80008410000 */
[----:B------:R-:W1:Y:S01]  /*3f20*/  MUFU.TANH R166, R5 ;  /* 0x0000000500a67308 */ /* 0x000e620000002400 */
[----:B------:R-:W-:Y:S01]  /*3f30*/  FMUL.FTZ R18, R18, UR5 ;  /* 0x0000000512127c20 */ /* 0x000fe20008410000 */
[----:B------:R-:W-:Y:S08]  /*3f40*/  FMUL.FTZ R19, R19, UR5 ;  /* 0x0000000513137c20 */ /* 0x000ff00008410000 */
[----:B------:R-:W1:Y:S10]  /*3f50*/  MUFU.TANH R171, R9 ;  /* 0x0000000900ab7308 */ /* 0x000e740000002400 */
[----:B------:R-:W1:Y:S10]  /*3f60*/  MUFU.TANH R165, R6 ;  /* 0x0000000600a57308 */ /* 0x000e740000002400 */
[----:B------:R4:W1:Y:S10]  /*3f70*/  MUFU.TANH R163, R7 ;  /* 0x0000000700a37308 */ /* 0x0008740000002400 */
[----:B------:R-:W1:Y:S10]  /*3f80*/  MUFU.TANH R169, R10 ;  /* 0x0000000a00a97308 */ /* 0x000e740000002400 */
[----:B------:R1:W1:Y:S01]  /*3f90*/  MUFU.TANH R168, R11 ;  /* 0x0000000b00a87308 */ /* 0x0002620000002400 */
[----:B----4-:R-:W4:Y:S09]  /*3fa0*/  LDSM.16.M88.4 R4, [R150+0x6400] ;  /* 0x006400009604783b */ /* 0x010f320000000200 */
[----:B------:R1:W1:Y:S01]  /*3fb0*/  MUFU.TANH R176, R12 ;  /* 0x0000000c00b07308 */ /* 0x0002620000002400 */
[----:B--2---:R-:W-:Y:S04]  /*3fc0*/  IADD3 R8, P0, R170, UR19, RZ ;  /* 0x00000013aa087c10 */ /* 0x004fe8000ff1e0ff */
[----:B---3--:R-:W-:Y:S02]  /*3fd0*/  IADD3.X R9, R0, UR18, RZ, P0, !PT ;  /* 0x0000001200097c10 */ /* 0x008fe400087fe4ff */
[----:B------:R-:W-:Y:S03]  /*3fe0*/  PLOP3.LUT P0, PT, PT, PT, UP0, 0x80, 0x0 ;  /* 0x000000000000781c */ /* 0x000fe60003f0f008 */
[----:B------:R2:W3:Y:S01]  /*3ff0*/  MUFU.TANH R174, R13 ;  /* 0x0000000d00ae7308 */ /* 0x0004e20000002400 */
[----:B------:R-:W5:Y:S04]  /*4000*/  LDG.E R111, desc[UR14][R8.64] ;  /* 0x0000000e086f7981 */ /* 0x000f68000c1e1900 */
[----:B------:R-:W5:Y:S05]  /*4010*/  LDG.E R110, desc[UR14][R8.64+0x20] ;  /* 0x0000200e086e7981 */ /* 0x000f6a000c1e1900 */
[----:B------:R2:W1:Y:S01]  /*4020*/  MUFU.TANH R173, R14 ;  /* 0x0000000e00ad7308 */ /* 0x0004620000002400 */
[----:B------:R-:W5:Y:S04]  /*4030*/  LDG.E R109, desc[UR14][R8.64+0x100] ;  /* 0x0001000e086d7981 */ /* 0x000f68000c1e1900 */
[----:B------:R1:W5:Y:S05]  /*4040*/  LDG.E R108, desc[UR14][R8.64+0x120] ;  /* 0x0001200e086c7981 */ /* 0x00036a000c1e1900 */
[----:B------:R2:W1:Y:S10]  /*4050*/  MUFU.TANH R170, R15 ;  /* 0x0000000f00aa7308 */ /* 0x0004740000002400 */
[----:B------:R2:W2:Y:S01]  /*4060*/  MUFU.TANH R180, R16 ;  /* 0x0000001000b47308 */ /* 0x0004a20000002400 */
[-C--:B----4-:R-:W-:Y:S06]  /*4070*/  HMMA.16816.F32 R20, R104, R4.reuse, R20 ;  /* 0x000000046814723c */ /* 0x090fec0000001814 */
[C---:B------:R-:W-:Y:S03]  /*4080*/  HMMA.16816.F32 R24, R112.reuse, R4, R24 ;  /* 0x000000047018723c */ /* 0x040fe60000001818 */
[----:B------:R4:W2:Y:S03]  /*4090*/  MUFU.TANH R179, R17 ;  /* 0x0000001100b37308 */ /* 0x0008a60000002400 */
[-C--:B------:R-:W-:Y:S01]  /*40a0*/  HMMA.16816.F32 R28, R112, R6.reuse, R28 ;  /* 0x00000006701c723c */ /* 0x080fe2000000181c */
[----:B-1----:R-:W1:Y:S06]  /*40b0*/  LDSM.16.M88.4 R8, [R150+0x6800] ;  /* 0x006800009608783b */ /* 0x002e6c0000000200 */
[----:B------:R4:W1:Y:S01]  /*40c0*/  MUFU.TANH R178, R18 ;  /* 0x0000001200b27308 */ /* 0x0008620000002400 */
[C---:B------:R-:W-:Y:S01]  /*40d0*/  HMMA.16816.F32 R32, R104.reuse, R6, R32 ;  /* 0x000000066820723c */ /* 0x040fe20000001820 */
[----:B------:R-:W3:Y:S08]  /*40e0*/  LDSM.16.M88.4 R4, [R150+0x6c00] ;  /* 0x006c00009604783b */ /* 0x000ef00000000200 */
[----:B------:R4:W1:Y:S02]  /*40f0*/  MUFU.TANH R175, R19 ;  /* 0x0000001300af7308 */ /* 0x0008640000002400 */
[----:B------:R-:W-:Y:S01]  /*4100*/  FMUL.FTZ R20, R20, UR5 ;  /* 0x0000000514147c20 */ /* 0x000fe20008410000 */
[----:B------:R-:W-:Y:S01]  /*4110*/  FMUL.FTZ R21, R21, UR5 ;  /* 0x0000000515157c20 */ /* 0x000fe20008410000 */
[----:B------:R-:W-:Y:S01]  /*4120*/  FMUL.FTZ R22, R22, UR5 ;  /* 0x0000000516167c20 */ /* 0x000fe20008410000 */
[----:B------:R-:W-:Y:S01]  /*4130*/  FMUL.FTZ R23, R23, UR5 ;  /* 0x0000000517177c20 */ /* 0x000fe20008410000 */
[----:B------:R-:W-:Y:S04]  /*4140*/  FMUL.FTZ R24, R24, UR5 ;  /* 0x0000000518187c20 */ /* 0x000fe80008410000 */
[----:B------:R4:W1:Y:S01]  /*4150*/  MUFU.TANH R185, R20 ;  /* 0x0000001400b97308 */ /* 0x0008620000002400 */
[----:B------:R-:W-:Y:S01]  /*4160*/  FMUL.FTZ R25, R25, UR5 ;  /* 0x0000000519197c20 */ /* 0x000fe20008410000 */
[----:B------:R-:W-:Y:S01]  /*4170*/  FMUL.FTZ R26, R26, UR5 ;  /* 0x000000051a1a7c20 */ /* 0x000fe20008410000 */
[----:B------:R-:W-:Y:S01]  /*4180*/  FMUL.FTZ R27, R27, UR5 ;  /* 0x000000051b1b7c20 */ /* 0x000fe20008410000 */
[----:B------:R-:W-:Y:S01]  /*4190*/  FMUL.FTZ R28, R28, UR5 ;  /* 0x000000051c1c7c20 */ /* 0x000fe20008410000 */
[----:B------:R-:W-:Y:S01]  /*41a0*/  FMUL.FTZ R29, R29, UR5 ;  /* 0x000000051d1d7c20 */ /* 0x000fe20008410000 */
[----:B------:R-:W-:Y:S04]  /*41b0*/  FMUL.FTZ R30, R30, UR5 ;  /* 0x000000051e1e7c20 */ /* 0x000fe80008410000 */
[----:B------:R4:W2:Y:S01]  /*41c0*/  MUFU.TANH R184, R21 ;  /* 0x0000001500b87308 */ /* 0x0008a20000002400 */
[----:B------:R-:W-:Y:S01]  /*41d0*/  FMUL.FTZ R31, R31, UR5 ;  /* 0x000000051f1f7c20 */ /* 0x000fe20008410000 */
[----:B------:R-:W-:Y:S01]  /*41e0*/  FMUL.FTZ R32, R32, UR5 ;  /* 0x0000000520207c20 */ /* 0x000fe20008410000 */
[----:B------:R-:W-:Y:S01]  /*41f0*/  FMUL.FTZ R33, R33, UR5 ;  /* 0x0000000521217c20 */ /* 0x000fe20008410000 */
[----:B------:R-:W-:Y:S01]  /*4200*/  FMUL.FTZ R34, R34, UR5 ;  /* 0x0000000522227c20 */ /* 0x000fe20008410000 */
[----:B------:R-:W-:Y:S05]  /*4210*/  FMUL.FTZ R35, R35, UR5 ;  /* 0x0000000523237c20 */ /* 0x000fea0008410000 */
[----:B------:R4:W2:Y:S01]  /*4220*/  MUFU.TANH R183, R22 ;  /* 0x0000001600b77308 */ /* 0x0008a20000002400 */
[-C--:B-1----:R-:W-:Y:S09]  /*4230*/  HMMA.16816.F32 R36, R104, R8.reuse, R36 ;  /* 0x000000086824723c */ /* 0x082ff20000001824 */
[----:B------:R4:W1:Y:S01]  /*4240*/  MUFU.TANH R182, R23 ;  /* 0x0000001700b67308 */ /* 0x0008620000002400 */
[C---:B------:R-:W-:Y:S09]  /*4250*/  HMMA.16816.F32 R40, R112.reuse, R8, R40 ;  /* 0x000000087028723c */ /* 0x040ff20000001828 */
[----:B------:R4:W1:Y:S01]  /*4260*/  MUFU.TANH R189, R24 ;  /* 0x0000001800bd7308 */ /* 0x0008620000002400 */
[-C--:B------:R-:W-:Y:S09]  /*4270*/  HMMA.16816.F32 R44, R112, R10.reuse, R44 ;  /* 0x0000000a702c723c */ /* 0x080ff2000000182c */
[----:B------:R4:W1:Y:S01]  /*4280*/  MUFU.TANH R188, R25 ;  /* 0x0000001900bc7308 */ /* 0x0008620000002400 */
[C---:B------:R-:W-:Y:S06]  /*4290*/  HMMA.16816.F32 R48, R104.reuse, R10, R48 ;  /* 0x0000000a6830723c */ /* 0x040fec0000001830 */
[-C--:B---3--:R-:W-:Y:S03]  /*42a0*/  HMMA.16816.F32 R52, R104, R4.reuse, R52 ;  /* 0x000000046834723c */ /* 0x088fe60000001834 */
[----:B------:R4:W3:Y:S02]  /*42b0*/  MUFU.TANH R187, R26 ;  /* 0x0000001a00bb7308 */ /* 0x0008e40000002400 */
[----:B------:R-:W-:Y:S01]  /*42c0*/  FMUL.FTZ R36, R36, UR5 ;  /* 0x0000000524247c20 */ /* 0x000fe20008410000 */
[C---:B------:R-:W-:Y:S07]  /*42d0*/  HMMA.16816.F32 R56, R112.reuse, R4, R56 ;  /* 0x000000047038723c */ /* 0x040fee0000001838 */
[----:B------:R4:W1:Y:S01]  /*42e0*/  MUFU.TANH R186, R27 ;  /* 0x0000001b00ba7308 */ /* 0x0008620000002400 */
[----:B------:R-:W-:Y:S01]  /*42f0*/  FMUL.FTZ R37, R37, UR5 ;  /* 0x0000000525257c20 */ /* 0x000fe20008410000 */
[-C--:B------:R-:W-:Y:S08]  /*4300*/  HMMA.16816.F32 R60, R112, R6.reuse, R60 ;  /* 0x00000006703c723c */ /* 0x080ff0000000183c */
[----:B------:R4:W1:Y:S03]  /*4310*/  MUFU.TANH R193, R28 ;  /* 0x0000001c00c17308 */ /* 0x0008660000002400 */
[----:B------:R-:W-:Y:S01]  /*4320*/  MOV R4, R181 ;  /* 0x000000b500047202 */ /* 0x000fe20000000f00 */
[----:B------:R-:W-:Y:S04]  /*4330*/  HMMA.16816.F32 R64, R104, R6, R64 ;  /* 0x000000066840723c */ /* 0x000fe80000001840 */
[----:B------:R-:W-:Y:S01]  /*4340*/  MOV R5, R177 ;  /* 0x000000b100057202 */ /* 0x000fe20000000f00 */
[----:B------:R-:W-:Y:S01]  /*4350*/  FMUL.FTZ R38, R38, UR5 ;  /* 0x0000000526267c20 */ /* 0x000fe20008410000 */
[----:B------:R4:W1:Y:S01]  /*4360*/  MUFU.TANH R192, R29 ;  /* 0x0000001d00c07308 */ /* 0x0008620000002400 */
[----:B------:R-:W-:Y:S01]  /*4370*/  FMUL.FTZ R39, R39, UR5 ;  /* 0x0000000527277c20 */ /* 0x000fe20008410000 */
[----:B------:R-:W-:Y:S01]  /*4380*/  FMUL.FTZ R40, R40, UR5 ;  /* 0x0000000528287c20 */ /* 0x000fe20008410000 */
[----:B------:R4:W-:Y:S02]  /*4390*/  STL.64 [R1+0x8], R4 ;  /* 0x0000080401007387 */ /* 0x0009e40000100a00 */
[----:B------:R-:W-:Y:S01]  /*43a0*/  FMUL.FTZ R41, R41, UR5 ;  /* 0x0000000529297c20 */ /* 0x000fe20008410000 */
[----:B------:R-:W-:Y:S01]  /*43b0*/  FMUL.FTZ R42, R42, UR5 ;  /* 0x000000052a2a7c20 */ /* 0x000fe20008410000 */
[----:B------:R-:W-:Y:S03]  /*43c0*/  FMUL.FTZ R43, R43, UR5 ;  /* 0x000000052b2b7c20 */ /* 0x000fe60008410000 */
[----:B------:R4:W1:Y:S01]  /*43d0*/  MUFU.TANH R191, R30 ;  /* 0x0000001e00bf7308 */ /* 0x0008620000002400 */
[----:B------:R-:W-:Y:S01]  /*43e0*/  FMUL.FTZ R44, R44, UR5 ;  /* 0x000000052c2c7c20 */ /* 0x000fe20008410000 */
[----:B------:R-:W-:Y:S01]  /*43f0*/  FMUL.FTZ R45, R45, UR5 ;  /* 0x000000052d2d7c20 */ /* 0x000fe20008410000 */
[----:B------:R-:W-:Y:S01]  /*4400*/  FMUL.FTZ R46, R46, UR5 ;  /* 0x000000052e2e7c20 */ /* 0x000fe20008410000 */
[----:B------:R-:W-:Y:S01]  /*4410*/  FMUL.FTZ R47, R47, UR5 ;  /* 0x000000052f2f7c20 */ /* 0x000fe20008410000 */
        /* <DEDUP_REMOVED lines=22> */
[----:B------:R-:W-:Y:S07]  /*4580*/  FMUL.FTZ R67, R67, UR5 ;  /* 0x0000000543437c20 */ /* 0x000fee0008410000 */
[----:B------:R4:W1:Y:S10]  /*4590*/  MUFU.TANH R195, R34 ;  /* 0x0000002200c37308 */ /* 0x0008740000002400 */
        /* <DEDUP_REMOVED lines=32> */
[----:B------:R4:W1:Y:S01]  /*47a0*/  MUFU.TANH R226, R67 ;  /* 0x0000004300e27308 */ /* 0x0008620000002400 */
[----:B--23--:R-:W-:Y:S05]  /*47b0*/  @!P0 BRA `(.L_x_499) ;  /* 0x0000000400308947 */ /* 0x00cfea0003800000 */
[----:B-1--4-:R-:W-:Y:S01]  /*47c0*/  MOV R61, R219 ;  /* 0x000000db003d7202 */ /* 0x012fe20000000f00 */
[----:B------:R-:W-:Y:S01]  /*47d0*/  USHF.L.U32 UR10, UR20, 0x7, URZ ;  /* 0x00000007140a7899 */ /* 0x000fe2000800063f */
[----:B------:R-:W-:Y:S01]  /*47e0*/  MOV R66, R222 ;  /* 0x000000de00427202 */ /* 0x000fe20000000f00 */
[----:B------:R-:W-:Y:S01]  /*47f0*/  IMAD.MOV.U32 R57, RZ, RZ, R220 ;  /* 0x000000ffff397224 */ /* 0x000fe200078e00dc */
        /* <DEDUP_REMOVED lines=54> */
[----:B------:R-:W-:Y:S01]  /*4b60*/  UIADD3 UR11, UR10, 0x80, URZ ;  /* 0x000000800a0b7890 */ /* 0x000fe2000fffe03f */
[----:B------:R-:W-:Y:S01]  /*4b70*/  MOV R24, R171 ;  /* 0x000000ab00187202 */ /* 0x000fe20000000f00 */
[----:B------:R-:W-:Y:S01]  /*4b80*/  IMAD.MOV.U32 R21, RZ, RZ, R169 ;  /* 0x000000ffff157224 */ /* 0x000fe200078e00a9 */
[----:B------:R-:W-:Y:S01]  /*4b90*/  UIADD3 UR10, UR10, UR12, URZ ;  /* 0x0000000c0a0a7290 */ /* 0x000fe2000fffe03f */
[----:B------:R-:W-:Y:S01]  /*4ba0*/  MOV R32, R163 ;  /* 0x000000a300207202 */ /* 0x000fe20000000f00 */
[----:B------:R-:W-:Y:S01]  /*4bb0*/  IMAD.MOV.U32 R23, RZ, RZ, R172 ;  /* 0x000000ffff177224 */ /* 0x000fe200078e00ac */
[----:B------:R-:W-:Y:S01]  /*4bc0*/  MOV R36, R166 ;  /* 0x000000a600247202 */ /* 0x000fe20000000f00 */
[----:B------:R-:W-:Y:S01]  /*4bd0*/  UIADD3 UR10, UR13, UR10, -UR7 ;  /* 0x0000000a0d0a7290 */ /* 0x000fe2000fffe807 */
[----:B------:R-:W-:Y:S01]  /*4be0*/  IMAD.U32 R0, RZ, RZ, UR11 ;  /* 0x0000000bff007e24 */ /* 0x000fe2000f8e00ff */
[----:B------:R-:W-:Y:S01]  /*4bf0*/  UIADD3 UR11, UR9, 0x80, URZ ;  /* 0x00000080090b7890 */ /* 0x000fe2000fffe03f */
[----:B------:R-:W-:Y:S02]  /*4c00*/  IMAD.MOV.U32 R31, RZ, RZ, R165 ;  /* 0x000000ffff1f7224 */ /* 0x000fe400078e00a5 */
[----:B------:R-:W-:Y:S01]  /*4c10*/  IMAD.MOV.U32 R35, RZ, RZ, R167 ;  /* 0x000000ffff237224 */ /* 0x000fe200078e00a7 */
[----:B------:R-:W-:Y:S01]  /*4c20*/  ISETP.LT.AND P0, PT, R0, UR7, PT ;  /* 0x0000000700007c0c */ /* 0x000fe2000bf01270 */
[----:B------:R-:W-:Y:S03]  /*4c30*/  UISETP.GE.AND UP0, UPT, UR11, UR10, UPT ;  /* 0x0000000a0b00728c */ /* 0x000fe6000bf06270 */
[----:B------:R-:W-:Y:S03]  /*4c40*/  UMOV UR11, UR13 ;  /* 0x0000000d000b7c82 */ /* 0x000fe60008000000 */
[----:B------:R-:W-:Y:S11]  /*4c50*/  PLOP3.LUT P1, PT, PT, PT, UP0, 0x80, 0x0 ;  /* 0x000000000000781c */ /* 0x000ff60003f2f008 */
[----:B------:R-:W-:Y:S02]  /*4c60*/  @!UPT UIADD3 URZ, URZ, URZ, URZ ;  /* 0x0000003f3f3ff290 */ /* 0x000fe4000fffe03f */
[----:B------:R-:W-:Y:S05]  /*4c70*/  @!P1 BRA P0, `(.L_x_500) ;  /* 0x0000000c00a89947 */ /* 0x000fea0000000000 */
.L_x_499:
[----:B----4-:R-:W2:Y:S01]  /*4c80*/  LDL R5, [R1+0x28] ;  /* 0x0000280001057983 */ /* 0x010ea20000100800 */
[----:B------:R-:W-:Y:S01]  /*4c90*/  UIADD3 UR13, UR7, 0x1, -UR12 ;  /* 0x00000001070d7890 */ /* 0x000fe2000fffe80c */
[----:B------:R-:W-:Y:S01]  /*4ca0*/  IMAD.U32 R0, RZ, RZ, UR20 ;  /* 0x00000014ff007e24 */ /* 0x000fe2000f8e00ff */
[----:B------:R-:W-:Y:S01]  /*4cb0*/  UIADD3 UR10, -UR11, UR7, -UR12 ;  /* 0x000000070b0a7290 */ /* 0x000fe2000fffe90c */
[----:B------:R-:W3:Y:S02]  /*4cc0*/  LDL R4, [R1+0x40] ;  /* 0x0000400001047983 */ /* 0x000ee40000100800 */
[----:B---3--:R-:W-:Y:S02]  /*4cd0*/  IMAD R0, R0, 0x80, R4 ;  /* 0x0000008000007824 */ /* 0x008fe400078e0204 */
[----:B--2---:R-:W-:Y:S01]  /*4ce0*/  VIADD R6, R5, UR9 ;  /* 0x0000000905067c36 */ /* 0x004fe20008000000 */
        /* <DEDUP_REMOVED lines=32> */
[----:B------:R-:W-:Y:S01]  /*4ef0*/  IMAD.U32 R24, RZ, RZ, UR9 ;  /* 0x00000009ff187e24 */ /* 0x000fe2000f8e00ff */
[-C--:B------:R-:W-:Y:S01]  /*4f00*/  ISETP.GE.AND P6, PT, R15, R5.reuse, PT ;  /* 0x000000050f00720c */ /* 0x080fe20003fc6270 */
[----:B------:R-:W-:Y:S01]  /*4f10*/  VIADD R7, R6, 0x40 ;  /* 0x0000004006077836 */ /* 0x000fe20000000000 */
[-C--:B------:R-:W-:Y:S01]  /*4f20*/  ISETP.GE.OR P5, PT, R21, R4.reuse, !P5 ;  /* 0x000000041500720c */ /* 0x080fe20006fa6670 */
[----:B------:R-:W-:Y:S01]  /*4f30*/  IMAD.U32 R23, RZ, RZ, UR9 ;  /* 0x00000009ff177e24 */ /* 0x000fe2000f8e00ff */
        /* <DEDUP_REMOVED lines=10> */
[----:B-1----:R-:W-:Y:S02]  /*4fe0*/  FSEL R45, R197, -INF , !P1 ;  /* 0xff800000c52d7808 */ /* 0x002fe40004800000 */
        /* <DEDUP_REMOVED lines=34> */
[----:B------:R-:W-:Y:S02]  /*5210*/  FSEL R105, R228, -INF , !P6 ;  /* 0xff800000e4697808 */ /* 0x000fe40007000000 */
[-C--:B------:R-:W-:Y:S02]  /*5220*/  ISETP.GE.OR P4, PT, R22, R4.reuse, !P4 ;  /* 0x000000041600720c */ /* 0x080fe40006786670 */
[-C--:B------:R-:W-:Y:S02]  /*5230*/  ISETP.GE.AND P6, PT, R17, R5.reuse, PT ;  /* 0x000000051100720c */ /* 0x080fe40003fc6270 */
[-C--:B------:R-:W-:Y:S02]  /*5240*/  ISETP.GE.OR P3, PT, R21, R4.reuse, !P3 ;  /* 0x000000041500720c */ /* 0x080fe40005f66670 */
[-C--:B------:R-:W-:Y:S02]  /*5250*/  ISETP.GE.OR P2, PT, R20, R4.reuse, !P2 ;  /* 0x000000041400720c */ /* 0x080fe40005746670 */
[-C--:B------:R-:W-:Y:S02]  /*5260*/  ISETP.GE.OR P1, PT, R19, R4.reuse, !P1 ;  /* 0x000000041300720c */ /* 0x080fe40004f26670 */
[-C--:B------:R-:W-:Y:S02]  /*5270*/  ISETP.GE.OR P0, PT, R18, R4.reuse, !P0 ;  /* 0x000000041200720c */ /* 0x080fe40004706670 */
[----:B------:R-:W-:Y:S02]  /*5280*/  FSEL R31, R165, -INF , !P5 ;  /* 0xff800000a51f7808 */ /* 0x000fe40006800000 */
[----:B------:R-:W-:Y:S02]  /*5290*/  FSEL R32, R163, -INF , !P4 ;  /* 0xff800000a3207808 */ /* 0x000fe40006000000 */
[-C--:B------:R-:W-:Y:S02]  /*52a0*/  ISETP.GE.AND P5, PT, R16, R5.reuse, PT ;  /* 0x000000051000720c */ /* 0x080fe40003fa6270 */
[-C--:B------:R-:W-:Y:S02]  /*52b0*/  ISETP.GE.AND P4, PT, R15, R5.reuse, PT ;  /* 0x000000050f00720c */ /* 0x080fe40003f86270 */
[-C--:B------:R-:W-:Y:S02]  /*52c0*/  ISETP.GE.OR P6, PT, R17, R4.reuse, !P6 ;  /* 0x000000041100720c */ /* 0x080fe400077c6670 */
        /* <DEDUP_REMOVED lines=10> */
[----:B------:R-:W-:Y:S02]  /*5370*/  FSEL R41, R195, -INF , !P6 ;  /* 0xff800000c3297808 */ /* 0x000fe40007000000 */
[-C--:B------:R-:W-:Y:S02]  /*5380*/  ISETP.GE.AND P6, PT, R10, R5.reuse, PT ;  /* 0x000000050a00720c */ /* 0x080fe40003fc6270 */
        /* <DEDUP_REMOVED lines=8> */
[-C--:B------:R-:W-:Y:S02]  /*5410*/  ISETP.GE.AND P5, PT, R9, R5.reuse, PT ;  /* 0x000000050900720c */ /* 0x080fe40003fa6270 */
[----:B------:R-:W-:Y:S01]  /*5420*/  ISETP.GE.AND P4, PT, R8, R5, PT ;  /* 0x000000050800720c */ /* 0x000fe20003f86270 */
[----:B------:R-:W-:Y:S01]  /*5430*/  VIADD R5, R6, 0x48 ;  /* 0x0000004806057836 */ /* 0x000fe20000000000 */
[-C--:B------:R-:W-:Y:S02]  /*5440*/  ISETP.GE.OR P6, PT, R10, R4.reuse, !P6 ;  /* 0x000000040a00720c */ /* 0x080fe400077c6670 */
        /* <DEDUP_REMOVED lines=10> */
[----:B------:R-:W-:Y:S02]  /*54f0*/  FSEL R63, R214, -INF , !P6 ;  /* 0xff800000d63f7808 */ /* 0x000fe40007000000 */
[-C--:B------:R-:W-:Y:S02]  /*5500*/  ISETP.GE.AND P6, PT, R19, R7.reuse, PT ;  /* 0x000000071300720c */ /* 0x080fe40003fc6270 */
[-C--:B------:R-:W-:Y:S02]  /*5510*/  ISETP.GE.OR P5, PT, R9, R4.reuse, !P5 ;  /* 0x000000040900720c */ /* 0x080fe40006fa6670 */
[----:B------:R-:W-:Y:S02]  /*5520*/  ISETP.GE.OR P4, PT, R8, R4, !P4 ;  /* 0x000000040800720c */ /* 0x000fe40006786670 */
        /* <DEDUP_REMOVED lines=17> */
[----:B------:R-:W-:Y:S02]  /*5640*/  FSEL R27, R189, -INF , !P6 ;  /* 0xff800000bd1b7808 */ /* 0x000fe40007000000 */
[-C--:B------:R-:W-:Y:S02]  /*5650*/  ISETP.GE.AND P6, PT, R12, R7.reuse, PT ;  /* 0x000000070c00720c */ /* 0x080fe40003fc6270 */
[-C--:B------:R-:W-:Y:S02]  /*5660*/  ISETP.GE.OR P5, PT, R18, R6.reuse, !P5 ;  /* 0x000000061200720c */ /* 0x080fe40006fa6670 */
[-C--:B------:R-:W-:Y:S02]  /*5670*/  ISETP.GE.OR P4, PT, R17, R6.reuse, !P4 ;  /* 0x000000061100720c */ /* 0x080fe40006786670 */
[-C--:B------:R-:W-:Y:S02]  /*5680*/  ISETP.GE.OR P3, PT, R16, R6.reuse, !P3 ;  /* 0x000000061000720c */ /* 0x080fe40005f66670 */
[-C--:B------:R-:W-:Y:S02]  /*5690*/  ISETP.GE.OR P2, PT, R15, R6.reuse, !P2 ;  /* 0x000000060f00720c */ /* 0x080fe40005746670 */
[-C--:B------:R-:W-:Y:S02]  /*56a0*/  ISETP.GE.OR P1, PT, R14, R6.reuse, !P1 ;  /* 0x000000060e00720c */ /* 0x080fe40004f26670 */
[-C--:B------:R-:W-:Y:S02]  /*56b0*/  ISETP.GE.OR P0, PT, R13, R6.reuse, !P0 ;  /* 0x000000060d00720c */ /* 0x080fe40004706670 */
[----:B------:R-:W-:Y:S02]  /*56c0*/  VIADDMNMX R5, R5, UR10, RZ, !PT ;  /* 0x0000000a05057c46 */ /* 0x000fe4000f8001ff */
        /* <DEDUP_REMOVED lines=12> */
[----:B------:R-:W-:Y:S02]  /*5790*/  VIMNMX R4, R47, UR7, PT ;  /* 0x000000072f047c48 */ /* 0x000fe4000bfe0100 */
[-C--:B------:R-:W-:Y:S02]  /*57a0*/  ISETP.GE.AND P0, PT, R22, R5.reuse, PT ;  /* 0x000000051600720c */ /* 0x080fe40003f06270 */
[----:B------:R-:W-:Y:S02]  /*57b0*/  FSEL R56, R208, -INF , !P6 ;  /* 0xff800000d0387808 */ /* 0x000fe40007000000 */
        /* <DEDUP_REMOVED lines=54> */
.L_x_500:
[----:B------:R-:W2:Y:S01]  /*5b20*/  LDL R0, [R1+0x20] ;  /* 0x0000200001007983 */ /* 0x000ea20000100800 */
[----:B------:R-:W-:Y:S03]  /*5b30*/  UISETP.GT.AND UP3, UPT, UR8, UR21, UPT ;  /* 0x000000150800728c */ /* 0x000fe6000bf64270 */
[----:B------:R-:W3:Y:S03]  /*5b40*/  LDL R4, [R1+0x24] ;  /* 0x0000240001047983 */ /* 0x000ee60000100800 */
[----:B------:R-:W-:Y:S01]  /*5b50*/  PLOP3.LUT P1, PT, PT, PT, UP3, 0x80, 0x0 ;  /* 0x000000000000781c */ /* 0x000fe20003f2f038 */
[----:B------:R-:W4:Y:S04]  /*5b60*/  LDL R10, [R1+0x18] ;  /* 0x00001800010a7983 */ /* 0x000f280000100800 */
[----:B------:R-:W4:Y:S04]  /*5b70*/  LDL R11, [R1+0x1c] ;  /* 0x00001c00010b7983 */ /* 0x000f280000100800 */
        /* <DEDUP_REMOVED lines=27> */
[----:B------:R1:W-:Y:S04]  /*5d30*/  STL [R1+0x98], R85 ;  /* 0x0000985501007387 */ /* 0x0003e80000100800 */
[----:B------:R1:W-:Y:S04]  /*5d40*/  STL [R1+0x94], R84 ;  /* 0x0000945401007387 */ /* 0x0003e80000100800 */
        /* <DEDUP_REMOVED lines=13> */
[----:B------:R-:W-:Y:S04]  /*5e20*/  STL [R1+0x5c], R70 ;  /* 0x00005c4601007387 */ /* 0x000fe80000100800 */
[----:B------:R1:W-:Y:S04]  /*5e30*/  STL [R1+0x58], R69 ;  /* 0x0000584501007387 */ /* 0x0003e80000100800 */
[----:B------:R1:W-:Y:S04]  /*5e40*/  STL [R1+0x54], R68 ;  /* 0x0000544401007387 */ /* 0x0003e80000100800 */
[----:B------:R1:W-:Y:S04]  /*5e50*/  STL [R1+0x50], R3 ;  /* 0x0000500301007387 */ /* 0x0003e80000100800 */
[----:B------:R-:W-:Y:S01]  /*5e60*/  STL [R1+0x4c], R2 ;  /* 0x00004c0201007387 */ /* 0x000fe20000100800 */
[C---:B--2---:R-:W-:Y:S01]  /*5e70*/  FMUL.FTZ R6, R0.reuse, 1.4426950216293334961 ;  /* 0x3fb8aa3b00067820 */ /* 0x044fe20000410000 */
[----:B------:R-:W-:Y:S01]  /*5e80*/  FSETP.NEU.FTZ.AND P0, PT, R0, -INF , PT ;  /* 0xff8000000000780b */ /* 0x000fe20003f1d000 */
[----:B---3--:R-:W-:Y:S03]  /*5e90*/  FMUL.FTZ R5, R4, 1.4426950216293334961 ;  /* 0x3fb8aa3b04057820 */ /* 0x008fe60000410000 */
[----:B------:R-:W-:Y:S02]  /*5ea0*/  FSEL R6, R6, RZ, P0 ;  /* 0x000000ff06067208 */ /* 0x000fe40000000000 */
[----:B------:R-:W-:Y:S01]  /*5eb0*/  FSETP.NEU.FTZ.AND P0, PT, R4, -INF , PT ;  /* 0xff8000000400780b */ /* 0x000fe20003f1d000 */
[C---:B----4-:R-:W-:Y:S02]  /*5ec0*/  FMUL.FTZ R4, R10.reuse, 1.4426950216293334961 ;  /* 0x3fb8aa3b0a047820 */ /* 0x050fe40000410000 */
[--C-:B------:R-:W-:Y:S01]  /*5ed0*/  FFMA.FTZ R0, R35, UR6, -R6.reuse ;  /* 0x0000000623007c23 */ /* 0x100fe20008010806 */
[----:B------:R-:W-:Y:S01]  /*5ee0*/  FSEL R5, R5, RZ, P0 ;  /* 0x000000ff05057208 */ /* 0x000fe20000000000 */
[--C-:B------:R-:W-:Y:S01]  /*5ef0*/  FFMA.FTZ R12, R59, UR6, -R6.reuse ;  /* 0x000000063b0c7c23 */ /* 0x100fe20008010806 */
[----:B------:R-:W-:Y:S01]  /*5f00*/  FSETP.NEU.FTZ.AND P0, PT, R10, -INF , PT ;  /* 0xff8000000a00780b */ /* 0x000fe20003f1d000 */
[----:B------:R2:W-:Y:S01]  /*5f10*/  MUFU.EX2 R246, R0 ;  /* 0x0000000000f67308 */ /* 0x0005e20000000800 */
[C---:B------:R-:W-:Y:S02]  /*5f20*/  FMUL.FTZ R10, R11.reuse, 1.4426950216293334961 ;  /* 0x3fb8aa3b0b0a7820 */ /* 0x040fe40000410000 */
[----:B------:R-:W-:Y:S02]  /*5f30*/  FSEL R4, R4, RZ, P0 ;  /* 0x000000ff04047208 */ /* 0x000fe40000000000 */
[----:B------:R-:W-:Y:S01]  /*5f40*/  FSETP.NEU.FTZ.AND P0, PT, R11, -INF , PT ;  /* 0xff8000000b00780b */ /* 0x000fe20003f1d000 */
[--C-:B------:R-:W-:Y:S04]  /*5f50*/  FFMA.FTZ R11, R60, UR6, -R6.reuse ;  /* 0x000000063c0b7c23 */ /* 0x100fe80008010806 */
[----:B-1----:R-:W-:Y:S10]  /*5f60*/  MUFU.EX2 R85, R12 ;  /* 0x0000000c00557308 */ /* 0x002ff40000000800 */
[----:B------:R-:W-:Y:S01]  /*5f70*/  MUFU.EX2 R84, R11 ;  /* 0x0000000b00547308 */ /* 0x000fe20000000800 */
[--C-:B--2---:R-:W-:Y:S09]  /*5f80*/  FFMA.FTZ R0, R36, UR6, -R6.reuse ;  /* 0x0000000624007c23 */ /* 0x104ff20008010806 */
[----:B------:R1:W-:Y:S02]  /*5f90*/  MUFU.EX2 R243, R0 ;  /* 0x0000000000f37308 */ /* 0x0003e40000000800 */
[--C-:B-1----:R-:W-:Y:S08]  /*5fa0*/  FFMA.FTZ R0, R31, UR6, -R5.reuse ;  /* 0x000000061f007c23 */ /* 0x102ff00008010805 */
[----:B------:R1:W-:Y:S02]  /*5fb0*/  MUFU.EX2 R181, R0 ;  /* 0x0000000000b57308 */ /* 0x0003e40000000800 */
[--C-:B-1----:R-:W-:Y:S08]  /*5fc0*/  FFMA.FTZ R0, R32, UR6, -R5.reuse ;  /* 0x0000000620007c23 */ /* 0x102ff00008010805 */
[----:B------:R1:W-:Y:S02]  /*5fd0*/  MUFU.EX2 R177, R0 ;  /* 0x0000000000b17308 */ /* 0x0003e40000000800 */
[--C-:B-1----:R-:W-:Y:S08]  /*5fe0*/  FFMA.FTZ R0, R37, UR6, -R6.reuse ;  /* 0x0000000625007c23 */ /* 0x102ff00008010806 */
[----:B------:R1:W-:Y:S02]  /*5ff0*/  MUFU.EX2 R162, R0 ;  /* 0x0000000000a27308 */ /* 0x0003e40000000800 */
[----:B-1----:R-:W-:Y:S08]  /*6000*/  FFMA.FTZ R0, R38, UR6, -R6 ;  /* 0x0000000626007c23 */ /* 0x002ff00008010806 */
[----:B------:R1:W-:Y:S02]  /*6010*/  MUFU.EX2 R161, R0 ;  /* 0x0000000000a17308 */ /* 0x0003e40000000800 */
[--C-:B-1----:R-:W-:Y:S08]  /*6020*/  FFMA.FTZ R0, R33, UR6, -R5.reuse ;  /* 0x0000000621007c23 */ /* 0x102ff00008010805 */
[----:B------:R1:W-:Y:S02]  /*6030*/  MUFU.EX2 R160, R0 ;  /* 0x0000000000a07308 */ /* 0x0003e40000000800 */
[--C-:B-1----:R-:W-:Y:S08]  /*6040*/  FFMA.FTZ R0, R34, UR6, -R5.reuse ;  /* 0x0000000622007c23 */ /* 0x102ff00008010805 */
[----:B------:R1:W-:Y:S02]  /*6050*/  MUFU.EX2 R251, R0 ;  /* 0x0000000000fb7308 */ /* 0x0003e40000000800 */
[--C-:B-1----:R-:W-:Y:S08]  /*6060*/  FFMA.FTZ R0, R23, UR6, -R4.reuse ;  /* 0x0000000617007c23 */ /* 0x102ff00008010804 */
[----:B------:R1:W-:Y:S02]  /*6070*/  MUFU.EX2 R112, R0 ;  /* 0x0000000000707308 */ /* 0x0003e40000000800 */
[----:B-1----:R-:W-:Y:S01]  /*6080*/  FSEL R0, R10, RZ, P0 ;  /* 0x000000ff0a007208 */ /* 0x002fe20000000000 */
[----:B------:R-:W-:Y:S07]  /*6090*/  FFMA.FTZ R10, R24, UR6, -R4 ;  /* 0x00000006180a7c23 */ /* 0x000fee0008010804 */
[----:B------:R1:W2:Y:S01]  /*60a0*/  MUFU.EX2 R115, R10 ;  /* 0x0000000a00737308 */ /* 0x0002a20000000800 */
[--C-:B------:R-:W-:Y:S01]  /*60b0*/  FFMA.FTZ R7, R7, UR6, -R0.reuse ;  /* 0x0000000607077c23 */ /* 0x100fe20008010800 */
[--C-:B------:R-:W-:Y:S08]  /*60c0*/  FFMA.FTZ R11, R57, UR6, -R0.reuse ;  /* 0x00000006390b7c23 */ /* 0x100ff00008010800 */
[----:B------:R3:W-:Y:S10]  /*60d0*/  MUFU.EX2 R90, R7 ;  /* 0x00000007005a7308 */ /* 0x0007f40000000800 */
[----:B------:R-:W-:Y:S01]  /*60e0*/  MUFU.EX2 R71, R11 ;  /* 0x0000000b00477308 */ /* 0x000fe20000000800 */
[----:B-1----:R-:W-:Y:S09]  /*60f0*/  FFMA.FTZ R10, R21, UR6, -R0 ;  /* 0x00000006150a7c23 */ /* 0x002ff20008010800 */
[----:B------:R1:W-:Y:S01]  /*6100*/  MUFU.EX2 R114, R10 ;  /* 0x0000000a00727308 */ /* 0x0003e20000000800 */
[----:B---3--:R-:W-:Y:S09]  /*6110*/  FFMA.FTZ R7, R53, UR6, -R4 ;  /* 0x0000000635077c23 */ /* 0x008ff20008010804 */
[----:B------:R3:W-:Y:S01]  /*6120*/  MUFU.EX2 R89, R7 ;  /* 0x0000000700597308 */ /* 0x0007e20000000800 */
[----:B-1----:R-:W-:Y:S09]  /*6130*/  FFMA.FTZ R10, R22, UR6, -R0 ;  /* 0x00000006160a7c23 */ /* 0x002ff20008010800 */
[----:B------:R1:W4:Y:S01]  /*6140*/  MUFU.EX2 R113, R10 ;  /* 0x0000000a00717308 */ /* 0x0003220000000800 */
[--C-:B---3--:R-:W-:Y:S09]  /*6150*/  FFMA.FTZ R7, R56, UR6, -R4.reuse ;  /* 0x0000000638077c23 */ /* 0x108ff20008010804 */
[----:B------:R3:W-:Y:S01]  /*6160*/  MUFU.EX2 R88, R7 ;  /* 0x0000000700587308 */ /* 0x0007e20000000800 */
[----:B-1----:R-:W-:Y:S09]  /*6170*/  FFMA.FTZ R10, R25, UR6, -R4 ;  /* 0x00000006190a7c23 */ /* 0x002ff20008010804 */
[----:B------:R1:W-:Y:S01]  /*6180*/  MUFU.EX2 R247, R10 ;  /* 0x0000000a00f77308 */ /* 0x0003e20000000800 */
[----:B---3--:R-:W-:Y:S01]  /*6190*/  FFMA.FTZ R7, R8, UR6, -R0 ;  /* 0x0000000608077c23 */ /* 0x008fe20008010800 */
[----:B------:R-:W-:Y:S08]  /*61a0*/  FFMA.FTZ R8, R102, UR6, -R6 ;  /* 0x0000000666087c23 */ /* 0x000ff00008010806 */
[----:B------:R3:W-:Y:S10]  /*61b0*/  MUFU.EX2 R87, R7 ;  /* 0x0000000700577308 */ /* 0x0007f40000000800 */
[----:B------:R4:W-:Y:S01]  /*61c0*/  MUFU.EX2 R81, R8 ;  /* 0x0000000800517308 */ /* 0x0009e20000000800 */
[----:B-1----:R-:W-:Y:S09]  /*61d0*/  FFMA.FTZ R10, R26, UR6, -R4 ;  /* 0x000000061a0a7c23 */ /* 0x002ff20008010804 */
[----:B------:R1:W-:Y:S01]  /*61e0*/  MUFU.EX2 R245, R10 ;  /* 0x0000000a00f57308 */ /* 0x0003e20000000800 */
[--C-:B---3--:R-:W-:Y:S01]  /*61f0*/  FFMA.FTZ R7, R9, UR6, -R0.reuse ;  /* 0x0000000609077c23 */ /* 0x108fe20008010800 */
[----:B--2---:R-:W-:Y:S08]  /*6200*/  F2FP.F16.F32.PACK_AB R9, R115, R112 ;  /* 0x000000707309723e */ /* 0x004ff000000000ff */
[----:B------:R2:W-:Y:S01]  /*6210*/  MUFU.EX2 R86, R7 ;  /* 0x0000000700567308 */ /* 0x0005e20000000800 */
[----:B----4-:R-:W-:Y:S01]  /*6220*/  F2FP.F16.F32.PACK_AB R8, R113, R114 ;  /* 0x000000727108723e */ /* 0x010fe200000000ff */
[----:B-1----:R-:W-:Y:S08]  /*6230*/  FFMA.FTZ R10, R15, UR6, -R0 ;  /* 0x000000060f0a7c23 */ /* 0x002ff00008010800 */
[----:B------:R1:W-:Y:S01]  /*6240*/  MUFU.EX2 R244, R10 ;  /* 0x0000000a00f47308 */ /* 0x0003e20000000800 */
[----:B--2---:R-:W-:Y:S09]  /*6250*/  FFMA.FTZ R7, R103, UR6, -R6 ;  /* 0x0000000667077c23 */ /* 0x004ff20008010806 */
[----:B------:R2:W-:Y:S01]  /*6260*/  MUFU.EX2 R80, R7 ;  /* 0x0000000700507308 */ /* 0x0005e20000000800 */
[----:B-1----:R-:W-:Y:S09]  /*6270*/  FFMA.FTZ R10, R16, UR6, -R0 ;  /* 0x00000006100a7c23 */ /* 0x002ff20008010800 */
[----:B------:R1:W-:Y:S01]  /*6280*/  MUFU.EX2 R242, R10 ;  /* 0x0000000a00f27308 */ /* 0x0003e20000000800 */
[--C-:B--2---:R-:W-:Y:S09]  /*6290*/  FFMA.FTZ R7, R62, UR6, -R5.reuse ;  /* 0x000000063e077c23 */ /* 0x104ff20008010805 */
[----:B------:R2:W-:Y:S01]  /*62a0*/  MUFU.EX2 R79, R7 ;  /* 0x00000007004f7308 */ /* 0x0005e20000000800 */
[--C-:B-1----:R-:W-:Y:S09]  /*62b0*/  FFMA.FTZ R10, R43, UR6, -R6.reuse ;  /* 0x000000062b0a7c23 */ /* 0x102ff20008010806 */
[----:B------:R1:W-:Y:S01]  /*62c0*/  MUFU.EX2 R252, R10 ;  /* 0x0000000a00fc7308 */ /* 0x0003e20000000800 */
[--C-:B--2---:R-:W-:Y:S09]  /*62d0*/  FFMA.FTZ R7, R63, UR6, -R5.reuse ;  /* 0x000000063f077c23 */ /* 0x104ff20008010805 */
[----:B------:R2:W-:Y:S01]  /*62e0*/  MUFU.EX2 R78, R7 ;  /* 0x00000007004e7308 */ /* 0x0005e20000000800 */
[--C-:B-1----:R-:W-:Y:S09]  /*62f0*/  FFMA.FTZ R10, R44, UR6, -R6.reuse ;  /* 0x000000062c0a7c23 */ /* 0x102ff20008010806 */
[----:B------:R1:W-:Y:S01]  /*6300*/  MUFU.EX2 R250, R10 ;  /* 0x0000000a00fa7308 */ /* 0x0003e20000000800 */
[----:B--2---:R-:W-:Y:S09]  /*6310*/  FFMA.FTZ R7, R104, UR6, -R6 ;  /* 0x0000000668077c23 */ /* 0x004ff20008010806 */
[----:B------:R2:W-:Y:S01]  /*6320*/  MUFU.EX2 R69, R7 ;  /* 0x0000000700457308 */ /* 0x0005e20000000800 */
[--C-:B-1----:R-:W-:Y:S09]  /*6330*/  FFMA.FTZ R10, R39, UR6, -R5.reuse ;  /* 0x00000006270a7c23 */ /* 0x102ff20008010805 */
[----:B------:R1:W-:Y:S01]  /*6340*/  MUFU.EX2 R249, R10 ;  /* 0x0000000a00f97308 */ /* 0x0003e20000000800 */
[----:B--2---:R-:W-:Y:S09]  /*6350*/  FFMA.FTZ R7, R14, UR6, -R0 ;  /* 0x000000060e077c23 */ /* 0x004ff20008010800 */
[----:B------:R2:W-:Y:S01]  /*6360*/  MUFU.EX2 R74, R7 ;  /* 0x00000007004a7308 */ /* 0x0005e20000000800 */
[--C-:B-1----:R-:W-:Y:S09]  /*6370*/  FFMA.FTZ R10, R40, UR6, -R5.reuse ;  /* 0x00000006280a7c23 */ /* 0x102ff20008010805 */
[----:B------:R1:W-:Y:S01]  /*6380*/  MUFU.EX2 R248, R10 ;  /* 0x0000000a00f87308 */ /* 0x0003e20000000800 */
[----:B--2---:R-:W-:Y:S01]  /*6390*/  F2FP.F16.F32.PACK_AB R7, R161, R162 ;  /* 0x000000a2a107723e */ /* 0x004fe200000000ff */
        /* <DEDUP_REMOVED lines=26> */
[--C-:B-1----:R-:W-:Y:S01]  /*6540*/  FFMA.FTZ R10, R54, UR6, -R6.reuse ;  /* 0x00000006360a7c23 */ /* 0x102fe20008010806 */
[----:B------:R-:W-:Y:S07]  /*6550*/  FFMA.FTZ R6, R105, UR6, -R6 ;  /* 0x0000000669067c23 */ /* 0x000fee0008010806 */
[----:B------:R1:W-:Y:S10]  /*6560*/  MUFU.EX2 R96, R10 ;  /* 0x0000000a00607308 */ /* 0x0003f40000000800 */
[----:B------:R2:W3:Y:S01]  /*6570*/  MUFU.EX2 R68, R6 ;  /* 0x0000000600447308 */ /* 0x0004e20000000800 */
[--C-:B-1----:R-:W-:Y:S09]  /*6580*/  FFMA.FTZ R10, R55, UR6, -R5.reuse ;  /* 0x00000006370a7c23 */ /* 0x102ff20008010805 */
[----:B------:R1:W-:Y:S01]  /*6590*/  MUFU.EX2 R95, R10 ;  /* 0x0000000a005f7308 */ /* 0x0003e20000000800 */
[--C-:B--2---:R-:W-:Y:S09]  /*65a0*/  FFMA.FTZ R6, R100, UR6, -R5.reuse ;  /* 0x0000000664067c23 */ /* 0x104ff20008010805 */
[----:B------:R2:W-:Y:S01]  /*65b0*/  MUFU.EX2 R3, R6 ;  /* 0x0000000600037308 */ /* 0x0005e20000000800 */
[--C-:B-1----:R-:W-:Y:S09]  /*65c0*/  FFMA.FTZ R10, R48, UR6, -R5.reuse ;  /* 0x00000006300a7c23 */ /* 0x102ff20008010805 */
[----:B------:R1:W4:Y:S01]  /*65d0*/  MUFU.EX2 R94, R10 ;  /* 0x0000000a005e7308 */ /* 0x0003220000000800 */
[----:B--2---:R-:W-:Y:S05]  /*65e0*/  F2FP.F16.F32.PACK_AB R6, R243, R246 ;  /* 0x000000f6f306723e */ /* 0x004fea00000000ff */
[----:B------:R2:W-:Y:S01]  /*65f0*/  STS [R236+0x10000], R6 ;  /* 0x01000006ec007388 */ /* 0x0005e20000000800 */
[--C-:B-1----:R-:W-:Y:S04]  /*6600*/  FFMA.FTZ R10, R49, UR6, -R5.reuse ;  /* 0x00000006310a7c23 */ /* 0x102fe80008010805 */
[----:B------:R1:W-:Y:S01]  /*6610*/  MUFU.EX2 R83, R10 ;  /* 0x0000000a00537308 */ /* 0x0003e20000000800 */
[----:B--2---:R-:W-:Y:S01]  /*6620*/  F2FP.F16.F32.PACK_AB R6, R251, R160 ;  /* 0x000000a0fb06723e */ /* 0x004fe200000000ff */
[--C-:B-1----:R-:W-:Y:S01]  /*6630*/  FFMA.FTZ R10, R52, UR6, -R5.reuse ;  /* 0x00000006340a7c23 */ /* 0x102fe20008010805 */
[----:B------:R-:W-:Y:S07]  /*6640*/  FFMA.FTZ R5, R101, UR6, -R5 ;  /* 0x0000000665057c23 */ /* 0x000fee0008010805 */
[----:B------:R1:W2:Y:S10]  /*6650*/  MUFU.EX2 R82, R10 ;  /* 0x0000000a00527308 */ /* 0x0002b40000000800 */
[----:B------:R3:W-:Y:S01]  /*6660*/  MUFU.EX2 R2, R5 ;  /* 0x0000000500027308 */ /* 0x0007e20000000800 */
[--C-:B-1----:R-:W-:Y:S09]  /*6670*/  FFMA.FTZ R10, R50, UR6, -R4.reuse ;  /* 0x00000006320a7c23 */ /* 0x102ff20008010804 */
[----:B------:R1:W-:Y:S01]  /*6680*/  MUFU.EX2 R93, R10 ;  /* 0x0000000a005d7308 */ /* 0x0003e20000000800 */
[--C-:B---3--:R-:W-:Y:S09]  /*6690*/  FFMA.FTZ R5, R65, UR6, -R4.reuse ;  /* 0x0000000641057c23 */ /* 0x108ff20008010804 */
[----:B------:R3:W-:Y:S01]  /*66a0*/  MUFU.EX2 R77, R5 ;  /* 0x00000005004d7308 */ /* 0x0007e20000000800 */
[--C-:B-1----:R-:W-:Y:S09]  /*66b0*/  FFMA.FTZ R10, R51, UR6, -R4.reuse ;  /* 0x00000006330a7c23 */ /* 0x102ff20008010804 */
[----:B------:R1:W2:Y:S01]  /*66c0*/  MUFU.EX2 R92, R10 ;  /* 0x0000000a005c7308 */ /* 0x0002a20000000800 */
[----:B---3--:R-:W-:Y:S09]  /*66d0*/  FFMA.FTZ R5, R67, UR6, -R4 ;  /* 0x0000000643057c23 */ /* 0x008ff20008010804 */
[----:B------:R3:W-:Y:S01]  /*66e0*/  MUFU.EX2 R76, R5 ;  /* 0x00000005004c7308 */ /* 0x0007e20000000800 */
[--C-:B-1----:R-:W-:Y:S09]  /*66f0*/  FFMA.FTZ R10, R47, UR6, -R0.reuse ;  /* 0x000000062f0a7c23 */ /* 0x102ff20008010800 */
[----:B------:R1:W2:Y:S01]  /*6700*/  MUFU.EX2 R91, R10 ;  /* 0x0000000a005b7308 */ /* 0x0002a20000000800 */
[--C-:B---3--:R-:W-:Y:S01]  /*6710*/  FFMA.FTZ R5, R13, UR6, -R0.reuse ;  /* 0x000000060d057c23 */ /* 0x108fe20008010800 */
[----:B------:R-:W-:Y:S08]  /*6720*/  FFMA.FTZ R0, R61, UR6, -R0 ;  /* 0x000000063d007c23 */ /* 0x000ff00008010800 */
[----:B------:R3:W2:Y:S10]  /*6730*/  MUFU.EX2 R75, R5 ;  /* 0x00000005004b7308 */ /* 0x0006b40000000800 */
[----:B------:R4:W-:Y:S01]  /*6740*/  MUFU.EX2 R70, R0 ;  /* 0x0000000000467308 */ /* 0x0009e20000000800 */
[--C-:B-1----:R-:W-:Y:S01]  /*6750*/  FFMA.FTZ R10, R64, UR6, -R4.reuse ;  /* 0x00000006400a7c23 */ /* 0x102fe20008010804 */
[----:B------:R-:W-:Y:S08]  /*6760*/  FFMA.FTZ R4, R66, UR6, -R4 ;  /* 0x0000000642047c23 */ /* 0x000ff00008010804 */
[----:B------:R1:W-:Y:S01]  /*6770*/  MUFU.EX2 R72, R4 ;  /* 0x0000000400487308 */ /* 0x0003e20000000800 */
[----:B---3--:R-:W-:Y:S05]  /*6780*/  F2FP.F16.F32.PACK_AB R5, R177, R181 ;  /* 0x000000b5b105723e */ /* 0x008fea00000000ff */
[----:B------:R3:W-:Y:S04]  /*6790*/  STS [R236+0x10400], R5 ;  /* 0x01040005ec007388 */ /* 0x0007e80000000800 */
[----:B------:R-:W2:Y:S01]  /*67a0*/  MUFU.EX2 R73, R10 ;  /* 0x0000000a00497308 */ /* 0x000ea20000000800 */
[----:B----4-:R-:W-:Y:S01]  /*67b0*/  F2FP.F16.F32.PACK_AB R0, R68, R69 ;  /* 0x000000454400723e */ /* 0x010fe200000000ff */
[----:B------:R4:W-:Y:S04]  /*67c0*/  STS [R235+0x10000], R7 ;  /* 0x01000007eb007388 */ /* 0x0009e80000000800 */
[----:B------:R2:W-:Y:S01]  /*67d0*/  STS [R235+0x10400], R6 ;  /* 0x01040006eb007388 */ /* 0x0005e20000000800 */
[----:B-1----:R-:W-:Y:S03]  /*67e0*/  F2FP.F16.F32.PACK_AB R4, R150, R151 ;  /* 0x000000979604723e */ /* 0x002fe600000000ff */
[----:B------:R1:W-:Y:S04]  /*67f0*/  STS [R236+0x12000], R9 ;  /* 0x01200009ec007388 */ /* 0x0003e80000000800 */
[----:B------:R1:W-:Y:S01]  /*6800*/  STS [R236+0x12400], R8 ;  /* 0x01240008ec007388 */ /* 0x0003e20000000800 */
[----:B---3--:R-:W-:Y:S02]  /*6810*/  F2FP.F16.F32.PACK_AB R5, R245, R247 ;  /* 0x000000f7f505723e */ /* 0x008fe400000000ff */
[----:B----4-:R-:W-:Y:S03]  /*6820*/  F2FP.F16.F32.PACK_AB R7, R248, R249 ;  /* 0x000000f9f807723e */ /* 0x010fe600000000ff */
[----:B------:R3:W-:Y:S01]  /*6830*/  STS [R235+0x12000], R5 ;  /* 0x01200005eb007388 */ /* 0x0007e20000000800 */
[----:B--2---:R-:W-:Y:S02]  /*6840*/  F2FP.F16.F32.PACK_AB R6, R148, R149 ;  /* 0x000000959406723e */ /* 0x004fe400000000ff */
[----:B-1----:R-:W-:Y:S02]  /*6850*/  F2FP.F16.F32.PACK_AB R9, R242, R244 ;  /* 0x000000f4f209723e */ /* 0x002fe400000000ff */
[----:B------:R-:W-:Y:S03]  /*6860*/  F2FP.F16.F32.PACK_AB R8, R250, R252 ;  /* 0x000000fcfa08723e */ /* 0x000fe600000000ff */
[----:B------:R-:W-:Y:S04]  /*6870*/  STS [R235+0x12400], R9 ;  /* 0x01240009eb007388 */ /* 0x000fe80000000800 */
[----:B------:R-:W-:Y:S04]  /*6880*/  STS [R237+0x10000], R8 ;  /* 0x01000008ed007388 */ /* 0x000fe80000000800 */
[----:B------:R1:W-:Y:S04]  /*6890*/  STS [R237+0x10400], R7 ;  /* 0x01040007ed007388 */ /* 0x0003e80000000800 */
[----:B------:R2:W-:Y:S01]  /*68a0*/  STS [R234+0x10000], R6 ;  /* 0x01000006ea007388 */ /* 0x0005e20000000800 */
[----:B---3--:R-:W-:Y:S05]  /*68b0*/  F2FP.F16.F32.PACK_AB R5, R98, R99 ;  /* 0x000000636205723e */ /* 0x008fea00000000ff */
[----:B------:R3:W-:Y:S01]  /*68c0*/  STS [R234+0x10400], R5 ;  /* 0x01040005ea007388 */ /* 0x0007e20000000800 */
[----:B-1----:R-:W-:Y:S02]  /*68d0*/  F2FP.F16.F32.PACK_AB R7, R156, R157 ;  /* 0x0000009d9c07723e */ /* 0x002fe400000000ff */
[----:B--2---:R-:W-:Y:S03]  /*68e0*/  F2FP.F16.F32.PACK_AB R6, R152, R153 ;  /* 0x000000999806723e */ /* 0x004fe600000000ff */
[----:B------:R1:W-:Y:S01]  /*68f0*/  STS [R237+0x12400], R7 ;  /* 0x01240007ed007388 */ /* 0x0003e20000000800 */
[----:B---3--:R-:W-:Y:S05]  /*6900*/  F2FP.F16.F32.PACK_AB R5, R158, R159 ;  /* 0x0000009f9e05723e */ /* 0x008fea00000000ff */
        /* <DEDUP_REMOVED lines=25> */
[----:B------:R3:W-:Y:S01]  /*6aa0*/  STS [R232+0x10000], R0 ;  /* 0x01000000e8007388 */ /* 0x0007e20000000800 */
[----:B-1----:R-:W-:Y:S02]  /*6ab0*/  F2FP.F16.F32.PACK_AB R5, R2, R3 ;  /* 0x000000030205723e */ /* 0x002fe400000000ff */
[----:B--2---:R-:W-:Y:S03]  /*6ac0*/  F2FP.F16.F32.PACK_AB R4, R72, R73 ;  /* 0x000000494804723e */ /* 0x004fe600000000ff */
[----:B------:R-:W-:Y:S01]  /*6ad0*/  STS [R232+0x10400], R5 ;  /* 0x01040005e8007388 */ /* 0x000fe20000000800 */
[----:B---3--:R-:W-:Y:S03]  /*6ae0*/  F2FP.F16.F32.PACK_AB R0, R70, R71 ;  /* 0x000000474600723e */ /* 0x008fe600000000ff */
[----:B------:R-:W-:Y:S04]  /*6af0*/  STS [R233+0x12000], R7 ;  /* 0x01200007e9007388 */ /* 0x000fe80000000800 */
[----:B------:R-:W-:Y:S04]  /*6b00*/  STS [R233+0x12400], R6 ;  /* 0x01240006e9007388 */ /* 0x000fe80000000800 */
[----:B------:R-:W-:Y:S04]  /*6b10*/  STS [R232+0x12000], R4 ;  /* 0x01200004e8007388 */ /* 0x000fe80000000800 */
[----:B------:R1:W-:Y:S04]  /*6b20*/  STS [R232+0x12400], R0 ;  /* 0x01240000e8007388 */ /* 0x0003e80000000800 */
[----:B------:R-:W2:Y:S04]  /*6b30*/  LDSM.16.M88.4 R64, [R154+UR4+0x4000] ;  /* 0x004000049a40783b */ /* 0x000ea80008000200 */
[----:B------:R-:W3:Y:S04]  /*6b40*/  LDSM.16.M88.4 R60, [R154+UR4+0x5000] ;  /* 0x005000049a3c783b */ /* 0x000ee80008000200 */
[----:B------:R-:W4:Y:S04]  /*6b50*/  LDSM.16.M88.4 R100, [R155] ;  /* 0x000000009b64783b */ /* 0x000f280000000200 */
[----:B------:R-:W4:Y:S01]  /*6b60*/  LDSM.16.M88.4 R104, [R155+0x1000] ;  /* 0x001000009b68783b */ /* 0x000f220000000200 */
[----:B-1----:R-:W-:Y:S04]  /*6b70*/  FFMA.FTZ R0, -R163, R163, 1 ;  /* 0x3f800000a3007423 */ /* 0x002fe800000101a3 */
[----:B------:R-:W-:Y:S01]  /*6b80*/  FMUL.FTZ R0, R0, UR5 ;  /* 0x0000000500007c20 */ /* 0x000fe20008410000 */
        /* <DEDUP_REMOVED lines=20> */
[-C--:B------:R-:W-:Y:S05]  /*6cd0*/  HMMA.16816.F32 R20, R100, R136.reuse, R20 ;  /* 0x000000886414723c */ /* 0x080fea0000001814 */
[----:B-----5:R-:W-:Y:S01]  /*6ce0*/  FADD.FTZ R4, -R111, R4 ;  /* 0x000000046f047221 */ /* 0x020fe20000010100 */
[C---:B------:R-:W-:Y:S05]  /*6cf0*/  HMMA.16816.F32 R24, R104.reuse, R136, R24 ;  /* 0x000000886818723c */ /* 0x040fea0000001818 */
[----:B------:R-:W-:Y:S01]  /*6d00*/  FADD.FTZ R8, -R109, R8 ;  /* 0x000000086d087221 */ /* 0x000fe20000010100 */
        /* <DEDUP_REMOVED lines=17> */
[----:B------:R-:W-:Y:S01]  /*6e20*/  FMUL.FTZ R25, R158, R25 ;  /* 0x000000199e197220 */ /* 0x000fe20000410000 */
[C---:B------:R-:W-:Y:S01]  /*6e30*/  FADD.FTZ R26, -R108.reuse, R26 ;  /* 0x0000001a6c1a7221 */ /* 0x040fe20000010100 */
[----:B------:R-:W-:Y:S01]  /*6e40*/  FADD.FTZ R27, -R108, R27 ;  /* 0x0000001b6c1b7221 */ /* 0x000fe20000010100 */
[----:B------:R-:W-:Y:S01]  /*6e50*/  FADD.FTZ R28, -R109, R28 ;  /* 0x0000001c6d1c7221 */ /* 0x000fe20000010100 */
[----:B------:R-:W-:Y:S04]  /*6e60*/  HMMA.16816.F32 R64, R100, R146, R64 ;  /* 0x000000926440723c */ /* 0x000fe80000001840 */
[----:B------:R-:W-:Y:S01]  /*6e70*/  FMUL.FTZ R26, R157, R26 ;  /* 0x0000001a9d1a7220 */ /* 0x000fe20000410000 */
[----:B------:R-:W-:Y:S01]  /*6e80*/  FMUL.FTZ R27, R156, R27 ;  /* 0x0000001b9c1b7220 */ /* 0x000fe20000410000 */
[----:B------:R-:W-:Y:S01]  /*6e90*/  FADD.FTZ R29, -R109, R29 ;  /* 0x0000001d6d1d7221 */ /* 0x000fe20000010100 */
[C---:B------:R-:W-:Y:S01]  /*6ea0*/  FADD.FTZ R30, -R108.reuse, R30 ;  /* 0x0000001e6c1e7221 */ /* 0x040fe20000010100 */
[----:B------:R-:W-:Y:S03]  /*6eb0*/  FADD.FTZ R31, -R108, R31 ;  /* 0x0000001f6c1f7221 */ /* 0x000fe60000010100 */
[----:B------:R-:W-:Y:S01]  /*6ec0*/  FMUL.FTZ R30, R151, R30 ;  /* 0x0000001e971e7220 */ /* 0x000fe20000410000 */
[C---:B------:R-:W-:Y:S01]  /*6ed0*/  FADD.FTZ R21, -R111.reuse, R21 ;  /* 0x000000156f157221 */ /* 0x040fe20000010100 */
[----:B------:R-:W-:Y:S01]  /*6ee0*/  FADD.FTZ R32, -R111, R32 ;  /* 0x000000206f207221 */ /* 0x000fe20000010100 */
[----:B------:R-:W-:Y:S01]  /*6ef0*/  FADD.FTZ R22, -R110, R22 ;  /* 0x000000166e167221 */ /* 0x000fe20000010100 */
[C---:B------:R-:W-:Y:S01]  /*6f00*/  FADD.FTZ R62, -R108.reuse, R62 ;  /* 0x0000003e6c3e7221 */ /* 0x040fe20000010100 */
[----:B------:R-:W-:Y:S01]  /*6f10*/  FADD.FTZ R63, -R108, R63 ;  /* 0x0000003f6c3f7221 */ /* 0x000fe20000010100 */
        /* <DEDUP_REMOVED lines=13> */
[C---:B------:R-:W-:Y:S01]  /*6ff0*/  FADD.FTZ R44, -R109.reuse, R44 ;  /* 0x0000002c6d2c7221 */ /* 0x040fe20000010100 */
[----:B------:R-:W-:Y:S01]  /*7000*/  FADD.FTZ R45, -R109, R45 ;  /* 0x0000002d6d2d7221 */ /* 0x000fe20000010100 */
[----:B------:R-:W-:Y:S01]  /*7010*/  FMUL.FTZ R42, R91, R42 ;  /* 0x0000002a5b2a7220 */ /* 0x000fe20000410000 */
[C---:B------:R-:W-:Y:S01]  /*7020*/  FADD.FTZ R46, -R108.reuse, R46 ;  /* 0x0000002e6c2e7221 */ /* 0x040fe20000010100 */
[----:B------:R-:W-:Y:S01]  /*7030*/  FMUL.FTZ R44, R89, R44 ;  /* 0x0000002c592c7220 */ /* 0x000fe20000410000 */
        /* <DEDUP_REMOVED lines=21> */
[C---:B------:R-:W-:Y:S01]  /*7190*/  FADD.FTZ R66, -R110.reuse, R66 ;  /* 0x000000426e427221 */ /* 0x040fe20000010100 */
[----:B------:R-:W-:Y:S01]  /*71a0*/  FADD.FTZ R67, -R110, R67 ;  /* 0x000000436e437221 */ /* 0x000fe20000010100 */
[----:B------:R-:W-:Y:S01]  /*71b0*/  FMUL.FTZ R104, R246, R4 ;  /* 0x00000004f6687220 */ /* 0x000fe20000410000 */
[----:B------:R-:W-:Y:S01]  /*71c0*/  FADD.FTZ R19, -R110, R19 ;  /* 0x000000136e137221 */ /* 0x000fe20000010100 */
[----:B------:R-:W-:Y:S01]  /*71d0*/  FMUL.FTZ R66, R3, R66 ;  /* 0x0000004203427220 */ /* 0x000fe20000410000 */
[----:B------:R-:W-:Y:S01]  /*71e0*/  FMUL.FTZ R67, R2, R67 ;  /* 0x0000004302437220 */ /* 0x000fe20000410000 */
[----:B------:R-:W-:Y:S01]  /*71f0*/  FADD.FTZ R23, -R110, R23 ;  /* 0x000000176e177221 */ /* 0x000fe20000010100 */
[----:B------:R-:W-:Y:S01]  /*7200*/  FMUL.FTZ R19, R251, R19 ;  /* 0x00000013fb137220 */ /* 0x000fe20000410000 */
[----:B------:R-:W-:Y:S01]  /*7210*/  FADD.FTZ R20, -R111, R20 ;  /* 0x000000146f147221 */ /* 0x000fe20000010100 */
[----:B------:R-:W-:Y:S01]  /*7220*/  FADD.FTZ R9, -R109, R9 ;  /* 0x000000096d097221 */ /* 0x000fe20000010100 */
[----:B------:R-:W-:Y:S01]  /*7230*/  FMUL.FTZ R23, R248, R23 ;  /* 0x00000017f8177220 */ /* 0x000fe20000410000 */
[----:B------:R-:W-:Y:S01]  /*7240*/  FADD.FTZ R11, -R108, R11 ;  /* 0x0000000b6c0b7221 */ /* 0x000fe20000010100 */
[----:B------:R-:W-:Y:S01]  /*7250*/  FMUL.FTZ R20, R252, R20 ;  /* 0x00000014fc147220 */ /* 0x000fe20000410000 */
[----:B------:R-:W-:Y:S01]  /*7260*/  FMUL.FTZ R107, R115, R9 ;  /* 0x00000009736b7220 */ /* 0x000fe20000410000 */
[C---:B------:R-:W-:Y:S01]  /*7270*/  FADD.FTZ R14, -R108.reuse, R14 ;  /* 0x0000000e6c0e7221 */ /* 0x040fe20000010100 */
[----:B------:R-:W-:Y:S01]  /*7280*/  FMUL.FTZ R9, R113, R11 ;  /* 0x0000000b71097220 */ /* 0x000fe20000410000 */
[----:B------:R-:W-:Y:S01]  /*7290*/  FADD.FTZ R15, -R108, R15 ;  /* 0x0000000f6c0f7221 */ /* 0x000fe20000010100 */
[C---:B------:R-:W-:Y:S01]  /*72a0*/  FADD.FTZ R12, -R109.reuse, R12 ;  /* 0x0000000c6d0c7221 */ /* 0x040fe20000010100 */
[----:B------:R-:W-:Y:S01]  /*72b0*/  FMUL.FTZ R14, R244, R14 ;  /* 0x0000000ef40e7220 */ /* 0x000fe20000410000 */
[----:B------:R-:W-:Y:S01]  /*72c0*/  FADD.FTZ R13, -R109, R13 ;  /* 0x0000000d6d0d7221 */ /* 0x000fe20000010100 */
[----:B------:R-:W-:Y:S01]  /*72d0*/  FMUL.FTZ R15, R242, R15 ;  /* 0x0000000ff20f7220 */ /* 0x000fe20000410000 */
[----:B------:R-:W-:Y:S01]  /*72e0*/  FADD.FTZ R6, -R110, R6 ;  /* 0x000000066e067221 */ /* 0x000fe20000010100 */
[----:B------:R-:W-:Y:S01]  /*72f0*/  FFMA.FTZ R4, -R165, R165, 1 ;  /* 0x3f800000a5047423 */ /* 0x000fe200000101a5 */
[----:B------:R-:W-:Y:S01]  /*7300*/  FADD.FTZ R5, -R111, R5 ;  /* 0x000000056f057221 */ /* 0x000fe20000010100 */
[----:B------:R-:W-:Y:S01]  /*7310*/  FADD.FTZ R10, -R108, R10 ;  /* 0x0000000a6c0a7221 */ /* 0x000fe20000010100 */
[----:B------:R-:W-:Y:S01]  /*7320*/  FMUL.FTZ R105, R181, R6 ;  /* 0x00000006b5697220 */ /* 0x000fe20000410000 */
[----:B------:R-:W-:Y:S01]  /*7330*/  FMUL.FTZ R4, R4, UR5 ;  /* 0x0000000504047c20 */ /* 0x000fe20008410000 */
[----:B------:R-:W-:Y:S01]  /*7340*/  FMUL.FTZ R106, R243, R5 ;  /* 0x00000005f36a7220 */ /* 0x000fe20000410000 */
[----:B------:R-:W-:Y:S01]  /*7350*/  FFMA.FTZ R6, -R167, R167, 1 ;  /* 0x3f800000a7067423 */ /* 0x000fe200000101a7 */
[----:B------:R-:W-:Y:S01]  /*7360*/  FMUL.FTZ R10, R114, R10 ;  /* 0x0000000a720a7220 */ /* 0x000fe20000410000 */
[----:B------:R-:W-:Y:S01]  /*7370*/  FMUL.FTZ R8, R105, R4 ;  /* 0x0000000469087220 */ /* 0x000fe20000410000 */
[----:B------:R-:W-:Y:S01]  /*7380*/  FMUL.FTZ R105, R245, R13 ;  /* 0x0000000df5697220 */ /* 0x000fe20000410000 */
[----:B------:R-:W-:Y:S01]  /*7390*/  FMUL.FTZ R6, R6, UR5 ;  /* 0x0000000506067c20 */ /* 0x000fe20008410000 */
[----:B------:R-:W-:Y:S01]  /*73a0*/  FFMA.FTZ R5, -R166, R166, 1 ;  /* 0x3f800000a6057423 */ /* 0x000fe200000101a6 */
[----:B------:R-:W-:Y:S01]  /*73b0*/  FFMA.FTZ R4, -R169, R169, 1 ;  /* 0x3f800000a9047423 */ /* 0x000fe200000101a9 */
[----:B------:R-:W-:Y:S01]  /*73c0*/  FADD.FTZ R7, -R110, R7 ;  /* 0x000000076e077221 */ /* 0x000fe20000010100 */
[----:B------:R-:W-:Y:S01]  /*73d0*/  FMUL.FTZ R104, R104, R6 ;  /* 0x0000000668687220 */ /* 0x000fe20000410000 */
[----:B------:R-:W-:Y:S01]  /*73e0*/  FMUL.FTZ R5, R5, UR5 ;  /* 0x0000000505057c20 */ /* 0x000fe20008410000 */
[----:B------:R-:W-:Y:S01]  /*73f0*/  FMUL.FTZ R4, R4, UR5 ;  /* 0x0000000504047c20 */ /* 0x000fe20008410000 */
[----:B------:R-:W-:Y:S01]  /*7400*/  FMUL.FTZ R7, R177, R7 ;  /* 0x00000007b1077220 */ /* 0x000fe20000410000 */
[----:B------:R-:W-:Y:S01]  /*7410*/  FFMA.FTZ R6, -R172, R172, 1 ;  /* 0x3f800000ac067423 */ /* 0x000fe200000101ac */
[----:B------:R-:W-:Y:S01]  /*7420*/  FMUL.FTZ R11, R106, R5 ;  /* 0x000000056a0b7220 */ /* 0x000fe20000410000 */
[----:B------:R-:W-:Y:S01]  /*7430*/  FMUL.FTZ R10, R10, R4 ;  /* 0x000000040a0a7220 */ /* 0x000fe20000410000 */
[----:B------:R-:W-:Y:S01]  /*7440*/  FMUL.FTZ R106, R247, R12 ;  /* 0x0000000cf76a7220 */ /* 0x000fe20000410000 */
[----:B------:R-:W-:Y:S01]  /*7450*/  FMUL.FTZ R7, R7, R0 ;  /* 0x0000000007077220 */ /* 0x000fe20000410000 */
[----:B------:R-:W-:Y:S01]  /*7460*/  FFMA.FTZ R4, -R173, R173, 1 ;  /* 0x3f800000ad047423 */ /* 0x000fe200000101ad */
[----:B------:R-:W-:Y:S01]  /*7470*/  F2FP.F16.F32.PACK_AB R163, R11, R104 ;  /* 0x000000680ba3723e */ /* 0x000fe200000000ff */
[----:B------:R-:W-:Y:S01]  /*7480*/  FMUL.FTZ R104, R162, R16 ;  /* 0x00000010a2687220 */ /* 0x000fe20000410000 */
[----:B------:R-:W-:Y:S01]  /*7490*/  FMUL.FTZ R6, R6, UR5 ;  /* 0x0000000506067c20 */ /* 0x000fe20008410000 */
[----:B------:R1:W5:Y:S01]  /*74a0*/  LDL.LU R162, [R1+0x104] ;  /* 0x0001040001a27983 */ /* 0x0003620000300800 */
[----:B------:R-:W-:Y:S01]  /*74b0*/  FMUL.FTZ R4, R4, UR5 ;  /* 0x0000000504047c20 */ /* 0x000fe20008410000 */
[----:B------:R-:W-:Y:S01]  /*74c0*/  F2FP.F16.F32.PACK_AB R115, R7, R8 ;  /* 0x000000080773723e */ /* 0x000fe200000000ff */
[----:B------:R-:W-:Y:S01]  /*74d0*/  FMUL.FTZ R13, R112, R6 ;  /* 0x00000006700d7220 */ /* 0x000fe20000410000 */
[----:B------:R1:W5:Y:S01]  /*74e0*/  LDL.LU R161, [R1+0x100] ;  /* 0x0001000001a17983 */ /* 0x0003620000300800 */
[----:B------:R-:W-:Y:S01]  /*74f0*/  FMUL.FTZ R8, R14, R4 ;  /* 0x000000040e087220 */ /* 0x000fe20000410000 */
[----:B------:R-:W-:Y:S01]  /*7500*/  FFMA.FTZ R4, -R178, R178, 1 ;  /* 0x3f800000b2047423 */ /* 0x000fe200000101b2 */
[----:B------:R-:W-:Y:S01]  /*7510*/  FFMA.FTZ R6, -R176, R176, 1 ;  /* 0x3f800000b0067423 */ /* 0x000fe200000101b0 */
[----:B------:R1:W5:Y:S01]  /*7520*/  LDL.LU R160, [R1+0xfc] ;  /* 0x0000fc0001a07983 */ /* 0x0003620000300800 */
[----:B------:R-:W-:Y:S01]  /*7530*/  FFMA.FTZ R0, -R168, R168, 1 ;  /* 0x3f800000a8007423 */ /* 0x000fe200000101a8 */
[----:B------:R-:W-:Y:S01]  /*7540*/  FMUL.FTZ R4, R4, UR5 ;  /* 0x0000000504047c20 */ /* 0x000fe20008410000 */
[----:B------:R-:W-:Y:S01]  /*7550*/  FMUL.FTZ R6, R6, UR5 ;  /* 0x0000000506067c20 */ /* 0x000fe20008410000 */
[----:B------:R-:W-:Y:S01]  /*7560*/  FFMA.FTZ R5, -R171, R171, 1 ;  /* 0x3f800000ab057423 */ /* 0x000fe200000101ab */
[----:B------:R-:W-:Y:S02]  /*7570*/  FMUL.FTZ R0, R0, UR5 ;  /* 0x0000000500007c20 */ /* 0x000fe40008410000 */
[----:B------:R-:W-:Y:S01]  /*7580*/  FMUL.FTZ R16, R106, R6 ;  /* 0x000000066a107220 */ /* 0x000fe20000410000 */
[----:B------:R-:W-:Y:S01]  /*7590*/  FMUL.FTZ R5, R5, UR5 ;  /* 0x0000000505057c20 */ /* 0x000fe20008410000 */
[----:B------:R-:W-:Y:S01]  /*75a0*/  FMUL.FTZ R9, R9, R0 ;  /* 0x0000000009097220 */ /* 0x000fe20000410000 */
[----:B------:R-:W-:Y:S01]  /*75b0*/  FFMA.FTZ R6, -R180, R180, 1 ;  /* 0x3f800000b4067423 */ /* 0x000fe200000101b4 */
[----:B------:R-:W-:Y:S01]  /*75c0*/  FFMA.FTZ R0, -R170, R170, 1 ;  /* 0x3f800000aa007423 */ /* 0x000fe200000101aa */
[----:B------:R-:W-:Y:S01]  /*75d0*/  FMUL.FTZ R12, R107, R5 ;  /* 0x000000056b0c7220 */ /* 0x000fe20000410000 */
[----:B------:R-:W-:Y:S01]  /*75e0*/  FFMA.FTZ R5, -R174, R174, 1 ;  /* 0x3f800000ae057423 */ /* 0x000fe200000101ae */
[----:B------:R-:W-:Y:S01]  /*75f0*/  FMUL.FTZ R6, R6, UR5 ;  /* 0x0000000506067c20 */ /* 0x000fe20008410000 */
[----:B------:R-:W-:Y:S01]  /*7600*/  F2FP.F16.F32.PACK_AB R113, R9, R10 ;  /* 0x0000000a0971723e */ /* 0x000fe200000000ff */
[----:B------:R-:W-:Y:S01]  /*7610*/  FMUL.FTZ R10, R250, R21 ;  /* 0x00000015fa0a7220 */ /* 0x000fe20000410000 */
[----:B------:R-:W-:Y:S01]  /*7620*/  FMUL.FTZ R21, R98, R35 ;  /* 0x0000002362157220 */ /* 0x000fe20000410000 */
[----:B------:R-:W-:Y:S01]  /*7630*/  FMUL.FTZ R9, R249, R22 ;  /* 0x00000016f9097220 */ /* 0x000fe20000410000 */
[----:B------:R-:W-:Y:S01]  /*7640*/  FMUL.FTZ R22, R148, R33 ;  /* 0x0000002194167220 */ /* 0x000fe20000410000 */
[----:B------:R-:W-:Y:S01]  /*7650*/  F2FP.F16.F32.PACK_AB R114, R12, R13 ;  /* 0x0000000d0c72723e */ /* 0x000fe200000000ff */
[----:B------:R-:W-:Y:S01]  /*7660*/  FMUL.FTZ R13, R18, R4 ;  /* 0x00000004120d7220 */ /* 0x000fe20000410000 */
[----:B------:R-:W-:Y:S01]  /*7670*/  FMUL.FTZ R18, R92, R41 ;  /* 0x000000295c127220 */ /* 0x000fe20000410000 */
[----:B------:R-:W-:Y:S01]  /*7680*/  FMUL.FTZ R0, R0, UR5 ;  /* 0x0000000500007c20 */ /* 0x000fe20008410000 */
[----:B------:R-:W-:Y:S01]  /*7690*/  FMUL.FTZ R5, R5, UR5 ;  /* 0x0000000505057c20 */ /* 0x000fe20008410000 */
[----:B------:R-:W-:Y:S02]  /*76a0*/  FFMA.FTZ R4, -R183, R183, 1 ;  /* 0x3f800000b7047423 */ /* 0x000fe400000101b7 */
[----:B------:R-:W-:Y:S01]  /*76b0*/  FMUL.FTZ R7, R15, R0 ;  /* 0x000000000f077220 */ /* 0x000fe20000410000 */
[----:B------:R-:W-:Y:S01]  /*76c0*/  FFMA.FTZ R0, -R175, R175, 1 ;  /* 0x3f800000af007423 */ /* 0x000fe200000101af */
[----:B------:R-:W-:Y:S01]  /*76d0*/  FMUL.FTZ R11, R105, R5 ;  /* 0x00000005690b7220 */ /* 0x000fe20000410000 */
[----:B------:R-:W-:Y:S01]  /*76e0*/  FFMA.FTZ R5, -R179, R179, 1 ;  /* 0x3f800000b3057423 */ /* 0x000fe200000101b3 */
[----:B------:R-:W-:Y:S01]  /*76f0*/  FMUL.FTZ R15, R104, R6 ;  /* 0x00000006680f7220 */ /* 0x000fe20000410000 */
[----:B------:R-:W-:Y:S01]  /*7700*/  F2FP.F16.F32.PACK_AB R107, R7, R8 ;  /* 0x00000008076b723e */ /* 0x000fe200000000ff */
[----:B------:R-:W-:Y:S01]  /*7710*/  FMUL.FTZ R8, R159, R24 ;  /* 0x000000189f087220 */ /* 0x000fe20000410000 */
[----:B------:R-:W-:Y:S01]  /*7720*/  FMUL.FTZ R24, R152, R29 ;  /* 0x0000001d98187220 */ /* 0x000fe20000410000 */
[----:B------:R1:W5:Y:S01]  /*7730*/  LDL.LU R159, [R1+0xf8] ;  /* 0x0000f800019f7983 */ /* 0x0003620000300800 */
[----:B------:R-:W-:Y:S01]  /*7740*/  FMUL.FTZ R29, R74, R59 ;  /* 0x0000003b4a1d7220 */ /* 0x000fe20000410000 */
[----:B------:R-:W-:Y:S01]  /*7750*/  F2FP.F16.F32.PACK_AB R112, R11, R16 ;  /* 0x000000100b70723e */ /* 0x000fe200000000ff */
[----:B------:R-:W-:Y:S01]  /*7760*/  FMUL.FTZ R16, R88, R45 ;  /* 0x0000002d58107220 */ /* 0x000fe20000410000 */
[----:B------:R1:W5:Y:S01]  /*7770*/  LDL.LU R158, [R1+0xf4] ;  /* 0x0000f400019e7983 */ /* 0x0003620000300800 */
[----:B------:R-:W-:Y:S01]  /*7780*/  FMUL.FTZ R0, R0, UR5 ;  /* 0x0000000500007c20 */ /* 0x000fe20008410000 */
[----:B------:R-:W-:Y:S01]  /*7790*/  FMUL.FTZ R5, R5, UR5 ;  /* 0x0000000505057c20 */ /* 0x000fe20008410000 */
[----:B------:R-:W-:Y:S01]  /*77a0*/  FFMA.FTZ R6, -R185, R185, 1 ;  /* 0x3f800000b9067423 */ /* 0x000fe200000101b9 */
[----:B------:R1:W5:Y:S01]  /*77b0*/  LDL.LU R157, [R1+0xf0] ;  /* 0x0000f000019d7983 */ /* 0x0003620000300800 */
[----:B------:R-:W-:Y:S01]  /*77c0*/  FMUL.FTZ R12, R19, R0 ;  /* 0x00000000130c7220 */ /* 0x000fe20000410000 */
[----:B------:R-:W-:Y:S01]  /*77d0*/  FMUL.FTZ R19, R94, R39 ;  /* 0x000000275e137220 */ /* 0x000fe20000410000 */
[----:B------:R-:W-:Y:S01]  /*77e0*/  FMUL.FTZ R14, R17, R5 ;  /* 0x00000005110e7220 */ /* 0x000fe20000410000 */
[----:B------:R1:W5:Y:S01]  /*77f0*/  LDL.LU R156, [R1+0xec] ;  /* 0x0000ec00019c7983 */ /* 0x0003620000300800 */
[----:B------:R-:W-:Y:S01]  /*7800*/  FMUL.FTZ R17, R90, R43 ;  /* 0x0000002b5a117220 */ /* 0x000fe20000410000 */
[----:B------:R-:W-:Y:S01]  /*7810*/  F2FP.F16.F32.PACK_AB R105, R12, R13 ;  /* 0x0000000d0c69723e */ /* 0x000fe200000000ff */
[----:B------:R-:W-:Y:S01]  /*7820*/  FMUL.FTZ R13, R153, R28 ;  /* 0x0000001c990d7220 */ /* 0x000fe20000410000 */
[----:B------:R-:W-:Y:S01]  /*7830*/  F2FP.F16.F32.PACK_AB R106, R14, R15 ;  /* 0x0000000f0e6a723e */ /* 0x000fe200000000ff */
[----:B------:R1:W5:Y:S01]  /*7840*/  LDL.LU R153, [R1+0xe8] ;  /* 0x0000e80001997983 */ /* 0x0003620000300800 */
[----:B------:R-:W-:Y:S01]  /*7850*/  FMUL.FTZ R15, R86, R47 ;  /* 0x0000002f560f7220 */ /* 0x000fe20000410000 */
[----:B------:R-:W-:Y:S01]  /*7860*/  FMUL.FTZ R14, R84, R49 ;  /* 0x00000031540e7220 */ /* 0x000fe20000410000 */
[----:B------:R-:W-:Y:S01]  /*7870*/  FMUL.FTZ R6, R6, UR5 ;  /* 0x0000000506067c20 */ /* 0x000fe20008410000 */
[----:B------:R1:W5:Y:S01]  /*7880*/  LDL.LU R152, [R1+0xe4] ;  /* 0x0000e40001987983 */ /* 0x0003620000300800 */
[----:B------:R-:W-:Y:S01]  /*7890*/  FFMA.FTZ R0, -R182, R182, 1 ;  /* 0x3f800000b6007423 */ /* 0x000fe200000101b6 */
[----:B------:R-:W-:Y:S01]  /*78a0*/  FFMA.FTZ R5, -R184, R184, 1 ;  /* 0x3f800000b8057423 */ /* 0x000fe200000101b8 */
[----:B------:R-:W-:Y:S01]  /*78b0*/  FMUL.FTZ R11, R20, R6 ;  /* 0x00000006140b7220 */ /* 0x000fe20000410000 */
[----:B------:R1:W5:Y:S01]  /*78c0*/  LDL.LU R151, [R1+0xe0] ;  /* 0x0000e00001977983 */ /* 0x0003620000300800 */
[----:B------:R-:W-:Y:S01]  /*78d0*/  FMUL.FTZ R20, R96, R37 ;  /* 0x0000002560147220 */ /* 0x000fe20000410000 */
[----:B------:R-:W-:Y:S01]  /*78e0*/  FMUL.FTZ R0, R0, UR5 ;  /* 0x0000000500007c20 */ /* 0x000fe20008410000 */
[----:B------:R-:W-:Y:S01]  /*78f0*/  FMUL.FTZ R5, R5, UR5 ;  /* 0x0000000505057c20 */ /* 0x000fe20008410000 */
[----:B------:R-:W-:Y:S01]  /*7900*/  FMUL.FTZ R4, R4, UR5 ;  /* 0x0000000504047c20 */ /* 0x000fe20008410000 */
[----:B------:R-:W-:Y:S01]  /*7910*/  FFMA.FTZ R6, -R189, R189, 1 ;  /* 0x3f800000bd067423 */ /* 0x000fe200000101bd */
[----:B------:R-:W-:Y:S01]  /*7920*/  FMUL.FTZ R7, R23, R0 ;  /* 0x0000000017077220 */ /* 0x000fe20000410000 */
[----:B------:R-:W-:Y:S01]  /*7930*/  FMUL.FTZ R23, R150, R31 ;  /* 0x0000001f96177220 */ /* 0x000fe20000410000 */
[----:B------:R-:W-:Y:S01]  /*7940*/  FMUL.FTZ R10, R10, R5 ;  /* 0x000000050a0a7220 */ /* 0x000fe20000410000 */
[----:B------:R1:W5:Y:S01]  /*7950*/  LDL.LU R150, [R1+0xdc] ;  /* 0x0000dc0001967983 */ /* 0x0003620000300800 */
[----:B------:R-:W-:Y:S01]  /*7960*/  FMUL.FTZ R9, R9, R4 ;  /* 0x0000000409097220 */ /* 0x000fe20000410000 */
[----:B------:R-:W-:Y:S01]  /*7970*/  FFMA.FTZ R4, -R187, R187, 1 ;  /* 0x3f800000bb047423 */ /* 0x000fe200000101bb */
[----:B------:R-:W-:Y:S01]  /*7980*/  FFMA.FTZ R5, -R188, R188, 1 ;  /* 0x3f800000bc057423 */ /* 0x000fe200000101bc */
[----:B------:R1:W5:Y:S01]  /*7990*/  LDL.LU R149, [R1+0xd8] ;  /* 0x0000d80001957983 */ /* 0x0003620000300800 */
[----:B------:R-:W-:Y:S01]  /*79a0*/  F2FP.F16.F32.PACK_AB R104, R10, R11 ;  /* 0x0000000b0a68723e */ /* 0x000fe200000000ff */
[----:B------:R-:W-:Y:S01]  /*79b0*/  FMUL.FTZ R10, R99, R34 ;  /* 0x00000022630a7220 */ /* 0x000fe20000410000 */
[----:B------:R-:W-:Y:S01]  /*79c0*/  FMUL.FTZ R11, R95, R38 ;  /* 0x000000265f0b7220 */ /* 0x000fe20000410000 */
[----:B------:R1:W5:Y:S01]  /*79d0*/  LDL.LU R148, [R1+0xd4] ;  /* 0x0000d40001947983 */ /* 0x0003620000300800 */
[----:B------:R-:W-:Y:S01]  /*79e0*/  FMUL.FTZ R4, R4, UR5 ;  /* 0x0000000504047c20 */ /* 0x000fe20008410000 */
[----:B------:R-:W-:Y:S01]  /*79f0*/  F2FP.F16.F32.PACK_AB R31, R7, R9 ;  /* 0x00000009071f723e */ /* 0x000fe200000000ff */
[----:B------:R-:W-:Y:S01]  /*7a00*/  FMUL.FTZ R5, R5, UR5 ;  /* 0x0000000505057c20 */ /* 0x000fe20008410000 */
[----:B------:R1:W5:Y:S01]  /*7a10*/  LDL.LU R99, [R1+0xd0] ;  /* 0x0000d00001637983 */ /* 0x0003620000300800 */
[----:B------:R-:W-:Y:S01]  /*7a20*/  FMUL.FTZ R12, R26, R4 ;  /* 0x000000041a0c7220 */ /* 0x000fe20000410000 */
[----:B------:R-:W-:Y:S01]  /*7a30*/  FMUL.FTZ R26, R83, R50 ;  /* 0x00000032531a7220 */ /* 0x000fe20000410000 */
[----:B------:R-:W-:Y:S01]  /*7a40*/  FMUL.FTZ R28, R25, R5 ;  /* 0x00000005191c7220 */ /* 0x000fe20000410000 */
[----:B------:R1:W5:Y:S01]  /*7a50*/  LDL.LU R98, [R1+0xcc] ;  /* 0x0000cc0001627983 */ /* 0x0003620000300800 */
[----:B------:R-:W-:Y:S01]  /*7a60*/  FMUL.FTZ R25, R82, R51 ;  /* 0x0000003352197220 */ /* 0x000fe20000410000 */
[----:B------:R-:W-:Y:S01]  /*7a70*/  FFMA.FTZ R4, -R191, R191, 1 ;  /* 0x3f800000bf047423 */ /* 0x000fe200000101bf */
[----:B------:R-:W-:Y:S01]  /*7a80*/  FMUL.FTZ R6, R6, UR5 ;  /* 0x0000000506067c20 */ /* 0x000fe20008410000 */
[----:B------:R1:W5:Y:S01]  /*7a90*/  LDL.LU R97, [R1+0xc8] ;  /* 0x0000c80001617983 */ /* 0x0003620000300800 */
[----:B------:R-:W-:Y:S01]  /*7aa0*/  FFMA.FTZ R0, -R186, R186, 1 ;  /* 0x3f800000ba007423 */ /* 0x000fe200000101ba */
[----:B------:R-:W-:Y:S01]  /*7ab0*/  FMUL.FTZ R4, R4, UR5 ;  /* 0x0000000504047c20 */ /* 0x000fe20008410000 */
[----:B------:R-:W-:Y:S01]  /*7ac0*/  FMUL.FTZ R8, R8, R6 ;  /* 0x0000000608087220 */ /* 0x000fe20000410000 */
[----:B------:R1:W5:Y:S01]  /*7ad0*/  LDL.LU R96, [R1+0xc4] ;  /* 0x0000c40001607983 */ /* 0x0003620000300800 */
[----:B------:R-:W-:Y:S01]  /*7ae0*/  FMUL.FTZ R0, R0, UR5 ;  /* 0x0000000500007c20 */ /* 0x000fe20008410000 */
[----:B------:R-:W-:Y:S01]  /*7af0*/  FMUL.FTZ R9, R30, R4 ;  /* 0x000000041e097220 */ /* 0x000fe20000410000 */
[----:B------:R-:W-:Y:S01]  /*7b00*/  FMUL.FTZ R30, R75, R58 ;  /* 0x0000003a4b1e7220 */ /* 0x000fe20000410000 */
[----:B------:R1:W5:Y:S01]  /*7b10*/  LDL.LU R95, [R1+0xc0] ;  /* 0x0000c000015f7983 */ /* 0x0003620000300800 */
[----:B------:R-:W-:Y:S01]  /*7b20*/  FMUL.FTZ R27, R27, R0 ;  /* 0x000000001b1b7220 */ /* 0x000fe20000410000 */
[----:B------:R-:W-:Y:S01]  /*7b30*/  F2FP.F16.F32.PACK_AB R28, R28, R8 ;  /* 0x000000081c1c723e */ /* 0x000fe200000000ff */
[----:B------:R-:W-:Y:S01]  /*7b40*/  FFMA.FTZ R6, -R193, R193, 1 ;  /* 0x3f800000c1067423 */ /* 0x000fe200000101c1 */
[----:B------:R1:W5:Y:S01]  /*7b50*/  LDL.LU R94, [R1+0xbc] ;  /* 0x0000bc00015e7983 */ /* 0x0003620000300800 */
[----:B------:R-:W-:Y:S01]  /*7b60*/  FFMA.FTZ R0, -R190, R190, 1 ;  /* 0x3f800000be007423 */ /* 0x000fe200000101be */
[----:B------:R-:W-:Y:S01]  /*7b70*/  F2FP.F16.F32.PACK_AB R27, R27, R12 ;  /* 0x0000000c1b1b723e */ /* 0x000fe200000000ff */
[----:B------:R-:W-:Y:S01]  /*7b80*/  FMUL.FTZ R12, R79, R54 ;  /* 0x000000364f0c7220 */ /* 0x000fe20000410000 */
[----:B------:R-:W-:Y:S01]  /*7b90*/  FMUL.FTZ R6, R6, UR5 ;  /* 0x0000000506067c20 */ /* 0x000fe20008410000 */
[----:B------:R-:W-:Y:S01]  /*7ba0*/  FMUL.FTZ R0, R0, UR5 ;  /* 0x0000000500007c20 */ /* 0x000fe20008410000 */
[----:B------:R-:W-:Y:S01]  /*7bb0*/  FFMA.FTZ R4, -R195, R195, 1 ;  /* 0x3f800000c3047423 */ /* 0x000fe200000101c3 */
[----:B------:R-:W-:Y:S01]  /*7bc0*/  FFMA.FTZ R5, -R192, R192, 1 ;  /* 0x3f800000c0057423 */ /* 0x000fe200000101c0 */
[----:B------:R-:W-:Y:S01]  /*7bd0*/  FMUL.FTZ R7, R13, R6 ;  /* 0x000000060d077220 */ /* 0x000fe20000410000 */
[----:B------:R-:W-:Y:S01]  /*7be0*/  FMUL.FTZ R13, R85, R48 ;  /* 0x00000030550d7220 */ /* 0x000fe20000410000 */
[----:B------:R-:W-:Y:S01]  /*7bf0*/  FMUL.FTZ R23, R23, R0 ;  /* 0x0000000017177220 */ /* 0x000fe20000410000 */
[----:B------:R-:W-:Y:S01]  /*7c00*/  FFMA.FTZ R6, -R197, R197, 1 ;  /* 0x3f800000c5067423 */ /* 0x000fe200000101c5 */
[----:B------:R-:W-:Y:S01]  /*7c10*/  FMUL.FTZ R4, R4, UR5 ;  /* 0x0000000504047c20 */ /* 0x000fe20008410000 */
[----:B------:R-:W-:Y:S01]  /*7c20*/  FMUL.FTZ R5, R5, UR5 ;  /* 0x0000000505057c20 */ /* 0x000fe20008410000 */
[----:B------:R-:W-:Y:S01]  /*7c30*/  FFMA.FTZ R0, -R194, R194, 1 ;  /* 0x3f800000c2007423 */ /* 0x000fe200000101c2 */
[----:B------:R-:W-:Y:S01]  /*7c40*/  F2FP.F16.F32.PACK_AB R23, R23, R9 ;  /* 0x000000091717723e */ /* 0x000fe200000000ff */
[----:B------:R-:W-:Y:S01]  /*7c50*/  FMUL.FTZ R9, R93, R40 ;  /* 0x000000285d097220 */ /* 0x000fe20000410000 */
[----:B------:R-:W-:Y:S01]  /*7c60*/  FMUL.FTZ R6, R6, UR5 ;  /* 0x0000000506067c20 */ /* 0x000fe20008410000 */
[----:B------:R1:W5:Y:S01]  /*7c70*/  LDL.LU R93, [R1+0xb8] ;  /* 0x0000b800015d7983 */ /* 0x0003620000300800 */
[----:B------:R-:W-:Y:S01]  /*7c80*/  FMUL.FTZ R10, R10, R4 ;  /* 0x000000040a0a7220 */ /* 0x000fe20000410000 */
[----:B------:R-:W-:Y:S01]  /*7c90*/  FFMA.FTZ R4, -R199, R199, 1 ;  /* 0x3f800000c7047423 */ /* 0x000fe200000101c7 */
[----:B------:R-:W-:Y:S01]  /*7ca0*/  FMUL.FTZ R8, R32, R6 ;  /* 0x0000000620087220 */ /* 0x000fe20000410000 */
[----:B------:R1:W5:Y:S01]  /*7cb0*/  LDL.LU R92, [R1+0xb4] ;  /* 0x0000b400015c7983 */ /* 0x0003620000300800 */
[----:B------:R-:W-:Y:S01]  /*7cc0*/  FMUL.FTZ R24, R24, R5 ;  /* 0x0000000518187220 */ /* 0x000fe20000410000 */
[----:B------:R-:W-:Y:S01]  /*7cd0*/  FMUL.FTZ R4, R4, UR5 ;  /* 0x0000000504047c20 */ /* 0x000fe20008410000 */
[----:B------:R-:W-:Y:S01]  /*7ce0*/  FFMA.FTZ R5, -R196, R196, 1 ;  /* 0x3f800000c4057423 */ /* 0x000fe200000101c4 */
        /* <DEDUP_REMOVED lines=8> */
[----:B------:R1:W5:Y:S01]  /*7d70*/  LDL.LU R89, [R1+0xa8] ;  /* 0x0000a80001597983 */ /* 0x0003620000300800 */
[----:B------:R-:W-:Y:S01]  /*7d80*/  FFMA.FTZ R4, -R203, R203, 1 ;  /* 0x3f800000cb047423 */ /* 0x000fe200000101cb */
[----:B------:R-:W-:Y:S01]  /*7d90*/  F2FP.F16.F32.PACK_AB R21, R21, R10 ;  /* 0x0000000a1515723e */ /* 0x000fe200000000ff */
[----:B------:R-:W-:Y:S01]  /*7da0*/  FFMA.FTZ R6, -R201, R201, 1 ;  /* 0x3f800000c9067423 */ /* 0x000fe200000101c9 */
[----:B------:R1:W5:Y:S01]  /*7db0*/  LDL.LU R88, [R1+0xa4] ;  /* 0x0000a40001587983 */ /* 0x0003620000300800 */
[----:B------:R-:W-:Y:S01]  /*7dc0*/  F2FP.F16.F32.PACK_AB R22, R22, R8 ;  /* 0x000000081616723e */ /* 0x000fe200000000ff */
[----:B------:R-:W-:Y:S01]  /*7dd0*/  FMUL.FTZ R8, R87, R46 ;  /* 0x0000002e57087220 */ /* 0x000fe20000410000 */
[----:B------:R-:W-:Y:S01]  /*7de0*/  FMUL.FTZ R4, R4, UR5 ;  /* 0x0000000504047c20 */ /* 0x000fe20008410000 */
[----:B------:R1:W5:Y:S01]  /*7df0*/  LDL.LU R87, [R1+0xa0] ;  /* 0x0000a00001577983 */ /* 0x0003620000300800 */
[----:B------:R-:W-:Y:S01]  /*7e00*/  FMUL.FTZ R6, R6, UR5 ;  /* 0x0000000506067c20 */ /* 0x000fe20008410000 */
[----:B------:R-:W-:Y:S01]  /*7e10*/  FFMA.FTZ R0, -R198, R198, 1 ;  /* 0x3f800000c6007423 */ /* 0x000fe200000101c6 */
[----:B------:R-:W-:Y:S01]  /*7e20*/  FMUL.FTZ R10, R42, R4 ;  /* 0x000000042a0a7220 */ /* 0x000fe20000410000 */
[----:B------:R1:W5:Y:S01]  /*7e30*/  LDL.LU R86, [R1+0x9c] ;  /* 0x00009c0001567983 */ /* 0x0003620000300800 */
[----:B------:R-:W-:Y:S01]  /*7e40*/  FMUL.FTZ R7, R36, R6 ;  /* 0x0000000624077220 */ /* 0x000fe20000410000 */
[----:B------:R-:W-:Y:S01]  /*7e50*/  FMUL.FTZ R0, R0, UR5 ;  /* 0x0000000500007c20 */ /* 0x000fe20008410000 */
[----:B------:R-:W-:Y:S01]  /*7e60*/  FFMA.FTZ R6, -R205, R205, 1 ;  /* 0x3f800000cd067423 */ /* 0x000fe200000101cd */
[----:B------:R1:W5:Y:S01]  /*7e70*/  LDL.LU R85, [R1+0x98] ;  /* 0x0000980001557983 */ /* 0x0003620000300800 */
[----:B------:R-:W-:Y:S01]  /*7e80*/  FFMA.FTZ R4, -R207, R207, 1 ;  /* 0x3f800000cf047423 */ /* 0x000fe200000101cf */
[----:B------:R-:W-:Y:S01]  /*7e90*/  FMUL.FTZ R19, R19, R0 ;  /* 0x0000000013137220 */ /* 0x000fe20000410000 */
[----:B------:R-:W-:Y:S01]  /*7ea0*/  FMUL.FTZ R6, R6, UR5 ;  /* 0x0000000506067c20 */ /* 0x000fe20008410000 */
[----:B------:R1:W5:Y:S01]  /*7eb0*/  LDL.LU R84, [R1+0x94] ;  /* 0x0000940001547983 */ /* 0x0003620000300800 */
[----:B------:R-:W-:Y:S01]  /*7ec0*/  FMUL.FTZ R4, R4, UR5 ;  /* 0x0000000504047c20 */ /* 0x000fe20008410000 */
[----:B------:R-:W-:Y:S01]  /*7ed0*/  FFMA.FTZ R0, -R202, R202, 1 ;  /* 0x3f800000ca007423 */ /* 0x000fe200000101ca */
[----:B------:R-:W-:Y:S01]  /*7ee0*/  FMUL.FTZ R9, R9, R6 ;  /* 0x0000000609097220 */ /* 0x000fe20000410000 */
[----:B------:R1:W5:Y:S01]  /*7ef0*/  LDL.LU R83, [R1+0x90] ;  /* 0x0000900001537983 */ /* 0x0003620000300800 */
[----:B------:R-:W-:Y:S01]  /*7f00*/  F2FP.F16.F32.PACK_AB R19, R19, R11 ;  /* 0x0000000b1313723e */ /* 0x000fe200000000ff */
[----:B------:R-:W-:Y:S01]  /*7f10*/  FMUL.FTZ R11, R78, R55 ;  /* 0x000000374e0b7220 */ /* 0x000fe20000410000 */
[----:B------:R-:W-:Y:S01]  /*7f20*/  FMUL.FTZ R8, R8, R4 ;  /* 0x0000000408087220 */ /* 0x000fe20000410000 */
[----:B------:R1:W5:Y:S01]  /*7f30*/  LDL.LU R82, [R1+0x8c] ;  /* 0x00008c0001527983 */ /* 0x0003620000300800 */
[----:B------:R-:W-:Y:S01]  /*7f40*/  FMUL.FTZ R0, R0, UR5 ;  /* 0x0000000500007c20 */ /* 0x000fe20008410000 */
[----:B------:R-:W-:Y:S01]  /*7f50*/  FFMA.FTZ R6, -R209, R209, 1 ;  /* 0x3f800000d1067423 */ /* 0x000fe200000101d1 */
[----:B------:R-:W-:Y:S01]  /*7f60*/  FFMA.FTZ R4, -R211, R211, 1 ;  /* 0x3f800000d3047423 */ /* 0x000fe200000101d3 */
[----:B------:R-:W-:Y:S01]  /*7f70*/  FFMA.FTZ R5, -R200, R200, 1 ;  /* 0x3f800000c8057423 */ /* 0x000fe200000101c8 */
[----:B------:R-:W-:Y:S01]  /*7f80*/  FMUL.FTZ R17, R17, R0 ;  /* 0x0000000011117220 */ /* 0x000fe20000410000 */
[----:B------:R-:W-:Y:S01]  /*7f90*/  FMUL.FTZ R6, R6, UR5 ;  /* 0x0000000506067c20 */ /* 0x000fe20008410000 */
[----:B------:R-:W-:Y:S01]  /*7fa0*/  FMUL.FTZ R4, R4, UR5 ;  /* 0x0000000504047c20 */ /* 0x000fe20008410000 */
[----:B------:R-:W-:Y:S01]  /*7fb0*/  FMUL.FTZ R5, R5, UR5 ;  /* 0x0000000505057c20 */ /* 0x000fe20008410000 */
[----:B------:R-:W-:Y:S01]  /*7fc0*/  FFMA.FTZ R0, -R206, R206, 1 ;  /* 0x3f800000ce007423 */ /* 0x000fe200000101ce */
[----:B------:R-:W-:Y:S01]  /*7fd0*/  F2FP.F16.F32.PACK_AB R17, R17, R10 ;  /* 0x0000000a1111723e */ /* 0x000fe200000000ff */
[----:B------:R-:W-:Y:S01]  /*7fe0*/  FMUL.FTZ R10, R80, R53 ;  /* 0x00000035500a7220 */ /* 0x000fe20000410000 */
[----:B------:R-:W-:Y:S01]  /*7ff0*/  FMUL.FTZ R26, R26, R4 ;  /* 0x000000041a1a7220 */ /* 0x000fe20000410000 */
[----:B------:R-:W-:Y:S01]  /*8000*/  FMUL.FTZ R20, R20, R5 ;  /* 0x0000000514147220 */ /* 0x000fe20000410000 */
[----:B------:R-:W-:Y:S01]  /*8010*/  FMUL.FTZ R0, R0, UR5 ;  /* 0x0000000500007c20 */ /* 0x000fe20008410000 */
[----:B------:R-:W-:Y:S01]  /*8020*/  FFMA.FTZ R5, -R204, R204, 1 ;  /* 0x3f800000cc057423 */ /* 0x000fe200000101cc */
[----:B------:R-:W-:Y:S02]  /*8030*/  FFMA.FTZ R4, -R216, R216, 1 ;  /* 0x3f800000d8047423 */ /* 0x000fe400000101d8 */
[----:B------:R-:W-:Y:S01]  /*8040*/  F2FP.F16.F32.PACK_AB R20, R20, R7 ;  /* 0x000000071414723e */ /* 0x000fe200000000ff */
[----:B------:R-:W-:Y:S01]  /*8050*/  FMUL.FTZ R7, R44, R6 ;  /* 0x000000062c077220 */ /* 0x000fe20000410000 */
[----:B------:R-:W-:Y:S01]  /*8060*/  FMUL.FTZ R5, R5, UR5 ;  /* 0x0000000505057c20 */ /* 0x000fe20008410000 */
[----:B------:R-:W-:Y:S01]  /*8070*/  FMUL.FTZ R15, R15, R0 ;  /* 0x000000000f0f7220 */ /* 0x000fe20000410000 */
[----:B------:R-:W-:Y:S01]  /*8080*/  FFMA.FTZ R6, -R213, R213, 1 ;  /* 0x3f800000d5067423 */ /* 0x000fe200000101d5 */
[----:B------:R-:W-:Y:S01]  /*8090*/  FFMA.FTZ R0, -R210, R210, 1 ;  /* 0x3f800000d2007423 */ /* 0x000fe200000101d2 */
[----:B------:R-:W-:Y:S01]  /*80a0*/  FMUL.FTZ R18, R18, R5 ;  /* 0x0000000512127220 */ /* 0x000fe20000410000 */
[----:B------:R-:W-:Y:S01]  /*80b0*/  FFMA.FTZ R5, -R208, R208, 1 ;  /* 0x3f800000d0057423 */ /* 0x000fe200000101d0 */
[----:B------:R-:W-:Y:S01]  /*80c0*/  F2FP.F16.F32.PACK_AB R15, R15, R8 ;  /* 0x000000080f0f723e */ /* 0x000fe200000000ff */
[----:B------:R-:W-:Y:S01]  /*80d0*/  FMUL.FTZ R8, R76, R57 ;  /* 0x000000394c087220 */ /* 0x000fe20000410000 */
[----:B------:R-:W-:Y:S01]  /*80e0*/  FMUL.FTZ R6, R6, UR5 ;  /* 0x0000000506067c20 */ /* 0x000fe20008410000 */
[----:B------:R-:W-:Y:S01]  /*80f0*/  F2FP.F16.F32.PACK_AB R18, R18, R9 ;  /* 0x000000091212723e */ /* 0x000fe200000000ff */
[----:B------:R-:W-:Y:S01]  /*8100*/  FMUL.FTZ R9, R81, R52 ;  /* 0x0000003451097220 */ /* 0x000fe20000410000 */
[----:B------:R-:W-:Y:S01]  /*8110*/  FMUL.FTZ R0, R0, UR5 ;  /* 0x0000000500007c20 */ /* 0x000fe20008410000 */
[----:B------:R1:W5:Y:S01]  /*8120*/  LDL.LU R81, [R1+0x88] ;  /* 0x0000880001517983 */ /* 0x0003620000300800 */
[----:B------:R-:W-:Y:S01]  /*8130*/  FMUL.FTZ R13, R13, R6 ;  /* 0x000000060d0d7220 */ /* 0x000fe20000410000 */
[----:B------:R-:W-:Y:S01]  /*8140*/  FMUL.FTZ R5, R5, UR5 ;  /* 0x0000000505057c20 */ /* 0x000fe20008410000 */
[----:B------:R-:W-:Y:S01]  /*8150*/  FMUL.FTZ R25, R25, R0 ;  /* 0x0000000019197220 */ /* 0x000fe20000410000 */
[----:B------:R1:W5:Y:S01]  /*8160*/  LDL.LU R80, [R1+0x84] ;  /* 0x0000840001507983 */ /* 0x0003620000300800 */
[----:B------:R-:W-:Y:S01]  /*8170*/  FFMA.FTZ R0, -R214, R214, 1 ;  /* 0x3f800000d6007423 */ /* 0x000fe200000101d6 */
[----:B------:R-:W-:Y:S01]  /*8180*/  FMUL.FTZ R16, R16, R5 ;  /* 0x0000000510107220 */ /* 0x000fe20000410000 */
[----:B------:R-:W-:Y:S01]  /*8190*/  FFMA.FTZ R5, -R212, R212, 1 ;  /* 0x3f800000d4057423 */ /* 0x000fe200000101d4 */
[----:B------:R1:W5:Y:S01]  /*81a0*/  LDL.LU R79, [R1+0x80] ;  /* 0x00008000014f7983 */ /* 0x0003620000300800 */
[----:B------:R-:W-:Y:S01]  /*81b0*/  FFMA.FTZ R6, -R218, R218, 1 ;  /* 0x3f800000da067423 */ /* 0x000fe200000101da */
[----:B------:R-:W-:Y:S01]  /*81c0*/  FMUL.FTZ R0, R0, UR5 ;  /* 0x0000000500007c20 */ /* 0x000fe20008410000 */
[----:B------:R-:W-:Y:S01]  /*81d0*/  F2FP.F16.F32.PACK_AB R16, R16, R7 ;  /* 0x000000071010723e */ /* 0x000fe200000000ff */
[----:B------:R1:W5:Y:S01]  /*81e0*/  LDL.LU R78, [R1+0x7c] ;  /* 0x00007c00014e7983 */ /* 0x0003620000300800 */
[----:B------:R-:W-:Y:S01]  /*81f0*/  FMUL.FTZ R7, R77, R56 ;  /* 0x000000384d077220 */ /* 0x000fe20000410000 */
[----:B------:R-:W-:Y:S01]  /*8200*/  FMUL.FTZ R5, R5, UR5 ;  /* 0x0000000505057c20 */ /* 0x000fe20008410000 */
[----:B------:R-:W-:Y:S01]  /*8210*/  FMUL.FTZ R6, R6, UR5 ;  /* 0x0000000506067c20 */ /* 0x000fe20008410000 */
[----:B------:R1:W5:Y:S01]  /*8220*/  LDL.LU R77, [R1+0x78] ;  /* 0x00007800014d7983 */ /* 0x0003620000300800 */
[----:B------:R-:W-:Y:S01]  /*8230*/  FMUL.FTZ R11, R11, R0 ;  /* 0x000000000b0b7220 */ /* 0x000fe20000410000 */
[----:B------:R-:W-:Y:S01]  /*8240*/  FMUL.FTZ R14, R14, R5 ;  /* 0x000000050e0e7220 */ /* 0x000fe20000410000 */
[----:B------:R-:W-:Y:S01]  /*8250*/  FFMA.FTZ R5, -R217, R217, 1 ;  /* 0x3f800000d9057423 */ /* 0x000fe200000101d9 */
[----:B------:R1:W5:Y:S01]  /*8260*/  LDL.LU R76, [R1+0x74] ;  /* 0x00007400014c7983 */ /* 0x0003620000300800 */
[----:B------:R-:W-:Y:S01]  /*8270*/  FMUL.FTZ R4, R4, UR5 ;  /* 0x0000000504047c20 */ /* 0x000fe20008410000 */
[----:B------:R-:W-:Y:S01]  /*8280*/  FFMA.FTZ R0, -R215, R215, 1 ;  /* 0x3f800000d7007423 */ /* 0x000fe200000101d7 */
[----:B------:R-:W-:Y:S01]  /*8290*/  F2FP.F16.F32.PACK_AB R14, R14, R13 ;  /* 0x0000000d0e0e723e */ /* 0x000fe200000000ff */
[----:B------:R1:W5:Y:S01]  /*82a0*/  LDL.LU R75, [R1+0x70] ;  /* 0x00007000014b7983 */ /* 0x0003620000300800 */
[----:B------:R-:W-:Y:S01]  /*82b0*/  F2FP.F16.F32.PACK_AB R13, R25, R26 ;  /* 0x0000001a190d723e */ /* 0x000fe200000000ff */
[----:B------:R-:W-:Y:S01]  /*82c0*/  FMUL.FTZ R26, R71, R62 ;  /* 0x0000003e471a7220 */ /* 0x000fe20000410000 */
[----:B------:R-:W-:Y:S01]  /*82d0*/  FMUL.FTZ R25, R70, R63 ;  /* 0x0000003f46197220 */ /* 0x000fe20000410000 */
[----:B------:R1:W5:Y:S01]  /*82e0*/  LDL.LU R74, [R1+0x6c] ;  /* 0x00006c00014a7983 */ /* 0x0003620000300800 */
[----:B------:R-:W-:Y:S01]  /*82f0*/  FMUL.FTZ R5, R5, UR5 ;  /* 0x0000000505057c20 */ /* 0x000fe20008410000 */
        /* <DEDUP_REMOVED lines=8> */
[----:B------:R-:W-:Y:S01]  /*8380*/  FFMA.FTZ R4, -R221, R221, 1 ;  /* 0x3f800000dd047423 */ /* 0x000fe200000101dd */
[----:B------:R-:W-:Y:S01]  /*8390*/  FMUL.FTZ R6, R6, UR5 ;  /* 0x0000000506067c20 */ /* 0x000fe20008410000 */
[----:B------:R1:W5:Y:S01]  /*83a0*/  LDL.LU R71, [R1+0x60] ;  /* 0x0000600001477983 */ /* 0x0003620000300800 */
[----:B------:R-:W-:Y:S01]  /*83b0*/  FMUL.FTZ R29, R29, R0 ;  /* 0x000000001d1d7220 */ /* 0x000fe20000410000 */
[----:B------:R-:W-:Y:S01]  /*83c0*/  FMUL.FTZ R5, R5, UR5 ;  /* 0x0000000505057c20 */ /* 0x000fe20008410000 */
[----:B------:R-:W-:Y:S01]  /*83d0*/  FMUL.FTZ R4, R4, UR5 ;  /* 0x0000000504047c20 */ /* 0x000fe20008410000 */
[----:B------:R1:W5:Y:S01]  /*83e0*/  LDL.LU R70, [R1+0x5c] ;  /* 0x00005c0001467983 */ /* 0x0003620000300800 */
[----:B------:R-:W-:Y:S01]  /*83f0*/  FFMA.FTZ R0, -R219, R219, 1 ;  /* 0x3f800000db007423 */ /* 0x000fe200000101db */
        /* <DEDUP_REMOVED lines=14> */
[----:B------:R-:W-:Y:S01]  /*84e0*/  F2FP.F16.F32.PACK_AB R10, R10, R9 ;  /* 0x000000090a0a723e */ /* 0x000fe200000000ff */
[----:B------:R1:W5:Y:S01]  /*84f0*/  LDL.LU R2, [R1+0x4c] ;  /* 0x00004c0001027983 */ /* 0x0003620000300800 */
[----:B------:R-:W-:Y:S01]  /*8500*/  FFMA.FTZ R0, -R229, R229, 1 ;  /* 0x3f800000e5007423 */ /* 0x000fe200000101e5 */
[----:B------:R-:W-:Y:S01]  /*8510*/  F2FP.F16.F32.PACK_AB R9, R11, R12 ;  /* 0x0000000c0b09723e */ /* 0x000fe200000000ff */
[----:B------:R-:W-:Y:S01]  /*8520*/  FMUL.FTZ R11, R60, R6 ;  /* 0x000000063c0b7220 */ /* 0x000fe20000410000 */
[----:B------:R1:W5:Y:S01]  /*8530*/  LDL.64 R62, [R1+0x10] ;  /* 0x00001000013e7983 */ /* 0x0003620000100a00 */
[----:B------:R-:W-:Y:S01]  /*8540*/  FMUL.FTZ R12, R61, R5 ;  /* 0x000000053d0c7220 */ /* 0x000fe20000410000 */
[----:B------:R-:W-:Y:S01]  /*8550*/  FMUL.FTZ R26, R26, R4 ;  /* 0x000000041a1a7220 */ /* 0x000fe20000410000 */
[----:B------:R-:W-:Y:S01]  /*8560*/  F2FP.F16.F32.PACK_AB R8, R8, R7 ;  /* 0x000000070808723e */ /* 0x000fe200000000ff */
[----:B------:R-:W-:Y:S01]  /*8570*/  FMUL.FTZ R6, R0, UR5 ;  /* 0x0000000500067c20 */ /* 0x000fe20008410000 */
[----:B------:R-:W-:Y:S01]  /*8580*/  FFMA.FTZ R5, -R228, R228, 1 ;  /* 0x3f800000e4057423 */ /* 0x000fe200000101e4 */
[----:B------:R-:W-:Y:S01]  /*8590*/  F2FP.F16.F32.PACK_AB R12, R12, R11 ;  /* 0x0000000b0c0c723e */ /* 0x000fe200000000ff */
[----:B------:R-:W-:Y:S01]  /*85a0*/  FFMA.FTZ R4, -R227, R227, 1 ;  /* 0x3f800000e3047423 */ /* 0x000fe200000101e3 */
[----:B------:R-:W-:Y:S01]  /*85b0*/  FFMA.FTZ R0, -R226, R226, 1 ;  /* 0x3f800000e2007423 */ /* 0x000fe200000101e2 */
[----:B------:R-:W-:Y:S01]  /*85c0*/  F2FP.F16.F32.PACK_AB R11, R25, R26 ;  /* 0x0000001a190b723e */ /* 0x000fe200000000ff */
[----:B------:R-:W-:Y:S01]  /*85d0*/  FMUL.FTZ R7, R5, UR5 ;  /* 0x0000000505077c20 */ /* 0x000fe20008410000 */
[----:B------:R-:W-:Y:S01]  /*85e0*/  FMUL.FTZ R4, R4, UR5 ;  /* 0x0000000504047c20 */ /* 0x000fe20008410000 */
[----:B------:R-:W-:Y:S01]  /*85f0*/  FMUL.FTZ R0, R0, UR5 ;  /* 0x0000000500007c20 */ /* 0x000fe20008410000 */
[----:B------:R-:W-:Y:S01]  /*8600*/  FMUL.FTZ R5, R64, R6 ;  /* 0x0000000640057220 */ /* 0x000fe20000410000 */
[----:B------:R-:W-:Y:S01]  /*8610*/  FMUL.FTZ R6, R65, R7 ;  /* 0x0000000741067220 */ /* 0x000fe20000410000 */
[----:B------:R-:W-:Y:S01]  /*8620*/  F2FP.F16.F32.PACK_AB R7, R29, R30 ;  /* 0x0000001e1d07723e */ /* 0x000fe200000000ff */
[----:B------:R-:W-:Y:S01]  /*8630*/  FMUL.FTZ R4, R66, R4 ;  /* 0x0000000442047220 */ /* 0x000fe20000410000 */
[----:B------:R-:W-:Y:S02]  /*8640*/  FMUL.FTZ R0, R67, R0 ;  /* 0x0000000043007220 */ /* 0x000fe40000410000 */
[----:B------:R-:W-:Y:S03]  /*8650*/  F2FP.F16.F32.PACK_AB R6, R6, R5 ;  /* 0x000000050606723e */ /* 0x000fe600000000ff */
[----:B------:R-:W-:Y:S01]  /*8660*/  F2FP.F16.F32.PACK_AB R0, R0, R4 ;  /* 0x000000040000723e */ /* 0x000fe200000000ff */
[----:B-1----:R-:W-:Y:S06]  /*8670*/  @!P1 BRA `(.L_x_501) ;  /* 0x00000000008c9947 */ /* 0x002fec0003800000 */
[----:B------:R-:W2:Y:S01]  /*8680*/  LDL.LU R32, [R1] ;  /* 0x0000000001207983 */ /* 0x000ea20000300800 */
[----:B------:R-:W1:Y:S01]  /*8690*/  LDC R26, c[0x0][0x240] ;  /* 0x00009000ff1a7b82 */ /* 0x000e620000000800 */
[----:B-----5:R-:W-:Y:S01]  /*86a0*/  ISETP.GE.AND P2, PT, R62, UR40, PT ;  /* 0x000000283e007c0c */ /* 0x020fe2000bf46270 */
[----:B------:R-:W-:Y:S04]  /*86b0*/  ULOP3.LUT UR9, UR8, 0x1, URZ, 0xc0, !UPT ;  /* 0x0000000108097892 */ /* 0x000fe8000f8ec03f */
[----:B------:R-:W-:Y:S04]  /*86c0*/  UISETP.NE.U32.AND UP0, UPT, UR9, 0x1, UPT ;  /* 0x000000010900788c */ /* 0x000fe8000bf05070 */
[----:B------:R-:W-:Y:S04]  /*86d0*/  USEL UR9, UR61, 0x2000, !UP0 ;  /* 0x000020003d097887 */ /* 0x000fe8000c000000 */
[----:B------:R-:W3:Y:S02]  /*86e0*/  @!P2 LDC R25, c[0x0][0x244] ;  /* 0x00009100ff19ab82 */ /* 0x000ee40000000800 */
[----:B------:R-:W-:Y:S01]  /*86f0*/  VIADD R164, R164, UR9 ;  /* 0x00000009a4a47c36 */ /* 0x000fe20008000000 */
[----:B------:R-:W-:Y:S04]  /*8700*/  IADD3 R148, R148, UR9, RZ ;  /* 0x0000000994947c10 */ /* 0x000fe8000fffe0ff */
[----:B------:R4:W-:Y:S04]  /*8710*/  @P2 STS [R164], RZ ;  /* 0x000000ffa4002388 */ /* 0x0009e80000000800 */
[----:B------:R4:W-:Y:S04]  /*8720*/  @P2 STS [R164+0x4], RZ ;  /* 0x000004ffa4002388 */ /* 0x0009e80000000800 */
[----:B------:R4:W-:Y:S04]  /*8730*/  @P2 STS [R164+0x8], RZ ;  /* 0x000008ffa4002388 */ /* 0x0009e80000000800 */
[----:B------:R4:W-:Y:S01]  /*8740*/  @P2 STS [R164+0xc], RZ ;  /* 0x00000cffa4002388 */ /* 0x0009e20000000800 */
[----:B--2---:R-:W-:Y:S02]  /*8750*/  VIADD R32, R32, UR9 ;  /* 0x0000000920207c36 */ /* 0x004fe40008000000 */
[----:B-1----:R-:W-:Y:S03]  /*8760*/  IMAD.U32 R4, R26, -0x80, RZ ;  /* 0xffffff801a047824 */ /* 0x002fe600078e00ff */
[----:B------:R4:W-:Y:S02]  /*8770*/  STL [R1], R32 ;  /* 0x0000002001007387 */ /* 0x0009e40000100800 */
        /* <DEDUP_REMOVED lines=9> */
[----:B---3--:R-:W-:Y:S03]  /*8810*/  @!P2 LEA.HI.X R5, R26, R241, R25, 0x7, P0 ;  /* 0x000000f11a05a211 */ /* 0x008fe600000f3c19 */
        /* <DEDUP_REMOVED lines=9> */
.L_x_501:
[----:B------:R-:W2:Y:S04]  /*88b0*/  LDL R29, [R1+0x3c] ;  /* 0x00003c00011d7983 */ /* 0x000ea80000100800 */
        /* <DEDUP_REMOVED lines=33> */
[----:B-1---5:R-:W-:Y:S05]  /*8ad0*/  LEA R0, R156, UR4, 0x1 ;  /* 0x000000049c007c11 */ /* 0x022fea000f8e08ff */
[----:B----4-:R-:W-:Y:S04]  /*8ae0*/  LDSM.16.MT88.4 R4, [R2+0x10000] ;  /* 0x010000000204783b */ /* 0x010fe80000004200 */
[----:B------:R-:W1:Y:S04]  /*8af0*/  LDSM.16.MT88.4 R8, [R0+0x4000] ;  /* 0x004000000008783b */ /* 0x000e680000004200 */
[----:B------:R-:W3:Y:S04]  /*8b00*/  LDSM.16.MT88.4 R12, [R2+0x14000] ;  /* 0x01400000020c783b */ /* 0x000ee80000004200 */
[----:B------:R-:W-:Y:S04]  /*8b10*/  LDSM.16.MT88.4 R16, [R2+0x10800] ;  /* 0x010800000210783b */ /* 0x000fe80000004200 */
[----:B------:R-:W4:Y:S04]  /*8b20*/  LDSM.16.MT88.4 R20, [R0+0x4400] ;  /* 0x004400000014783b */ /* 0x000f280000004200 */
[----:B------:R-:W4:Y:S01]  /*8b30*/  LDSM.16.MT88.4 R24, [R2+0x14800] ;  /* 0x014800000218783b */ /* 0x000f220000004200 */
[-C--:B-1----:R-:W-:Y:S06]  /*8b40*/  HMMA.16816.F32 R68, R4, R8.reuse, R68 ;  /* 0x000000080444723c */ /* 0x082fec0000001844 */
[C---:B---3--:R-:W-:Y:S06]  /*8b50*/  HMMA.16816.F32 R72, R12.reuse, R8, R72 ;  /* 0x000000080c48723c */ /* 0x048fec0000001848 */
[-C--:B------:R-:W-:Y:S01]  /*8b60*/  HMMA.16816.F32 R76, R12, R10.reuse, R76 ;  /* 0x0000000a0c4c723c */ /* 0x080fe2000000184c */
[----:B------:R-:W-:Y:S05]  /*8b70*/  LDSM.16.MT88.4 R12, [R2+0x15000] ;  /* 0x01500000020c783b */ /* 0x000fea0000004200 */
[----:B------:R-:W-:Y:S01]  /*8b80*/  HMMA.16816.F32 R80, R4, R10, R80 ;  /* 0x0000000a0450723c */ /* 0x000fe20000001850 */
[----:B------:R-:W-:Y:S04]  /*8b90*/  LDSM.16.MT88.4 R4, [R2+0x11000] ;  /* 0x011000000204783b */ /* 0x000fe80000004200 */
[----:B------:R-:W1:Y:S01]  /*8ba0*/  LDSM.16.MT88.4 R8, [R0+0x4800] ;  /* 0x004800000008783b */ /* 0x000e620000004200 */
[-C--:B----4-:R-:W-:Y:S06]  /*8bb0*/  HMMA.16816.F32 R68, R16, R20.reuse, R68 ;  /* 0x000000141044723c */ /* 0x090fec0000001844 */
[C---:B------:R-:W-:Y:S06]  /*8bc0*/  HMMA.16816.F32 R72, R24.reuse, R20, R72 ;  /* 0x000000141848723c */ /* 0x040fec0000001848 */
[-C--:B------:R-:W-:Y:S01]  /*8bd0*/  HMMA.16816.F32 R76, R24, R22.reuse, R76 ;  /* 0x00000016184c723c */ /* 0x080fe2000000184c */
[----:B------:R-:W-:Y:S05]  /*8be0*/  LDSM.16.MT88.4 R24, [R2+0x15800] ;  /* 0x015800000218783b */ /* 0x000fea0000004200 */
[----:B------:R-:W-:Y:S01]  /*8bf0*/  HMMA.16816.F32 R80, R16, R22, R80 ;  /* 0x000000161050723c */ /* 0x000fe20000001850 */
[----:B------:R-:W-:Y:S04]  /*8c00*/  LDSM.16.MT88.4 R16, [R2+0x11800] ;  /* 0x011800000210783b */ /* 0x000fe80000004200 */
[----:B------:R-:W3:Y:S01]  /*8c10*/  LDSM.16.MT88.4 R20, [R0+0x4c00] ;  /* 0x004c00000014783b */ /* 0x000ee20000004200 */
[-C--:B-1----:R-:W-:Y:S06]  /*8c20*/  HMMA.16816.F32 R68, R4, R8.reuse, R68 ;  /* 0x000000080444723c */ /* 0x082fec0000001844 */
[C---:B------:R-:W-:Y:S06]  /*8c30*/  HMMA.16816.F32 R72, R12.reuse, R8, R72 ;  /* 0x000000080c48723c */ /* 0x040fec0000001848 */
[-C--:B------:R-:W-:Y:S01]  /*8c40*/  HMMA.16816.F32 R76, R12, R10.reuse, R76 ;  /* 0x0000000a0c4c723c */ /* 0x080fe2000000184c */
[----:B------:R-:W-:Y:S05]  /*8c50*/  LDSM.16.MT88.4 R12, [R2+0x16000] ;  /* 0x01600000020c783b */ /* 0x000fea0000004200 */
[----:B------:R-:W-:Y:S01]  /*8c60*/  HMMA.16816.F32 R80, R4, R10, R80 ;  /* 0x0000000a0450723c */ /* 0x000fe20000001850 */
[----:B------:R-:W-:Y:S04]  /*8c70*/  LDSM.16.MT88.4 R4, [R2+0x12000] ;  /* 0x012000000204783b */ /* 0x000fe80000004200 */
[----:B------:R-:W1:Y:S01]  /*8c80*/  LDSM.16.MT88.4 R8, [R0+0x5000] ;  /* 0x005000000008783b */ /* 0x000e620000004200 */
[-C--:B---3--:R-:W-:Y:S06]  /*8c90*/  HMMA.16816.F32 R68, R16, R20.reuse, R68 ;  /* 0x000000141044723c */ /* 0x088fec0000001844 */
[C---:B------:R-:W-:Y:S06]  /*8ca0*/  HMMA.16816.F32 R72, R24.reuse, R20, R72 ;  /* 0x000000141848723c */ /* 0x040fec0000001848 */
[-C--:B------:R-:W-:Y:S01]  /*8cb0*/  HMMA.16816.F32 R76, R24, R22.reuse, R76 ;  /* 0x00000016184c723c */ /* 0x080fe2000000184c */
[----:B------:R-:W-:Y:S04]  /*8cc0*/  LDSM.16.MT88.4 R24, [R2+0x16800] ;  /* 0x016800000218783b */ /* 0x000fe80000004200 */
[----:B--2---:R-:W-:Y:S01]  /*8cd0*/  LEA R59, R29, UR4, 0x1 ;  /* 0x000000041d3b7c11 */ /* 0x004fe2000f8e08ff */
        /* <DEDUP_REMOVED lines=53> */
.L_x_502:
[----:B------:R-:W3:Y:S01]  /*9030*/  LDL R60, [R1+0x2c] ;  /* 0x00002c00013c7983 */ /* 0x000ee20000100800 */
[----:B------:R-:W-:Y:S02]  /*9040*/  ULOP3.LUT UR9, UR8, 0x1, URZ, 0xc0, !UPT ;  /* 0x0000000108097892 */ /* 0x000fe4000f8ec03f */
[----:B------:R-:W-:Y:S01]  /*9050*/  UISETP.GT.AND UP2, UPT, UR8, UR21, UPT ;  /* 0x000000150800728c */ /* 0x000fe2000bf44270 */
[----:B------:R-:W4:Y:S01]  /*9060*/  LDL R58, [R1+0x30] ;  /* 0x00003000013a7983 */ /* 0x000f220000100800 */
[----:B------:R-:W-:Y:S02]  /*9070*/  UISETP.NE.U32.AND UP0, UPT, UR9, 0x1, UPT ;  /* 0x000000010900788c */ /* 0x000fe4000bf05070 */
[----:B------:R-:W-:Y:S01]  /*9080*/  UIADD3 UR8, UR8, -0x1, URZ ;  /* 0xffffffff08087890 */ /* 0x000fe2000fffe03f */
[----:B------:R-:W5:Y:S04]  /*9090*/  LDL.LU.64 R56, [R1+0x8] ;  /* 0x0000080001387983 */ /* 0x000f680000300a00 */
[----:B------:R-:W4:Y:S04]  /*90a0*/  LDL R55, [R1+0x20] ;  /* 0x0000200001377983 */ /* 0x000f280000100800 */
[----:B------:R-:W4:Y:S04]  /*90b0*/  LDL R54, [R1+0x24] ;  /* 0x0000240001367983 */ /* 0x000f280000100800 */
[----:B------:R-:W4:Y:S04]  /*90c0*/  LDL R53, [R1+0x18] ;  /* 0x0000180001357983 */ /* 0x000f280000100800 */
[----:B------:R-:W4:Y:S04]  /*90d0*/  LDL R52, [R1+0x1c] ;  /* 0x00001c0001347983 */ /* 0x000f280000100800 */
[----:B------:R-:W-:Y:S04]  /*90e0*/  LDSM.16.M88.4 R16, [R151] ;  /* 0x000000009710783b */ /* 0x000fe80000000200 */
[----:B------:R-:W2:Y:S04]  /*90f0*/  LDSM.16.MT88.4 R20, [R0+0x6000] ;  /* 0x006000000014783b */ /* 0x000ea80000004200 */
        /* <DEDUP_REMOVED lines=8> */
[-C--:B--2---:R-:W-:Y:S06]  /*9180*/  HMMA.16816.F32 R4, R16, R20.reuse, RZ ;  /* 0x000000141004723c */ /* 0x084fec00000018ff */
[C---:B-1----:R-:W-:Y:S06]  /*9190*/  HMMA.16816.F32 R8, R12.reuse, R20, RZ ;  /* 0x000000140c08723c */ /* 0x042fec00000018ff */
[-C--:B------:R-:W-:Y:S06]  /*91a0*/  HMMA.16816.F32 R12, R12, R22.reuse, RZ ;  /* 0x000000160c0c723c */ /* 0x080fec00000018ff */
[----:B------:R-:W-:Y:S01]  /*91b0*/  HMMA.16816.F32 R16, R16, R22, RZ ;  /* 0x000000161010723c */ /* 0x000fe200000018ff */
[----:B------:R-:W1:Y:S05]  /*91c0*/  LDSM.16.M88.4 R20, [R152] ;  /* 0x000000009814783b */ /* 0x000e6a0000000200 */
[-C--:B------:R-:W-:Y:S06]  /*91d0*/  HMMA.16816.F32 R4, R24, R28.reuse, R4 ;  /* 0x0000001c1804723c */ /* 0x080fec0000001804 */
[C---:B------:R-:W-:Y:S06]  /*91e0*/  HMMA.16816.F32 R8, R32.reuse, R28, R8 ;  /* 0x0000001c2008723c */ /* 0x040fec0000001808 */
[-C--:B------:R-:W-:Y:S01]  /*91f0*/  HMMA.16816.F32 R12, R32, R30.reuse, R12 ;  /* 0x0000001e200c723c */ /* 0x080fe2000000180c */
[----:B------:R-:W2:Y:S05]  /*9200*/  LDSM.16.M88.4 R32, [R152+0x2000] ;  /* 0x002000009820783b */ /* 0x000eaa0000000200 */
[----:B------:R-:W-:Y:S01]  /*9210*/  HMMA.16816.F32 R16, R24, R30, R16 ;  /* 0x0000001e1810723c */ /* 0x000fe20000001810 */
[----:B------:R-:W-:Y:S04]  /*9220*/  LDSM.16.M88.4 R24, [R151+0x4000] ;  /* 0x004000009718783b */ /* 0x000fe80000000200 */
[----:B------:R-:W2:Y:S01]  /*9230*/  LDSM.16.MT88.4 R28, [R0+0x7000] ;  /* 0x00700000001c783b */ /* 0x000ea20000004200 */
[-C--:B------:R-:W-:Y:S06]  /*9240*/  HMMA.16816.F32 R4, R36, R40.reuse, R4 ;  /* 0x000000282404723c */ /* 0x080fec0000001804 */
[C---:B------:R-:W-:Y:S06]  /*9250*/  HMMA.16816.F32 R8, R44.reuse, R40, R8 ;  /* 0x000000282c08723c */ /* 0x040fec0000001808 */
[-C--:B------:R-:W-:Y:S01]  /*9260*/  HMMA.16816.F32 R12, R44, R42.reuse, R12 ;  /* 0x0000002a2c0c723c */ /* 0x080fe2000000180c */
[----:B------:R-:W2:Y:S05]  /*9270*/  LDSM.16.M88.4 R44, [R151+0x6000] ;  /* 0x00600000972c783b */ /* 0x000eaa0000000200 */
[----:B------:R-:W-:Y:S01]  /*9280*/  HMMA.16816.F32 R16, R36, R42, R16 ;  /* 0x0000002a2410723c */ /* 0x000fe20000001810 */
[----:B------:R-:W-:Y:S04]  /*9290*/  LDSM.16.M88.4 R36, [R160] ;  /* 0x00000000a024783b */ /* 0x000fe80000000200 */
[----:B------:R-:W2:Y:S01]  /*92a0*/  LDSM.16.MT88.4 R40, [R0+0x7400] ;  /* 0x007400000028783b */ /* 0x000ea20000004200 */
[-C--:B-1----:R-:W-:Y:S06]  /*92b0*/  HMMA.16816.F32 R4, R20, R48.reuse, R4 ;  /* 0x000000301404723c */ /* 0x082fec0000001804 */
[C---:B--2---:R-:W-:Y:S06]  /*92c0*/  HMMA.16816.F32 R8, R32.reuse, R48, R8 ;  /* 0x000000302008723c */ /* 0x044fec0000001808 */
[-C--:B------:R-:W-:Y:S01]  /*92d0*/  HMMA.16816.F32 R12, R32, R50.reuse, R12 ;  /* 0x00000032200c723c */ /* 0x080fe2000000180c */
[----:B------:R-:W1:Y:S05]  /*92e0*/  LDSM.16.M88.4 R32, [R159] ;  /* 0x000000009f20783b */ /* 0x000e6a0000000200 */
        /* <DEDUP_REMOVED lines=8> */
[----:B------:R2:W-:Y:S04]  /*9370*/  LDSM.16.MT88.4 R28, [R0+0x7c00] ;  /* 0x007c0000001c783b */ /* 0x0005e80000004200 */
[----:B------:R-:W2:Y:S01]  /*9380*/  LDSM.16.M88.4 R24, [R152+0x4000] ;  /* 0x004000009818783b */ /* 0x000ea20000000200 */
[-C--:B------:R-:W-:Y:S06]  /*9390*/  HMMA.16816.F32 R4, R36, R40.reuse, R4 ;  /* 0x000000282404723c */ /* 0x080fec0000001804 */
[C---:B-1----:R-:W-:Y:S06]  /*93a0*/  HMMA.16816.F32 R8, R32.reuse, R40, R8 ;  /* 0x000000282008723c */ /* 0x042fec0000001808 */
[-C--:B------:R-:W-:Y:S01]  /*93b0*/  HMMA.16816.F32 R12, R32, R42.reuse, R12 ;  /* 0x0000002a200c723c */ /* 0x080fe2000000180c */
[----:B------:R-:W1:Y:S01]  /*93c0*/  LDSM.16.M88.4 R32, [R152+0x6000] ;  /* 0x006000009820783b */ /* 0x000e620000000200 */
[----:B------:R-:W-:Y:S04]  /*93d0*/  IMAD.U32 R40, RZ, RZ, UR32 ;  /* 0x00000020ff287e24 */ /* 0x000fe8000f8e00ff */
[----:B------:R-:W-:Y:S01]  /*93e0*/  HMMA.16816.F32 R16, R36, R42, R16 ;  /* 0x0000002a2410723c */ /* 0x000fe20000001810 */
[----:B--2---:R-:W-:Y:S05]  /*93f0*/  IMAD.U32 R0, RZ, RZ, UR23 ;  /* 0x00000017ff007e24 */ /* 0x004fea000f8e00ff */
        /* <DEDUP_REMOVED lines=15> */
[----:B------:R-:W-:Y:S01]  /*94f0*/  IMAD.U32 R23, RZ, RZ, UR35 ;  /* 0x00000023ff177e24 */ /* 0x000fe2000f8e00ff */
[-C--:B------:R-:W-:Y:S01]  /*9500*/  HMMA.16816.F32 R12, R32, R30.reuse, R12 ;  /* 0x0000001e200c723c */ /* 0x080fe2000000180c */
[----:B------:R-:W-:Y:S01]  /*9510*/  MOV R28, UR26 ;  /* 0x0000001a001c7c02 */ /* 0x000fe20008000f00 */
[----:B------:R-:W-:Y:S04]  /*9520*/  IMAD.U32 R29, RZ, RZ, UR24 ;  /* 0x00000018ff1d7e24 */ /* 0x000fe8000f8e00ff */
[----:B------:R-:W-:Y:S01]  /*9530*/  HMMA.16816.F32 R16, R24, R30, R16 ;  /* 0x0000001e1810723c */ /* 0x000fe20000001810 */
[----:B------:R-:W-:Y:S04]  /*9540*/  IMAD.U32 R34, RZ, RZ, UR29 ;  /* 0x0000001dff227e24 */ /* 0x000fe8000f8e00ff */
        /* <DEDUP_REMOVED lines=8> */
[----:B------:R-:W-:Y:S01]  /*95d0*/  IMAD.U32 R26, RZ, RZ, UR25 ;  /* 0x00000019ff1a7e24 */ /* 0x000fe2000f8e00ff */
[----:B---3--:R-:W-:Y:S01]  /*95e0*/  @P1 IADD3 R20, P2, R60, UR17, RZ ;  /* 0x000000113c141c10 */ /* 0x008fe2000ff5e0ff */
[----:B------:R-:W-:Y:S01]  /*95f0*/  @UP3 UIADD3 UR17, UP1, UR17, -0x200, URZ ;  /* 0xfffffe0011113890 */ /* 0x000fe2000ff3e03f */
[----:B-----5:R-:W-:Y:S01]  /*9600*/  LEA R181, P0, R21, R56, 0x2 ;  /* 0x0000003815b57211 */ /* 0x020fe200078010ff */
[----:B------:R-:W-:Y:S01]  /*9610*/  IMAD.U32 R56, RZ, RZ, UR27 ;  /* 0x0000001bff387e24 */ /* 0x000fe2000f8e00ff */
[----:B----4-:R-:W-:Y:S01]  /*9620*/  @P1 IADD3.X R21, R58, UR16, RZ, P2, !PT ;  /* 0x000000103a151c10 */ /* 0x010fe200097fe4ff */
[----:B------:R-:W-:Y:S01]  /*9630*/  IMAD.U32 R58, RZ, RZ, UR29 ;  /* 0x0000001dff3a7e24 */ /* 0x000fe2000f8e00ff */
[----:B------:R-:W-:Y:S01]  /*9640*/  LEA.HI.X.SX32 R177, R0, R57, 0x2, P0 ;  /* 0x0000003900b17211 */ /* 0x000fe200000f16ff */
[----:B------:R-:W-:Y:S01]  /*9650*/  IMAD.U32 R0, RZ, RZ, UR37 ;  /* 0x00000025ff007e24 */ /* 0x000fe2000f8e00ff */
[----:B------:R-:W-:Y:S01]  /*9660*/  @UP3 UIADD3.X UR16, UR16, -0x1, URZ, UP1, !UPT ;  /* 0xffffffff10103890 */ /* 0x000fe20008ffe43f */
[----:B------:R-:W2:Y:S01]  /*9670*/  @P1 LDG.E R55, desc[UR14][R20.64] ;  /* 0x0000000e14371981 */ /* 0x000ea2000c1e1900 */
[----:B------:R-:W-:Y:S03]  /*9680*/  IMAD.U32 R57, RZ, RZ, UR28 ;  /* 0x0000001cff397e24 */ /* 0x000fe6000f8e00ff */
[----:B------:R-:W3:Y:S04]  /*9690*/  @P1 LDG.E R54, desc[UR14][R20.64+0x20] ;  /* 0x0000200e14361981 */ /* 0x000ee8000c1e1900 */
[----:B------:R-:W4:Y:S04]  /*96a0*/  @P1 LDG.E R53, desc[UR14][R20.64+0x100] ;  /* 0x0001000e14351981 */ /* 0x000f28000c1e1900 */
[----:B------:R1:W5:Y:S02]  /*96b0*/  @P1 LDG.E R52, desc[UR14][R20.64+0x120] ;  /* 0x0001200e14341981 */ /* 0x000364000c1e1900 */
        /* <DEDUP_REMOVED lines=30> */
[-C--:B------:R-:W-:Y:S02]  /*98a0*/  LEA.HI.X.SX32 R33, R57, R21.reuse, 0x2, P5 ;  /* 0x0000001539217211 */ /* 0x080fe400028f16ff */
[-C--:B------:R-:W-:Y:S02]  /*98b0*/  LEA R28, P3, R28, R20.reuse, 0x2 ;  /* 0x000000141c1c7211 */ /* 0x080fe400078610ff */
[-C--:B------:R-:W-:Y:S01]  /*98c0*/  LEA R26, P2, R26, R20.reuse, 0x2 ;  /* 0x000000141a1a7211 */ /* 0x080fe200078410ff */
[----:B--2---:R1:W-:Y:S04]  /*98d0*/  @P1 STL [R1+0x20], R55 ;  /* 0x0000203701001387 */ /* 0x0043e80000100800 */
[----:B---3--:R2:W-:Y:S04]  /*98e0*/  @P1 STL [R1+0x24], R54 ;  /* 0x0000243601001387 */ /* 0x0085e80000100800 */
[----:B----4-:R3:W-:Y:S04]  /*98f0*/  @P1 STL [R1+0x18], R53 ;  /* 0x0000183501001387 */ /* 0x0107e80000100800 */
[----:B-----5:R4:W-:Y:S01]  /*9900*/  @P1 STL [R1+0x1c], R52 ;  /* 0x00001c3401001387 */ /* 0x0209e20000100800 */
[-C--:B------:R-:W-:Y:S04]  /*9910*/  LEA R38, P1, R38, R20.reuse, 0x2 ;  /* 0x0000001426267211 */ /* 0x080fe800078210ff */
[-C--:B------:R-:W-:Y:S02]  /*9920*/  LEA.HI.X.SX32 R39, R31, R21.reuse, 0x2, P1 ;  /* 0x000000151f277211 */ /* 0x080fe400008f16ff */
[-C--:B------:R-:W-:Y:S02]  /*9930*/  LEA.HI.X.SX32 R31, R56, R21.reuse, 0x2, P4 ;  /* 0x00000015381f7211 */ /* 0x080fe400020f16ff */
[----:B------:R-:W-:Y:S01]  /*9940*/  LEA R24, P1, R29, R20, 0x2 ;  /* 0x000000141d187211 */ /* 0x000fe200078210ff */
[----:B------:R-:W-:Y:S01]  /*9950*/  REDG.E.ADD.F32.FTZ.RN.STRONG.GPU desc[UR14][R38.64], R11 ;  /* 0x0000000b260079a6 */ /* 0x000fe2000c10f38e */
[----:B-1----:R-:W-:Y:S03]  /*9960*/  MOV R55, UR26 ;  /* 0x0000001a00377c02 */ /* 0x002fe60008000f00 */
[----:B------:R-:W-:Y:S01]  /*9970*/  REDG.E.ADD.F32.FTZ.RN.STRONG.GPU desc[UR14][R36.64], R16 ;  /* 0x00000010240079a6 */ /* 0x000fe2000c10f38e */
[----:B--2---:R-:W-:Y:S03]  /*9980*/  IMAD.U32 R54, RZ, RZ, UR25 ;  /* 0x00000019ff367e24 */ /* 0x004fe6000f8e00ff */
[----:B------:R-:W-:Y:S01]  /*9990*/  REDG.E.ADD.F32.FTZ.RN.STRONG.GPU desc[UR14][R34.64], R17 ;  /* 0x00000011220079a6 */ /* 0x000fe2000c10f38e */
[-C--:B------:R-:W-:Y:S01]  /*99a0*/  LEA.HI.X.SX32 R29, R55, R21.reuse, 0x2, P3 ;  /* 0x00000015371d7211 */ /* 0x080fe200018f16ff */
[----:B---3--:R-:W-:Y:S02]  /*99b0*/  IMAD.U32 R53, RZ, RZ, UR24 ;  /* 0x00000018ff357e24 */ /* 0x008fe4000f8e00ff */
[----:B------:R-:W-:Y:S01]  /*99c0*/  REDG.E.ADD.F32.FTZ.RN.STRONG.GPU desc[UR14][R32.64], R18 ;  /* 0x00000012200079a6 */ /* 0x000fe2000c10f38e */
[-C--:B------:R-:W-:Y:S01]  /*99d0*/  LEA.HI.X.SX32 R27, R54, R21.reuse, 0x2, P2 ;  /* 0x00000015361b7211 */ /* 0x080fe200010f16ff */
[----:B----4-:R-:W-:Y:S02]  /*99e0*/  IMAD.U32 R52, RZ, RZ, UR22 ;  /* 0x00000016ff347e24 */ /* 0x010fe4000f8e00ff */
[----:B------:R-:W-:Y:S01]  /*99f0*/  REDG.E.ADD.F32.FTZ.RN.STRONG.GPU desc[UR14][R30.64], R19 ;  /* 0x000000131e0079a6 */ /* 0x000fe2000c10f38e */
[-C--:B------:R-:W-:Y:S02]  /*9a00*/  LEA.HI.X.SX32 R25, R53, R21.reuse, 0x2, P1 ;  /* 0x0000001535197211 */ /* 0x080fe400008f16ff */
[----:B------:R-:W-:Y:S01]  /*9a10*/  PLOP3.LUT P1, PT, PT, PT, UP0, 0x80, 0x0 ;  /* 0x000000000000781c */ /* 0x000fe20003f2f008 */
[----:B------:R-:W-:Y:S01]  /*9a20*/  REDG.E.ADD.F32.FTZ.RN.STRONG.GPU desc[UR14][R28.64], R12 ;  /* 0x0000000c1c0079a6 */ /* 0x000fe2000c10f38e */
[----:B------:R-:W-:Y:S01]  /*9a30*/  LEA.HI.X.SX32 R23, R52, R21, 0x2, P0 ;  /* 0x0000001534177211 */ /* 0x000fe200000f16ff */
[----:B------:R-:W-:Y:S01]  /*9a40*/  @UP3 UIADD3 UR19, UP0, UR19, -0x200, URZ ;  /* 0xfffffe0013133890 */ /* 0x000fe2000ff1e03f */
[----:B------:R-:W-:Y:S01]  /*9a50*/  PLOP3.LUT P0, PT, PT, PT, UP2, 0x80, 0x0 ;  /* 0x000000000000781c */ /* 0x000fe20003f0f028 */
[----:B------:R-:W-:Y:S02]  /*9a60*/  REDG.E.ADD.F32.FTZ.RN.STRONG.GPU desc[UR14][R26.64], R13 ;  /* 0x0000000d1a0079a6 */ /* 0x000fe4000c10f38e */
[----:B------:R-:W-:Y:S02]  /*9a70*/  @UP3 UIADD3.X UR18, UR18, -0x1, URZ, UP0, !UPT ;  /* 0xffffffff12123890 */ /* 0x000fe400087fe43f */
[----:B------:R-:W-:Y:S04]  /*9a80*/  REDG.E.ADD.F32.FTZ.RN.STRONG.GPU desc[UR14][R24.64], R14 ;  /* 0x0000000e180079a6 */ /* 0x000fe8000c10f38e */
[----:B------:R-:W-:Y:S01]  /*9a90*/  REDG.E.ADD.F32.FTZ.RN.STRONG.GPU desc[UR14][R22.64], R15 ;  /* 0x0000000f160079a6 */ /* 0x000fe2000c10f38e */
[----:B------:R-:W-:Y:S03]  /*9aa0*/  @P1 VIADD R0, R3, 0x2000 ;  /* 0x0000200003001836 */ /* 0x000fe60000000000 */
        /* <DEDUP_REMOVED lines=135> */
.L_x_504:
        /* <DEDUP_REMOVED lines=19> */
.L_x_505:
        /* <DEDUP_REMOVED lines=43> */
.L_x_507:
[----:B------:R-:W-:Y:S05]  /*a700*/  BSYNC B0 ;  /* 0x0000000000007941 */ /* 0x000fea0003800000 */
.L_x_506:
        /* <DEDUP_REMOVED lines=13> */
.L_x_509:
[----:B------:R-:W-:Y:S05]  /*a7e0*/  BSYNC B0 ;  /* 0x0000000000007941 */ /* 0x000fea0003800000 */
.L_x_508:
        /* <DEDUP_REMOVED lines=17> */
[----:B-1----:R-:W-:Y:S01]  /*a900*/  MOV R6, R4 ;  /* 0x0000000400067202 */ /* 0x002fe20000000f00 */
        /* <DEDUP_REMOVED lines=8> */
[----:B------:R1:W-:Y:S04]  /*a990*/  STG.E.128 desc[UR14][R8.64], R12 ;  /* 0x0000000c08007986 */ /* 0x0003e8000c101d0e */
.L_x_511:
[----:B------:R-:W-:Y:S05]  /*a9a0*/  BSYNC B0 ;  /* 0x0000000000007941 */ /* 0x000fea0003800000 */
.L_x_510:
[----:B------:R-:W-:Y:S05]  /*a9b0*/  @P1 BRA `(.L_x_482) ;  /* 0x0000000000301947 */ /* 0x000fea0003800000 */
[----:B------:R-:W-:Y:S01]  /*a9c0*/  IADD3 R0, P0, R0, 0x40, RZ ;  /* 0x0000004000007810 */ /* 0x000fe20007f1e0ff */
[----:B-1----:R-:W-:Y:S01]  /*a9d0*/  IMAD.MOV.U32 R6, RZ, RZ, R4 ;  /* 0x000000ffff067224 */ /* 0x002fe200078e0004 */
        /* <DEDUP_REMOVED lines=10> */
.L_x_482:
[----:B------:R-:W-:Y:S05]  /*aa80*/  BSYNC B1 ;  /* 0x0000000000017941 */ /* 0x000fea0003800000 */
.L_x_468:
        /* <DEDUP_REMOVED lines=11> */
.L_x_512:
[----:B------:R-:W-:Y:S05]  /*ab40*/  EXIT ;  /* 0x000000000000794d */ /* 0x000fea0003800000 */
.L_x_514:
        /* <DEDUP_REMOVED lines=11> */
.L_x_1341:


//--------------------- .text._ZN5flash44flash_bwd_dq_dk_dv_loop_seqk_parallel_kernelI23Flash_bwd_kernel_traitsILi32ELi128ELi128ELi8ELi4ELi4ELi4ELb1ELb0EN7cutlass6half_tE19Flash_kernel_traitsILi32ELi128ELi128ELi8ES3_EELb1ELb0ELb0ELb0ELb1ELb1ELb0EEEvNS_16Flash_bwd_paramsE --------------------------
	.section	.text._ZN5flash44flash_bwd_dq_dk_dv_loop_seqk_parallel_kernelI23Flash_bwd_kernel_traitsILi32ELi128ELi128ELi8ELi4ELi4ELi4ELb1ELb0EN7cutlass6half_tE19Flash_kernel_traitsILi32ELi128ELi128ELi8ES3_EELb1ELb0ELb0ELb0ELb1ELb1ELb0EEEvNS_16Flash_bwd_paramsE,"ax",@progbits
	.align	128
        .global         _ZN5flash44flash_bwd_dq_dk_dv_loop_seqk_parallel_kernelI23Flash_bwd_kernel_traitsILi32ELi128ELi128ELi8ELi4ELi4ELi4ELb1ELb0EN7cutlass6half_tE19Flash_kernel_traitsILi32ELi128ELi128ELi8ES3_EELb1ELb0ELb0ELb0ELb1ELb1ELb0EEEvNS_16Flash_bwd_paramsE
        .type           _ZN5flash44flash_bwd_dq_dk_dv_loop_seqk_parallel_kernelI23Flash_bwd_kernel_traitsILi32ELi128ELi128ELi8ELi4ELi4ELi4ELb1ELb0EN7cutlass6half_tE19Flash_kernel_traitsILi32ELi128ELi128ELi8ES3_EELb1ELb0ELb0ELb0ELb1ELb1ELb0EEEvNS_16Flash_bwd_paramsE,@function
        .size           _ZN5flash44flash_bwd_dq_dk_dv_loop_seqk_parallel_kernelI23Flash_bwd_kernel_traitsILi32ELi128ELi128ELi8ELi4ELi4ELi4ELb1ELb0EN7cutlass6half_tE19Flash_kernel_traitsILi32ELi128ELi128ELi8ES3_EELb1ELb0ELb0ELb0ELb1ELb1ELb0EEEvNS_16Flash_bwd_paramsE,(.L_x_1342 - _ZN5flash44flash_bwd_dq_dk_dv_loop_seqk_parallel_kernelI23Flash_bwd_kernel_traitsILi32ELi128ELi128ELi8ELi4ELi4ELi4ELb1ELb0EN7cutlass6half_tE19Flash_kernel_traitsILi32ELi128ELi128ELi8ES3_EELb1ELb0ELb0ELb0ELb1ELb1ELb0EEEvNS_16Flash_bwd_paramsE)
        .other          _ZN5flash44flash_bwd_dq_dk_dv_loop_seqk_parallel_kernelI23Flash_bwd_kernel_traitsILi32ELi128ELi128ELi8ELi4ELi4ELi4ELb1ELb0EN7cutlass6half_tE19Flash_kernel_traitsILi32ELi128ELi128ELi8ES3_EELb1ELb0ELb0ELb0ELb1ELb1ELb0EEEvNS_16Flash_bwd_paramsE,@"STO_CUDA_ENTRY STV_DEFAULT"
_ZN5flash44flash_bwd_dq_dk_dv_loop_seqk_parallel_kernelI23Flash_bwd_kernel_traitsILi32ELi128ELi128ELi8ELi4ELi4ELi4ELb1ELb0EN7cutlass6half_tE19Flash_kernel_traitsILi32ELi128ELi128ELi8ES3_EELb1ELb0ELb0ELb0ELb1ELb1ELb0EEEvNS_16Flash_bwd_paramsE:
.text._ZN5flash44flash_bwd_dq_dk_dv_loop_seqk_parallel_kernelI23Flash_bwd_kernel_traitsILi32ELi128ELi128ELi8ELi4ELi4ELi4ELb1ELb0EN7cutlass6half_tE19Flash_kernel_traitsILi32ELi128ELi128ELi8ES3_EELb1ELb0ELb0ELb0ELb1ELb1ELb0EEEvNS_16Flash_bwd_paramsE:
        /* <DEDUP_REMOVED lines=31> */
[CC--:B------:R-:W-:Y:S01]  /*01f0*/  LEA.HI R10, R7.reuse, R6.reuse, RZ, 0x4 ;  /* 0x00000006070a7211 */ /* 0x0c0fe200078f20ff */
[----:B----4-:R-:W-:Y:S01]  /*0200*/  USHF.R.S32.HI UR22, URZ, 0x1f, UR16 ;  /* 0x0000001f3f167899 */ /* 0x010fe20008011410 */
[----:B------:R-:W-:-:S02]  /*0210*/  LEA.HI R2, R7, R6, RZ, 0x3 ;  /* 0x0000000607027211 */ /* 0x000fc400078f18ff */
[----:B------:R-:W-:Y:S02]  /*0220*/  LOP3.LUT R11, R14, 0xfffffffc, RZ, 0xc0, !PT ;  /* 0xfffffffc0e0b7812 */ /* 0x000fe400078ec0ff */
[----:B------:R-:W-:Y:S02]  /*0230*/  LOP3.LUT R9, R179, 0xffffffe0, RZ, 0xc0, !PT ;  /* 0xffffffe0b3097812 */ /* 0x000fe400078ec0ff */
[----:B------:R-:W-:Y:S01]  /*0240*/  LOP3.LUT R5, R10, 0xfffffff0, RZ, 0xc0, !PT ;  /* 0xfffffff00a057812 */ /* 0x000fe200078ec0ff */
[----:B------:R-:W-:Y:S01]  /*0250*/  IMAD.IADD R188, R6, 0x1, -R11 ;  /* 0x0000000106bc7824 */ /* 0x000fe200078e0a0b */
[----:B------:R-:W-:Y:S01]  /*0260*/  LOP3.LUT R3, R2, 0xfffffff8, RZ, 0xc0, !PT ;  /* 0xfffffff802037812 */ /* 0x000fe200078ec0ff */
[C---:B------:R-:W-:Y:S01]  /*0270*/  IMAD.IADD R0, R6.reuse, 0x1, -R9 ;  /* 0x0000000106007824 */ /* 0x040fe200078e0a09 */
[----:B------:R-:W-:Y:S01]  /*0280*/  LEA.HI R7, R7, R6, RZ, 0x7 ;  /* 0x0000000607077211 */ /* 0x000fe200078f38ff */
[C---:B------:R-:W-:Y:S01]  /*0290*/  IMAD.IADD R12, R6.reuse, 0x1, -R5 ;  /* 0x00000001060c7824 */ /* 0x040fe200078e0a05 */
[----:B------:R-:W-:Y:S01]  /*02a0*/  SHF.R.S32.HI R11, RZ, 0x2, R14 ;  /* 0x00000002ff0b7819 */ /* 0x000fe2000001140e */
[----:B------:R-:W-:Y:S01]  /*02b0*/  IMAD.IADD R6, R6, 0x1, -R3 ;  /* 0x0000000106067824 */ /* 0x000fe200078e0a03 */
[----:B------:R-:W-:Y:S01]  /*02c0*/  SHF.R.S32.HI R3, RZ, 0x3, R2 ;  /* 0x00000003ff037819 */ /* 0x000fe20000011402 */
[C---:B------:R-:W-:Y:S01]  /*02d0*/  IMAD.SHL.U32 R4, R188.reuse, 0x8, RZ ;  /* 0x00000008bc047824 */ /* 0x040fe200078e00ff */
[--C-:B------:R-:W-:Y:S01]  /*02e0*/  SHF.R.S32.HI R178, RZ, 0x5, R179.reuse ;  /* 0x00000005ffb27819 */ /* 0x100fe200000114b3 */
[----:B------:R-:W-:Y:S01]  /*02f0*/  IMAD.SHL.U32 R188, R188, 0x2, RZ ;  /* 0x00000002bcbc7824 */ /* 0x000fe200078e00ff */
[----:B------:R-:W-:Y:S01]  /*0300*/  SHF.R.S32.HI R179, RZ, 0x1f, R179 ;  /* 0x0000001fffb37819 */ /* 0x000fe200000114b3 */
[----:B------:R-:W-:Y:S01]  /*0310*/  IMAD.SHL.U32 R3, R3, 0x40, RZ ;  /* 0x0000004003037824 */ /* 0x000fe200078e00ff */
[----:B------:R-:W-:Y:S01]  /*0320*/  SHF.R.S32.HI R8, RZ, 0x1f, R14 ;  /* 0x0000001fff087819 */ /* 0x000fe2000001140e */
[----:B-----5:R-:W-:Y:S01]  /*0330*/  USHF.R.S32.HI UR21, URZ, 0x1f, UR13 ;  /* 0x0000001f3f157899 */ /* 0x020fe2000801140d */
[----:B------:R-:W-:Y:S01]  /*0340*/  LEA.HI R14, R14, R11, RZ, 0x1 ;  /* 0x0000000b0e0e7211 */ /* 0x000fe200078f08ff */
[----:B-1----:R-:W-:Y:S01]  /*0350*/  USHF.R.S32.HI UR20, URZ, 0x1f, UR12 ;  /* 0x0000001f3f147899 */ /* 0x002fe2000801140c */
[----:B------:R-:W-:-:S02]  /*0360*/  LEA.HI R179, R179, R178, RZ, 0x2 ;  /* 0x000000b2b3b37211 */ /* 0x000fc400078f10ff */
[----:B------:R-:W-:Y:S02]  /*0370*/  LOP3.LUT R3, R3, 0xc0, RZ, 0xc0, !PT ;  /* 0x000000c003037812 */ /* 0x000fe400078ec0ff */
[----:B------:R-:W-:Y:S02]  /*0380*/  LOP3.LUT R14, R14, 0x7fffffe, RZ, 0xc0, !PT ;  /* 0x07fffffe0e0e7812 */ /* 0x000fe400078ec0ff */
[----:B------:R-:W-:Y:S02]  /*0390*/  SHF.R.S32.HI R5, RZ, 0x4, R10 ;  /* 0x00000004ff057819 */ /* 0x000fe4000001140a */
[----:B------:R-:W-:Y:S01]  /*03a0*/  LOP3.LUT R4, R3, 0x18, R4, 0xf8, !PT ;  /* 0x0000001803047812 */ /* 0x000fe200078ef804 */
[----:B------:R-:W-:Y:S01]  /*03b0*/  IMAD.IADD R9, R11, 0x1, -R14 ;  /* 0x000000010b097824 */ /* 0x000fe200078e0a0e */
[----:B------:R-:W-:Y:S02]  /*03c0*/  LOP3.LUT R179, R179, 0xfffffffc, RZ, 0xc0, !PT ;  /* 0xfffffffcb3b37812 */ /* 0x000fe400078ec0ff */
[----:B------:R-:W-:-:S02]  /*03d0*/  SHF.R.U32.HI R3, RZ, 0x3, R3 ;  /* 0x00000003ff037819 */ /* 0x000fc40000011603 */
[----:B------:R-:W-:Y:S01]  /*03e0*/  LEA.HI R10, R10, R5, RZ, 0x1 ;  /* 0x000000050a0a7211 */ /* 0x000fe200078f08ff */
[----:B------:R-:W-:Y:S01]  /*03f0*/  IMAD.IADD R179, R178, 0x1, -R179 ;  /* 0x00000001b2b37824 */ /* 0x000fe200078e0ab3 */
[----:B------:R-:W-:Y:S01]  /*0400*/  LOP3.LUT R3, R4, R3, RZ, 0x3c, !PT ;  /* 0x0000000304037212 */ /* 0x000fe200078e3cff */
[----:B------:R-:W-:Y:S01]  /*0410*/  IMAD R178, R178, 0x8, R9 ;  /* 0x00000008b2b27824 */ /* 0x000fe200078e0209 */
[----:B------:R-:W-:Y:S02]  /*0420*/  LEA.HI R8, R8, R11, RZ, 0x3 ;  /* 0x0000000b08087211 */ /* 0x000fe400078f18ff */
[----:B------:R-:W-:Y:S01]  /*0430*/  LOP3.LUT R10, R10, 0xfffffffe, RZ, 0xc0, !PT ;  /* 0xfffffffe0a0a7812 */ /* 0x000fe200078ec0ff */
[----:B------:R-:W-:Y:S01]  /*0440*/  IMAD.U32 R178, R178, 0x20, R3 ;  /* 0x00000020b2b27824 */ /* 0x000fe200078e0003 */
[----:B------:R-:W-:Y:S02]  /*0450*/  LEA.HI R9, R6, R6, RZ, 0x1 ;  /* 0x0000000606097211 */ /* 0x000fe400078f08ff */
[----:B------:R-:W-:Y:S01]  /*0460*/  LOP3.LUT R8, R8, 0xfffffff8, RZ, 0xc0, !PT ;  /* 0xfffffff808087812 */ /* 0x000fe200078ec0ff */
[----:B------:R-:W-:Y:S01]  /*0470*/  IMAD.IADD R10, R5, 0x1, -R10 ;  /* 0x00000001050a7824 */ /* 0x000fe200078e0a0a */
[----:B------:R-:W-:-:S02]  /*0480*/  LOP3.LUT R3, R9, 0x3fffffe, RZ, 0xc0, !PT ;  /* 0x03fffffe09037812 */ /* 0x000fc400078ec0ff */
[----:B------:R-:W-:Y:S01]  /*0490*/  SHF.R.S32.HI R7, RZ, 0x7, R7 ;  /* 0x00000007ff077819 */ /* 0x000fe20000011407 */
[----:B------:R-:W-:Y:S01]  /*04a0*/  IMAD.IADD R8, R11, 0x1, -R8 ;  /* 0x000000010b087824 */ /* 0x000fe200078e0a08 */
[----:B------:R-:W-:Y:S01]  /*04b0*/  LEA.HI R11, R12, R12, RZ, 0x1 ;  /* 0x0000000c0c0b7211 */ /* 0x000fe200078f08ff */
[----:B------:R-:W-:Y:S01]  /*04c0*/  IMAD.IADD R3, R6, 0x1, -R3 ;  /* 0x0000000106037824 */ /* 0x000fe200078e0a03 */
[----:B------:R-:W-:Y:S01]  /*04d0*/  SHF.R.S32.HI R177, RZ, 0x1f, R0 ;  /* 0x0000001fffb17819 */ /* 0x000fe20000011400 */
[C---:B------:R-:W-:Y:S01]  /*04e0*/  IMAD R166, R7.reuse, 0x8, R10 ;  /* 0x0000000807a67824 */ /* 0x040fe200078e020a */
[--C-:B------:R-:W-:Y:S01]  /*04f0*/  SHF.R.S32.HI R4, RZ, 0x1, R11.reuse ;  /* 0x00000001ff047819 */ /* 0x100fe2000001140b */
[----:B------:R-:W-:Y:S01]  /*0500*/  IMAD R180, R7, 0x2000, R188 ;  /* 0x0000200007b47824 */ /* 0x000fe200078e02bc */
[----:B------:R-:W-:Y:S01]  /*0510*/  SHF.R.S32.HI R5, RZ, 0x1f, R11 ;  /* 0x0000001fff057819 */ /* 0x000fe2000001140b */
[----:B------:R-:W-:Y:S01]  /*0520*/  IMAD R166, R166, 0x8, R3 ;  /* 0x00000008a6a67824 */ /* 0x000fe200078e0203 */
[----:B------:R-:W-:Y:S01]  /*0530*/  LOP3.LUT R3, R8, 0x1, RZ, 0xc0, !PT ;  /* 0x0000000108037812 */ /* 0x000fe200078ec0ff */
[----:B------:R-:W-:Y:S01]  /*0540*/  IMAD.SHL.U32 R175, R10, 0x8, RZ ;  /* 0x000000080aaf7824 */ /* 0x000fe200078e00ff */
[----:B------:R-:W-:Y:S01]  /*0550*/  LEA.HI R5, R5, R4, RZ, 0x2 ;  /* 0x0000000405057211 */ /* 0x000fe200078f10ff */
[----:B------:R-:W-:Y:S01]  /*0560*/  IMAD.SHL.U32 R7, R7, 0x8, RZ ;  /* 0x0000000807077824 */ /* 0x000fe200078e00ff */
[----:B------:R-:W-:Y:S01]  /*0570*/  ISETP.NE.U32.AND P6, PT, R3, 0x1, PT ;  /* 0x000000010300780c */ /* 0x000fe20003fc5070 */
[----:B------:R-:W-:Y:S01]  /*0580*/  IMAD.SHL.U32 R3, R6, 0x40, RZ ;  /* 0x0000004006037824 */ /* 0x000fe200078e00ff */
[----:B------:R-:W-:Y:S01]  /*0590*/  SHF.R.S32.HI R15, RZ, 0x1f, R12 ;  /* 0x0000001fff0f7819 */ /* 0x000fe2000001140c */
[----:B------:R-:W-:Y:S01]  /*05a0*/  IMAD.SHL.U32 R6, R179, 0x10, RZ ;  /* 0x00000010b3067824 */ /* 0x000fe200078e00ff */
[----:B------:R-:W-:Y:S01]  /*05b0*/  LOP3.LUT R5, R5, 0xfffffffc, RZ, 0xc0, !PT ;  /* 0xfffffffc05057812 */ /* 0x000fe200078ec0ff */
[----:B------:R-:W-:Y:S01]  /*05c0*/  IMAD R188, R179, 0x200, R188 ;  /* 0x00000200b3bc7824 */ /* 0x000fe200078e02bc */
[----:B------:R-:W-:-:S02]  /*05d0*/  LOP3.LUT R3, R3, 0x1c0, RZ, 0xc0, !PT ;  /* 0x000001c003037812 */ /* 0x000fc400078ec0ff */
[----:B------:R-:W-:Y:S01]  /*05e0*/  SHF.R.S32.HI R9, RZ, 0x1, R9 ;  /* 0x00000001ff097819 */ /* 0x000fe20000011409 */
[----:B------:R-:W-:Y:S01]  /*05f0*/  IMAD.IADD R5, R4, 0x1, -R5 ;  /* 0x0000000104057824 */ /* 0x000fe200078e0a05 */
[----:B------:R-:W-:Y:S02]  /*0600*/  LEA.HI R177, R177, R0, RZ, 0x2 ;  /* 0x00000000b1b17211 */ /* 0x000fe400078f10ff */
[----:B------:R-:W-:Y:S02]  /*0610*/  LOP3.LUT R13, R3, 0x30, R6, 0xf8, !PT ;  /* 0x00000030030d7812 */ /* 0x000fe400078ef806 */
[----:B------:R-:W-:Y:S02]  /*0620*/  LEA.HI R15, R15, R12, RZ, 0x3 ;  /* 0x0000000c0f0f7211 */ /* 0x000fe400078f18ff */
[----:B------:R-:W-:Y:S02]  /*0630*/  LOP3.LUT R11, R11, 0x7fffffe, RZ, 0xc0, !PT ;  /* 0x07fffffe0b0b7812 */ /* 0x000fe400078ec0ff */
        /* <DEDUP_REMOVED lines=85> */
.L_x_523:
        /* <DEDUP_REMOVED lines=94> */
.L_x_516:
[----:B------:R-:W-:Y:S01]  /*1170*/  UIMAD UR27, UR14, UR25, UR16 ;  /* 0x000000190e1b72a4 */ /* 0x000fe2000f8e0210 */
[----:B------:R-:W-:-:S03]  /*1180*/  ULDC UR30, c[0x0][0x2d4] ;  /* 0x0000b500001e7ab9 */ /* 0x000fc60000000800 */
[----:B------:R-:W-:-:S12]  /*1190*/  UIMAD UR27, UR27, UR30, URZ ;  /* 0x0000001e1b1b72a4 */ /* 0x000fd8000f8e023f */
.L_x_517:
[----:B------:R-:W1:Y:S01]  /*11a0*/  S2R R6, SR_TID.X ;  /* 0x0000000000067919 */ /* 0x000e620000002100 */
[----:B------:R-:W2:Y:S01]  /*11b0*/  LDC.64 R8, c[0x0][0x238] ;  /* 0x00008e00ff087b82 */ /* 0x000ea20000000a00 */
[----:B------:R-:W-:Y:S01]  /*11c0*/  UIADD3 UR24, UP0, UR24, UR42, URZ ;  /* 0x0000002a18187290 */ /* 0x000fe2000ff1e03f */
[----:B------:R-:W-:Y:S01]  /*11d0*/  LEA R21, R178, UR5, 0x1 ;  /* 0x00000005b2157c11 */ /* 0x000fe2000f8e08ff */
[----:B------:R-:W-:Y:S01]  /*11e0*/  ULDC.64 UR6, c[0x0][0x268] ;  /* 0x00009a0000067ab9 */ /* 0x000fe20000000a00 */
[----:B------:R-:W-:Y:S02]  /*11f0*/  ULEA.HI.SX32 UR40, UR40, 0xffffffff, 0x19 ;  /* 0xffffffff28287891 */ /* 0x000fe4000f8fca3f */
[----:B------:R-:W-:Y:S02]  /*1200*/  UIADD3.X UR4, UR41, UR4, URZ, UP0, !UPT ;  /* 0x0000000429047290 */ /* 0x000fe400087fe43f */
[----:B------:R-:W3:Y:S01]  /*1210*/  LDC.64 R4, c[0x0][0x250] ;  /* 0x00009400ff047b82 */ /* 0x000ee20000000a00 */
[----:B------:R-:W-:Y:S01]  /*1220*/  UIADD3 UR36, UR38, UR36, URZ ;  /* 0x0000002426247290 */ /* 0x000fe2000fffe03f */
[----:B--2---:R-:W-:-:S04]  /*1230*/  IMAD R12, R8, UR23, RZ ;  /* 0x00000017080c7c24 */ /* 0x004fc8000f8e02ff */
[----:B------:R-:W-:Y:S01]  /*1240*/  IMAD R12, R9, UR14, R12 ;  /* 0x0000000e090c7c24 */ /* 0x000fe2000f8e020c */
[----:B-1----:R-:W-:-:S04]  /*1250*/  SHF.R.S32.HI R191, RZ, 0x1f, R6 ;  /* 0x0000001fffbf7819 */ /* 0x002fc80000011406 */
[----:B------:R-:W-:-:S04]  /*1260*/  LEA.HI R18, R191, R6, RZ, 0x2 ;  /* 0x00000006bf127211 */ /* 0x000fc800078f10ff */
[----:B------:R-:W-:Y:S02]  /*1270*/  LOP3.LUT R11, R18, 0xfffffffc, RZ, 0xc0, !PT ;  /* 0xfffffffc120b7812 */ /* 0x000fe400078ec0ff */
[----:B------:R-:W-:-:S03]  /*1280*/  SHF.R.S32.HI R18, RZ, 0x2, R18 ;  /* 0x00000002ff127819 */ /* 0x000fc60000011412 */
[----:B------:R-:W-:Y:S01]  /*1290*/  IMAD.IADD R22, R6, 0x1, -R11 ;  /* 0x0000000106167824 */ /* 0x000fe200078e0a0b */
[----:B------:R-:W-:Y:S01]  /*12a0*/  SHF.R.S32.HI R17, RZ, 0x1f, R18 ;  /* 0x0000001fff117819 */ /* 0x000fe20000011412 */
[----:B------:R-:W1:Y:S01]  /*12b0*/  LDC.64 R10, c[0x0][0x418] ;  /* 0x00010600ff0a7b82 */ /* 0x000e620000000a00 */
[----:B---3--:R-:W-:-:S04]  /*12c0*/  IMAD.WIDE.U32 R24, R18, R4, RZ ;  /* 0x0000000412187225 */ /* 0x008fc800078e00ff */
[----:B------:R-:W-:Y:S02]  /*12d0*/  IMAD.SHL.U32 R22, R22, 0x8, RZ ;  /* 0x0000000816167824 */ /* 0x000fe400078e00ff */
[----:B------:R-:W-:-:S03]  /*12e0*/  IMAD R9, R17, R4, RZ ;  /* 0x0000000411097224 */ /* 0x000fc600078e02ff */
[--C-:B------:R-:W-:Y:S01]  /*12f0*/  SHF.R.S32.HI R23, RZ, 0x1f, R22.reuse ;  /* 0x0000001fff177819 */ /* 0x100fe20000011416 */
[----:B------:R-:W-:Y:S02]  /*1300*/  IMAD R9, R18, R5, R9 ;  /* 0x0000000512097224 */ /* 0x000fe400078e0209 */
[----:B------:R-:W-:-:S04]  /*1310*/  IMAD.WIDE.U32 R14, R8, UR14, R22 ;  /* 0x0000000e080e7c25 */ /* 0x000fc8000f8e0016 */
[----:B------:R-:W-:Y:S01]  /*1320*/  IMAD.IADD R13, R15, 0x1, R12 ;  /* 0x000000010f0d7824 */ /* 0x000fe200078e020c */
[----:B------:R-:W-:Y:S01]  /*1330*/  MOV R12, R14 ;  /* 0x0000000e000c7202 */ /* 0x000fe20000000f00 */
[----:B------:R-:W-:Y:S02]  /*1340*/  IMAD.IADD R25, R25, 0x1, R9 ;  /* 0x0000000119197824 */ /* 0x000fe400078e0209 */
[----:B------:R-:W-:Y:S02]  /*1350*/  IMAD R9, R19, UR6, RZ ;  /* 0x0000000613097c24 */ /* 0x000fe4000f8e02ff */
[----:B------:R-:W-:-:S04]  /*1360*/  IMAD.WIDE.U32 R26, R20, UR6, R12 ;  /* 0x00000006141a7c25 */ /* 0x000fc8000f8e000c */
[----:B------:R-:W-:Y:S01]  /*1370*/  IMAD R14, R20, UR7, R9 ;  /* 0x00000007140e7c24 */ /* 0x000fe2000f8e0209 */
[----:B------:R-:W-:Y:S01]  /*1380*/  ULDC.64 UR6, c[0x0][0x220] ;  /* 0x0000880000067ab9 */ /* 0x000fe20000000a00 */
[C---:B------:R-:W-:Y:S01]  /*1390*/  IMAD R12, R4.reuse, UR4, RZ ;  /* 0x00000004040c7c24 */ /* 0x040fe2000f8e02ff */
[----:B------:R-:W2:Y:S01]  /*13a0*/  LDC.64 R8, c[0x0][0x420] ;  /* 0x00010800ff087b82 */ /* 0x000ea20000000a00 */
[----:B------:R-:W-:-:S04]  /*13b0*/  IMAD.WIDE.U32 R24, R4, UR24, R24 ;  /* 0x0000001804187c25 */ /* 0x000fc8000f8e0018 */
[----:B------:R-:W-:Y:S01]  /*13c0*/  IMAD R13, R5, UR24, R12 ;  /* 0x00000018050d7c24 */ /* 0x000fe2000f8e020c */
[----:B------:R-:W-:Y:S01]  /*13d0*/  IADD3 R12, P0, R26, R24, RZ ;  /* 0x000000181a0c7210 */ /* 0x000fe20007f1e0ff */
[----:B------:R-:W-:Y:S01]  /*13e0*/  IMAD.IADD R14, R27, 0x1, R14 ;  /* 0x000000011b0e7824 */ /* 0x000fe200078e020e */
[----:B------:R-:W-:Y:S01]  /*13f0*/  IADD3 R27, P2, R18, UR38, RZ ;  /* 0x00000026121b7c10 */ /* 0x000fe2000ff5e0ff */
[----:B-1----:R-:W-:-:S03]  /*1400*/  IMAD R32, R10, UR23, RZ ;  /* 0x000000170a207c24 */ /* 0x002fc6000f8e02ff */
[----:B------:R-:W-:Y:S01]  /*1410*/  IADD3.X R13, R14, R25, R13, P0, !PT ;  /* 0x000000190e0d7210 */ /* 0x000fe200007fe40d */
[----:B------:R-:W-:Y:S01]  /*1420*/  IMAD R32, R11, UR14, R32 ;  /* 0x0000000e0b207c24 */ /* 0x000fe2000f8e0220 */
[----:B------:R-:W-:Y:S01]  /*1430*/  LEA R30, P0, R12, UR6, 0x1 ;  /* 0x000000060c1e7c11 */ /* 0x000fe2000f8008ff */
[----:B------:R-:W-:Y:S01]  /*1440*/  IMAD.WIDE.U32 R14, R10, UR14, R22 ;  /* 0x0000000e0a0e7c25 */ /* 0x000fe2000f8e0016 */
[----:B------:R-:W-:Y:S01]  /*1450*/  IADD3.X R25, R17, UR39, RZ, P2, !PT ;  /* 0x0000002711197c10 */ /* 0x000fe200097fe4ff */
[----:B------:R-:W1:Y:S01]  /*1460*/  LDC.64 R10, c[0x0][0x240] ;  /* 0x00009000ff0a7b82 */ /* 0x000e620000000a00 */
[----:B------:R-:W-:Y:S01]  /*1470*/  LEA.HI.X R31, R12, UR7, R13, 0x1, P0 ;  /* 0x000000070c1f7c11 */ /* 0x000fe200080f0c0d */
[----:B------:R-:W-:Y:S01]  /*1480*/  IMAD.IADD R33, R15, 0x1, R32 ;  /* 0x000000010f217824 */ /* 0x000fe200078e0220 */
[----:B------:R-:W-:Y:S01]  /*1490*/  LEA R28, P0, R4, R30, 0x7 ;  /* 0x0000001e041c7211 */ /* 0x000fe200078038ff */
[----:B------:R-:W-:Y:S01]  /*14a0*/  IMAD.MOV.U32 R32, RZ, RZ, R14 ;  /* 0x000000ffff207224 */ /* 0x000fe200078e000e */
[----:B------:R-:W-:-:S03]  /*14b0*/  ULDC.64 UR6, c[0x0][0x428] ;  /* 0x00010a0000067ab9 */ /* 0x000fc60000000a00 */
[----:B------:R-:W-:Y:S01]  /*14c0*/  @P1 BAR.SYNC.DEFER_BLOCKING 0x0 ;  /* 0x0000000000001b1d */ /* 0x000fe20000010000 */
[-C--:B--2---:R-:W-:Y:S01]  /*14d0*/  IMAD R26, R25, R8.reuse, RZ ;  /* 0x00000008191a7224 */ /* 0x084fe200078e02ff */
[----:B------:R-:W-:Y:S01]  /*14e0*/  LEA.HI.X R29, R4, R31, R5, 0x7, P0 ;  /* 0x0000001f041d7211 */ /* 0x000fe200000f3c05 */
[----:B------:R-:W-:Y:S01]  /*14f0*/  IMAD.WIDE.U32 R32, R27, R8, R32 ;  /* 0x000000081b207225 */ /* 0x000fe200078e0020 */
[----:B------:R-:W-:Y:S01]  /*1500*/  UIMAD UR41, UR22, UR6, URZ ;  /* 0x00000006162972a4 */ /* 0x000fe2000f8e023f */
[----:B------:R-:W-:-:S03]  /*1510*/  MOV R24, UR6 ;  /* 0x0000000600187c02 */ /* 0x000fc60008000f00 */
[----:B------:R-:W2:Y:S01]  /*1520*/  LDC.64 R12, c[0x0][0x230] ;  /* 0x00008c00ff0c7b82 */ /* 0x000ea20000000a00 */
[----:B------:R-:W-:Y:S01]  /*1530*/  IMAD R26, R27, R9, R26 ;  /* 0x000000091b1a7224 */ /* 0x000fe200078e021a */
[----:B------:R-:W-:-:S03]  /*1540*/  UIMAD UR41, UR16, UR7, UR41 ;  /* 0x00000007102972a4 */ /* 0x000fc6000f8e0229 */
[----:B------:R-:W-:Y:S01]  /*1550*/  IMAD.IADD R33, R33, 0x1, R26 ;  /* 0x0000000121217824 */ /* 0x000fe200078e021a */
[----:B------:R-:W-:Y:S02]  /*1560*/  ULDC.64 UR6, c[0x0][0x3e0] ;  /* 0x0000f80000067ab9 */ /* 0x000fe40000000a00 */
[----:B------:R-:W3:Y:S01]  /*1570*/  LDC.64 R14, c[0x0][0x228] ;  /* 0x00008a00ff0e7b82 */ /* 0x000ee20000000a00 */
[----:B------:R-:W-:-:S04]  /*1580*/  IMAD.WIDE.U32 R32, R24, UR16, R32 ;  /* 0x0000001018207c25 */ /* 0x000fc8000f8e0020 */
[-C--:B-1----:R-:W-:Y:S01]  /*1590*/  IMAD R26, R25, R10.reuse, RZ ;  /* 0x0000000a191a7224 */ /* 0x082fe200078e02ff */
[C---:B------:R-:W-:Y:S01]  /*15a0*/  LEA R206, P0, R32.reuse, UR6, 0x1 ;  /* 0x0000000620ce7c11 */ /* 0x040fe2000f8008ff */
[----:B------:R-:W-:Y:S01]  /*15b0*/  VIADD R25, R33, UR41 ;  /* 0x0000002921197c36 */ /* 0x000fe20008000000 */
[----:B------:R-:W1:Y:S01]  /*15c0*/  LDC.64 R4, c[0x0][0x248] ;  /* 0x00009200ff047b82 */ /* 0x000e620000000a00 */
[C---:B------:R-:W-:Y:S01]  /*15d0*/  IMAD.WIDE.U32 R34, R27.reuse, R10, R22 ;  /* 0x0000000a1b227225 */ /* 0x040fe200078e0016 */
[----:B------:R-:W-:Y:S01]  /*15e0*/  ULEA.HI UR41, UR40, UR40, URZ, 0x1 ;  /* 0x0000002828297291 */ /* 0x000fe2000f8f083f */
[----:B------:R-:W-:Y:S01]  /*15f0*/  @!PT LDS RZ, [RZ] ;  /* 0x00000000fffff984 */ /* 0x000fe20000000800 */
[----:B------:R-:W-:Y:S01]  /*1600*/  @!PT LDS RZ, [RZ] ;  /* 0x00000000fffff984 */ /* 0x000fe20000000800 */
[----:B------:R-:W-:Y:S01]  /*1610*/  @!PT LDS RZ, [RZ] ;  /* 0x00000000fffff984 */ /* 0x000fe20000000800 */
[----:B------:R4:W-:Y:S01]  /*1620*/  LDGSTS.E.BYPASS.LTC128B.128 [R21+0x8000], desc[UR18][R30.64] ;  /* 0x080000001e157fae */ /* 0x0009e2000b901d52 */
[----:B------:R-:W-:Y:S01]  /*1630*/  LEA.HI.X R207, R32, UR7, R25, 0x1, P0 ;  /* 0x0000000720cf7c11 */ /* 0x000fe200080f0c19 */
[----:B------:R-:W-:Y:S01]  /*1640*/  IMAD R26, R27, R11, R26 ;  /* 0x0000000b1b1a7224 */ /* 0x000fe200078e021a */
[----:B------:R-:W-:Y:S01]  /*1650*/  ULDC.64 UR6, c[0x0][0x260] ;  /* 0x0000980000067ab9 */ /* 0x000fe20000000a00 */
[----:B------:R-:W-:Y:S01]  /*1660*/  ULOP3.LUT UR41, UR41, 0xfffffffe, URZ, 0xc0, !UPT ;  /* 0xfffffffe29297892 */ /* 0x000fe2000f8ec03f */
[C---:B--2---:R-:W-:Y:S01]  /*1670*/  IMAD R24, R12.reuse, UR23, RZ ;  /* 0x000000170c187c24 */ /* 0x044fe2000f8e02ff */
[----:B------:R4:W-:Y:S01]  /*1680*/  LDGSTS.E.BYPASS.LTC128B.128 [R21+0x9000], desc[UR18][R28.64] ;  /* 0x090000001c157fae */ /* 0x0009e2000b901d52 */
[----:B------:R-:W-:Y:S01]  /*1690*/  IMAD.WIDE.U32 R22, R12, UR14, R22 ;  /* 0x0000000e0c167c25 */ /* 0x000fe2000f8e0016 */
[----:B------:R-:W-:-:S02]  /*16a0*/  UIADD3 UR41, UR40, -UR41, URZ ;  /* 0x8000002928297290 */ /* 0x000fc4000fffe03f */
[----:B------:R-:W0:Y:S01]  /*16b0*/  LDGDEPBAR ;  /* 0x00000000000079af */ /* 0x000e220000000000 */
[----:B------:R-:W-:Y:S01]  /*16c0*/  IMAD R13, R13, UR14, R24 ;  /* 0x0000000e0d0d7c24 */ /* 0x000fe2000f8e0218 */
[----:B------:R-:W-:Y:S01]  /*16d0*/  UISETP.NE.AND UP0, UPT, UR41, 0x1, UPT ;  /* 0x000000012900788c */ /* 0x000fe2000bf05270 */
[----:B---3--:R-:W-:Y:S01]  /*16e0*/  IMAD R12, R14, UR23, RZ ;  /* 0x000000170e0c7c24 */ /* 0x008fe2000f8e02ff */
[----:B------:R4:W-:Y:S01]  /*16f0*/  LDGSTS.E.BYPASS.LTC128B.128 [R21+0x4000], desc[UR18][R206.64] ;  /* 0x04000000ce157fae */ /* 0x0009e2000b901d52 */
[----:B------:R-:W-:Y:S01]  /*1700*/  IMAD.IADD R35, R35, 0x1, R26 ;  /* 0x0000000123237824 */ /* 0x000fe200078e021a */
[----:B------:R-:W-:Y:S01]  /*1710*/  IADD3 R23, R23, R13, RZ ;  /* 0x0000000d17177210 */ /* 0x000fe20007ffe0ff */
[----:B------:R-:W-:Y:S02]  /*1720*/  IMAD R19, R19, UR6, RZ ;  /* 0x0000000613137c24 */ /* 0x000fe4000f8e02ff */
[----:B------:R-:W-:Y:S02]  /*1730*/  IMAD R12, R15, UR14, R12 ;  /* 0x0000000e0f0c7c24 */ /* 0x000fe4000f8e020c */
[----:B-1----:R-:W-:-:S02]  /*1740*/  IMAD R17, R17, R4, RZ ;  /* 0x0000000411117224 */ /* 0x002fc400078e02ff */
[----:B------:R-:W-:-:S04]  /*1750*/  IMAD.WIDE.U32 R14, R14, UR14, R34 ;  /* 0x0000000e0e0e7c25 */ /* 0x000fc8000f8e0022 */
[----:B------:R-:W-:-:S04]  /*1760*/  IMAD.WIDE.U32 R24, R18, R4, RZ ;  /* 0x0000000412187225 */ /* 0x000fc800078e00ff */
[C---:B------:R-:W-:Y:S02]  /*1770*/  IMAD R19, R20.reuse, UR7, R19 ;  /* 0x0000000714137c24 */ /* 0x040fe4000f8e0213 */
[----:B------:R-:W-:Y:S01]  /*1780*/  IMAD.WIDE.U32 R22, R20, UR6, R22 ;  /* 0x0000000614167c25 */ /* 0x000fe2000f8e0016 */
[----:B------:R-:W-:Y:S02]  /*1790*/  ULDC.64 UR6, c[0x0][0x258] ;  /* 0x0000960000067ab9 */ /* 0x000fe40000000a00 */
[----:B------:R-:W-:Y:S01]  /*17a0*/  UIMAD UR42, UR22, UR6, URZ ;  /* 0x00000006162a72a4 */ /* 0x000fe2000f8e023f */
[----:B------:R-:W-:Y:S02]  /*17b0*/  IMAD R17, R18, R5, R17 ;  /* 0x0000000512117224 */ /* 0x000fe400078e0211 */
[----:B------:R-:W-:Y:S01]  /*17c0*/  IMAD.IADD R27, R15, 0x1, R12 ;  /* 0x000000010f1b7824 */ /* 0x000fe200078e020c */
[----:B------:R-:W-:Y:S01]  /*17d0*/  UIMAD UR42, UR16, UR7, UR42 ;  /* 0x00000007102a72a4 */ /* 0x000fe2000f8e022a */
[----:B------:R-:W-:Y:S01]  /*17e0*/  IMAD.MOV.U32 R12, RZ, RZ, R24 ;  /* 0x000000ffff0c7224 */ /* 0x000fe200078e0018 */
[----:B------:R-:W-:Y:S01]  /*17f0*/  MOV R24, UR6 ;  /* 0x0000000600187c02 */ /* 0x000fe20008000f00 */
[----:B------:R-:W-:Y:S01]  /*1800*/  IMAD.MOV.U32 R26, RZ, RZ, R14 ;  /* 0x000000ffff1a7224 */ /* 0x000fe200078e000e */
[----:B------:R-:W-:Y:S01]  /*1810*/  ULDC.64 UR6, c[0x0][0x210] ;  /* 0x0000840000067ab9 */ /* 0x000fe20000000a00 */
[----:B------:R-:W-:-:S02]  /*1820*/  IMAD.IADD R13, R25, 0x1, R17 ;  /* 0x00000001190d7824 */ /* 0x000fc400078e0211 */
[----:B------:R-:W-:-:S04]  /*1830*/  IMAD.WIDE.U32 R24, R24, UR16, R26 ;  /* 0x0000001018187c25 */ /* 0x000fc8000f8e001a */
[----:B------:R-:W-:Y:S01]  /*1840*/  IMAD.WIDE.U32 R14, R4, UR24, R12 ;  /* 0x00000018040e7c25 */ /* 0x000fe2000f8e000c */
[----:B------:R-:W-:-:S03]  /*1850*/  LEA R208, P2, R24, UR6, 0x1 ;  /* 0x0000000618d07c11 */ /* 0x000fc6000f8408ff */
[----:B------:R-:W-:Y:S01]  /*1860*/  IMAD R12, R4, UR4, RZ ;  /* 0x00000004040c7c24 */ /* 0x000fe2000f8e02ff */
[----:B------:R-:W-:Y:S01]  /*1870*/  IADD3 R14, P0, R22, R14, RZ ;  /* 0x0000000e160e7210 */ /* 0x000fe20007f1e0ff */
[----:B------:R-:W-:Y:S01]  /*1880*/  VIADD R13, R25, UR42 ;  /* 0x0000002a190d7c36 */ /* 0x000fe20008000000 */
[----:B------:R-:W-:Y:S01]  /*1890*/  LEA R22, P1, R8, R206, 0x7 ;  /* 0x000000ce08167211 */ /* 0x000fe200078238ff */
[----:B------:R-:W-:Y:S01]  /*18a0*/  IMAD.IADD R19, R23, 0x1, R19 ;  /* 0x0000000117137824 */ /* 0x000fe200078e0213 */
[----:B------:R-:W-:Y:S01]  /*18b0*/  ULDC.64 UR42, c[0x0][0x2b0] ;  /* 0x0000ac00002a7ab9 */ /* 0x000fe20000000a00 */
[----:B------:R-:W-:Y:S01]  /*18c0*/  IMAD R12, R5, UR24, R12 ;  /* 0x00000018050c7c24 */ /* 0x000fe2000f8e020c */
[----:B------:R-:W-:Y:S01]  /*18d0*/  LEA.HI.X R209, R24, UR7, R13, 0x1, P2 ;  /* 0x0000000718d17c11 */ /* 0x000fe200090f0c0d */
[----:B------:R-:W-:Y:S01]  /*18e0*/  ULDC.64 UR6, c[0x0][0x218] ;  /* 0x0000860000067ab9 */ /* 0x000fe20000000a00 */
[----:B------:R-:W-:Y:S01]  /*18f0*/  LEA.HI.X R23, R8, R207, R9, 0x7, P1 ;  /* 0x000000cf08177211 */ /* 0x000fe200008f3c09 */
[----:B------:R-:W-:Y:S01]  /*1900*/  UIMAD.WIDE UR42, UR36, 0x4, UR42 ;  /* 0x00000004242a78a5 */ /* 0x000fe2000f8e022a */
[----:B------:R-:W-:Y:S01]  /*1910*/  IADD3.X R19, R19, R15, R12, P0, !PT ;  /* 0x0000000f13137210 */ /* 0x000fe200007fe40c */
[----:B------:R-:W-:Y:S01]  /*1920*/  IMAD.MOV.U32 R8, RZ, RZ, 0x4 ;  /* 0x00000004ff087424 */ /* 0x000fe200078e00ff */
[----:B------:R-:W-:Y:S01]  /*1930*/  LEA R12, P1, R14, UR6, 0x1 ;  /* 0x000000060e0c7c11 */ /* 0x000fe2000f8208ff */
[----:B------:R4:W-:Y:S01]  /*1940*/  LDGSTS.E.BYPASS.LTC128B.128 [R21+0x5000], desc[UR18][R22.64] ;  /* 0x0500000016157fae */ /* 0x0009e2000b901d52 */
[----:B------:R-:W-:-:S02]  /*1950*/  LEA R18, P2, R10, R208, 0x7 ;  /* 0x000000d00a127211 */ /* 0x000fc400078438ff */
[----:B------:R-:W-:Y:S02]  /*1960*/  IADD3 R9, R178, 0x1000, RZ ;  /* 0x00001000b2097810 */ /* 0x000fe40007ffe0ff */
[----:B------:R-:W-:Y:S02]  /*1970*/  PLOP3.LUT P0, PT, PT, PT, UP0, 0x80, 0x0 ;  /* 0x000000000000781c */ /* 0x000fe40003f0f008 */
[----:B------:R-:W-:Y:S01]  /*1980*/  LEA.HI.X R13, R14, UR7, R19, 0x1, P1 ;  /* 0x000000070e0d7c11 */ /* 0x000fe200088f0c13 */
[----:B------:R-:W-:Y:S01]  /*1990*/  UIMAD UR36, UR25, UR31, URZ ;  /* 0x0000001f192472a4 */ /* 0x000fe2000f8e023f */
[----:B------:R-:W-:Y:S01]  /*19a0*/  LEA.HI.X R19, R10, R209, R11, 0x7, P2 ;  /* 0x000000d10a137211 */ /* 0x000fe200010f3c0b */
[----:B------:R-:W-:Y:S01]  /*19b0*/  IMAD.WIDE R14, R177, R8, UR42 ;  /* 0x0000002ab10e7e25 */ /* 0x000fe2000f8e0208 */
[----:B------:R-:W-:Y:S02]  /*19c0*/  SEL R9, R9, R178, !P0 ;  /* 0x000000b209097207 */ /* 0x000fe40004000000 */
[----:B------:R-:W-:-:S02]  /*19d0*/  LEA R10, P1, R4, R12, 0x7 ;  /* 0x0000000c040a7211 */ /* 0x000fc400078238ff */
[----:B------:R-:W-:Y:S01]  /*19e0*/  LEA R198, R9, UR5, 0x1 ;  /* 0x0000000509c67c11 */ /* 0x000fe2000f8e08ff */
[----:B------:R-:W-:Y:S01]  /*19f0*/  USHF.R.S32.HI UR6, URZ, 0x1f, UR31 ;  /* 0x0000001f3f067899 */ /* 0x000fe2000801141f */
[----:B------:R-:W-:Y:S01]  /*1a00*/  LEA.HI.X R11, R4, R13, R5, 0x7, P1 ;  /* 0x0000000d040b7211 */ /* 0x000fe200008f3c05 */
[----:B------:R-:W-:Y:S01]  /*1a10*/  USHF.L.U32 UR7, UR36, 0x7, URZ ;  /* 0x0000000724077899 */ /* 0x000fe2000800063f */
[----:B------:R-:W-:Y:S01]  /*1a20*/  LEA.HI R5, R191, R6, RZ, 0x5 ;  /* 0x00000006bf057211 */ /* 0x000fe200078f28ff */
[----:B------:R4:W-:Y:S03]  /*1a30*/  LDGSTS.E.BYPASS.LTC128B.128 [R198], desc[UR18][R208.64] ;  /* 0x00000000d0c67fae */ /* 0x0009e6000b901d52 */
[----:B------:R-:W-:Y:S01]  /*1a40*/  LOP3.LUT R9, R5, 0xffffffe0, RZ, 0xc0, !PT ;  /* 0xffffffe005097812 */ /* 0x000fe200078ec0ff */
[----:B------:R4:W-:Y:S01]  /*1a50*/  LDGSTS.E.BYPASS.LTC128B.128 [R198+0x1000], desc[UR18][R18.64] ;  /* 0x0100000012c67fae */ /* 0x0009e2000b901d52 */
[----:B------:R-:W-:-:S03]  /*1a60*/  SHF.R.S32.HI R5, RZ, 0x5, R5 ;  /* 0x00000005ff057819 */ /* 0x000fc60000011405 */
[----:B------:R4:W-:Y:S01]  /*1a70*/  LDGSTS.E.BYPASS.LTC128B.128 [R21+0x6000], desc[UR18][R12.64] ;  /* 0x060000000c157fae */ /* 0x0009e2000b901d52 */
[----:B------:R-:W-:-:S03]  /*1a80*/  IMAD.IADD R202, R6, 0x1, -R9 ;  /* 0x0000000106ca7824 */ /* 0x000fc600078e0a09 */
[----:B------:R4:W-:Y:S04]  /*1a90*/  LDGSTS.E.BYPASS.LTC128B.128 [R21+0x7000], desc[UR18][R10.64] ;  /* 0x070000000a157fae */ /* 0x0009e8000b901d52 */
[----:B------:R-:W0:Y:S01]  /*1aa0*/  LDGDEPBAR ;  /* 0x00000000000079af */ /* 0x000e220000000000 */
[----:B------:R-:W-:Y:S02]  /*1ab0*/  IMAD R8, R5, UR36, R202 ;  /* 0x0000002405087c24 */ /* 0x000fe4000f8e02ca */
[----:B------:R-:W-:Y:S01]  /*1ac0*/  IMAD.U32 R5, RZ, RZ, UR37 ;  /* 0x00000025ff057e24 */ /* 0x000fe2000f8e00ff */
[----:B------:R-:W-:Y:S01]  /*1ad0*/  UIMAD.WIDE UR44, UR14, UR30, UR38 ;  /* 0x0000001e0e2c72a5 */ /* 0x000fe2000f8e0226 */
[----:B------:R4:W5:Y:S01]  /*1ae0*/  LDG.E R197, desc[UR18][R14.64] ;  /* 0x000000120ec57981 */ /* 0x000962000c1e1900 */
[----:B------:R-:W-:-:S02]  /*1af0*/  UIMAD UR6, UR6, UR25, URZ ;  /* 0x00000019060672a4 */ /* 0x000fc4000f8e023f */
[----:B------:R-:W-:Y:S01]  /*1b00*/  USHF.R.S32.HI UR30, URZ, 0x1f, UR7 ;  /* 0x0000001f3f1e7899 */ /* 0x000fe20008011407 */
[----:B------:R-:W-:Y:S01]  /*1b10*/  MOV R4, UR34 ;  /* 0x0000002200047c02 */ /* 0x000fe20008000f00 */
[----:B------:R-:W-:Y:S01]  /*1b20*/  UIMAD.WIDE.U32 UR46, UR31, UR25, URZ ;  /* 0x000000191f2e72a5 */ /* 0x000fe2000f8e003f */
[----:B------:R-:W-:Y:S01]  /*1b30*/  IADD3 R5, P2, P1, R8, UR7, R5 ;  /* 0x0000000708057c10 */ /* 0x000fe2000f95e005 */
[----:B------:R-:W-:Y:S01]  /*1b40*/  UIMAD UR6, UR35, UR31, UR6 ;  /* 0x0000001f230672a4 */ /* 0x000fe2000f8e0206 */
[----:B------:R-:W-:Y:S01]  /*1b50*/  SHF.R.S32.HI R9, RZ, 0x1f, R8 ;  /* 0x0000001fff097819 */ /* 0x000fe20000011408 */
[----:B------:R-:W-:Y:S01]  /*1b60*/  UIADD3 UR33, UP0, UR44, UR33, URZ ;  /* 0x000000212c217290 */ /* 0x000fe2000ff1e03f */
[----:B------:R4:W5:Y:S01]  /*1b70*/  LDG.E R196, desc[UR18][R14.64+0x20] ;  /* 0x000020120ec47981 */ /* 0x000962000c1e1900 */
[----:B------:R-:W-:Y:S01]  /*1b80*/  UIADD3 UR6, UR47, UR6, URZ ;  /* 0x000000062f067290 */ /* 0x000fe2000fffe03f */
[----:B------:R-:W-:Y:S01]  /*1b90*/  IADD3.X R4, R9, UR30, R4, P2, P1 ;  /* 0x0000001e09047c10 */ /* 0x000fe200097e2404 */
[----:B------:R-:W-:Y:S01]  /*1ba0*/  UIADD3.X UR32, UR45, UR32, URZ, UP0, !UPT ;  /* 0x000000202d207290 */ /* 0x000fe200087fe43f */
[----:B------:R-:W-:Y:S01]  /*1bb0*/  IADD3 R16, P1, R5, R16, RZ ;  /* 0x0000001005107210 */ /* 0x000fe20007f3e0ff */
[----:B------:R-:W-:Y:S01]  /*1bc0*/  UIMAD UR6, UR6, UR33, URZ ;  /* 0x00000021060672a4 */ /* 0x000fe2000f8e023f */
[----:B------:R4:W5:Y:S01]  /*1bd0*/  LDG.E R195, desc[UR18][R14.64+0x100] ;  /* 0x000100120ec37981 */ /* 0x000962000c1e1900 */
[----:B------:R-:W-:-:S02]  /*1be0*/  UIADD3 UR27, UR38, UR27, URZ ;  /* 0x0000001b261b7290 */ /* 0x000fc4000fffe03f */
[----:B------:R-:W-:Y:S01]  /*1bf0*/  IMAD.X R17, R4, 0x1, R7, P1 ;  /* 0x0000000104117824 */ /* 0x000fe200008e0607 */
[----:B------:R4:W5:Y:S01]  /*1c00*/  LDG.E R194, desc[UR18][R14.64+0x120] ;  /* 0x000120120ec27981 */ /* 0x000962000c1e1900 */
[----:B------:R-:W-:Y:S01]  /*1c10*/  IMAD.U32 R4, RZ, RZ, UR46 ;  /* 0x0000002eff047e24 */ /* 0x000fe2000f8e00ff */
[----:B------:R-:W-:-:S04]  /*1c20*/  DEPBAR.LE SB0, 0x1 ;  /* 0x000080400000791a */ /* 0x000fc80000000000 */
[----:B------:R-:W-:Y:S01]  /*1c30*/  UIMAD UR32, UR32, UR46, UR6 ;  /* 0x0000002e202072a4 */ /* 0x000fe2000f8e0206 */
[----:B------:R-:W-:Y:S01]  /*1c40*/  BAR.SYNC.DEFER_BLOCKING 0x0 ;  /* 0x0000000000007b1d */ /* 0x000fe20000010000 */
[----:B------:R-:W-:Y:S01]  /*1c50*/  IMAD.WIDE.U32 R16, R4, UR33, R16 ;  /* 0x0000002104107c25 */ /* 0x000fe2000f8e0010 */
[----:B------:R-:W-:Y:S01]  /*1c60*/  UISETP.GE.AND UP0, UPT, UR26, 0x1, UPT ;  /* 0x000000011a00788c */ /* 0x000fe2000bf06270 */
[----:B------:R-:W-:Y:S02]  /*1c70*/  MOV R5, UR47 ;  /* 0x0000002f00057c02 */ /* 0x000fe40008000f00 */
[----:B------:R-:W-:Y:S01]  /*1c80*/  CS2R R94, SRZ ;  /* 0x00000000005e7805 */ /* 0x000fe2000001ff00 */
[----:B------:R-:W-:Y:S01]  /*1c90*/  VIADD R4, R17, UR32 ;  /* 0x0000002011047c36 */ /* 0x000fe20008000000 */
[----:B------:R-:W-:Y:S01]  /*1ca0*/  ULDC.64 UR6, c[0x0][0x400] ;  /* 0x0001000000067ab9 */ /* 0x000fe20000000a00 */
[----:B------:R-:W-:Y:S01]  /*1cb0*/  ULDC.64 UR30, c[0x0][0x478] ;  /* 0x00011e00001e7ab9 */ /* 0x000fe20000000a00 */
[----:B------:R-:W-:-:S02]  /*1cc0*/  LEA R204, P1, R16, UR6, 0x2 ;  /* 0x0000000610cc7c11 */ /* 0x000fc4000f8210ff */
[----:B------:R-:W-:Y:S02]  /*1cd0*/  CS2R R92, SRZ ;  /* 0x00000000005c7805 */ /* 0x000fe4000001ff00 */
[----:B------:R-:W-:Y:S02]  /*1ce0*/  CS2R R98, SRZ ;  /* 0x0000000000627805 */ /* 0x000fe4000001ff00 */
[----:B------:R-:W-:Y:S02]  /*1cf0*/  CS2R R96, SRZ ;  /* 0x0000000000607805 */ /* 0x000fe4000001ff00 */
[----:B------:R-:W-:Y:S01]  /*1d00*/  LEA.HI.X R205, R16, UR7, R4, 0x2, P1 ;  /* 0x0000000710cd7c11 */ /* 0x000fe200088f1404 */
[----:B------:R-:W-:Y:S01]  /*1d10*/  UIMAD.WIDE UR6, UR27, 0x4, UR30 ;  /* 0x000000041b0678a5 */ /* 0x000fe2000f8e021e */
[----:B------:R-:W-:Y:S02]  /*1d20*/  PLOP3.LUT P1, PT, PT, PT, UP0, 0x80, 0x0 ;  /* 0x000000000000781c */ /* 0x000fe40003f2f008 */
        /* <DEDUP_REMOVED lines=8> */
[----:B------:R-:W-:Y:S01]  /*1db0*/  CS2R R74, SRZ ;  /* 0x00000000004a7805 */ /* 0x000fe2000001ff00 */
[----:B------:R4:W1:Y:S01]  /*1dc0*/  LDSM.16.M88.4 R132, [R166+0x8000] ;  /* 0x00800000a684783b */ /* 0x0008620000000200 */
[----:B------:R-:W-:Y:S02]  /*1dd0*/  CS2R R72, SRZ ;  /* 0x0000000000487805 */ /* 0x000fe4000001ff00 */
[----:B------:R-:W-:Y:S02]  /*1de0*/  CS2R R70, SRZ ;  /* 0x0000000000467805 */ /* 0x000fe4000001ff00 */
[----:B------:R-:W-:Y:S01]  /*1df0*/  CS2R R68, SRZ ;  /* 0x0000000000447805 */ /* 0x000fe2000001ff00 */
[----:B------:R4:W2:Y:S04]  /*1e00*/  LDSM.16.M88.4 R136, [R166+0x8400] ;  /* 0x00840000a688783b */ /* 0x0008a80000000200 */
[----:B------:R4:W3:Y:S04]  /*1e10*/  LDSM.16.M88.4 R140, [R166+0x8800] ;  /* 0x00880000a68c783b */ /* 0x0008e80000000200 */
[----:B------:R4:W1:Y:S04]  /*1e20*/  LDSM.16.M88.4 R144, [R166+0x8c00] ;  /* 0x008c0000a690783b */ /* 0x0008680000000200 */
[----:B------:R4:W1:Y:S04]  /*1e30*/  LDSM.16.M88.4 R148, [R165+0x8000] ;  /* 0x00800000a594783b */ /* 0x0008680000000200 */
[----:B------:R4:W1:Y:S04]  /*1e40*/  LDSM.16.M88.4 R152, [R165+0x8400] ;  /* 0x00840000a598783b */ /* 0x0008680000000200 */
[----:B------:R4:W1:Y:S04]  /*1e50*/  LDSM.16.M88.4 R156, [R165+0x8800] ;  /* 0x00880000a59c783b */ /* 0x0008680000000200 */
[----:B------:R4:W1:Y:S01]  /*1e60*/  LDSM.16.M88.4 R160, [R165+0x8c00] ;  /* 0x008c0000a5a0783b */ /* 0x0008620000000200 */
[----:B------:R-:W-:Y:S05]  /*1e70*/  @!P1 BRA `(.L_x_518) ;  /* 0x0000005000bc9947 */ /* 0x000fea0003800000 */
[----:B----4-:R-:W4:Y:S01]  /*1e80*/  LDC.64 R10, c[0x0][0x3b8] ;  /* 0x0000ee00ff0a7b82 */ /* 0x010f220000000a00 */
[----:B------:R-:W-:Y:S01]  /*1e90*/  LEA.HI R191, R191, R6, RZ, 0x7 ;  /* 0x00000006bfbf7211 */ /* 0x000fe200078f38ff */
[----:B------:R-:W-:-:S06]  /*1ea0*/  UIMAD UR26, UR14, UR25, UR16 ;  /* 0x000000190e1a72a4 */ /* 0x000fcc000f8e0210 */
[----:B------:R-:W1:Y:S01]  /*1eb0*/  LDC R192, c[0x0][0x2dc] ;  /* 0x0000b700ffc07b82 */ /* 0x000e620000000800 */
[----:B----4-:R-:W4:Y:S04]  /*1ec0*/  LDG.E.64 R4, desc[UR18][R10.64] ;  /* 0x000000120a047981 */ /* 0x010f28000c1e1b00 */
[----:B------:R-:W2:Y:S01]  /*1ed0*/  LDG.E.64 R8, desc[UR18][R10.64+0x8] ;  /* 0x000008120a087981 */ /* 0x000ea2000c1e1b00 */
[----:B------:R-:W-:Y:S01]  /*1ee0*/  SHF.R.S32.HI R191, RZ, 0x7, R191 ;  /* 0x00000007ffbf7819 */ /* 0x000fe200000114bf */
[----:B------:R-:W-:Y:S01]  /*1ef0*/  USHF.L.U32 UR26, UR26, 0x5, URZ ;  /* 0x000000051a1a7899 */ /* 0x000fe2000800063f */
[----:B------:R-:W-:Y:S01]  /*1f00*/  SHF.R.S32.HI R193, RZ, 0x1f, R202 ;  /* 0x0000001fffc17819 */ /* 0x000fe200000114ca */
[----:B------:R-:W-:Y:S01]  /*1f10*/  VIADD R168, R173, 0x1000 ;  /* 0x00001000ada87836 */ /* 0x000fe20000000000 */
[----:B------:R-:W-:Y:S01]  /*1f20*/  USHF.L.U32 UR44, UR36, 0x3, URZ ;  /* 0x00000003242c7899 */ /* 0x000fe2000800063f */
[----:B------:R-:W-:Y:S01]  /*1f30*/  IMAD.MOV.U32 R190, RZ, RZ, 0x4 ;  /* 0x00000004ffbe7424 */ /* 0x000fe200078e00ff */
[----:B------:R-:W-:Y:S01]  /*1f40*/  USHF.R.S32.HI UR25, URZ, 0x1f, UR26 ;  /* 0x0000001f3f197899 */ /* 0x000fe2000801141a */
[----:B------:R-:W-:Y:S01]  /*1f50*/  IMAD.MOV.U32 R95, RZ, RZ, RZ ;  /* 0x000000ffff5f7224 */ /* 0x000fe200078e00ff */
[----:B------:R-:W-:Y:S01]  /*1f60*/  SEL R168, R168, R173, !P0 ;  /* 0x000000ada8a87207 */ /* 0x000fe20004000000 */
        /* <DEDUP_REMOVED lines=11> */
[----:B------:R-:W-:Y:S01]  /*2020*/  UIMAD UR49, UR36, 0x78, URZ ;  /* 0x00000078243178a4 */ /* 0x000fe2000f8e023f */
[----:B----4-:R-:W-:Y:S01]  /*2030*/  R2UR UR46, R4 ;  /* 0x00000000042e72ca */ /* 0x010fe200000e0000 */
[----:B------:R-:W-:Y:S01]  /*2040*/  IMAD.U32 R4, RZ, RZ, UR17 ;  /* 0x00000011ff047e24 */ /* 0x000fe2000f8e00ff */
[----:B------:R-:W-:-:S02]  /*2050*/  R2UR UR45, R5 ;  /* 0x00000000052d72ca */ /* 0x000fc400000e0000 */
[----:B--2---:R-:W-:Y:S01]  /*2060*/  IADD3 R202, P2, P1, R8, UR26, R202 ;  /* 0x0000001a08ca7c10 */ /* 0x004fe2000f95e0ca */
[----:B------:R-:W-:Y:S01]  /*2070*/  IMAD R4, R4, 0x2, R191 ;  /* 0x0000000204047824 */ /* 0x000fe200078e02bf */
[----:B------:R-:W-:Y:S02]  /*2080*/  UIMAD UR26, UR36, 0x68, URZ ;  /* 0x00000068241a78a4 */ /* 0x000fe4000f8e023f */
[----:B------:R-:W-:Y:S01]  /*2090*/  IADD3.X R193, R9, UR25, R193, P2, P1 ;  /* 0x0000001909c17c10 */ /* 0x000fe200097e24c1 */
[----:B------:R-:W-:Y:S01]  /*20a0*/  IMAD.SHL.U32 R4, R4, 0x2, RZ ;  /* 0x0000000204047824 */ /* 0x000fe200078e00ff */
[----:B------:R-:W-:Y:S01]  /*20b0*/  UIMAD UR25, UR36, 0x70, URZ ;  /* 0x00000070241978a4 */ /* 0x000fe2000f8e023f */
[----:B------:R-:W-:Y:S02]  /*20c0*/  IMAD.WIDE.U32 R202, R202, -0x2daee0ad, RZ ;  /* 0xd2511f53caca7825 */ /* 0x000fe400078e00ff */
[----:B------:R-:W-:Y:S02]  /*20d0*/  ULDC UR36, c[0x0][0x270] ;  /* 0x00009c0000247ab9 */ /* 0x000fe40000000800 */
[----:B------:R-:W-:-:S02]  /*20e0*/  VIADD R5, R4, 0x1 ;  /* 0x0000000104057836 */ /* 0x000fc40000000000 */
[----:B------:R-:W-:-:S03]  /*20f0*/  VIADD R4, R175, 0x1000 ;  /* 0x00001000af047836 */ /* 0x000fc60000000000 */
[----:B------:R-:W-:Y:S02]  /*2100*/  LOP3.LUT R5, R5, UR45, RZ, 0x3c, !PT ;  /* 0x0000002d05057c12 */ /* 0x000fe4000f8e3cff */
[----:B------:R-:W-:Y:S02]  /*2110*/  SEL R167, R4, R175, !P0 ;  /* 0x000000af04a77207 */ /* 0x000fe40004000000 */
[----:B------:R-:W-:Y:S02]  /*2120*/  LOP3.LUT R200, R203, R5, RZ, 0x3c, !PT ;  /* 0x00000005cbc87212 */ /* 0x000fe400078e3cff */
[----:B------:R-:W-:-:S03]  /*2130*/  LEA R168, R168, UR5, 0x1 ;  /* 0x00000005a8a87c11 */ /* 0x000fc6000f8e08ff */
[----:B------:R-:W-:Y:S01]  /*2140*/  IMAD.WIDE.U32 R200, R200, -0x326172a9, RZ ;  /* 0xcd9e8d57c8c87825 */ /* 0x000fe200078e00ff */
[----:B------:R-:W-:Y:S01]  /*2150*/  LEA R167, R167, UR5, 0x1 ;  /* 0x00000005a7a77c11 */ /* 0x000fe2000f8e08ff */
[----:B------:R-:W-:Y:S01]  /*2160*/  ULDC.U8 UR48, c[0x0][0x388] ;  /* 0x0000e20000307ab9 */ /* 0x000fe20000000000 */
[----:B------:R-:W-:Y:S01]  /*2170*/  LOP3.LUT R193, R193, UR46, RZ, 0x3c, !PT ;  /* 0x0000002ec1c17c12 */ /* 0x000fe2000f8e3cff */
[----:B-1----:R-:W-:-:S06]  /*2180*/  ULDC UR47, c[0x0][0x2ec] ;  /* 0x0000bb00002f7ab9 */ /* 0x002fcc0000000800 */
.L_x_521:
[----:B-----5:R-:W-:Y:S01]  /*2190*/  FSETP.NEU.FTZ.AND P1, PT, R197, -INF , PT ;  /* 0xff800000c500780b */ /* 0x020fe20003f3d000 */
[----:B------:R-:W0:Y:S01]  /*21a0*/  LDGDEPBAR ;  /* 0x00000000000079af */ /* 0x000e220000000000 */
[----:B------:R-:W-:Y:S01]  /*21b0*/  FSETP.NEU.FTZ.AND P0, PT, R196, -INF , PT ;  /* 0xff800000c400780b */ /* 0x000fe20003f1d000 */
[----:B------:R-:W-:Y:S01]  /*21c0*/  IMAD.IADD R176, R174, 0x1, R167 ;  /* 0x00000001aeb07824 */ /* 0x000fe200078e02a7 */
[----:B------:R-:W-:Y:S01]  /*21d0*/  UIADD3 UR50, UR46, -0x61c88647, URZ ;  /* 0x9e3779b92e327890 */ /* 0x000fe2000fffe03f */
[----:B------:R-:W-:Y:S01]  /*21e0*/  IMAD.U32 R210, RZ, RZ, UR17 ;  /* 0x00000011ffd27e24 */ /* 0x000fe2000f8e00ff */
[----:B------:R-:W-:Y:S01]  /*21f0*/  UIADD3 UR52, UR45, 0x76cf5d0a, URZ ;  /* 0x76cf5d0a2d347890 */ /* 0x000fe2000fffe03f */
[----:B------:R-:W-:Y:S01]  /*2200*/  IMAD.U32 R242, RZ, RZ, UR40 ;  /* 0x00000028fff27e24 */ /* 0x000fe2000f8e00ff */
[----:B------:R-:W-:Y:S01]  /*2210*/  UIADD3 UR51, UR46, -0x255992d5, URZ ;  /* 0xdaa66d2b2e337890 */ /* 0x000fe2000fffe03f */
[----:B------:R-:W-:Y:S02]  /*2220*/  IMAD R199, R210, 0x2, R191 ;  /* 0x00000002d2c77824 */ /* 0x000fe400078e02bf */
[----:B------:R-:W-:Y:S01]  /*2230*/  FMUL.FTZ R210, R196, 1.4426950216293334961 ;  /* 0x3fb8aa3bc4d27820 */ /* 0x000fe20000410000 */
[----:B------:R-:W-:Y:S02]  /*2240*/  IMAD R242, R242, 0x8, R179 ;  /* 0x00000008f2f27824 */ /* 0x000fe400078e02b3 */
[----:B------:R-:W-:Y:S01]  /*2250*/  FMUL.FTZ R212, R195, 1.4426950216293334961 ;  /* 0x3fb8aa3bc3d47820 */ /* 0x000fe20000410000 */
[----:B------:R-:W-:Y:S02]  /*2260*/  IMAD.SHL.U32 R199, R199, 0x2, RZ ;  /* 0x00000002c7c77824 */ /* 0x000fe400078e00ff */
[----:B------:R-:W-:Y:S01]  /*2270*/  FMUL.FTZ R215, R194, 1.4426950216293334961 ;  /* 0x3fb8aa3bc2d77820 */ /* 0x000fe20000410000 */
[----:B------:R-:W-:Y:S01]  /*2280*/  UIADD3 UR53, UR45, -0x126145ec, URZ ;  /* 0xed9eba142d357890 */ /* 0x000fe2000fffe03f */
[C---:B------:R-:W-:Y:S01]  /*2290*/  VIADD R234, R242.reuse, 0x4 ;  /* 0x00000004f2ea7836 */ /* 0x040fe20000000000 */
[----:B------:R-:W-:Y:S01]  /*22a0*/  UISETP.GE.AND UP2, UPT, UR40, 0x1, UPT ;  /* 0x000000012800788c */ /* 0x000fe2000bf46270 */
[----:B------:R-:W-:Y:S01]  /*22b0*/  LOP3.LUT R199, R199, UR45, RZ, 0x3c, !PT ;  /* 0x0000002dc7c77c12 */ /* 0x000fe2000f8e3cff */
[----:B------:R-:W-:Y:S03]  /*22c0*/  IMAD.WIDE.U32 R242, R242, -0x326172a9, RZ ;  /* 0xcd9e8d57f2f27825 */ /* 0x000fe600078e00ff */
[----:B------:R-:W-:Y:S01]  /*22d0*/  LOP3.LUT R248, R203, R199, RZ, 0x3c, !PT ;  /* 0x000000c7cbf87212 */ /* 0x000fe200078e3cff */
[----:B------:R-:W-:Y:S01]  /*22e0*/  IMAD.WIDE.U32 R234, R234, -0x326172a9, RZ ;  /* 0xcd9e8d57eaea7825 */ /* 0x000fe200078e00ff */
[C---:B------:R-:W-:Y:S01]  /*22f0*/  LOP3.LUT R236, R201.reuse, UR50, R242, 0x96, !PT ;  /* 0x00000032c9ec7c12 */ /* 0x040fe2000f8e96f2 */
[----:B------:R-:W-:Y:S04]  /*2300*/  DEPBAR.LE SB0, 0x0 ;  /* 0x000080000000791a */ /* 0x000fe80000000000 */
[----:B------:R-:W-:Y:S01]  /*2310*/  LOP3.LUT R228, R201, UR50, R234, 0x96, !PT ;  /* 0x00000032c9e47c12 */ /* 0x000fe2000f8e96ea */
[----:B------:R-:W-:Y:S01]  /*2320*/  BAR.SYNC.DEFER_BLOCKING 0x0 ;  /* 0x0000000000007b1d */ /* 0x000fe20000010000 */
[-C--:B------:R-:W-:Y:S01]  /*2330*/  LOP3.LUT R211, R243, R193.reuse, RZ, 0x3c, !PT ;  /* 0x000000c1f3d37212 */ /* 0x080fe200078e3cff */
[----:B------:R-:W-:Y:S01]  /*2340*/  IMAD.WIDE.U32 R248, R248, -0x326172a9, RZ ;  /* 0xcd9e8d57f8f87825 */ /* 0x000fe200078e00ff */
[----:B------:R-:W-:Y:S03]  /*2350*/  LOP3.LUT R220, R235, R193, RZ, 0x3c, !PT ;  /* 0x000000c1ebdc7212 */ /* 0x000fe600078e3cff */
[----:B------:R-:W-:Y:S01]  /*2360*/  FMUL.FTZ R199, R197, 1.4426950216293334961 ;  /* 0x3fb8aa3bc5c77820 */ /* 0x000fe20000410000 */
[----:B------:R-:W-:Y:S01]  /*2370*/  IMAD.WIDE.U32 R218, R211, -0x2daee0ad, RZ ;  /* 0xd2511f53d3da7825 */ /* 0x000fe200078e00ff */
[C---:B------:R-:W-:Y:S02]  /*2380*/  LOP3.LUT R242, R249.reuse, UR50, R242, 0x96, !PT ;  /* 0x00000032f9f27c12 */ /* 0x040fe4000f8e96f2 */
[----:B------:R-:W-:Y:S01]  /*2390*/  LOP3.LUT R234, R249, UR50, R234, 0x96, !PT ;  /* 0x00000032f9ea7c12 */ /* 0x000fe2000f8e96ea */
[----:B------:R-:W-:Y:S01]  /*23a0*/  UIADD3 UR50, UR45, -0x4498517b, URZ ;  /* 0xbb67ae852d327890 */ /* 0x000fe2000fffe03f */
[----:B------:R-:W-:Y:S04]  /*23b0*/  IMAD.WIDE.U32 R228, R228, -0x2daee0ad, RZ ;  /* 0xd2511f53e4e47825 */ /* 0x000fe800078e00ff */
[----:B------:R-:W-:Y:S01]  /*23c0*/  IMAD.WIDE.U32 R242, R242, -0x2daee0ad, RZ ;  /* 0xd2511f53f2f27825 */ /* 0x000fe200078e00ff */
[----:B------:R-:W-:Y:S01]  /*23d0*/  LOP3.LUT R211, R202, UR50, RZ, 0x3c, !PT ;  /* 0x00000032cad37c12 */ /* 0x000fe2000f8e3cff */
[----:B------:R-:W-:Y:S02]  /*23e0*/  UIADD3 UR50, UR46, 0x3c6ef372, URZ ;  /* 0x3c6ef3722e327890 */ /* 0x000fe4000fffe03f */
[----:B------:R-:W-:Y:S01]  /*23f0*/  IMAD.WIDE.U32 R236, R236, -0x2daee0ad, RZ ;  /* 0xd2511f53ecec7825 */ /* 0x000fe200078e00ff */
[----:B------:R-:W-:Y:S03]  /*2400*/  LOP3.LUT R230, R211, R219, RZ, 0x3c, !PT ;  /* 0x000000dbd3e67212 */ /* 0x000fe600078e3cff */
[----:B------:R-:W-:Y:S01]  /*2410*/  IMAD.WIDE.U32 R220, R220, -0x2daee0ad, RZ ;  /* 0xd2511f53dcdc7825 */ /* 0x000fe200078e00ff */
[--C-:B------:R-:W-:Y:S01]  /*2420*/  LOP3.LUT R226, R237, UR52, R218.reuse, 0x96, !PT ;  /* 0x00000034ede27c12 */ /* 0x100fe2000f8e96da */
[----:B------:R-:W-:Y:S01]  /*2430*/  LDSM.16.M88.4 R100, [R167] ;  /* 0x00000000a764783b */ /* 0x000fe20000000200 */
[----:B------:R-:W-:Y:S01]  /*2440*/  LOP3.LUT R218, R243, UR52, R218, 0x96, !PT ;  /* 0x00000034f3da7c12 */ /* 0x000fe2000f8e96da */
[----:B------:R-:W-:Y:S01]  /*2450*/  IMAD.WIDE.U32 R230, R230, -0x326172a9, RZ ;  /* 0xcd9e8d57e6e67825 */ /* 0x000fe200078e00ff */
[----:B------:R-:W-:Y:S02]  /*2460*/  LOP3.LUT R250, R211, R221, RZ, 0x3c, !PT ;  /* 0x000000ddd3fa7212 */ /* 0x000fe400078e3cff */
[----:B------:R-:W-:Y:S01]  /*2470*/  LOP3.LUT R224, R229, UR52, R220, 0x96, !PT ;  /* 0x00000034e5e07c12 */ /* 0x000fe2000f8e96dc */
[----:B------:R-:W-:Y:S01]  /*2480*/  IMAD.WIDE.U32 R226, R226, -0x326172a9, RZ ;  /* 0xcd9e8d57e2e27825 */ /* 0x000fe200078e00ff */
[C---:B------:R-:W-:Y:S01]  /*2490*/  LOP3.LUT R216, R231.reuse, UR50, R200, 0x96, !PT ;  /* 0x00000032e7d87c12 */ /* 0x040fe2000f8e96c8 */
[----:B------:R-:W1:Y:S01]  /*24a0*/  LDSM.16.M88.4 R104, [R166+0x6000] ;  /* 0x00600000a668783b */ /* 0x000e620000000200 */
[----:B------:R-:W-:Y:S01]  /*24b0*/  LOP3.LUT R232, R231, UR50, R248, 0x96, !PT ;  /* 0x00000032e7e87c12 */ /* 0x000fe2000f8e96f8 */
[----:B------:R-:W-:Y:S01]  /*24c0*/  IMAD.WIDE.U32 R234, R234, -0x2daee0ad, RZ ;  /* 0xd2511f53eaea7825 */ /* 0x000fe200078e00ff */
[----:B------:R-:W-:Y:S03]  /*24d0*/  LOP3.LUT R222, R227, UR51, R230, 0x96, !PT ;  /* 0x00000033e3de7c12 */ /* 0x000fe6000f8e96e6 */
[----:B------:R-:W-:Y:S01]  /*24e0*/  IMAD.WIDE.U32 R250, R250, -0x326172a9, RZ ;  /* 0xcd9e8d57fafa7825 */ /* 0x000fe200078e00ff */
[----:B------:R-:W-:Y:S01]  /*24f0*/  LOP3.LUT R220, R235, UR52, R220, 0x96, !PT ;  /* 0x00000034ebdc7c12 */ /* 0x000fe2000f8e96dc */
[----:B------:R-:W2:Y:S01]  /*2500*/  LDSM.16.M88.4 R108, [R167+0x1000] ;  /* 0x00100000a76c783b */ /* 0x000ea20000000200 */
[----:B------:R-:W-:Y:S01]  /*2510*/  UIADD3 UR52, UR45, 0x32370b8f, URZ ;  /* 0x32370b8f2d347890 */ /* 0x000fe2000fffe03f */
[----:B------:R-:W-:Y:S01]  /*2520*/  IMAD.WIDE.U32 R246, R216, -0x2daee0ad, RZ ;  /* 0xd2511f53d8f67825 */ /* 0x000fe200078e00ff */
[C---:B------:R-:W-:Y:S02]  /*2530*/  LOP3.LUT R248, R251.reuse, UR50, R248, 0x96, !PT ;  /* 0x00000032fbf87c12 */ /* 0x040fe4000f8e96f8 */
[----:B------:R-:W-:Y:S01]  /*2540*/  LOP3.LUT R221, R251, UR50, R200, 0x96, !PT ;  /* 0x00000032fbdd7c12 */ /* 0x000fe2000f8e96c8 */
[----:B------:R-:W-:Y:S01]  /*2550*/  IMAD.WIDE.U32 R222, R222, -0x2daee0ad, RZ ;  /* 0xd2511f53dede7825 */ /* 0x000fe200078e00ff */
[----:B------:R-:W-:Y:S01]  /*2560*/  LOP3.LUT R219, R247, UR52, R236, 0x96, !PT ;  /* 0x00000034f7db7c12 */ /* 0x000fe2000f8e96ec */
[----:B------:R-:W4:Y:S01]  /*2570*/  LDSM.16.M88.4 R112, [R166+0x6400] ;  /* 0x00640000a670783b */ /* 0x000f220000000200 */
[----:B------:R-:W-:Y:S01]  /*2580*/  UIADD3 UR50, UR46, 0x78dde6e4, URZ ;  /* 0x78dde6e42e327890 */ /* 0x000fe2000fffe03f */
[----:B------:R-:W-:Y:S01]  /*2590*/  IMAD.WIDE.U32 R224, R224, -0x326172a9, RZ ;  /* 0xcd9e8d57e0e07825 */ /* 0x000fe200078e00ff */
[----:B------:R-:W-:Y:S03]  /*25a0*/  LOP3.LUT R246, R223, UR53, R246, 0x96, !PT ;  /* 0x00000035dff67c12 */ /* 0x000fe6000f8e96f6 */
[----:B------:R-:W-:Y:S01]  /*25b0*/  IMAD.WIDE.U32 R244, R218, -0x326172a9, RZ ;  /* 0xcd9e8d57daf47825 */ /* 0x000fe200078e00ff */
[----:B------:R-:W-:Y:S01]  /*25c0*/  LOP3.LUT R238, R225, UR51, R250, 0x96, !PT ;  /* 0x00000033e1ee7c12 */ /* 0x000fe2000f8e96fa */
[----:B------:R-:W3:Y:S02]  /*25d0*/  LDSM.16.M88.4 R116, [R166+0x6800] ;  /* 0x00680000a674783b */ /* 0x000ee40000000200 */
[----:B------:R-:W-:Y:S01]  /*25e0*/  IMAD.WIDE.U32 R236, R220, -0x326172a9, RZ ;  /* 0xcd9e8d57dcec7825 */ /* 0x000fe200078e00ff */
[----:B------:R-:W-:Y:S03]  /*25f0*/  LOP3.LUT R220, R245, UR51, R230, 0x96, !PT ;  /* 0x00000033f5dc7c12 */ /* 0x000fe6000f8e96e6 */
[----:B------:R-:W-:Y:S01]  /*2600*/  IMAD.WIDE.U32 R240, R221, -0x2daee0ad, RZ ;  /* 0xd2511f53ddf07825 */ /* 0x000fe200078e00ff */
[----:B------:R-:W-:Y:S01]  /*2610*/  LOP3.LUT R250, R237, UR51, R250, 0x96, !PT ;  /* 0x00000033edfa7c12 */ /* 0x000fe2000f8e96fa */
[----:B------:R-:W3:Y:S01]  /*2620*/  LDSM.16.M88.4 R120, [R166+0x6c00] ;  /* 0x006c0000a678783b */ /* 0x000ee20000000200 */
[----:B------:R-:W-:Y:S01]  /*2630*/  UIADD3 UR51, UR46, 0x1715609d, URZ ;  /* 0x1715609d2e337890 */ /* 0x000fe2000fffe03f */
[----:B------:R-:W-:Y:S01]  /*2640*/  IMAD.WIDE.U32 R248, R248, -0x2daee0ad, RZ ;  /* 0xd2511f53f8f87825 */ /* 0x000fe200078e00ff */
[----:B------:R-:W-:Y:S03]  /*2650*/  LOP3.LUT R221, R241, UR52, R228, 0x96, !PT ;  /* 0x00000034f1dd7c12 */ /* 0x000fe6000f8e96e4 */
[----:B------:R-:W-:Y:S01]  /*2660*/  IMAD.WIDE.U32 R238, R238, -0x2daee0ad, RZ ;  /* 0xd2511f53eeee7825 */ /* 0x000fe200078e00ff */
[----:B------:R-:W-:Y:S01]  /*2670*/  LOP3.LUT R234, R249, UR52, R234, 0x96, !PT ;  /* 0x00000034f9ea7c12 */ /* 0x000fe2000f8e96ea */
[-C--:B-1----:R-:W-:Y:S01]  /*2680*/  HMMA.16816.F32 R4, R100, R104.reuse, RZ ;  /* 0x000000686404723c */ /* 0x082fe200000018ff */
[----:B------:R-:W-:Y:S02]  /*2690*/  LDSM.16.M88.4 R124, [R176] ;  /* 0x00000000b07c783b */ /* 0x000fe40000000200 */
[----:B------:R-:W-:Y:S01]  /*26a0*/  LOP3.LUT R240, R239, UR53, R240, 0x96, !PT ;  /* 0x00000035eff07c12 */ /* 0x000fe2000f8e96f0 */
[----:B------:R-:W-:Y:S02]  /*26b0*/  IMAD.WIDE.U32 R246, R246, -0x326172a9, RZ ;  /* 0xcd9e8d57f6f67825 */ /* 0x000fe400078e00ff */
[C---:B--2---:R-:W-:Y:S03]  /*26c0*/  HMMA.16816.F32 R8, R108.reuse, R104, RZ ;  /* 0x000000686c08723c */ /* 0x044fe600000018ff */
[----:B------:R-:W1:Y:S02]  /*26d0*/  LDSM.16.M88.4 R128, [R165+0x6000] ;  /* 0x00600000a580783b */ /* 0x000e640000000200 */
[----:B------:R-:W-:Y:S01]  /*26e0*/  IMAD.WIDE.U32 R228, R219, -0x326172a9, RZ ;  /* 0xcd9e8d57dbe47825 */ /* 0x000fe200078e00ff */
[-C--:B------:R-:W-:Y:S05]  /*26f0*/  HMMA.16816.F32 R12, R108, R106.reuse, RZ ;  /* 0x0000006a6c0c723c */ /* 0x080fea00000018ff */
[----:B------:R-:W-:Y:S02]  /*2700*/  LOP3.LUT R225, R229, UR50, R226, 0x96, !PT ;  /* 0x00000032e5e17c12 */ /* 0x000fe4000f8e96e2 */
[----:B------:R-:W-:Y:S01]  /*2710*/  LOP3.LUT R223, R247, UR51, R228, 0x96, !PT ;  /* 0x00000033f7df7c12 */ /* 0x000fe2000f8e96e4 */
[C---:B------:R-:W-:Y:S01]  /*2720*/  HMMA.16816.F32 R16, R100.reuse, R106, RZ ;  /* 0x0000006a6410723c */ /* 0x040fe200000018ff */
[----:B------:R2:W1:Y:S02]  /*2730*/  LDSM.16.M88.4 R104, [R176+0x1000] ;  /* 0x00100000b068783b */ /* 0x0004640000000200 */
[----:B------:R-:W-:Y:S03]  /*2740*/  IMAD.WIDE.U32 R230, R221, -0x326172a9, RZ ;  /* 0xcd9e8d57dde67825 */ /* 0x000fe600078e00ff */
[-C--:B----4-:R-:W-:Y:S02]  /*2750*/  HMMA.16816.F32 R20, R100, R112.reuse, RZ ;  /* 0x000000706414723c */ /* 0x090fe400000018ff */
[----:B------:R-:W-:Y:S04]  /*2760*/  LOP3.LUT R224, R231, UR50, R224, 0x96, !PT ;  /* 0x00000032e7e07c12 */ /* 0x000fe8000f8e96e0 */
[C---:B------:R-:W-:Y:S05]  /*2770*/  HMMA.16816.F32 R24, R108.reuse, R112, RZ ;  /* 0x000000706c18723c */ /* 0x040fea00000018ff */
[----:B------:R-:W-:Y:S01]  /*2780*/  IMAD.WIDE.U32 R240, R240, -0x326172a9, RZ ;  /* 0xcd9e8d57f0f07825 */ /* 0x000fe200078e00ff */
[-C--:B------:R-:W-:Y:S05]  /*2790*/  HMMA.16816.F32 R28, R108, R114.reuse, RZ ;  /* 0x000000726c1c723c */ /* 0x080fea00000018ff */
[----:B------:R-:W-:Y:S01]  /*27a0*/  LOP3.LUT R230, R241, UR51, R230, 0x96, !PT ;  /* 0x00000033f1e67c12 */ /* 0x000fe2000f8e96e6 */
[C---:B------:R-:W-:Y:S02]  /*27b0*/  HMMA.16816.F32 R32, R100.reuse, R114, RZ ;  /* 0x000000726420723c */ /* 0x040fe400000018ff */
[----:B--2---:R-:W-:Y:S02]  /*27c0*/  FSEL R176, R210, RZ, P0 ;  /* 0x000000ffd2b07208 */ /* 0x004fe40000000000 */
[----:B------:R-:W-:Y:S01]  /*27d0*/  FSETP.NEU.FTZ.AND P0, PT, R195, -INF , PT ;  /* 0xff800000c300780b */ /* 0x000fe20003f1d000 */
[----:B------:R-:W-:Y:S01]  /*27e0*/  IMAD.WIDE.U32 R232, R232, -0x2daee0ad, RZ ;  /* 0xd2511f53e8e87825 */ /* 0x000fe200078e00ff */
[-C--:B---3--:R-:W-:Y:S05]  /*27f0*/  HMMA.16816.F32 R36, R100, R116.reuse, RZ ;  /* 0x000000746424723c */ /* 0x088fea00000018ff */
[----:B------:R-:W-:Y:S01]  /*2800*/  LOP3.LUT R242, R233, UR52, R242, 0x96, !PT ;  /* 0x00000034e9f27c12 */ /* 0x000fe2000f8e96f2 */
[C---:B------:R-:W-:Y:S01]  /*2810*/  HMMA.16816.F32 R40, R108.reuse, R116, RZ ;  /* 0x000000746c28723c */ /* 0x040fe200000018ff */
[----:B------:R-:W-:Y:S04]  /*2820*/  UIADD3 UR52, UR45, -0x56f99767, URZ ;  /* 0xa90668992d347890 */ /* 0x000fe8000fffe03f */
[----:B------:R-:W-:Y:S01]  /*2830*/  IMAD.WIDE.U32 R234, R234, -0x326172a9, RZ ;  /* 0xcd9e8d57eaea7825 */ /* 0x000fe200078e00ff */
[-C--:B------:R-:W-:Y:S02]  /*2840*/  HMMA.16816.F32 R44, R108, R118.reuse, RZ ;  /* 0x000000766c2c723c */ /* 0x080fe400000018ff */
[----:B------:R-:W-:Y:S03]  /*2850*/  FSEL R117, R199, RZ, P1 ;  /* 0x000000ffc7757208 */ /* 0x000fe60000800000 */
[----:B------:R-:W-:Y:S01]  /*2860*/  LOP3.LUT R236, R235, UR50, R236, 0x96, !PT ;  /* 0x00000032ebec7c12 */ /* 0x000fe2000f8e96ec */
[C---:B------:R-:W-:Y:S05]  /*2870*/  HMMA.16816.F32 R48, R100.reuse, R118, RZ ;  /* 0x000000766430723c */ /* 0x040fea00000018ff */
[----:B------:R-:W-:Y:S01]  /*2880*/  IMAD.WIDE.U32 R228, R220, -0x2daee0ad, RZ ;  /* 0xd2511f53dce47825 */ /* 0x000fe200078e00ff */
[-C--:B------:R-:W-:Y:S05]  /*2890*/  HMMA.16816.F32 R52, R100, R120.reuse, RZ ;  /* 0x000000786434723c */ /* 0x080fea00000018ff */
[----:B------:R-:W-:Y:S01]  /*28a0*/  LOP3.LUT R232, R229, UR53, R232, 0x96, !PT ;  /* 0x00000035e5e87c12 */ /* 0x000fe2000f8e96e8 */
[C---:B------:R-:W-:Y:S05]  /*28b0*/  HMMA.16816.F32 R56, R108.reuse, R120, RZ ;  /* 0x000000786c38723c */ /* 0x040fea00000018ff */
[----:B------:R-:W-:Y:S01]  /*28c0*/  IMAD.WIDE.U32 R236, R236, -0x2daee0ad, RZ ;  /* 0xd2511f53ecec7825 */ /* 0x000fe200078e00ff */
[-C--:B------:R-:W-:Y:S01]  /*28d0*/  HMMA.16816.F32 R60, R108, R122.reuse, RZ ;  /* 0x0000007a6c3c723c */ /* 0x080fe200000018ff */
[----:B------:R-:W-:Y:S04]  /*28e0*/  LDSM.16.M88.4 R108, [R165+0x6800] ;  /* 0x00680000a56c783b */ /* 0x000fe80000000200 */
[----:B------:R-:W-:Y:S01]  /*28f0*/  IMAD.WIDE.U32 R242, R242, -0x326172a9, RZ ;  /* 0xcd9e8d57f2f27825 */ /* 0x000fe200078e00ff */
[----:B------:R-:W-:Y:S03]  /*2900*/  HMMA.16816.F32 R64, R100, R122, RZ ;  /* 0x0000007a6440723c */ /* 0x000fe600000018ff */
[----:B------:R-:W2:Y:S02]  /*2910*/  LDSM.16.M88.4 R100, [R165+0x6400] ;  /* 0x00640000a564783b */ /* 0x000ea40000000200 */
[----:B------:R-:W-:Y:S01]  /*2920*/  LOP3.LUT R244, R243, UR50, R244, 0x96, !PT ;  /* 0x00000032f3f47c12 */ /* 0x000fe2000f8e96f4 */
[-C--:B-1----:R-:W-:Y:S01]  /*2930*/  HMMA.16816.F32 R4, R124, R128.reuse, R4 ;  /* 0x000000807c04723c */ /* 0x082fe20000001804 */
[----:B------:R-:W-:Y:S04]  /*2940*/  UIADD3 UR50, UR45, 0x646e171e, URZ ;  /* 0x646e171e2d327890 */ /* 0x000fe8000fffe03f */
[----:B------:R-:W-:Y:S01]  /*2950*/  IMAD.WIDE.U32 R250, R250, -0x2daee0ad, RZ ;  /* 0xd2511f53fafa7825 */ /* 0x000fe200078e00ff */
[C---:B------:R-:W-:Y:S05]  /*2960*/  HMMA.16816.F32 R8, R104.reuse, R128, R8 ;  /* 0x000000806808723c */ /* 0x040fea0000001808 */
[----:B------:R-:W-:Y:S01]  /*2970*/  LOP3.LUT R229, R237, UR52, R250, 0x96, !PT ;  /* 0x00000034ede57c12 */ /* 0x000fe2000f8e96fa */
[-C--:B------:R-:W-:Y:S05]  /*2980*/  HMMA.16816.F32 R12, R104, R130.reuse, R12 ;  /* 0x00000082680c723c */ /* 0x080fea000000180c */
[----:B------:R-:W-:Y:S01]  /*2990*/  LOP3.LUT R248, R251, UR53, R248, 0x96, !PT ;  /* 0x00000035fbf87c12 */ /* 0x000fe2000f8e96f8 */
[C---:B------:R-:W-:Y:S05]  /*29a0*/  HMMA.16816.F32 R16, R124.reuse, R130, R16 ;  /* 0x000000827c10723c */ /* 0x040fea0000001810 */
[----:B------:R-:W-:Y:S06]  /*29b0*/  IMAD.WIDE.U32 R232, R232, -0x326172a9, RZ ;  /* 0xcd9e8d57e8e87825 */ /* 0x000fec00078e00ff */
[--C-:B------:R-:W-:Y:S01]  /*29c0*/  FFMA.FTZ R214, R5, UR47, -R117.reuse ;  /* 0x0000002f05d67c23 */ /* 0x100fe20008010875 */
[----:B------:R-:W-:Y:S02]  /*29d0*/  FSEL R5, R212, RZ, P0 ;  /* 0x000000ffd4057208 */ /* 0x000fe40000000000 */
[----:B------:R-:W-:Y:S01]  /*29e0*/  FSETP.NEU.FTZ.AND P0, PT, R194, -INF , PT ;  /* 0xff800000c200780b */ /* 0x000fe20003f1d000 */
[--C-:B------:R-:W-:Y:S01]  /*29f0*/  FFMA.FTZ R213, R6, UR47, -R176.reuse ;  /* 0x0000002f06d57c23 */ /* 0x100fe200080108b0 */
[----:B------:R-:W-:Y:S01]  /*2a00*/  FFMA.FTZ R199, R4, UR47, -R117 ;  /* 0x0000002f04c77c23 */ /* 0x000fe20008010875 */
[----:B------:R-:W-:Y:S01]  /*2a10*/  FFMA.FTZ R210, R7, UR47, -R176 ;  /* 0x0000002f07d27c23 */ /* 0x000fe200080108b0 */
[----:B------:R-:W-:Y:S01]  /*2a20*/  FSEL R6, R215, RZ, P0 ;  /* 0x000000ffd7067208 */ /* 0x000fe20000000000 */
[----:B------:R-:W-:Y:S01]  /*2a30*/  IMAD.WIDE.U32 R250, R230, -0x2daee0ad, RZ ;  /* 0xd2511f53e6fa7825 */ /* 0x000fe200078e00ff */
[----:B------:R-:W-:Y:S01]  /*2a40*/  LOP3.LUT R230, R233, UR51, R242, 0x96, !PT ;  /* 0x00000033e9e67c12 */ /* 0x000fe2000f8e96f2 */
[----:B------:R1:W-:Y:S02]  /*2a50*/  MUFU.EX2 R211, R213 ;  /* 0x000000d500d37308 */ /* 0x0003e40000000800 */
[--C-:B------:R-:W-:Y:S01]  /*2a60*/  FFMA.FTZ R218, R13, UR47, -R5.reuse ;  /* 0x0000002f0dda7c23 */ /* 0x100fe20008010805 */
[-C--:B--2---:R-:W-:Y:S03]  /*2a70*/  HMMA.16816.F32 R20, R124, R100.reuse, R20 ;  /* 0x000000647c14723c */ /* 0x084fe60000001814 */
[----:B------:R-:W-:Y:S01]  /*2a80*/  LOP3.LUT R13, R250, 0xffff, RZ, 0xc0, !PT ;  /* 0x0000fffffa0d7812 */ /* 0x000fe200078ec0ff */
[--C-:B------:R-:W-:Y:S01]  /*2a90*/  FFMA.FTZ R227, R14, UR47, -R6.reuse ;  /* 0x0000002f0ee37c23 */ /* 0x100fe20008010806 */
[--C-:B------:R-:W-:Y:S01]  /*2aa0*/  FFMA.FTZ R215, R10, UR47, -R6.reuse ;  /* 0x0000002f0ad77c23 */ /* 0x100fe20008010806 */
[--C-:B------:R-:W-:Y:S01]  /*2ab0*/  FFMA.FTZ R216, R11, UR47, -R6.reuse ;  /* 0x0000002f0bd87c23 */ /* 0x100fe20008010806 */
[C---:B------:R-:W-:Y:S01]  /*2ac0*/  HMMA.16816.F32 R24, R104.reuse, R100, R24 ;  /* 0x000000646818723c */ /* 0x040fe20000001818 */
[----:B------:R2:W-:Y:S03]  /*2ad0*/  MUFU.EX2 R219, R227 ;  /* 0x000000e300db7308 */ /* 0x0005e60000000800 */
[----:B------:R-:W-:Y:S04]  /*2ae0*/  IMAD.WIDE.U32 R10, R225, -0x2daee0ad, RZ ;  /* 0xd2511f53e10a7825 */ /* 0x000fe800078e00ff */
[----:B------:R-:W-:Y:S01]  /*2af0*/  FFMA.FTZ R226, R15, UR47, -R6 ;  /* 0x0000002f0fe27c23 */ /* 0x000fe20008010806 */
[-C--:B------:R-:W-:Y:S03]  /*2b00*/  HMMA.16816.F32 R28, R104, R102.reuse, R28 ;  /* 0x00000066681c723c */ /* 0x080fe6000000181c */
[----:B------:R3:W-:Y:S01]  /*2b10*/  MUFU.EX2 R220, R226 ;  /* 0x000000e200dc7308 */ /* 0x0007e20000000800 */
[----:B-1----:R-:W-:Y:S02]  /*2b20*/  FFMA.FTZ R213, R9, UR47, -R5 ;  /* 0x0000002f09d57c23 */ /* 0x002fe40008010805 */
[C---:B------:R-:W-:Y:S05]  /*2b30*/  HMMA.16816.F32 R32, R124.reuse, R102, R32 ;  /* 0x000000667c20723c */ /* 0x040fea0000001820 */
[----:B------:R-:W-:Y:S01]  /*2b40*/  FFMA.FTZ R233, R23, UR47, -R176 ;  /* 0x0000002f17e97c23 */ /* 0x000fe200080108b0 */
[----:B--2---:R-:W-:Y:S01]  /*2b50*/  LOP3.LUT R227, R11, UR52, R222, 0x96, !PT ;  /* 0x000000340be37c12 */ /* 0x004fe2000f8e96de */
[----:B------:R-:W-:Y:S01]  /*2b60*/  FFMA.FTZ R239, R22, UR47, -R176 ;  /* 0x0000002f16ef7c23 */ /* 0x000fe200080108b0 */
[----:B------:R-:W1:Y:S01]  /*2b70*/  MUFU.EX2 R199, R199 ;  /* 0x000000c700c77308 */ /* 0x000e620000000800 */
[-C--:B------:R-:W-:Y:S03]  /*2b80*/  HMMA.16816.F32 R36, R124, R108.reuse, R36 ;  /* 0x0000006c7c24723c */ /* 0x080fe60000001824 */
[----:B------:R-:W-:Y:S04]  /*2b90*/  IMAD.WIDE.U32 R118, R227, -0x326172a9, RZ ;  /* 0xcd9e8d57e3767825 */ /* 0x000fe800078e00ff */
[----:B------:R-:W-:Y:S01]  /*2ba0*/  FFMA.FTZ R247, R26, UR47, -R6 ;  /* 0x0000002f1af77c23 */ /* 0x000fe20008010806 */
[----:B---3--:R-:W-:Y:S03]  /*2bb0*/  FFMA.FTZ R226, R17, UR47, -R117 ;  /* 0x0000002f11e27c23 */ /* 0x008fe60008010875 */
[----:B------:R-:W-:Y:S01]  /*2bc0*/  LOP3.LUT R17, R250, 0xff, RZ, 0xc0, !PT ;  /* 0x000000fffa117812 */ /* 0x000fe200078ec0ff */
[----:B------:R2:W-:Y:S01]  /*2bd0*/  MUFU.EX2 R227, R233 ;  /* 0x000000e900e37308 */ /* 0x0005e20000000800 */
[C---:B------:R-:W-:Y:S04]  /*2be0*/  HMMA.16816.F32 R40, R104.reuse, R108, R40 ;  /* 0x0000006c6828723c */ /* 0x040fe80000001828 */
[----:B------:R-:W-:Y:S01]  /*2bf0*/  LOP3.LUT R22, R118, 0xff, RZ, 0xc0, !PT ;  /* 0x000000ff76167812 */ /* 0x000fe200078ec0ff */
[----:B------:R-:W-:Y:S01]  /*2c00*/  IMAD.WIDE.U32 R244, R244, -0x2daee0ad, RZ ;  /* 0xd2511f53f4f47825 */ /* 0x000fe200078e00ff */
[-C--:B------:R-:W-:Y:S03]  /*2c10*/  HMMA.16816.F32 R44, R104, R110.reuse, R44 ;  /* 0x0000006e682c723c */ /* 0x080fe6000000182c */
[----:B------:R-:W3:Y:S02]  /*2c20*/  MUFU.EX2 R214, R214 ;  /* 0x000000d600d67308 */ /* 0x000ee40000000800 */
[----:B------:R-:W-:Y:S01]  /*2c30*/  LOP3.LUT R225, R245, UR52, R228, 0x96, !PT ;  /* 0x00000034f5e17c12 */ /* 0x000fe2000f8e96e4 */
[----:B------:R-:W-:Y:S01]  /*2c40*/  IMAD.WIDE.U32 R248, R248, -0x326172a9, RZ ;  /* 0xcd9e8d57f8f87825 */ /* 0x000fe200078e00ff */
[C---:B------:R-:W-:Y:S06]  /*2c50*/  HMMA.16816.F32 R48, R124.reuse, R110, R48 ;  /* 0x0000006e7c30723c */ /* 0x040fec0000001830 */
[----:B------:R-:W4:Y:S01]  /*2c60*/  MUFU.EX2 R210, R210 ;  /* 0x000000d200d27308 */ /* 0x000f220000000800 */
[----:B------:R-:W-:Y:S04]  /*2c70*/  LOP3.LUT R234, R249, UR51, R234, 0x96, !PT ;  /* 0x00000033f9ea7c12 */ /* 0x000fe8000f8e96ea */
[----:B------:R-:W-:Y:S01]  /*2c80*/  IMAD.WIDE.U32 R14, R223, -0x2daee0ad, RZ ;  /* 0xd2511f53df0e7825 */ /* 0x000fe200078e00ff */
[----:B------:R-:W-:Y:S03]  /*2c90*/  UIADD3 UR51, UR46, -0x4ab325aa, URZ ;  /* 0xb54cda562e337890 */ /* 0x000fe6000fffe03f */
[----:B------:R-:W-:Y:S01]  /*2ca0*/  FFMA.FTZ R217, R12, UR47, -R5 ;  /* 0x0000002f0cd97c23 */ /* 0x000fe20008010805 */
[----:B------:R-:W4:Y:S01]  /*2cb0*/  MUFU.EX2 R213, R213 ;  /* 0x000000d500d57308 */ /* 0x000f220000000800 */
[----:B------:R-:W-:Y:S01]  /*2cc0*/  LOP3.LUT R231, R14, 0xff, RZ, 0xc0, !PT ;  /* 0x000000ff0ee77812 */ /* 0x000fe200078ec0ff */
[----:B------:R-:W-:Y:S01]  /*2cd0*/  IMAD.WIDE.U32 R242, R225, -0x326172a9, RZ ;  /* 0xcd9e8d57e1f27825 */ /* 0x000fe200078e00ff */
[----:B------:R-:W-:Y:S02]  /*2ce0*/  SHF.R.U32.HI R228, RZ, 0x18, R14 ;  /* 0x00000018ffe47819 */ /* 0x000fe4000001160e */
[----:B------:R-:W-:Y:S01]  /*2cf0*/  LOP3.LUT R11, R15, UR50, R10, 0x96, !PT ;  /* 0x000000320f0b7c12 */ /* 0x000fe2000f8e960a */
[----:B------:R-:W-:Y:S01]  /*2d00*/  IMAD.U32 R110, RZ, RZ, UR6 ;  /* 0x00000006ff6e7e24 */ /* 0x000fe2000f8e00ff */
[----:B------:R-:W-:Y:S01]  /*2d10*/  LOP3.LUT R232, R243, UR51, R232, 0x96, !PT ;  /* 0x00000033f3e87c12 */ /* 0x000fe2000f8e96e8 */
[----:B------:R-:W-:Y:S01]  /*2d20*/  FFMA.FTZ R42, R42, UR47, -R6 ;  /* 0x0000002f2a2a7c23 */ /* 0x000fe20008010806 */
[----:B------:R-:W-:Y:S01]  /*2d30*/  ISETP.LE.U32.AND P1, PT, R231, UR48, PT ;  /* 0x00000030e7007c0c */ /* 0x000fe2000bf23070 */
[----:B------:R-:W-:Y:S01]  /*2d40*/  FFMA.FTZ R237, R21, UR47, -R117 ;  /* 0x0000002f15ed7c23 */ /* 0x000fe20008010875 */
[----:B--2---:R-:W-:Y:S01]  /*2d50*/  LOP3.LUT R233, R232, 0xff, RZ, 0xc0, !PT ;  /* 0x000000ffe8e97812 */ /* 0x004fe200078ec0ff */
[----:B------:R-:W-:Y:S01]  /*2d60*/  FFMA.FTZ R34, R34, UR47, -R176 ;  /* 0x0000002f22227c23 */ /* 0x000fe200080108b0 */
[----:B------:R-:W-:Y:S01]  /*2d70*/  LOP3.LUT R231, R11, 0xff, RZ, 0xc0, !PT ;  /* 0x000000ff0be77812 */ /* 0x000fe200078ec0ff */
[----:B------:R-:W-:Y:S01]  /*2d80*/  FFMA.FTZ R212, R8, UR47, -R5 ;  /* 0x0000002f08d47c23 */ /* 0x000fe20008010805 */
[----:B------:R-:W-:Y:S01]  /*2d90*/  ISETP.LE.U32.AND P5, PT, R233, UR48, PT ;  /* 0x00000030e9007c0c */ /* 0x000fe2000bfa3070 */
[----:B------:R-:W-:Y:S01]  /*2da0*/  FFMA.FTZ R221, R16, UR47, -R117 ;  /* 0x0000002f10dd7c23 */ /* 0x000fe20008010875 */
[----:B------:R-:W-:Y:S01]  /*2db0*/  SHF.R.U32.HI R10, RZ, 0x10, R14 ;  /* 0x00000010ff0a7819 */ /* 0x000fe2000001160e */
[--C-:B------:R-:W-:Y:S01]  /*2dc0*/  FFMA.FTZ R223, R18, UR47, -R176.reuse ;  /* 0x0000002f12df7c23 */ /* 0x100fe200080108b0 */
[----:B------:R-:W-:Y:S01]  /*2dd0*/  ISETP.LE.U32.AND P4, PT, R231, UR48, PT ;  /* 0x00000030e7007c0c */ /* 0x000fe2000bf83070 */
[----:B------:R-:W-:Y:S01]  /*2de0*/  FFMA.FTZ R222, R19, UR47, -R176 ;  /* 0x0000002f13de7c23 */ /* 0x000fe200080108b0 */
[----:B------:R-:W-:Y:S01]  /*2df0*/  LOP3.LUT R9, R14, 0xffff, RZ, 0xc0, !PT ;  /* 0x0000ffff0e097812 */ /* 0x000fe200078ec0ff */
[--C-:B------:R-:W-:Y:S01]  /*2e00*/  FFMA.FTZ R41, R41, UR47, -R5.reuse ;  /* 0x0000002f29297c23 */ /* 0x100fe20008010805 */
[----:B------:R-:W-:Y:S01]  /*2e10*/  LOP3.LUT R231, R232, 0xffff, RZ, 0xc0, !PT ;  /* 0x0000ffffe8e77812 */ /* 0x000fe200078ec0ff */
[----:B------:R-:W-:Y:S01]  /*2e20*/  FFMA.FTZ R45, R45, UR47, -R5 ;  /* 0x0000002f2d2d7c23 */ /* 0x000fe20008010805 */
[----:B------:R-:W-:Y:S01]  /*2e30*/  SHF.R.U32.HI R19, RZ, 0x10, R118 ;  /* 0x00000010ff137819 */ /* 0x000fe20000011676 */
[----:B------:R-:W-:Y:S01]  /*2e40*/  FFMA.FTZ R37, R37, UR47, -R117 ;  /* 0x0000002f25257c23 */ /* 0x000fe20008010875 */
[----:B------:R-:W-:Y:S01]  /*2e50*/  SHF.R.U32.HI R233, RZ, 0x8, R231 ;  /* 0x00000008ffe97819 */ /* 0x000fe200000116e7 */
[----:B------:R-:W-:Y:S01]  /*2e60*/  IMAD.WIDE.U32 R14, R224, -0x2daee0ad, RZ ;  /* 0xd2511f53e00e7825 */ /* 0x000fe200078e00ff */
[----:B------:R-:W-:Y:S01]  /*2e70*/  LOP3.LUT R21, R118, 0xffff, RZ, 0xc0, !PT ;  /* 0x0000ffff76157812 */ /* 0x000fe200078ec0ff */
[----:B------:R2:W-:Y:S01]  /*2e80*/  MUFU.EX2 R231, R247 ;  /* 0x000000f700e77308 */ /* 0x0005e20000000800 */
[----:B------:R-:W-:Y:S01]  /*2e90*/  ISETP.LE.U32.AND P6, PT, R228, UR48, PT ;  /* 0x00000030e4007c0c */ /* 0x000fe2000bfc3070 */
[----:B------:R-:W-:Y:S01]  /*2ea0*/  IMAD.U32 R111, RZ, RZ, UR7 ;  /* 0x00000007ff6f7e24 */ /* 0x000fe2000f8e00ff */
[----:B------:R-:W-:Y:S01]  /*2eb0*/  LOP3.LUT R238, R15, UR52, R238, 0x96, !PT ;  /* 0x000000340fee7c12 */ /* 0x000fe2000f8e96ee */
[----:B-1----:R-:W-:Y:S01]  /*2ec0*/  @!P5 FADD.FTZ R199, -R199, -RZ ;  /* 0x800000ffc7c7d221 */ /* 0x002fe20000010100 */
[----:B------:R-:W-:Y:S01]  /*2ed0*/  LOP3.LUT R233, R233, 0xffff, RZ, 0xc0, !PT ;  /* 0x0000ffffe9e97812 */ /* 0x000fe200078ec0ff */
[--C-:B------:R-:W-:Y:S01]  /*2ee0*/  FFMA.FTZ R224, R20, UR47, -R117.reuse ;  /* 0x0000002f14e07c23 */ /* 0x100fe20008010875 */
[----:B------:R-:W-:Y:S01]  /*2ef0*/  LOP3.LUT R7, R251, UR50, R14, 0x96, !PT ;  /* 0x00000032fb077c12 */ /* 0x000fe2000f8e960e */
[----:B------:R-:W-:Y:S01]  /*2f00*/  FFMA.FTZ R47, R47, UR47, -R6 ;  /* 0x0000002f2f2f7c23 */ /* 0x000fe20008010806 */
[----:B------:R-:W-:Y:S01]  /*2f10*/  SHF.R.U32.HI R249, RZ, 0x10, R232 ;  /* 0x00000010fff97819 */ /* 0x000fe200000116e8 */
[--C-:B------:R-:W-:Y:S01]  /*2f20*/  FFMA.FTZ R48, R48, UR47, -R117.reuse ;  /* 0x0000002f30307c23 */ /* 0x100fe20008010875 */
[----:B------:R-:W-:Y:S01]  /*2f30*/  SHF.R.U32.HI R15, RZ, 0x18, R250 ;  /* 0x00000018ff0f7819 */ /* 0x000fe200000116fa */
[----:B------:R-:W-:Y:S01]  /*2f40*/  FFMA.FTZ R50, R50, UR47, -R176 ;  /* 0x0000002f32327c23 */ /* 0x000fe200080108b0 */
[----:B------:R-:W-:Y:S01]  /*2f50*/  ISETP.LE.U32.AND P0, PT, R233, UR48, PT ;  /* 0x00000030e9007c0c */ /* 0x000fe2000bf03070 */
[----:B------:R-:W-:Y:S01]  /*2f60*/  FFMA.FTZ R49, R49, UR47, -R117 ;  /* 0x0000002f31317c23 */ /* 0x000fe20008010875 */
[----:B------:R-:W-:Y:S01]  /*2f70*/  SHF.R.U32.HI R14, RZ, 0x10, R250 ;  /* 0x00000010ff0e7819 */ /* 0x000fe200000116fa */
[----:B------:R-:W-:Y:S01]  /*2f80*/  IMAD.WIDE.U32 R250, R229, -0x326172a9, RZ ;  /* 0xcd9e8d57e5fa7825 */ /* 0x000fe200078e00ff */
[----:B------:R-:W-:Y:S01]  /*2f90*/  SHF.R.U32.HI R232, RZ, 0x18, R232 ;  /* 0x00000018ffe87819 */ /* 0x000fe200000116e8 */
[----:B------:R1:W-:Y:S01]  /*2fa0*/  MUFU.EX2 R228, R239 ;  /* 0x000000ef00e47308 */ /* 0x0003e20000000800 */
[----:B------:R-:W-:Y:S01]  /*2fb0*/  SHF.R.U32.HI R18, RZ, 0x18, R118 ;  /* 0x00000018ff127819 */ /* 0x000fe20000011676 */
[--C-:B------:R-:W-:Y:S01]  /*2fc0*/  FFMA.FTZ R229, R24, UR47, -R5.reuse ;  /* 0x0000002f18e57c23 */ /* 0x100fe20008010805 */
[----:B------:R-:W-:Y:S01]  /*2fd0*/  LOP3.LUT R248, R251, UR51, R248, 0x96, !PT ;  /* 0x00000033fbf87c12 */ /* 0x000fe2000f8e96f8 */
[----:B------:R-:W-:Y:S01]  /*2fe0*/  FFMA.FTZ R51, R51, UR47, -R176 ;  /* 0x0000002f33337c23 */ /* 0x000fe200080108b0 */
[----:B------:R-:W-:Y:S01]  /*2ff0*/  LOP3.LUT R249, R249, 0xff, RZ, 0xc0, !PT ;  /* 0x000000fff9f97812 */ /* 0x000fe200078ec0ff */
[----:B------:R-:W-:Y:S01]  /*3000*/  IMAD.WIDE.U32 R130, R238, -0x326172a9, RZ ;  /* 0xcd9e8d57ee827825 */ /* 0x000fe200078e00ff */
[----:B------:R-:W-:Y:S03]  /*3010*/  LOP3.LUT R233, R248, 0xffff, RZ, 0xc0, !PT ;  /* 0x0000fffff8e97812 */ /* 0x000fe600078ec0ff */
[----:B------:R-:W-:Y:S01]  /*3020*/  MUFU.EX2 R121, R50 ;  /* 0x0000003200797308 */ /* 0x000fe20000000800 */
[----:B------:R-:W-:Y:S01]  /*3030*/  ISETP.LE.U32.AND P3, PT, R232, UR48, PT ;  /* 0x00000030e8007c0c */ /* 0x000fe2000bf63070 */
[----:B---3--:R-:W-:Y:S01]  /*3040*/  @!P0 FADD.FTZ R214, -R214, -RZ ;  /* 0x800000ffd6d68221 */ /* 0x008fe20000010100 */
[--C-:B------:R-:W-:Y:S01]  /*3050*/  SHF.R.U32.HI R23, RZ, 0x18, R130.reuse ;  /* 0x00000018ff177819 */ /* 0x100fe20000011682 */
[----:B------:R-:W-:Y:S01]  /*3060*/  IMAD.WIDE.U32 R122, R230, -0x2daee0ad, RZ ;  /* 0xd2511f53e67a7825 */ /* 0x000fe200078e00ff */
[----:B------:R-:W-:Y:S02]  /*3070*/  ISETP.LE.U32.AND P2, PT, R249, UR48, PT ;  /* 0x00000030f9007c0c */ /* 0x000fe4000bf43070 */
[----:B--2---:R-:W-:Y:S01]  /*3080*/  LOP3.LUT R247, R248, 0xff, RZ, 0xc0, !PT ;  /* 0x000000fff8f77812 */ /* 0x004fe200078ec0ff */
[----:B------:R-:W-:Y:S01]  /*3090*/  FFMA.FTZ R230, R25, UR47, -R5 ;  /* 0x0000002f19e67c23 */ /* 0x000fe20008010805 */
[----:B------:R-:W-:Y:S01]  /*30a0*/  SHF.R.U32.HI R25, RZ, 0x10, R130 ;  /* 0x00000010ff197819 */ /* 0x000fe20000011682 */
[----:B------:R-:W2:Y:S01]  /*30b0*/  MUFU.EX2 R215, R215 ;  /* 0x000000d700d77308 */ /* 0x000ea20000000800 */
[----:B------:R-:W-:Y:S02]  /*30c0*/  SHF.R.U32.HI R249, RZ, 0x8, R233 ;  /* 0x00000008fff97819 */ /* 0x000fe400000116e9 */
[----:B------:R-:W-:Y:S01]  /*30d0*/  ISETP.LE.U32.AND P5, PT, R247, UR48, PT ;  /* 0x00000030f7007c0c */ /* 0x000fe2000bfa3070 */
[----:B----4-:R-:W-:Y:S01]  /*30e0*/  @!P3 FADD.FTZ R210, -R210, -RZ ;  /* 0x800000ffd2d2b221 */ /* 0x010fe20000010100 */
[----:B------:R-:W-:Y:S02]  /*30f0*/  LOP3.LUT R247, R249, 0xffff, RZ, 0xc0, !PT ;  /* 0x0000fffff9f77812 */ /* 0x000fe400078ec0ff */
[----:B------:R-:W-:Y:S01]  /*3100*/  LOP3.LUT R241, R242, 0xffff, RZ, 0xc0, !PT ;  /* 0x0000fffff2f17812 */ /* 0x000fe200078ec0ff */
[----:B------:R-:W-:Y:S01]  /*3110*/  @!P2 FADD.FTZ R211, -R211, -RZ ;  /* 0x800000ffd3d3a221 */ /* 0x000fe20000010100 */
[----:B------:R-:W-:Y:S01]  /*3120*/  LOP3.LUT R252, R119, UR51, R246, 0x96, !PT ;  /* 0x0000003377fc7c12 */ /* 0x000fe2000f8e96f6 */
[----:B------:R-:W3:Y:S01]  /*3130*/  MUFU.EX2 R216, R216 ;  /* 0x000000d800d87308 */ /* 0x000ee20000000800 */
[----:B------:R-:W-:Y:S02]  /*3140*/  SHF.R.U32.HI R249, RZ, 0x10, R248 ;  /* 0x00000010fff97819 */ /* 0x000fe400000116f8 */
[----:B------:R-:W-:Y:S01]  /*3150*/  LOP3.LUT R246, R250, 0xffff, RZ, 0xc0, !PT ;  /* 0x0000fffffaf67812 */ /* 0x000fe200078ec0ff */
[----:B------:R-:W-:Y:S01]  /*3160*/  FFMA.FTZ R251, R27, UR47, -R6 ;  /* 0x0000002f1bfb7c23 */ /* 0x000fe20008010806 */
[----:B------:R-:W-:Y:S01]  /*3170*/  LOP3.LUT R249, R249, 0xff, RZ, 0xc0, !PT ;  /* 0x000000fff9f97812 */ /* 0x000fe200078ec0ff */
[----:B------:R-:W-:Y:S01]  /*3180*/  IMAD.WIDE.U32 R26, R234, -0x2daee0ad, RZ ;  /* 0xd2511f53ea1a7825 */ /* 0x000fe200078e00ff */
[----:B------:R-:W-:Y:S03]  /*3190*/  LOP3.LUT R245, R250, 0xff, RZ, 0xc0, !PT ;  /* 0x000000fffaf57812 */ /* 0x000fe600078ec0ff */
[----:B------:R-:W-:Y:S01]  /*31a0*/  MUFU.EX2 R119, R49 ;  /* 0x0000003100777308 */ /* 0x000fe20000000800 */
[--C-:B-1----:R-:W-:Y:S02]  /*31b0*/  SHF.R.U32.HI R239, RZ, 0x10, R250.reuse ;  /* 0x00000010ffef7819 */ /* 0x102fe400000116fa */
[----:B------:R-:W-:Y:S01]  /*31c0*/  SHF.R.U32.HI R243, RZ, 0x18, R250 ;  /* 0x00000018fff37819 */ /* 0x000fe200000116fa */
[----:B------:R-:W-:Y:S01]  /*31d0*/  FFMA.FTZ R250, R28, UR47, -R5 ;  /* 0x0000002f1cfa7c23 */ /* 0x000fe20008010805 */
[----:B------:R-:W-:Y:S02]  /*31e0*/  ISETP.LE.U32.AND P0, PT, R247, UR48, PT ;  /* 0x00000030f7007c0c */ /* 0x000fe4000bf03070 */
[----:B------:R-:W-:Y:S03]  /*31f0*/  ISETP.LE.U32.AND P3, PT, R249, UR48, PT ;  /* 0x00000030f9007c0c */ /* 0x000fe6000bf63070 */
[----:B------:R1:W-:Y:S01]  /*3200*/  MUFU.EX2 R233, R250 ;  /* 0x000000fa00e97308 */ /* 0x0003e20000000800 */
[----:B------:R-:W-:Y:S02]  /*3210*/  SHF.R.U32.HI R249, RZ, 0x18, R26 ;  /* 0x00000018fff97819 */ /* 0x000fe4000001161a */
[----:B------:R-:W-:Y:S02]  /*3220*/  SHF.R.U32.HI R248, RZ, 0x18, R248 ;  /* 0x00000018fff87819 */ /* 0x000fe400000116f8 */
[----:B------:R-:W-:Y:S02]  /*3230*/  SHF.R.U32.HI R241, RZ, 0x8, R241 ;  /* 0x00000008fff17819 */ /* 0x000fe400000116f1 */
[----:B------:R-:W-:Y:S03]  /*3240*/  LOP3.LUT R235, R242, 0xff, RZ, 0xc0, !PT ;  /* 0x000000fff2eb7812 */ /* 0x000fe600078ec0ff */
[----:B------:R-:W4:Y:S01]  /*3250*/  MUFU.EX2 R217, R217 ;  /* 0x000000d900d97308 */ /* 0x000f220000000800 */
[----:B------:R-:W-:Y:S01]  /*3260*/  LOP3.LUT R241, R241, 0xffff, RZ, 0xc0, !PT ;  /* 0x0000fffff1f17812 */ /* 0x000fe200078ec0ff */
[----:B------:R-:W-:Y:S01]  /*3270*/  @!P0 FADD.FTZ R213, -R213, -RZ ;  /* 0x800000ffd5d58221 */ /* 0x000fe20000010100 */
[----:B------:R-:W-:Y:S01]  /*3280*/  ISETP.LE.U32.AND P0, PT, R248, UR48, PT ;  /* 0x00000030f8007c0c */ /* 0x000fe2000bf03070 */
[----:B--2---:R-:W-:Y:S01]  /*3290*/  @!P3 FADD.FTZ R215, -R215, -RZ ;  /* 0x800000ffd7d7b221 */ /* 0x004fe20000010100 */
[----:B------:R-:W-:Y:S02]  /*32a0*/  ISETP.LE.U32.AND P3, PT, R245, UR48, PT ;  /* 0x00000030f5007c0c */ /* 0x000fe4000bf63070 */
[----:B------:R-:W-:Y:S01]  /*32b0*/  ISETP.LE.U32.AND P2, PT, R235, UR48, PT ;  /* 0x00000030eb007c0c */ /* 0x000fe2000bf43070 */
[----:B------:R-:W-:Y:S01]  /*32c0*/  FFMA.FTZ R235, R30, UR47, -R6 ;  /* 0x0000002f1eeb7c23 */ /* 0x000fe20008010806 */
[----:B-1----:R-:W-:Y:S01]  /*32d0*/  SHF.R.U32.HI R250, RZ, 0x8, R246 ;  /* 0x00000008fffa7819 */ /* 0x002fe200000116f6 */
[--C-:B------:R-:W-:Y:S01]  /*32e0*/  FFMA.FTZ R246, R33, UR47, -R117.reuse ;  /* 0x0000002f21f67c23 */ /* 0x100fe20008010875 */
[----:B------:R-:W-:Y:S01]  /*32f0*/  LOP3.LUT R33, R122, 0xff, RZ, 0xc0, !PT ;  /* 0x000000ff7a217812 */ /* 0x000fe200078ec0ff */
[----:B------:R-:W1:Y:S01]  /*3300*/  MUFU.EX2 R218, R218 ;  /* 0x000000da00da7308 */ /* 0x000e620000000800 */
[----:B------:R-:W-:Y:S02]  /*3310*/  LOP3.LUT R245, R250, 0xffff, RZ, 0xc0, !PT ;  /* 0x0000fffffaf57812 */ /* 0x000fe400078ec0ff */
[----:B------:R-:W-:Y:S01]  /*3320*/  LOP3.LUT R244, R123, UR50, R244, 0x96, !PT ;  /* 0x000000327bf47c12 */ /* 0x000fe2000f8e96f4 */
[----:B---3--:R-:W-:Y:S01]  /*3330*/  @!P0 FADD.FTZ R216, -R216, -RZ ;  /* 0x800000ffd8d88221 */ /* 0x008fe20000010100 */
[----:B------:R-:W-:Y:S01]  /*3340*/  ISETP.LE.U32.AND P0, PT, R245, UR48, PT ;  /* 0x00000030f5007c0c */ /* 0x000fe2000bf03070 */
[----:B----4-:R-:W-:Y:S01]  /*3350*/  @!P3 FADD.FTZ R217, -R217, -RZ ;  /* 0x800000ffd9d9b221 */ /* 0x010fe20000010100 */
[----:B------:R-:W-:Y:S03]  /*3360*/  LOP3.LUT R245, R239, 0xff, RZ, 0xc0, !PT ;  /* 0x000000ffeff57812 */ /* 0x000fe600078ec0ff */
[----:B------:R2:W-:Y:S01]  /*3370*/  MUFU.EX2 R225, R237 ;  /* 0x000000ed00e17308 */ /* 0x0005e20000000800 */
[----:B------:R-:W-:Y:S01]  /*3380*/  LOP3.LUT R247, R27, UR50, R236, 0x96, !PT ;  /* 0x000000321bf77c12 */ /* 0x000fe2000f8e96ec */
[----:B------:R-:W-:Y:S01]  /*3390*/  FFMA.FTZ R236, R31, UR47, -R6 ;  /* 0x0000002f1fec7c23 */ /* 0x000fe20008010806 */
[----:B------:R-:W-:Y:S02]  /*33a0*/  ISETP.LE.U32.AND P3, PT, R245, UR48, PT ;  /* 0x00000030f5007c0c */ /* 0x000fe4000bf63070 */
[----:B------:R-:W-:Y:S02]  /*33b0*/  LOP3.LUT R245, R244, 0xffff, RZ, 0xc0, !PT ;  /* 0x0000fffff4f57812 */ /* 0x000fe400078ec0ff */
[----:B------:R-:W-:Y:S03]  /*33c0*/  LOP3.LUT R31, R26, 0xffff, RZ, 0xc0, !PT ;  /* 0x0000ffff1a1f7812 */ /* 0x000fe600078ec0ff */
[----:B------:R3:W-:Y:S01]  /*33d0*/  MUFU.EX2 R238, R246 ;  /* 0x000000f600ee7308 */ /* 0x0007e20000000800 */
[----:B------:R-:W-:Y:S01]  /*33e0*/  LOP3.LUT R27, R131, UR51, R240, 0x96, !PT ;  /* 0x00000033831b7c12 */ /* 0x000fe2000f8e96f0 */
[----:B-1----:R-:W-:Y:S01]  /*33f0*/  @!P0 FADD.FTZ R218, -R218, -RZ ;  /* 0x800000ffdada8221 */ /* 0x002fe20000010100 */
[----:B------:R-:W-:Y:S01]  /*3400*/  ISETP.LE.U32.AND P0, PT, R243, UR48, PT ;  /* 0x00000030f3007c0c */ /* 0x000fe2000bf03070 */
[----:B------:R-:W-:Y:S01]  /*3410*/  FFMA.FTZ R243, R36, UR47, -R117 ;  /* 0x0000002f24f37c23 */ /* 0x000fe20008010875 */
[----:B------:R-:W-:Y:S01]  /*3420*/  SHF.R.U32.HI R245, RZ, 0x8, R245 ;  /* 0x00000008fff57819 */ /* 0x000fe200000116f5 */
[----:B------:R-:W-:Y:S01]  /*3430*/  FFMA.FTZ R240, R35, UR47, -R176 ;  /* 0x0000002f23f07c23 */ /* 0x000fe200080108b0 */
[----:B------:R-:W-:Y:S01]  /*3440*/  LOP3.LUT R30, R26, 0xff, RZ, 0xc0, !PT ;  /* 0x000000ff1a1e7812 */ /* 0x000fe200078ec0ff */
[----:B------:R-:W-:Y:S01]  /*3450*/  @!P3 FADD.FTZ R219, -R219, -RZ ;  /* 0x800000ffdbdbb221 */ /* 0x000fe20000010100 */
[----:B------:R-:W-:Y:S01]  /*3460*/  ISETP.LE.U32.AND P3, PT, R241, UR48, PT ;  /* 0x00000030f1007c0c */ /* 0x000fe2000bf63070 */
[----:B------:R-:W1:Y:S01]  /*3470*/  MUFU.EX2 R226, R226 ;  /* 0x000000e200e27308 */ /* 0x000e620000000800 */
[--C-:B--2---:R-:W-:Y:S01]  /*3480*/  SHF.R.U32.HI R237, RZ, 0x18, R242.reuse ;  /* 0x00000018ffed7819 */ /* 0x104fe200000116f2 */
[----:B------:R-:W-:Y:S01]  /*3490*/  FFMA.FTZ R35, R40, UR47, -R5 ;  /* 0x0000002f28237c23 */ /* 0x000fe20008010805 */
[----:B------:R-:W-:Y:S02]  /*34a0*/  SHF.R.U32.HI R242, RZ, 0x10, R242 ;  /* 0x00000010fff27819 */ /* 0x000fe400000116f2 */
[----:B------:R-:W-:Y:S01]  /*34b0*/  LOP3.LUT R245, R245, 0xffff, RZ, 0xc0, !PT ;  /* 0x0000fffff5f57812 */ /* 0x000fe200078ec0ff */
[----:B------:R-:W-:Y:S01]  /*34c0*/  @!P0 FADD.FTZ R220, -R220, -RZ ;  /* 0x800000ffdcdc8221 */ /* 0x000fe20000010100 */
[----:B------:R-:W-:Y:S03]  /*34d0*/  LOP3.LUT R242, R242, 0xff, RZ, 0xc0, !PT ;  /* 0x000000fff2f27812 */ /* 0x000fe600078ec0ff */
[----:B------:R2:W-:Y:S01]  /*34e0*/  MUFU.EX2 R241, R243 ;  /* 0x000000f300f17308 */ /* 0x0005e20000000800 */
[----:B------:R-:W-:Y:S01]  /*34f0*/  SHF.R.U32.HI R248, RZ, 0x10, R26 ;  /* 0x00000010fff87819 */ /* 0x000fe2000001161a */
[----:B---3--:R-:W-:Y:S01]  /*3500*/  FFMA.FTZ R246, R38, UR47, -R176 ;  /* 0x0000002f26f67c23 */ /* 0x008fe200080108b0 */
[----:B------:R-:W-:Y:S02]  /*3510*/  LOP3.LUT R26, R130, 0xff, RZ, 0xc0, !PT ;  /* 0x000000ff821a7812 */ /* 0x000fe400078ec0ff */
[----:B------:R-:W-:Y:S02]  /*3520*/  ISETP.LE.U32.AND P0, PT, R242, UR48, PT ;  /* 0x00000030f2007c0c */ /* 0x000fe4000bf03070 */
[----:B------:R-:W-:Y:S03]  /*3530*/  LOP3.LUT R118, R122, 0xffff, RZ, 0xc0, !PT ;  /* 0x0000ffff7a767812 */ /* 0x000fe600078ec0ff */
[----:B------:R3:W-:Y:S01]  /*3540*/  MUFU.EX2 R239, R34 ;  /* 0x0000002200ef7308 */ /* 0x0007e20000000800 */
[----:B------:R-:W-:Y:S01]  /*3550*/  SHF.R.U32.HI R250, RZ, 0x18, R122 ;  /* 0x00000018fffa7819 */ /* 0x000fe2000001167a */
[----:B-1----:R-:W-:Y:S08]  /*3560*/  @!P3 FADD.FTZ R226, -R226, -RZ ;  /* 0x800000ffe2e2b221 */ /* 0x002ff00000010100 */
[----:B------:R-:W1:Y:S01]  /*3570*/  MUFU.EX2 R212, R212 ;  /* 0x000000d400d47308 */ /* 0x000e620000000800 */
[--C-:B--2---:R-:W-:Y:S04]  /*3580*/  SHF.R.U32.HI R243, RZ, 0x18, R244.reuse ;  /* 0x00000018fff37819 */ /* 0x104fe800000116f4 */
[----:B------:R-:W-:Y:S05]  /*3590*/  ISETP.LE.U32.AND P3, PT, R243, UR48, PT ;  /* 0x00000030f3007c0c */ /* 0x000fea000bf63070 */
[----:B------:R-:W2:Y:S01]  /*35a0*/  MUFU.EX2 R221, R221 ;  /* 0x000000dd00dd7308 */ /* 0x000ea20000000800 */
[----:B---3--:R-:W-:Y:S09]  /*35b0*/  LOP3.LUT R34, R244, 0xff, RZ, 0xc0, !PT ;  /* 0x000000fff4227812 */ /* 0x008ff200078ec0ff */
[----:B------:R-:W3:Y:S01]  /*35c0*/  MUFU.EX2 R223, R223 ;  /* 0x000000df00df7308 */ /* 0x000ee20000000800 */
[----:B-1----:R-:W-:Y:S01]  /*35d0*/  @!P5 FADD.FTZ R212, -R212, -RZ ;  /* 0x800000ffd4d4d221 */ /* 0x002fe20000010100 */
[----:B------:R-:W-:Y:S01]  /*35e0*/  ISETP.LE.U32.AND P5, PT, R237, UR48, PT ;  /* 0x00000030ed007c0c */ /* 0x000fe2000bfa3070 */
[----:B------:R-:W-:Y:S01]  /*35f0*/  @!P3 FADD.FTZ R227, -R227, -RZ ;  /* 0x800000ffe3e3b221 */ /* 0x000fe20000010100 */
[----:B------:R-:W-:Y:S06]  /*3600*/  FFMA.FTZ R237, R32, UR47, -R117 ;  /* 0x0000002f20ed7c23 */ /* 0x000fec0008010875 */
[----:B------:R-:W1:Y:S01]  /*3610*/  MUFU.EX2 R222, R222 ;  /* 0x000000de00de7308 */ /* 0x000e620000000800 */
[----:B--2---:R-:W-:Y:S01]  /*3620*/  @!P2 FADD.FTZ R221, -R221, -RZ ;  /* 0x800000ffdddda221 */ /* 0x004fe20000010100 */
[----:B------:R-:W-:Y:S02]  /*3630*/  ISETP.LE.U32.AND P2, PT, R34, UR48, PT ;  /* 0x0000003022007c0c */ /* 0x000fe4000bf43070 */
[----:B------:R-:W-:Y:S01]  /*3640*/  SHF.R.U32.HI R34, RZ, 0x10, R244 ;  /* 0x00000010ff227819 */ /* 0x000fe200000116f4 */
[----:B------:R-:W-:Y:S05]  /*3650*/  FFMA.FTZ R244, R39, UR47, -R176 ;  /* 0x0000002f27f47c23 */ /* 0x000fea00080108b0 */
[----:B------:R2:W-:Y:S01]  /*3660*/  MUFU.EX2 R243, R246 ;  /* 0x000000f600f37308 */ /* 0x0005e20000000800 */
[----:B---3--:R-:W-:Y:S01]  /*3670*/  @!P0 FADD.FTZ R223, -R223, -RZ ;  /* 0x800000ffdfdf8221 */ /* 0x008fe20000010100 */
[----:B------:R-:W-:Y:S02]  /*3680*/  ISETP.LE.U32.AND P0, PT, R245, UR48, PT ;  /* 0x00000030f5007c0c */ /* 0x000fe4000bf03070 */
[----:B------:R-:W-:Y:S02]  /*3690*/  LOP3.LUT R245, R34, 0xff, RZ, 0xc0, !PT ;  /* 0x000000ff22f57812 */ /* 0x000fe400078ec0ff */
[----:B------:R-:W-:Y:S04]  /*36a0*/  LOP3.LUT R34, R247, 0xffff, RZ, 0xc0, !PT ;  /* 0x0000fffff7227812 */ /* 0x000fe800078ec0ff */
[----:B------:R-:W3:Y:S01]  /*36b0*/  MUFU.EX2 R224, R224 ;  /* 0x000000e000e07308 */ /* 0x000ee20000000800 */
[----:B-1----:R-:W-:Y:S01]  /*36c0*/  @!P5 FADD.FTZ R222, -R222, -RZ ;  /* 0x800000ffdeded221 */ /* 0x002fe20000010100 */
[----:B------:R-:W-:Y:S02]  /*36d0*/  SHF.R.U32.HI R40, RZ, 0x8, R34 ;  /* 0x00000008ff287819 */ /* 0x000fe40000011622 */
[----:B------:R-:W-:Y:S02]  /*36e0*/  ISETP.LE.U32.AND P5, PT, R245, UR48, PT ;  /* 0x00000030f5007c0c */ /* 0x000fe4000bfa3070 */
[----:B------:R-:W-:Y:S01]  /*36f0*/  LOP3.LUT R40, R40, 0xffff, RZ, 0xc0, !PT ;  /* 0x0000ffff28287812 */ /* 0x000fe200078ec0ff */
[----:B------:R-:W-:Y:S01]  /*3700*/  @!P0 FADD.FTZ R225, -R225, -RZ ;  /* 0x800000ffe1e18221 */ /* 0x000fe20000010100 */
[----:B------:R-:W-:Y:S02]  /*3710*/  LOP3.LUT R245, R247, 0xff, RZ, 0xc0, !PT ;  /* 0x000000fff7f57812 */ /* 0x000fe400078ec0ff */
[----:B------:R1:W-:Y:S01]  /*3720*/  MUFU.EX2 R232, R251 ;  /* 0x000000fb00e87308 */ /* 0x0003e20000000800 */
[--C-:B--2---:R-:W-:Y:S02]  /*3730*/  SHF.R.U32.HI R246, RZ, 0x10, R247.reuse ;  /* 0x00000010fff67819 */ /* 0x104fe400000116f7 */
[----:B------:R-:W-:Y:S02]  /*3740*/  ISETP.LE.U32.AND P0, PT, R40, UR48, PT ;  /* 0x0000003028007c0c */ /* 0x000fe4000bf03070 */
[----:B------:R-:W-:Y:S02]  /*3750*/  LOP3.LUT R40, R246, 0xff, RZ, 0xc0, !PT ;  /* 0x000000fff6287812 */ /* 0x000fe400078ec0ff */
[----:B------:R-:W-:Y:S03]  /*3760*/  SHF.R.U32.HI R247, RZ, 0x18, R247 ;  /* 0x00000018fff77819 */ /* 0x000fe600000116f7 */
[----:B------:R-:W2:Y:S01]  /*3770*/  MUFU.EX2 R229, R229 ;  /* 0x000000e500e57308 */ /* 0x000ea20000000800 */
[----:B---3--:R-:W-:Y:S01]  /*3780*/  @!P2 FADD.FTZ R224, -R224, -RZ ;  /* 0x800000ffe0e0a221 */ /* 0x008fe20000010100 */
[----:B------:R-:W-:Y:S01]  /*3790*/  ISETP.LE.U32.AND P2, PT, R245, UR48, PT ;  /* 0x00000030f5007c0c */ /* 0x000fe2000bf43070 */
[----:B------:R-:W-:Y:S01]  /*37a0*/  @!P5 FADD.FTZ R228, -R228, -RZ ;  /* 0x800000ffe4e4d221 */ /* 0x000fe20000010100 */
[----:B------:R-:W-:Y:S02]  /*37b0*/  ISETP.LE.U32.AND P5, PT, R40, UR48, PT ;  /* 0x0000003028007c0c */ /* 0x000fe4000bfa3070 */
[----:B------:R-:W-:Y:S02]  /*37c0*/  ISETP.LE.U32.AND P3, PT, R247, UR48, PT ;  /* 0x00000030f7007c0c */ /* 0x000fe4000bf63070 */
[----:B------:R-:W-:Y:S02]  /*37d0*/  SHF.R.U32.HI R40, RZ, 0x8, R31 ;  /* 0x00000008ff287819 */ /* 0x000fe4000001161f */
[----:B------:R3:W-:Y:S01]  /*37e0*/  MUFU.EX2 R246, R41 ;  /* 0x0000002900f67308 */ /* 0x0007e20000000800 */
[--C-:B-1----:R-:W-:Y:S01]  /*37f0*/  FFMA.FTZ R251, R29, UR47, -R5.reuse ;  /* 0x0000002f1dfb7c23 */ /* 0x102fe20008010805 */
[----:B------:R-:W-:Y:S01]  /*3800*/  LOP3.LUT R29, R130, 0xffff, RZ, 0xc0, !PT ;  /* 0x0000ffff821d7812 */ /* 0x000fe200078ec0ff */
[----:B------:R-:W-:Y:S01]  /*3810*/  FFMA.FTZ R31, R43, UR47, -R6 ;  /* 0x0000002f2b1f7c23 */ /* 0x000fe20008010806 */
[----:B------:R-:W-:Y:S06]  /*3820*/  LOP3.LUT R40, R40, 0xffff, RZ, 0xc0, !PT ;  /* 0x0000ffff28287812 */ /* 0x000fec00078ec0ff */
[----:B------:R-:W1:Y:S01]  /*3830*/  MUFU.EX2 R230, R230 ;  /* 0x000000e600e67308 */ /* 0x000e620000000800 */
[----:B--2---:R-:W-:Y:S01]  /*3840*/  @!P2 FADD.FTZ R229, -R229, -RZ ;  /* 0x800000ffe5e5a221 */ /* 0x004fe20000010100 */
[----:B------:R-:W-:Y:S01]  /*3850*/  ISETP.LE.U32.AND P2, PT, R30, UR48, PT ;  /* 0x000000301e007c0c */ /* 0x000fe2000bf43070 */
[----:B------:R-:W-:Y:S01]  /*3860*/  @!P5 FADD.FTZ R231, -R231, -RZ ;  /* 0x800000ffe7e7d221 */ /* 0x000fe20000010100 */
[----:B------:R-:W-:Y:S01]  /*3870*/  FFMA.FTZ R30, R44, UR47, -R5 ;  /* 0x0000002f2c1e7c23 */ /* 0x000fe20008010805 */
[----:B------:R-:W-:Y:S01]  /*3880*/  SHF.R.U32.HI R44, RZ, 0x8, R118 ;  /* 0x00000008ff2c7819 */ /* 0x000fe20000011676 */
[----:B------:R-:W-:Y:S01]  /*3890*/  @!P3 FADD.FTZ R232, -R232, -RZ ;  /* 0x800000ffe8e8b221 */ /* 0x000fe20000010100 */
[----:B------:R-:W-:Y:S03]  /*38a0*/  ISETP.LE.U32.AND P3, PT, R249, UR48, PT ;  /* 0x00000030f9007c0c */ /* 0x000fe6000bf63070 */
[----:B------:R2:W-:Y:S01]  /*38b0*/  MUFU.EX2 R247, R42 ;  /* 0x0000002a00f77308 */ /* 0x0005e20000000800 */
[----:B---3--:R-:W-:Y:S02]  /*38c0*/  LOP3.LUT R41, R248, 0xff, RZ, 0xc0, !PT ;  /* 0x000000fff8297812 */ /* 0x008fe400078ec0ff */
[----:B------:R-:W-:Y:S02]  /*38d0*/  LOP3.LUT R44, R44, 0xffff, RZ, 0xc0, !PT ;  /* 0x0000ffff2c2c7812 */ /* 0x000fe400078ec0ff */
[----:B------:R-:W-:Y:S01]  /*38e0*/  ISETP.LE.U32.AND P5, PT, R41, UR48, PT ;  /* 0x0000003029007c0c */ /* 0x000fe2000bfa3070 */
[----:B------:R-:W-:Y:S01]  /*38f0*/  @!P2 FADD.FTZ R233, -R233, -RZ ;  /* 0x800000ffe9e9a221 */ /* 0x000fe20000010100 */
[----:B------:R-:W-:Y:S03]  /*3900*/  ISETP.LE.U32.AND P2, PT, R33, UR48, PT ;  /* 0x0000003021007c0c */ /* 0x000fe6000bf43070 */
[----:B------:R3:W4:Y:S01]  /*3910*/  MUFU.EX2 R234, R251 ;  /* 0x000000fb00ea7308 */ /* 0x0007220000000800 */
[----:B-1----:R-:W-:Y:S01]  /*3920*/  @!P0 FADD.FTZ R230, -R230, -RZ ;  /* 0x800000ffe6e68221 */ /* 0x002fe20000010100 */
[----:B------:R-:W-:Y:S08]  /*3930*/  ISETP.LE.U32.AND P0, PT, R40, UR48, PT ;  /* 0x0000003028007c0c */ /* 0x000ff0000bf03070 */
[----:B------:R-:W1:Y:S01]  /*3940*/  MUFU.EX2 R235, R235 ;  /* 0x000000eb00eb7308 */ /* 0x000e620000000800 */
[----:B--2---:R-:W2:Y:S09]  /*3950*/  LDSM.16.M88.4 R40, [R165+0x6c00] ;  /* 0x006c0000a528783b */ /* 0x004eb20000000200 */
[----:B------:R-:W1:Y:S01]  /*3960*/  MUFU.EX2 R236, R236 ;  /* 0x000000ec00ec7308 */ /* 0x000e620000000800 */
[----:B---3--:R-:W-:Y:S01]  /*3970*/  SHF.R.U32.HI R251, RZ, 0x10, R122 ;  /* 0x00000010fffb7819 */ /* 0x008fe2000001167a */
[----:B----4-:R-:W-:Y:S01]  /*3980*/  @!P0 FADD.FTZ R234, -R234, -RZ ;  /* 0x800000ffeaea8221 */ /* 0x010fe20000010100 */
[----:B------:R-:W-:Y:S02]  /*3990*/  ISETP.LE.U32.AND P0, PT, R250, UR48, PT ;  /* 0x00000030fa007c0c */ /* 0x000fe4000bf03070 */
[----:B------:R-:W-:Y:S05]  /*39a0*/  LOP3.LUT R251, R251, 0xff, RZ, 0xc0, !PT ;  /* 0x000000fffbfb7812 */ /* 0x000fea00078ec0ff */
[----:B------:R-:W3:Y:S01]  /*39b0*/  MUFU.EX2 R237, R237 ;  /* 0x000000ed00ed7308 */ /* 0x000ee20000000800 */
[----:B-1----:R-:W-:Y:S01]  /*39c0*/  @!P5 FADD.FTZ R235, -R235, -RZ ;  /* 0x800000ffebebd221 */ /* 0x002fe20000010100 */
[----:B------:R-:W-:Y:S02]  /*39d0*/  ISETP.LE.U32.AND P5, PT, R44, UR48, PT ;  /* 0x000000302c007c0c */ /* 0x000fe4000bfa3070 */
[----:B------:R-:W-:Y:S06]  /*39e0*/  LOP3.LUT R44, R252, 0xff, RZ, 0xc0, !PT ;  /* 0x000000fffc2c7812 */ /* 0x000fec00078ec0ff */
[----:B------:R1:W-:Y:S01]  /*39f0*/  MUFU.EX2 R249, R30 ;  /* 0x0000001e00f97308 */ /* 0x0003e20000000800 */
[----:B------:R-:W-:Y:S01]  /*3a00*/  @!P3 FADD.FTZ R236, -R236, -RZ ;  /* 0x800000ffececb221 */ /* 0x000fe20000010100 */
[----:B------:R-:W-:Y:S04]  /*3a10*/  ISETP.LE.U32.AND P3, PT, R251, UR48, PT ;  /* 0x00000030fb007c0c */ /* 0x000fe8000bf63070 */
[----:B------:R-:W-:Y:S01]  /*3a20*/  F2FP.RELU.F16.F32.PACK_AB R50, R236, R235 ;  /* 0x000000ebec32723e */ /* 0x000fe200000008ff */
[----:B------:R-:W-:Y:S03]  /*3a30*/  @!P5 FADD.FTZ R238, -R238, -RZ ;  /* 0x800000ffeeeed221 */ /* 0x000fe60000010100 */
[----:B------:R-:W4:Y:S01]  /*3a40*/  MUFU.EX2 R240, R240 ;  /* 0x000000f000f07308 */ /* 0x000f220000000800 */
[----:B---3--:R-:W-:Y:S01]  /*3a50*/  @!P2 FADD.FTZ R237, -R237, -RZ ;  /* 0x800000ffededa221 */ /* 0x008fe20000010100 */
[----:B------:R-:W-:Y:S02]  /*3a60*/  ISETP.LE.U32.AND P2, PT, R44, UR48, PT ;  /* 0x000000302c007c0c */ /* 0x000fe4000bf43070 */
[----:B------:R-:W-:Y:S01]  /*3a70*/  LOP3.LUT R44, R252, 0xffff, RZ, 0xc0, !PT ;  /* 0x0000fffffc2c7812 */ /* 0x000fe200078ec0ff */
[----:B------:R-:W-:Y:S03]  /*3a80*/  @!P3 FADD.FTZ R239, -R239, -RZ ;  /* 0x800000ffefefb221 */ /* 0x000fe60000010100 */
[----:B------:R-:W-:Y:S02]  /*3a90*/  SHF.R.U32.HI R44, RZ, 0x8, R44 ;  /* 0x00000008ff2c7819 */ /* 0x000fe4000001162c */
[----:B------:R3:W-:Y:S01]  /*3aa0*/  MUFU.EX2 R250, R45 ;  /* 0x0000002d00fa7308 */ /* 0x0007e20000000800 */
[----:B-1----:R-:W-:Y:S01]  /*3ab0*/  FFMA.FTZ R30, R46, UR47, -R6 ;  /* 0x0000002f2e1e7c23 */ /* 0x002fe20008010806 */
[--C-:B------:R-:W-:Y:S01]  /*3ac0*/  SHF.R.U32.HI R46, RZ, 0x10, R252.reuse ;  /* 0x00000010ff2e7819 */ /* 0x100fe200000116fc */
[-C--:B--2---:R-:W-:Y:S03]  /*3ad0*/  HMMA.16816.F32 R52, R124, R40.reuse, R52 ;  /* 0x000000287c34723c */ /* 0x084fe60000001834 */
[----:B------:R-:W-:Y:S01]  /*3ae0*/  LOP3.LUT R46, R46, 0xff, RZ, 0xc0, !PT ;  /* 0x000000ff2e2e7812 */ /* 0x000fe200078ec0ff */
[----:B------:R-:W-:Y:S01]  /*3af0*/  @!P2 FADD.FTZ R241, -R241, -RZ ;  /* 0x800000fff1f1a221 */ /* 0x000fe20000010100 */
[----:B------:R-:W-:Y:S02]  /*3b00*/  LOP3.LUT R44, R44, 0xffff, RZ, 0xc0, !PT ;  /* 0x0000ffff2c2c7812 */ /* 0x000fe400078ec0ff */
[----:B------:R-:W1:Y:S01]  /*3b10*/  MUFU.EX2 R242, R37 ;  /* 0x0000002500f27308 */ /* 0x000e620000000800 */
[----:B------:R-:W-:Y:S03]  /*3b20*/  ISETP.LE.U32.AND P3, PT, R46, UR48, PT ;  /* 0x000000302e007c0c */ /* 0x000fe6000bf63070 */
[----:B----4-:R-:W-:Y:S01]  /*3b30*/  @!P0 FADD.FTZ R240, -R240, -RZ ;  /* 0x800000fff0f08221 */ /* 0x010fe20000010100 */
[----:B------:R-:W-:Y:S01]  /*3b40*/  ISETP.LE.U32.AND P0, PT, R44, UR48, PT ;  /* 0x000000302c007c0c */ /* 0x000fe2000bf03070 */
[C---:B------:R-:W-:Y:S04]  /*3b50*/  HMMA.16816.F32 R56, R104.reuse, R40, R56 ;  /* 0x000000286838723c */ /* 0x040fe80000001838 */
[----:B---3--:R-:W-:Y:S01]  /*3b60*/  SHF.R.U32.HI R45, RZ, 0x18, R252 ;  /* 0x00000018ff2d7819 */ /* 0x008fe200000116fc */
[----:B------:R-:W2:Y:S01]  /*3b70*/  MUFU.EX2 R244, R244 ;  /* 0x000000f400f47308 */ /* 0x000ea20000000800 */
[----:B------:R-:W-:Y:S01]  /*3b80*/  LOP3.LUT R44, R27, 0xffff, RZ, 0xc0, !PT ;  /* 0x0000ffff1b2c7812 */ /* 0x000fe200078ec0ff */
[-C--:B------:R-:W-:Y:S03]  /*3b90*/  HMMA.16816.F32 R60, R104, R42.reuse, R60 ;  /* 0x0000002a683c723c */ /* 0x080fe6000000183c */
[----:B------:R-:W-:Y:S01]  /*3ba0*/  ISETP.LE.U32.AND P5, PT, R45, UR48, PT ;  /* 0x000000302d007c0c */ /* 0x000fe2000bfa3070 */
[----:B------:R-:W-:Y:S01]  /*3bb0*/  @!P3 FADD.FTZ R243, -R243, -RZ ;  /* 0x800000fff3f3b221 */ /* 0x000fe20000010100 */
[----:B------:R-:W-:Y:S01]  /*3bc0*/  LOP3.LUT R46, R27, 0xff, RZ, 0xc0, !PT ;  /* 0x000000ff1b2e7812 */ /* 0x000fe200078ec0ff */
[----:B------:R-:W-:Y:S02]  /*3bd0*/  HMMA.16816.F32 R64, R124, R42, R64 ;  /* 0x0000002a7c40723c */ /* 0x000fe40000001840 */
[----:B------:R3:W-:Y:S02]  /*3be0*/  MUFU.EX2 R252, R47 ;  /* 0x0000002f00fc7308 */ /* 0x0007e40000000800 */
[----:B------:R-:W-:Y:S01]  /*3bf0*/  ISETP.LE.U32.AND P2, PT, R46, UR48, PT ;  /* 0x000000302e007c0c */ /* 0x000fe2000bf43070 */
[----:B-1----:R-:W-:Y:S01]  /*3c00*/  @!P0 FADD.FTZ R242, -R242, -RZ ;  /* 0x800000fff2f28221 */ /* 0x002fe20000010100 */
[----:B------:R-:W-:Y:S01]  /*3c10*/  SHF.R.U32.HI R45, RZ, 0x10, R27 ;  /* 0x00000010ff2d7819 */ /* 0x000fe2000001161b */
[----:B------:R-:W-:Y:S01]  /*3c20*/  FFMA.FTZ R52, R52, UR47, -R117 ;  /* 0x0000002f34347c23 */ /* 0x000fe20008010875 */
[----:B------:R-:W-:Y:S04]  /*3c30*/  LOP3.LUT R43, R7, 0xffff, RZ, 0xc0, !PT ;  /* 0x0000ffff072b7812 */ /* 0x000fe800078ec0ff */
[----:B------:R-:W1:Y:S01]  /*3c40*/  MUFU.EX2 R245, R35 ;  /* 0x0000002300f57308 */ /* 0x000e620000000800 */
[----:B------:R-:W-:Y:S01]  /*3c50*/  SHF.R.U32.HI R44, RZ, 0x8, R44 ;  /* 0x00000008ff2c7819 */ /* 0x000fe2000001162c */
[----:B--2---:R-:W-:Y:S01]  /*3c60*/  @!P5 FADD.FTZ R244, -R244, -RZ ;  /* 0x800000fff4f4d221 */ /* 0x004fe20000010100 */
[----:B------:R-:W-:Y:S01]  /*3c70*/  F2FP.RELU.F16.F32.PACK_AB R46, R218, R217 ;  /* 0x000000d9da2e723e */ /* 0x000fe200000008ff */
[----:B------:R-:W-:Y:S01]  /*3c80*/  FFMA.FTZ R55, R55, UR47, -R176 ;  /* 0x0000002f37377c23 */ /* 0x000fe200080108b0 */
[----:B------:R-:W-:Y:S01]  /*3c90*/  LOP3.LUT R45, R45, 0xff, RZ, 0xc0, !PT ;  /* 0x000000ff2d2d7812 */ /* 0x000fe200078ec0ff */
[--C-:B------:R-:W-:Y:S01]  /*3ca0*/  FFMA.FTZ R56, R56, UR47, -R5.reuse ;  /* 0x0000002f38387c23 */ /* 0x100fe20008010805 */
[----:B------:R-:W-:Y:S01]  /*3cb0*/  LOP3.LUT R44, R44, 0xffff, RZ, 0xc0, !PT ;  /* 0x0000ffff2c2c7812 */ /* 0x000fe200078ec0ff */
[----:B------:R-:W-:Y:S01]  /*3cc0*/  FFMA.FTZ R60, R60, UR47, -R5 ;  /* 0x0000002f3c3c7c23 */ /* 0x000fe20008010805 */
[----:B---3--:R-:W-:Y:S01]  /*3cd0*/  F2FP.RELU.F16.F32.PACK_AB R47, R213, R212 ;  /* 0x000000d4d52f723e */ /* 0x008fe200000008ff */
[----:B------:R-:W-:Y:S01]  /*3ce0*/  FFMA.FTZ R62, R62, UR47, -R6 ;  /* 0x0000002f3e3e7c23 */ /* 0x000fe20008010806 */
[----:B------:R-:W-:Y:S01]  /*3cf0*/  ISETP.LE.U32.AND P3, PT, R45, UR48, PT ;  /* 0x000000302d007c0c */ /* 0x000fe2000bf63070 */
[----:B------:R-:W-:Y:S01]  /*3d00*/  MUFU.EX2 R120, R60 ;  /* 0x0000003c00787308 */ /* 0x000fe20000000800 */
[----:B------:R-:W-:Y:S01]  /*3d10*/  ISETP.LE.U32.AND P0, PT, R44, UR48, PT ;  /* 0x000000302c007c0c */ /* 0x000fe2000bf03070 */
[----:B------:R-:W-:Y:S01]  /*3d20*/  FFMA.FTZ R64, R64, UR47, -R117 ;  /* 0x0000002f40407c23 */ /* 0x000fe20008010875 */
[----:B------:R-:W-:Y:S01]  /*3d30*/  SHF.R.U32.HI R45, RZ, 0x18, R27 ;  /* 0x00000018ff2d7819 */ /* 0x000fe2000001161b */
[--C-:B------:R-:W-:Y:S01]  /*3d40*/  FFMA.FTZ R66, R66, UR47, -R176.reuse ;  /* 0x0000002f42427c23 */ /* 0x100fe200080108b0 */
[----:B------:R-:W-:Y:S01]  /*3d50*/  SHF.R.U32.HI R44, RZ, 0x8, R29 ;  /* 0x00000008ff2c7819 */ /* 0x000fe2000001161d */
[----:B-1----:R-:W-:Y:S01]  /*3d60*/  @!P2 FADD.FTZ R245, -R245, -RZ ;  /* 0x800000fff5f5a221 */ /* 0x002fe20000010100 */
[----:B------:R-:W-:Y:S03]  /*3d70*/  ISETP.LE.U32.AND P5, PT, R45, UR48, PT ;  /* 0x000000302d007c0c */ /* 0x000fe6000bfa3070 */
[----:B------:R-:W1:Y:S01]  /*3d80*/  MUFU.EX2 R248, R31 ;  /* 0x0000001f00f87308 */ /* 0x000e620000000800 */
[----:B------:R-:W-:Y:S01]  /*3d90*/  ISETP.LE.U32.AND P2, PT, R26, UR48, PT ;  /* 0x000000301a007c0c */ /* 0x000fe2000bf43070 */
[--C-:B------:R-:W-:Y:S01]  /*3da0*/  FFMA.FTZ R53, R53, UR47, -R117.reuse ;  /* 0x0000002f35357c23 */ /* 0x100fe20008010875 */
[----:B------:R-:W-:Y:S01]  /*3db0*/  LOP3.LUT R44, R44, 0xffff, RZ, 0xc0, !PT ;  /* 0x0000ffff2c2c7812 */ /* 0x000fe200078ec0ff */
[----:B------:R-:W-:Y:S01]  /*3dc0*/  FFMA.FTZ R117, R65, UR47, -R117 ;  /* 0x0000002f41757c23 */ /* 0x000fe20008010875 */
[----:B------:R-:W-:Y:S01]  /*3dd0*/  LOP3.LUT R40, R25, 0xff, RZ, 0xc0, !PT ;  /* 0x000000ff19287812 */ /* 0x000fe200078ec0ff */
[----:B------:R-:W-:Y:S01]  /*3de0*/  @!P0 FADD.FTZ R246, -R246, -RZ ;  /* 0x800000fff6f68221 */ /* 0x000fe20000010100 */
[----:B------:R-:W-:Y:S03]  /*3df0*/  ISETP.LE.U32.AND P0, PT, R44, UR48, PT ;  /* 0x000000302c007c0c */ /* 0x000fe6000bf03070 */
[----:B------:R-:W2:Y:S01]  /*3e00*/  MUFU.EX2 R251, R30 ;  /* 0x0000001e00fb7308 */ /* 0x000ea20000000800 */
[----:B------:R-:W-:Y:S01]  /*3e10*/  SHF.R.U32.HI R41, RZ, 0x8, R21 ;  /* 0x00000008ff297819 */ /* 0x000fe20000011615 */
[----:B------:R-:W-:Y:S01]  /*3e20*/  @!P3 FADD.FTZ R247, -R247, -RZ ;  /* 0x800000fff7f7b221 */ /* 0x000fe20000010100 */
[----:B------:R-:W-:Y:S01]  /*3e30*/  F2FP.RELU.F16.F32.PACK_AB R45, R216, R215 ;  /* 0x000000d7d82d723e */ /* 0x000fe200000008ff */
[--C-:B------:R-:W-:Y:S01]  /*3e40*/  FFMA.FTZ R54, R54, UR47, -R176.reuse ;  /* 0x0000002f36367c23 */ /* 0x100fe200080108b0 */
[----:B------:R-:W-:Y:S01]  /*3e50*/  ISETP.LE.U32.AND P3, PT, R22, UR48, PT ;  /* 0x0000003016007c0c */ /* 0x000fe2000bf63070 */
[----:B------:R-:W-:Y:S01]  /*3e60*/  @!P2 FADD.FTZ R249, -R249, -RZ ;  /* 0x800000fff9f9a221 */ /* 0x000fe20000010100 */
[----:B------:R-:W-:Y:S03]  /*3e70*/  F2FP.RELU.F16.F32.PACK_AB R44, R220, R219 ;  /* 0x000000dbdc2c723e */ /* 0x000fe600000008ff */
[----:B------:R-:W3:Y:S01]  /*3e80*/  MUFU.EX2 R129, R64 ;  /* 0x0000004000817308 */ /* 0x000ee20000000800 */
[----:B------:R-:W-:Y:S01]  /*3e90*/  ISETP.LE.U32.AND P2, PT, R23, UR48, PT ;  /* 0x0000003017007c0c */ /* 0x000fe2000bf43070 */
[----:B-1----:R-:W-:Y:S01]  /*3ea0*/  @!P5 FADD.FTZ R248, -R248, -RZ ;  /* 0x800000fff8f8d221 */ /* 0x002fe20000010100 */
[----:B------:R-:W-:Y:S01]  /*3eb0*/  ISETP.LE.U32.AND P5, PT, R40, UR48, PT ;  /* 0x0000003028007c0c */ /* 0x000fe2000bfa3070 */
[----:B------:R-:W-:Y:S01]  /*3ec0*/  FFMA.FTZ R176, R67, UR47, -R176 ;  /* 0x0000002f43b07c23 */ /* 0x000fe200080108b0 */
[----:B------:R-:W-:Y:S01]  /*3ed0*/  LOP3.LUT R40, R19, 0xff, RZ, 0xc0, !PT ;  /* 0x000000ff13287812 */ /* 0x000fe200078ec0ff */
[----:B------:R-:W-:Y:S01]  /*3ee0*/  @!P0 FADD.FTZ R250, -R250, -RZ ;  /* 0x800000fffafa8221 */ /* 0x000fe20000010100 */
[----:B------:R-:W-:Y:S03]  /*3ef0*/  LOP3.LUT R41, R41, 0xffff, RZ, 0xc0, !PT ;  /* 0x0000ffff29297812 */ /* 0x000fe600078ec0ff */
[----:B------:R1:W4:Y:S01]  /*3f00*/  MUFU.EX2 R118, R48 ;  /* 0x0000003000767308 */ /* 0x0003220000000800 */
[----:B------:R-:W-:Y:S01]  /*3f10*/  ISETP.LE.U32.AND P0, PT, R40, UR48, PT ;  /* 0x0000003028007c0c */ /* 0x000fe2000bf03070 */
[--C-:B------:R-:W-:Y:S01]  /*3f20*/  FFMA.FTZ R57, R57, UR47, -R5.reuse ;  /* 0x0000002f39397c23 */ /* 0x100fe20008010805 */
[----:B------:R-:W-:Y:S01]  /*3f30*/  LOP3.LUT R40, R11, 0xffff, RZ, 0xc0, !PT ;  /* 0x0000ffff0b287812 */ /* 0x000fe200078ec0ff */
[----:B------:R-:W-:Y:S01]  /*3f40*/  FFMA.FTZ R5, R61, UR47, -R5 ;  /* 0x0000002f3d057c23 */ /* 0x000fe20008010805 */
[----:B------:R-:W-:Y:S01]  /*3f50*/  SHF.R.U32.HI R42, RZ, 0x10, R7 ;  /* 0x00000010ff2a7819 */ /* 0x000fe20000011607 */
[----:B------:R-:W-:Y:S01]  /*3f60*/  @!P2 FADD.FTZ R252, -R252, -RZ ;  /* 0x800000fffcfca221 */ /* 0x000fe20000010100 */
[----:B------:R-:W-:Y:S03]  /*3f70*/  ISETP.LE.U32.AND P2, PT, R18, UR48, PT ;  /* 0x0000003012007c0c */ /* 0x000fe6000bf43070 */
[----:B------:R-:W4:Y:S01]  /*3f80*/  MUFU.EX2 R123, R52 ;  /* 0x00000034007b7308 */ /* 0x000f220000000800 */
[----:B------:R-:W-:Y:S01]  /*3f90*/  SHF.R.U32.HI R40, RZ, 0x8, R40 ;  /* 0x00000008ff287819 */ /* 0x000fe20000011628 */
[----:B--2---:R-:W-:Y:S01]  /*3fa0*/  @!P5 FADD.FTZ R251, -R251, -RZ ;  /* 0x800000fffbfbd221 */ /* 0x004fe20000010100 */
[----:B------:R-:W-:Y:S01]  /*3fb0*/  LOP3.LUT R42, R42, 0xff, RZ, 0xc0, !PT ;  /* 0x000000ff2a2a7812 */ /* 0x000fe200078ec0ff */
[----:B---3--:R-:W-:Y:S01]  /*3fc0*/  @!P1 FADD.FTZ R129, -R129, -RZ ;  /* 0x800000ff81819221 */ /* 0x008fe20000010100 */
[----:B------:R-:W-:Y:S01]  /*3fd0*/  ISETP.LE.U32.AND P5, PT, R41, UR48, PT ;  /* 0x0000003029007c0c */ /* 0x000fe2000bfa3070 */
[----:B------:R-:W-:Y:S01]  /*3fe0*/  @!P0 FADD.FTZ R121, -R121, -RZ ;  /* 0x800000ff79798221 */ /* 0x000fe20000010100 */
[--C-:B------:R-:W-:Y:S03]  /*3ff0*/  SHF.R.U32.HI R41, RZ, 0x10, R11.reuse ;  /* 0x00000010ff297819 */ /* 0x100fe6000001160b */
[----:B------:R-:W2:Y:S01]  /*4000*/  MUFU.EX2 R122, R51 ;  /* 0x00000033007a7308 */ /* 0x000ea20000000800 */
[----:B-1----:R-:W-:Y:S01]  /*4010*/  F2FP.RELU.F16.F32.PACK_AB R48, R244, R243 ;  /* 0x000000f3f430723e */ /* 0x002fe200000008ff */
[----:B----4-:R-:W-:Y:S01]  /*4020*/  @!P3 FADD.FTZ R118, -R118, -RZ ;  /* 0x800000ff7676b221 */ /* 0x010fe20000010100 */
[----:B------:R-:W-:Y:S01]  /*4030*/  LOP3.LUT R40, R40, 0xffff, RZ, 0xc0, !PT ;  /* 0x0000ffff28287812 */ /* 0x000fe200078ec0ff */
[--C-:B------:R-:W-:Y:S01]  /*4040*/  FFMA.FTZ R58, R58, UR47, -R6.reuse ;  /* 0x0000002f3a3a7c23 */ /* 0x100fe20008010806 */
[----:B------:R-:W-:Y:S01]  /*4050*/  LOP3.LUT R41, R41, 0xff, RZ, 0xc0, !PT ;  /* 0x000000ff29297812 */ /* 0x000fe200078ec0ff */
[--C-:B------:R-:W-:Y:S01]  /*4060*/  FFMA.FTZ R59, R59, UR47, -R6.reuse ;  /* 0x0000002f3b3b7c23 */ /* 0x100fe20008010806 */
[----:B------:R-:W-:Y:S03]  /*4070*/  ISETP.LE.U32.AND P3, PT, R40, UR48, PT ;  /* 0x0000003028007c0c */ /* 0x000fe6000bf63070 */
[----:B------:R-:W1:Y:S01]  /*4080*/  MUFU.EX2 R126, R55 ;  /* 0x00000037007e7308 */ /* 0x000e620000000800 */
[----:B------:R-:W-:Y:S01]  /*4090*/  SHF.R.U32.HI R40, RZ, 0x18, R11 ;  /* 0x00000018ff287819 */ /* 0x000fe2000001160b */
[----:B------:R-:W-:Y:S01]  /*40a0*/  @!P5 FADD.FTZ R119, -R119, -RZ ;  /* 0x800000ff7777d221 */ /* 0x000fe20000010100 */
[----:B------:R-:W-:Y:S01]  /*40b0*/  ISETP.LE.U32.AND P0, PT, R41, UR48, PT ;  /* 0x0000003029007c0c */ /* 0x000fe2000bf03070 */
[----:B------:R-:W-:Y:S01]  /*40c0*/  @!P4 FADD.FTZ R123, -R123, -RZ ;  /* 0x800000ff7b7bc221 */ /* 0x000fe20000010100 */
[----:B------:R-:W-:Y:S01]  /*40d0*/  LOP3.LUT R41, R7, 0xff, RZ, 0xc0, !PT ;  /* 0x000000ff07297812 */ /* 0x000fe200078ec0ff */
[----:B------:R-:W-:Y:S01]  /*40e0*/  FFMA.FTZ R6, R63, UR47, -R6 ;  /* 0x0000002f3f067c23 */ /* 0x000fe20008010806 */
[----:B------:R-:W-:Y:S03]  /*40f0*/  ISETP.LE.U32.AND P5, PT, R40, UR48, PT ;  /* 0x0000003028007c0c */ /* 0x000fe6000bfa3070 */
[----:B------:R-:W3:Y:S01]  /*4100*/  MUFU.EX2 R127, R56 ;  /* 0x00000038007f7308 */ /* 0x000ee20000000800 */
[----:B------:R-:W-:Y:S01]  /*4110*/  ISETP.LE.U32.AND P4, PT, R41, UR48, PT ;  /* 0x0000003029007c0c */ /* 0x000fe2000bf83070 */
[----:B--2---:R-:W-:Y:S01]  /*4120*/  @!P2 FADD.FTZ R122, -R122, -RZ ;  /* 0x800000ff7a7aa221 */ /* 0x004fe20000010100 */
[----:B------:R-:W-:Y:S02]  /*4130*/  LOP3.LUT R40, R10, 0xff, RZ, 0xc0, !PT ;  /* 0x000000ff0a287812 */ /* 0x000fe400078ec0ff */
[----:B------:R-:W-:Y:S02]  /*4140*/  SHF.R.U32.HI R41, RZ, 0x18, R7 ;  /* 0x00000018ff297819 */ /* 0x000fe40000011607 */
[----:B------:R-:W-:Y:S03]  /*4150*/  ISETP.LE.U32.AND P2, PT, R40, UR48, PT ;  /* 0x0000003028007c0c */ /* 0x000fe6000bf43070 */
[----:B------:R-:W2:Y:S01]  /*4160*/  MUFU.EX2 R131, R117 ;  /* 0x0000007500837308 */ /* 0x000ea20000000800 */
[----:B------:R-:W-:Y:S02]  /*4170*/  SHF.R.U32.HI R40, RZ, 0x8, R9 ;  /* 0x00000008ff287819 */ /* 0x000fe40000011609 */
[----:B------:R-:W-:Y:S01]  /*4180*/  F2FP.RELU.F16.F32.PACK_AB R49, R119, R118 ;  /* 0x000000767731723e */ /* 0x000fe200000008ff */
[----:B-1----:R-:W-:Y:S01]  /*4190*/  @!P5 FADD.FTZ R126, -R126, -RZ ;  /* 0x800000ff7e7ed221 */ /* 0x002fe20000010100 */
[----:B------:R-:W-:Y:S05]  /*41a0*/  LOP3.LUT R40, R40, 0xffff, RZ, 0xc0, !PT ;  /* 0x0000ffff28287812 */ /* 0x000fea00078ec0ff */
[----:B------:R-:W1:Y:S01]  /*41b0*/  MUFU.EX2 R117, R66 ;  /* 0x0000004200757308 */ /* 0x000e620000000800 */
[----:B---3--:R-:W-:Y:S01]  /*41c0*/  @!P4 FADD.FTZ R127, -R127, -RZ ;  /* 0x800000ff7f7fc221 */ /* 0x008fe20000010100 */
[----:B------:R-:W-:Y:S02]  /*41d0*/  ISETP.LE.U32.AND P5, PT, R40, UR48, PT ;  /* 0x0000003028007c0c */ /* 0x000fe4000bfa3070 */
[----:B------:R-:W-:Y:S02]  /*41e0*/  ISETP.LE.U32.AND P4, PT, R41, UR48, PT ;  /* 0x0000003029007c0c */ /* 0x000fe4000bf83070 */
[----:B------:R-:W-:Y:S02]  /*41f0*/  SHF.R.U32.HI R41, RZ, 0x8, R13 ;  /* 0x00000008ff297819 */ /* 0x000fe4000001160d */
[----:B------:R-:W-:Y:S02]  /*4200*/  LOP3.LUT R40, R14, 0xff, RZ, 0xc0, !PT ;  /* 0x000000ff0e287812 */ /* 0x000fe400078ec0ff */
[----:B------:R-:W3:Y:S01]  /*4210*/  MUFU.EX2 R176, R176 ;  /* 0x000000b000b07308 */ /* 0x000ee20000000800 */
[----:B------:R-:W-:Y:S02]  /*4220*/  LOP3.LUT R41, R41, 0xffff, RZ, 0xc0, !PT ;  /* 0x0000ffff29297812 */ /* 0x000fe400078ec0ff */
[----:B------:R-:W-:Y:S02]  /*4230*/  ISETP.LE.U32.AND P1, PT, R40, UR48, PT ;  /* 0x0000003028007c0c */ /* 0x000fe4000bf23070 */
[----:B------:R-:W-:Y:S01]  /*4240*/  SHF.R.U32.HI R40, RZ, 0x8, R43 ;  /* 0x00000008ff287819 */ /* 0x000fe2000001162b */
[----:B--2---:R-:W-:Y:S01]  /*4250*/  @!P5 FADD.FTZ R131, -R131, -RZ ;  /* 0x800000ff8383d221 */ /* 0x004fe20000010100 */
[----:B------:R-:W-:Y:S01]  /*4260*/  F2FP.RELU.F16.F32.PACK_AB R43, R214, R199 ;  /* 0x000000c7d62b723e */ /* 0x000fe200000008ff */
[----:B-1----:R-:W-:Y:S01]  /*4270*/  @!P2 FADD.FTZ R117, -R117, -RZ ;  /* 0x800000ff7575a221 */ /* 0x002fe20000010100 */
[----:B------:R-:W-:Y:S01]  /*4280*/  ISETP.LE.U32.AND P2, PT, R41, UR48, PT ;  /* 0x0000003029007c0c */ /* 0x000fe2000bf43070 */
[----:B------:R-:W1:Y:S01]  /*4290*/  MUFU.EX2 R130, R53 ;  /* 0x0000003500827308 */ /* 0x000e620000000800 */
[----:B------:R-:W-:Y:S01]  /*42a0*/  F2FP.RELU.F16.F32.PACK_AB R41, R210, R211 ;  /* 0x000000d3d229723e */ /* 0x000fe200000008ff */
[----:B------:R2:W-:Y:S01]  /*42b0*/  STS [R180+0x10000], R43 ;  /* 0x0100002bb4007388 */ /* 0x0005e20000000800 */
[----:B------:R-:W-:Y:S02]  /*42c0*/  ISETP.LE.U32.AND P5, PT, R42, UR48, PT ;  /* 0x000000302a007c0c */ /* 0x000fe4000bfa3070 */
[----:B------:R-:W-:Y:S01]  /*42d0*/  F2FP.RELU.F16.F32.PACK_AB R42, R226, R221 ;  /* 0x000000dde22a723e */ /* 0x000fe200000008ff */
[----:B------:R4:W-:Y:S01]  /*42e0*/  STS [R180+0x10400], R41 ;  /* 0x01040029b4007388 */ /* 0x0009e20000000800 */
[----:B------:R-:W-:Y:S01]  /*42f0*/  LOP3.LUT R40, R40, 0xffff, RZ, 0xc0, !PT ;  /* 0x0000ffff28287812 */ /* 0x000fe200078ec0ff */
[----:B---3--:R-:W-:Y:S02]  /*4300*/  @!P6 FADD.FTZ R176, -R176, -RZ ;  /* 0x800000ffb0b0e221 */ /* 0x008fe40000010100 */
[----:B------:R-:W3:Y:S01]  /*4310*/  MUFU.EX2 R125, R54 ;  /* 0x00000036007d7308 */ /* 0x000ee20000000800 */
[----:B------:R4:W-:Y:S01]  /*4320*/  STS [R183+0x10000], R42 ;  /* 0x0100002ab7007388 */ /* 0x0009e20000000800 */
[----:B------:R-:W-:Y:S02]  /*4330*/  ISETP.LE.U32.AND P6, PT, R40, UR48, PT ;  /* 0x0000003028007c0c */ /* 0x000fe4000bfc3070 */
[----:B------:R-:W-:Y:S01]  /*4340*/  F2FP.RELU.F16.F32.PACK_AB R40, R222, R223 ;  /* 0x000000dfde28723e */ /* 0x000fe200000008ff */
[----:B-1----:R-:W-:Y:S04]  /*4350*/  @!P3 FADD.FTZ R130, -R130, -RZ ;  /* 0x800000ff8282b221 */ /* 0x002fe80000010100 */
[----:B------:R1:W-:Y:S01]  /*4360*/  STS [R183+0x10400], R40 ;  /* 0x01040028b7007388 */ /* 0x0003e20000000800 */
[----:B------:R-:W4:Y:S01]  /*4370*/  MUFU.EX2 R114, R57 ;  /* 0x0000003900727308 */ /* 0x000f220000000800 */
[----:B------:R-:W-:Y:S02]  /*4380*/  ISETP.LE.U32.AND P3, PT, R17, UR48, PT ;  /* 0x0000003011007c0c */ /* 0x000fe4000bf63070 */
[----:B------:R1:W-:Y:S04]  /*4390*/  STS [R180+0x12000], R47 ;  /* 0x0120002fb4007388 */ /* 0x0003e80000000800 */
[----:B------:R1:W-:Y:S01]  /*43a0*/  STS [R180+0x12400], R45 ;  /* 0x0124002db4007388 */ /* 0x0003e20000000800 */
[----:B--2---:R-:W-:Y:S01]  /*43b0*/  F2FP.RELU.F16.F32.PACK_AB R43, R225, R224 ;  /* 0x000000e0e12b723e */ /* 0x004fe200000008ff */
[----:B---3--:R-:W-:Y:S01]  /*43c0*/  @!P0 FADD.FTZ R125, -R125, -RZ ;  /* 0x800000ff7d7d8221 */ /* 0x008fe20000010100 */
[----:B------:R-:W2:Y:S01]  /*43d0*/  MUFU.EX2 R113, R58 ;  /* 0x0000003a00717308 */ /* 0x000ea20000000800 */
[----:B------:R3:W-:Y:S01]  /*43e0*/  STS [R183+0x12000], R46 ;  /* 0x0120002eb7007388 */ /* 0x0007e20000000800 */
[----:B----4-:R-:W-:Y:S02]  /*43f0*/  F2FP.RELU.F16.F32.PACK_AB R41, R227, R228 ;  /* 0x000000e4e329723e */ /* 0x010fe400000008ff */
[----:B------:R-:W-:Y:S01]  /*4400*/  ISETP.LE.U32.AND P0, PT, R15, UR48, PT ;  /* 0x000000300f007c0c */ /* 0x000fe2000bf03070 */
[----:B------:R4:W-:Y:S01]  /*4410*/  STS [R183+0x12400], R44 ;  /* 0x0124002cb7007388 */ /* 0x0009e20000000800 */
[----:B------:R-:W-:Y:S01]  /*4420*/  F2FP.RELU.F16.F32.PACK_AB R42, R238, R237 ;  /* 0x000000edee2a723e */ /* 0x000fe200000008ff */
[----:B------:R-:W-:Y:S03]  /*4430*/  @!P6 FADD.FTZ R114, -R114, -RZ ;  /* 0x800000ff7272e221 */ /* 0x000fe60000010100 */
[----:B------:R-:W3:Y:S01]  /*4440*/  MUFU.EX2 R115, R59 ;  /* 0x0000003b00737308 */ /* 0x000ee20000000800 */
[----:B------:R4:W-:Y:S01]  /*4450*/  STS [R182+0x10000], R43 ;  /* 0x0100002bb6007388 */ /* 0x0009e20000000800 */
[----:B------:R-:W-:Y:S01]  /*4460*/  @!P3 FADD.FTZ R120, -R120, -RZ ;  /* 0x800000ff7878b221 */ /* 0x000fe20000010100 */
[----:B------:R-:W-:Y:S02]  /*4470*/  FSETP.GE.FTZ.AND P3, PT, R221, RZ, PT ;  /* 0x000000ffdd00720b */ /* 0x000fe40003f76000 */
[----:B------:R4:W-:Y:S01]  /*4480*/  STS [R182+0x10400], R41 ;  /* 0x01040029b6007388 */ /* 0x0009e20000000800 */
[----:B-1----:R-:W-:Y:S04]  /*4490*/  F2FP.RELU.F16.F32.PACK_AB R40, R240, R239 ;  /* 0x000000eff028723e */ /* 0x002fe800000008ff */
[----:B------:R-:W1:Y:S01]  /*44a0*/  MUFU.EX2 R109, R62 ;  /* 0x0000003e006d7308 */ /* 0x000e620000000800 */
[----:B------:R1:W-:Y:S01]  /*44b0*/  STS [R189+0x10000], R42 ;  /* 0x0100002abd007388 */ /* 0x0003e20000000800 */
[----:B------:R-:W-:Y:S01]  /*44c0*/  F2FP.RELU.F16.F32.PACK_AB R47, R232, R231 ;  /* 0x000000e7e82f723e */ /* 0x000fe200000008ff */
[----:B--2---:R-:W-:Y:S02]  /*44d0*/  @!P5 FADD.FTZ R113, -R113, -RZ ;  /* 0x800000ff7171d221 */ /* 0x004fe40000010100 */
[----:B------:R2:W-:Y:S01]  /*44e0*/  STS [R189+0x10400], R40 ;  /* 0x01040028bd007388 */ /* 0x0005e20000000800 */
[----:B------:R-:W-:Y:S04]  /*44f0*/  F2FP.RELU.F16.F32.PACK_AB R45, R230, R229 ;  /* 0x000000e5e62d723e */ /* 0x000fe800000008ff */
[----:B------:R-:W2:Y:S01]  /*4500*/  MUFU.EX2 R124, R5 ;  /* 0x00000005007c7308 */ /* 0x000ea20000000800 */
[----:B------:R2:W-:Y:S01]  /*4510*/  STS [R182+0x12400], R47 ;  /* 0x0124002fb6007388 */ /* 0x0005e20000000800 */
[----:B---3--:R-:W-:Y:S01]  /*4520*/  F2FP.RELU.F16.F32.PACK_AB R46, R246, R245 ;  /* 0x000000f5f62e723e */ /* 0x008fe200000008ff */
[----:B------:R-:W-:Y:S01]  /*4530*/  @!P4 FADD.FTZ R115, -R115, -RZ ;  /* 0x800000ff7373c221 */ /* 0x000fe20000010100 */
[----:B------:R-:W-:Y:S01]  /*4540*/  FSETP.GE.FTZ.AND P4, PT, R214, RZ, PT ;  /* 0x000000ffd600720b */ /* 0x000fe20003f96000 */
[----:B------:R3:W-:Y:S01]  /*4550*/  STS [R182+0x12000], R45 ;  /* 0x0120002db6007388 */ /* 0x0007e20000000800 */
[----:B----4-:R-:W-:Y:S04]  /*4560*/  F2FP.RELU.F16.F32.PACK_AB R44, R234, R233 ;  /* 0x000000e9ea2c723e */ /* 0x010fe800000008ff */
[----:B------:R-:W4:Y:S01]  /*4570*/  MUFU.EX2 R128, R6 ;  /* 0x0000000600807308 */ /* 0x000f220000000800 */
[----:B------:R-:W-:Y:S01]  /*4580*/  STS [R189+0x12400], R50 ;  /* 0x01240032bd007388 */ /* 0x000fe20000000800 */
[----:B------:R-:W-:Y:S01]  /*4590*/  F2FP.RELU.F16.F32.PACK_AB R43, R252, R251 ;  /* 0x000000fbfc2b723e */ /* 0x000fe200000008ff */
[----:B-1----:R-:W-:Y:S01]  /*45a0*/  @!P1 FADD.FTZ R109, -R109, -RZ ;  /* 0x800000ff6d6d9221 */ /* 0x002fe20000010100 */
[----:B------:R-:W-:Y:S01]  /*45b0*/  FSETP.GE.FTZ.AND P1, PT, R224, RZ, PT ;  /* 0x000000ffe000720b */ /* 0x000fe20003f36000 */
[----:B------:R1:W-:Y:S01]  /*45c0*/  STS [R189+0x12000], R44 ;  /* 0x0120002cbd007388 */ /* 0x0003e20000000800 */
[----:B------:R-:W-:Y:S03]  /*45d0*/  F2FP.RELU.F16.F32.PACK_AB R41, R131, R129 ;  /* 0x000000818329723e */ /* 0x000fe600000008ff */
[----:B------:R-:W-:Y:S01]  /*45e0*/  STS [R181+0x10400], R48 ;  /* 0x01040030b5007388 */ /* 0x000fe20000000800 */
[----:B------:R-:W-:Y:S01]  /*45f0*/  F2FP.RELU.F16.F32.PACK_AB R42, R242, R241 ;  /* 0x000000f1f22a723e */ /* 0x000fe200000008ff */
[----:B--2---:R-:W-:Y:S01]  /*4600*/  @!P2 FADD.FTZ R124, -R124, -RZ ;  /* 0x800000ff7c7ca221 */ /* 0x004fe20000010100 */
[----:B------:R-:W-:Y:S02]  /*4610*/  FSETP.GE.FTZ.AND P2, PT, R226, RZ, PT ;  /* 0x000000ffe200720b */ /* 0x000fe40003f56000 */
[----:B------:R-:W-:Y:S01]  /*4620*/  F2FP.RELU.F16.F32.PACK_AB R40, R126, R125 ;  /* 0x0000007d7e28723e */ /* 0x000fe200000008ff */
[----:B------:R2:W-:Y:S01]  /*4630*/  STS [R181+0x10000], R42 ;  /* 0x0100002ab5007388 */ /* 0x0005e20000000800 */
[----:B----4-:R-:W-:Y:S01]  /*4640*/  @!P0 FADD.FTZ R128, -R128, -RZ ;  /* 0x800000ff80808221 */ /* 0x010fe20000010100 */
[----:B------:R-:W-:Y:S02]  /*4650*/  F2FP.RELU.F16.F32.PACK_AB R47, R122, R121 ;  /* 0x000000797a2f723e */ /* 0x000fe400000008ff */
[----:B------:R-:W-:Y:S01]  /*4660*/  STS [R186+0x10000], R49 ;  /* 0x01000031ba007388 */ /* 0x000fe20000000800 */
[----:B---3--:R-:W-:Y:S03]  /*4670*/  F2FP.RELU.F16.F32.PACK_AB R45, R250, R249 ;  /* 0x000000f9fa2d723e */ /* 0x008fe600000008ff */
[----:B------:R3:W-:Y:S04]  /*4680*/  STS [R186+0x10400], R47 ;  /* 0x0104002fba007388 */ /* 0x0007e80000000800 */
[----:B------:R-:W-:Y:S01]  /*4690*/  STS [R181+0x12000], R46 ;  /* 0x0120002eb5007388 */ /* 0x000fe20000000800 */
[----:B-1----:R-:W-:Y:S05]  /*46a0*/  F2FP.RELU.F16.F32.PACK_AB R44, R248, R247 ;  /* 0x000000f7f82c723e */ /* 0x002fea00000008ff */
[----:B------:R-:W-:Y:S04]  /*46b0*/  STS [R181+0x12400], R44 ;  /* 0x0124002cb5007388 */ /* 0x000fe80000000800 */
[----:B------:R1:W-:Y:S01]  /*46c0*/  STS [R186+0x12000], R45 ;  /* 0x0120002dba007388 */ /* 0x0003e20000000800 */
[----:B--2---:R-:W-:Y:S03]  /*46d0*/  F2FP.RELU.F16.F32.PACK_AB R42, R130, R123 ;  /* 0x0000007b822a723e */ /* 0x004fe600000008ff */
[----:B------:R2:W-:Y:S04]  /*46e0*/  STS [R186+0x12400], R43 ;  /* 0x0124002bba007388 */ /* 0x0005e80000000800 */
[----:B------:R4:W-:Y:S01]  /*46f0*/  STS [R185+0x10000], R42 ;  /* 0x0100002ab9007388 */ /* 0x0009e20000000800 */
[----:B---3--:R-:W-:Y:S03]  /*4700*/  F2FP.RELU.F16.F32.PACK_AB R47, R176, R117 ;  /* 0x00000075b02f723e */ /* 0x008fe600000008ff */
[----:B------:R3:W-:Y:S04]  /*4710*/  STS [R185+0x10400], R40 ;  /* 0x01040028b9007388 */ /* 0x0007e80000000800 */
[----:B------:R3:W-:Y:S04]  /*4720*/  STS [R184+0x10000], R41 ;  /* 0x01000029b8007388 */ /* 0x0007e80000000800 */
[----:B------:R-:W-:Y:S01]  /*4730*/  STS [R184+0x10400], R47 ;  /* 0x0104002fb8007388 */ /* 0x000fe20000000800 */
[----:B-1----:R-:W-:Y:S02]  /*4740*/  F2FP.RELU.F16.F32.PACK_AB R45, R124, R120 ;  /* 0x000000787c2d723e */ /* 0x002fe400000008ff */
[----:B--2---:R-:W-:Y:S02]  /*4750*/  F2FP.RELU.F16.F32.PACK_AB R43, R128, R109 ;  /* 0x0000006d802b723e */ /* 0x004fe400000008ff */
[----:B----4-:R-:W-:Y:S02]  /*4760*/  F2FP.RELU.F16.F32.PACK_AB R42, R114, R127 ;  /* 0x0000007f722a723e */ /* 0x010fe400000008ff */
[----:B---3--:R-:W-:Y:S03]  /*4770*/  F2FP.RELU.F16.F32.PACK_AB R40, R115, R113 ;  /* 0x000000717328723e */ /* 0x008fe600000008ff */
[----:B------:R-:W-:Y:S01]  /*4780*/  STS [R185+0x12000], R42 ;  /* 0x0120002ab9007388 */ /* 0x000fe20000000800 */
[----:B------:R-:W-:Y:S03]  /*4790*/  LEA R41, R175, UR5, 0x1 ;  /* 0x00000005af297c11 */ /* 0x000fe6000f8e08ff */
[----:B------:R-:W-:Y:S04]  /*47a0*/  STS [R185+0x12400], R40 ;  /* 0x01240028b9007388 */ /* 0x000fe80000000800 */
[----:B------:R-:W-:Y:S01]  /*47b0*/  STS [R184+0x12000], R45 ;  /* 0x0120002db8007388 */ /* 0x000fe20000000800 */
[----:B------:R-:W-:Y:S03]  /*47c0*/  IMAD.IADD R44, R41, 0x1, R174 ;  /* 0x00000001292c7824 */ /* 0x000fe600078e02ae */
[----:B------:R-:W-:Y:S04]  /*47d0*/  STS [R184+0x12400], R43 ;  /* 0x0124002bb8007388 */ /* 0x000fe80000000800 */
[----:B------:R-:W1:Y:S08]  /*47e0*/  LDSM.16.M88.4 R64, [R41+0x4000] ;  /* 0x004000002940783b */ /* 0x000e700000000200 */
[----:B------:R-:W2:Y:S08]  /*47f0*/  LDSM.16.M88.4 R60, [R41+0x5000] ;  /* 0x00500000293c783b */ /* 0x000eb00000000200 */
[----:B------:R-:W3:Y:S08]  /*4800*/  LDSM.16.M88.4 R100, [R44+0x4000] ;  /* 0x004000002c64783b */ /* 0x000ef00000000200 */
[----:B------:R4:W3:Y:S01]  /*4810*/  LDSM.16.M88.4 R104, [R44+0x5000] ;  /* 0x005000002c68783b */ /* 0x0008e20000000200 */
        /* <DEDUP_REMOVED lines=15> */
[----:B------:R-:W-:Y:S06]  /*4910*/  HMMA.16816.F32 R64, R64, R146, RZ ;  /* 0x000000924040723c */ /* 0x000fec00000018ff */
[-C--:B---3--:R-:W-:Y:S06]  /*4920*/  HMMA.16816.F32 R4, R100, R148.reuse, R4 ;  /* 0x000000946404723c */ /* 0x088fec0000001804 */
        /* <DEDUP_REMOVED lines=15> */
[C---:B------:R-:W-:Y:S06]  /*4a20*/  LEA R104, P0, R177.reuse, R110, 0x2 ;  /* 0x0000006eb1687211 */ /* 0x040fec00078010ff */
[----:B------:R-:W-:Y:S02]  /*4a30*/  LEA.HI.X.SX32 R105, R177, R111, 0x2, P0 ;  /* 0x0000006fb1697211 */ /* 0x000fe400000f16ff */
[----:B------:R-:W-:Y:S03]  /*4a40*/  FSETP.GE.FTZ.AND P0, PT, R199, RZ, PT ;  /* 0x000000ffc700720b */ /* 0x000fe60003f16000 */
[----:B------:R-:W2:Y:S04]  /*4a50*/  LDG.E R110, desc[UR18][R104.64] ;  /* 0x00000012686e7981 */ /* 0x000ea8000c1e1900 */
[----:B------:R-:W3:Y:S04]  /*4a60*/  LDG.E R106, desc[UR18][R104.64+0x20] ;  /* 0x00002012686a7981 */ /* 0x000ee8000c1e1900 */
[----:B------:R1:W5:Y:S04]  /*4a70*/  LDG.E R107, desc[UR18][R104.64+0x100] ;  /* 0x00010012686b7981 */ /* 0x000368000c1e1900 */
[----:B------:R1:W5:Y:S01]  /*4a80*/  LDG.E R105, desc[UR18][R104.64+0x120] ;  /* 0x0001201268697981 */ /* 0x000362000c1e1900 */
[C---:B--2---:R-:W-:Y:S01]  /*4a90*/  FADD.FTZ R4, -R110.reuse, R4 ;  /* 0x000000046e047221 */ /* 0x044fe20000010100 */
[C---:B------:R-:W-:Y:S01]  /*4aa0*/  FADD.FTZ R111, -R110.reuse, R17 ;  /* 0x000000116e6f7221 */ /* 0x040fe20000010100 */
[C---:B------:R-:W-:Y:S01]  /*4ab0*/  FADD.FTZ R17, -R110.reuse, R20 ;  /* 0x000000146e117221 */ /* 0x040fe20000010100 */
[C---:B------:R-:W-:Y:S01]  /*4ac0*/  FADD.FTZ R37, -R110.reuse, R37 ;  /* 0x000000256e257221 */ /* 0x040fe20000010100 */
[----:B------:R-:W-:Y:S01]  /*4ad0*/  FADD.FTZ R49, -R110, R49 ;  /* 0x000000316e317221 */ /* 0x000fe20000010100 */
[-C--:B------:R-:W-:Y:S01]  /*4ae0*/  FSEL R4, R4, R110.reuse, P0 ;  /* 0x0000006e04047208 */ /* 0x080fe20000000000 */
[C---:B------:R-:W-:Y:S01]  /*4af0*/  FADD.FTZ R52, -R110.reuse, R52 ;  /* 0x000000346e347221 */ /* 0x040fe20000010100 */
[----:B------:R-:W-:Y:S01]  /*4b00*/  FSETP.GE.FTZ.AND P0, PT, R225, RZ, PT ;  /* 0x000000ffe100720b */ /* 0x000fe20003f16000 */
[C---:B------:R-:W-:Y:S01]  /*4b10*/  FADD.FTZ R53, -R110.reuse, R53 ;  /* 0x000000356e357221 */ /* 0x040fe20000010100 */
[----:B------:R-:W-:Y:S01]  /*4b20*/  FSEL R17, R17, R110, P1 ;  /* 0x0000006e11117208 */ /* 0x000fe20000800000 */
[----:B------:R-:W-:Y:S01]  /*4b30*/  FMUL.FTZ R199, R199, R4 ;  /* 0x00000004c7c77220 */ /* 0x000fe20000410000 */
[----:B------:R-:W-:Y:S01]  /*4b40*/  FSETP.GE.FTZ.AND P1, PT, R241, RZ, PT ;  /* 0x000000fff100720b */ /* 0x000fe20003f36000 */
[C---:B------:R-:W-:Y:S01]  /*4b50*/  FADD.FTZ R4, -R110.reuse, R5 ;  /* 0x000000056e047221 */ /* 0x040fe20000010100 */
[----:B------:R-:W-:Y:S01]  /*4b60*/  FADD.FTZ R5, -R110, R16 ;  /* 0x000000106e057221 */ /* 0x000fe20000010100 */
[----:B------:R-:W-:Y:S03]  /*4b70*/  FMUL.FTZ R224, R224, R17 ;  /* 0x00000011e0e07220 */ /* 0x000fe60000410000 */
[-C--:B------:R-:W-:Y:S02]  /*4b80*/  FSEL R16, R4, R110.reuse, P4 ;  /* 0x0000006e04107208 */ /* 0x080fe40002000000 */
        /* <DEDUP_REMOVED lines=8> */
[----:B------:R-:W-:Y:S01]  /*4c10*/  F2FP.F16.F32.PACK_AB R199, R214, R199 ;  /* 0x000000c7d6c7723e */ /* 0x000fe200000000ff */
[----:B------:R-:W-:Y:S01]  /*4c20*/  FADD.FTZ R214, -R110, R33 ;  /* 0x000000216ed67221 */ /* 0x000fe20000010100 */
[----:B------:R-:W-:Y:S01]  /*4c30*/  FSETP.GE.FTZ.AND P2, PT, R238, RZ, PT ;  /* 0x000000ffee00720b */ /* 0x000fe20003f56000 */
[----:B------:R-:W-:Y:S01]  /*4c40*/  FMUL.FTZ R225, R225, R5 ;  /* 0x00000005e1e17220 */ /* 0x000fe20000410000 */
[----:B------:R-:W-:Y:S01]  /*4c50*/  F2FP.F16.F32.PACK_AB R226, R226, R221 ;  /* 0x000000dde2e2723e */ /* 0x000fe200000000ff */
[----:B------:R-:W-:Y:S01]  /*4c60*/  FADD.FTZ R221, -R110, R32 ;  /* 0x000000206edd7221 */ /* 0x000fe20000010100 */
[----:B------:R-:W-:Y:S01]  /*4c70*/  FSETP.GE.FTZ.AND P0, PT, R242, RZ, PT ;  /* 0x000000fff200720b */ /* 0x000fe20003f16000 */
[----:B------:R-:W-:Y:S01]  /*4c80*/  FADD.FTZ R5, -R110, R36 ;  /* 0x000000246e057221 */ /* 0x000fe20000010100 */
[-C--:B------:R-:W-:Y:S02]  /*4c90*/  FSEL R214, R214, R110.reuse, P2 ;  /* 0x0000006ed6d67208 */ /* 0x080fe40001000000 */
[-C--:B------:R-:W-:Y:S02]  /*4ca0*/  FSEL R221, R221, R110.reuse, P3 ;  /* 0x0000006edddd7208 */ /* 0x080fe40001800000 */
        /* <DEDUP_REMOVED lines=8> */
[----:B------:R-:W-:Y:S02]  /*4d30*/  FSETP.GE.FTZ.AND P1, PT, R130, RZ, PT ;  /* 0x000000ff8200720b */ /* 0x000fe40003f36000 */
[-C--:B------:R-:W-:Y:S02]  /*4d40*/  FSEL R37, R37, R110.reuse, P0 ;  /* 0x0000006e25257208 */ /* 0x080fe40000000000 */
[----:B------:R-:W-:Y:S02]  /*4d50*/  FSETP.GE.FTZ.AND P0, PT, R131, RZ, PT ;  /* 0x000000ff8300720b */ /* 0x000fe40003f16000 */
[-C--:B------:R-:W-:Y:S01]  /*4d60*/  FSEL R237, R237, R110.reuse, P4 ;  /* 0x0000006eeded7208 */ /* 0x080fe20002000000 */
[----:B------:R-:W-:Y:S01]  /*4d70*/  FMUL.FTZ R242, R242, R37 ;  /* 0x00000025f2f27220 */ /* 0x000fe20000410000 */
[-C--:B------:R-:W-:Y:S01]  /*4d80*/  FSEL R48, R49, R110.reuse, P3 ;  /* 0x0000006e31307208 */ /* 0x080fe20001800000 */
[----:B------:R-:W-:Y:S01]  /*4d90*/  FADD.FTZ R49, -R110, R64 ;  /* 0x000000406e317221 */ /* 0x000fe20000010100 */
        /* <DEDUP_REMOVED lines=8> */
[----:B------:R-:W-:Y:S02]  /*4e20*/  F2FP.F16.F32.PACK_AB R237, R48, R237 ;  /* 0x000000ed30ed723e */ /* 0x000fe400000000ff */
[----:B------:R-:W-:Y:S02]  /*4e30*/  F2FP.F16.F32.PACK_AB R225, R225, R224 ;  /* 0x000000e0e1e1723e */ /* 0x000fe400000000ff */
[----:B------:R-:W-:Y:S01]  /*4e40*/  F2FP.F16.F32.PACK_AB R48, R53, R52 ;  /* 0x000000343530723e */ /* 0x000fe200000000ff */
[----:B---3--:R-:W-:Y:S01]  /*4e50*/  FADD.FTZ R53, -R106, R7 ;  /* 0x000000076a357221 */ /* 0x008fe20000010100 */
[----:B------:R-:W-:Y:S01]  /*4e60*/  FSEL R52, R49, R110, P1 ;  /* 0x0000006e31347208 */ /* 0x000fe20000800000 */
[----:B------:R-:W-:Y:S01]  /*4e70*/  @P0 FADD.FTZ R110, -R110, R65 ;  /* 0x000000416e6e0221 */ /* 0x000fe20000010100 */
[----:B------:R-:W-:Y:S01]  /*4e80*/  PLOP3.LUT P0, PT, PT, PT, UP2, 0x80, 0x0 ;  /* 0x000000000000781c */ /* 0x000fe20003f0f028 */
[----:B------:R-:W-:Y:S01]  /*4e90*/  FADD.FTZ R49, -R106, R6 ;  /* 0x000000066a317221 */ /* 0x000fe20000010100 */
[----:B------:R-:W-:Y:S01]  /*4ea0*/  FSETP.GE.FTZ.AND P1, PT, R210, RZ, PT ;  /* 0x000000ffd200720b */ /* 0x000fe20003f36000 */
[----:B------:R-:W-:Y:S01]  /*4eb0*/  FMUL.FTZ R52, R129, R52 ;  /* 0x0000003481347220 */ /* 0x000fe20000410000 */
[----:B------:R-:W-:Y:S01]  /*4ec0*/  F2FP.F16.F32.PACK_AB R214, R214, R221 ;  /* 0x000000ddd6d6723e */ /* 0x000fe200000000ff */
[----:B------:R-:W-:Y:S01]  /*4ed0*/  FMUL.FTZ R65, R131, R110 ;  /* 0x0000006e83417220 */ /* 0x000fe20000410000 */
[----:B------:R-:W-:Y:S02]  /*4ee0*/  F2FP.F16.F32.PACK_AB R242, R242, R241 ;  /* 0x000000f1f2f2723e */ /* 0x000fe400000000ff */
[-C--:B------:R-:W-:Y:S02]  /*4ef0*/  FSEL R64, R49, R106.reuse, P2 ;  /* 0x0000006a31407208 */ /* 0x080fe40001000000 */
[----:B------:R-:W-:Y:S03]  /*4f00*/  FSEL R53, R53, R106, P1 ;  /* 0x0000006a35357208 */ /* 0x000fe60000800000 */
[----:B-1----:R-:W-:Y:S05]  /*4f10*/  @!P0 BRA `(.L_x_519) ;  /* 0x0000000000488947 */ /* 0x002fea0003800000 */
        /* <DEDUP_REMOVED lines=18> */
.L_x_519:
[----:B------:R-:W-:Y:S01]  /*5040*/  STS [R180+0x8000], R199 ;  /* 0x008000c7b4007388 */ /* 0x000fe20000000800 */
[C---:B-1----:R-:W-:Y:S01]  /*5050*/  FADD.FTZ R5, -R106.reuse, R18 ;  /* 0x000000126a057221 */ /* 0x042fe20000010100 */
[C---:B------:R-:W-:Y:S01]  /*5060*/  FADD.FTZ R7, -R106.reuse, R22 ;  /* 0x000000166a077221 */ /* 0x040fe20000010100 */
[----:B------:R-:W-:Y:S01]  /*5070*/  FSETP.GE.FTZ.AND P3, PT, R223, RZ, PT ;  /* 0x000000ffdf00720b */ /* 0x000fe20003f76000 */
[----:B------:R-:W-:Y:S01]  /*5080*/  FADD.FTZ R19, -R106, R19 ;  /* 0x000000136a137221 */ /* 0x000fe20000010100 */
[----:B------:R-:W-:Y:S01]  /*5090*/  FSETP.GE.FTZ.AND P1, PT, R228, RZ, PT ;  /* 0x000000ffe400720b */ /* 0x000fe20003f36000 */
[----:B------:R-:W-:Y:S01]  /*50a0*/  FADD.FTZ R23, -R106, R23 ;  /* 0x000000176a177221 */ /* 0x000fe20000010100 */
[----:B------:R-:W-:Y:S01]  /*50b0*/  FSETP.GE.FTZ.AND P2, PT, R222, RZ, PT ;  /* 0x000000ffde00720b */ /* 0x000fe20003f56000 */
[C---:B------:R-:W-:Y:S01]  /*50c0*/  FADD.FTZ R39, -R106.reuse, R39 ;  /* 0x000000276a277221 */ /* 0x040fe20000010100 */
[-C--:B------:R-:W-:Y:S01]  /*50d0*/  FSEL R4, R5, R106.reuse, P3 ;  /* 0x0000006a05047208 */ /* 0x080fe20001800000 */
[C---:B------:R-:W-:Y:S01]  /*50e0*/  FADD.FTZ R5, -R106.reuse, R34 ;  /* 0x000000226a057221 */ /* 0x040fe20000010100 */
[-C--:B------:R-:W-:Y:S01]  /*50f0*/  FSEL R7, R7, R106.reuse, P1 ;  /* 0x0000006a07077208 */ /* 0x080fe20000800000 */
[C---:B------:R-:W-:Y:S01]  /*5100*/  FADD.FTZ R17, -R106.reuse, R38 ;  /* 0x000000266a117221 */ /* 0x040fe20000010100 */
[-C--:B------:R-:W-:Y:S01]  /*5110*/  FSEL R19, R19, R106.reuse, P2 ;  /* 0x0000006a13137208 */ /* 0x080fe20001000000 */
[----:B------:R-:W-:Y:S01]  /*5120*/  FADD.FTZ R35, -R106, R35 ;  /* 0x000000236a237221 */ /* 0x000fe20000010100 */
[----:B------:R-:W-:Y:S01]  /*5130*/  FSETP.GE.FTZ.AND P1, PT, R239, RZ, PT ;  /* 0x000000ffef00720b */ /* 0x000fe20003f36000 */
[----:B------:R-:W-:Y:S01]  /*5140*/  FMUL.FTZ R7, R228, R7 ;  /* 0x00000007e4077220 */ /* 0x000fe20000410000 */
[----:B------:R-:W-:Y:S01]  /*5150*/  FSETP.GE.FTZ.AND P2, PT, R227, RZ, PT ;  /* 0x000000ffe300720b */ /* 0x000fe20003f56000 */
[C---:B------:R-:W-:Y:S01]  /*5160*/  FADD.FTZ R51, -R106.reuse, R51 ;  /* 0x000000336a337221 */ /* 0x040fe20000010100 */
[-C--:B------:R-:W-:Y:S01]  /*5170*/  FSEL R16, R5, R106.reuse, P1 ;  /* 0x0000006a05107208 */ /* 0x080fe20000800000 */
[----:B------:R-:W-:Y:S01]  /*5180*/  FADD.FTZ R5, -R106, R50 ;  /* 0x000000326a057221 */ /* 0x000fe20000010100 */
[----:B------:R-:W-:Y:S01]  /*5190*/  FSEL R6, R23, R106, P2 ;  /* 0x0000006a17067208 */ /* 0x000fe20001000000 */
[----:B------:R-:W-:Y:S01]  /*51a0*/  FMUL.FTZ R64, R211, R64 ;  /* 0x00000040d3407220 */ /* 0x000fe20000410000 */
        /* <DEDUP_REMOVED lines=11> */
[C---:B-----5:R-:W-:Y:S01]  /*5260*/  FADD.FTZ R8, -R107.reuse, R8 ;  /* 0x000000086b087221 */ /* 0x060fe20000010100 */
[----:B------:R-:W-:Y:S01]  /*5270*/  FSETP.GE.FTZ.AND P5, PT, R122, RZ, PT ;  /* 0x000000ff7a00720b */ /* 0x000fe20003fb6000 */
[C---:B------:R-:W-:Y:S01]  /*5280*/  FADD.FTZ R12, -R107.reuse, R12 ;  /* 0x0000000c6b0c7221 */ /* 0x040fe20000010100 */
[----:B------:R-:W-:Y:S01]  /*5290*/  F2FP.F16.F32.PACK_AB R7, R6, R7 ;  /* 0x000000070607723e */ /* 0x000fe200000000ff */
[----:B------:R-:W-:Y:S01]  /*52a0*/  FADD.FTZ R24, -R107, R24 ;  /* 0x000000186b187221 */ /* 0x000fe20000010100 */
[-C--:B------:R-:W-:Y:S01]  /*52b0*/  FSEL R18, R17, R106.reuse, P2 ;  /* 0x0000006a11127208 */ /* 0x080fe20001000000 */
[C---:B------:R-:W-:Y:S01]  /*52c0*/  FADD.FTZ R17, -R106.reuse, R54 ;  /* 0x000000366a117221 */ /* 0x040fe20000010100 */
[-C--:B------:R-:W-:Y:S01]  /*52d0*/  FSEL R6, R5, R106.reuse, P6 ;  /* 0x0000006a05067208 */ /* 0x080fe20003000000 */
[----:B------:R-:W-:Y:S01]  /*52e0*/  FADD.FTZ R5, -R106, R66 ;  /* 0x000000426a057221 */ /* 0x000fe20000010100 */
[----:B------:R-:W-:Y:S01]  /*52f0*/  FSEL R35, R35, R106, P3 ;  /* 0x0000006a23237208 */ /* 0x000fe20001800000 */
[----:B------:R-:W-:Y:S01]  /*5300*/  FADD.FTZ R28, -R107, R28 ;  /* 0x0000001c6b1c7221 */ /* 0x000fe20000010100 */
[----:B------:R-:W-:Y:S01]  /*5310*/  FSETP.GE.FTZ.AND P2, PT, R117, RZ, PT ;  /* 0x000000ff7500720b */ /* 0x000fe20003f56000 */
        /* <DEDUP_REMOVED lines=9> */
[-C--:B------:R-:W-:Y:S01]  /*53b0*/  FSEL R22, R5, R106.reuse, P2 ;  /* 0x0000006a05167208 */ /* 0x080fe20001000000 */
[----:B------:R-:W-:Y:S01]  /*53c0*/  FMUL.FTZ R35, R240, R35 ;  /* 0x00000023f0237220 */ /* 0x000fe20000410000 */
[-C--:B------:R-:W-:Y:S01]  /*53d0*/  FSEL R20, R17, R106.reuse, P4 ;  /* 0x0000006a11147208 */ /* 0x080fe20002000000 */
[----:B------:R-:W-:Y:S01]  /*53e0*/  STS [R180+0x8400], R53 ;  /* 0x00840035b4007388 */ /* 0x000fe20000000800 */
[----:B------:R-:W-:Y:S01]  /*53f0*/  FSEL R55, R55, R106, P3 ;  /* 0x0000006a37377208 */ /* 0x000fe20001800000 */
[----:B------:R-:W-:Y:S01]  /*5400*/  @P1 FADD.FTZ R106, -R106, R67 ;  /* 0x000000436a6a1221 */ /* 0x000fe20000010100 */
[----:B------:R-:W-:Y:S01]  /*5410*/  F2FP.F16.F32.PACK_AB R4, R19, R4 ;  /* 0x000000041304723e */ /* 0x000fe200000000ff */
[----:B------:R-:W-:Y:S01]  /*5420*/  STS [R183+0x8000], R226 ;  /* 0x008000e2b7007388 */ /* 0x000fe20000000800 */
[----:B------:R-:W-:Y:S01]  /*5430*/  FMUL.FTZ R22, R117, R22 ;  /* 0x0000001675167220 */ /* 0x000fe20000410000 */
[----:B------:R-:W-:Y:S01]  /*5440*/  FMUL.FTZ R5, R176, R106 ;  /* 0x0000006ab0057220 */ /* 0x000fe20000410000 */
[----:B------:R-:W-:Y:S01]  /*5450*/  F2FP.F16.F32.PACK_AB R51, R51, R6 ;  /* 0x000000063333723e */ /* 0x000fe200000000ff */
[----:B------:R1:W-:Y:S01]  /*5460*/  STS [R183+0x8400], R4 ;  /* 0x00840004b7007388 */ /* 0x0003e20000000800 */
[C---:B------:R-:W-:Y:S01]  /*5470*/  FADD.FTZ R6, -R107.reuse, R9 ;  /* 0x000000096b067221 */ /* 0x040fe20000010100 */
[----:B------:R-:W-:Y:S01]  /*5480*/  FSETP.GE.FTZ.AND P1, PT, R212, RZ, PT ;  /* 0x000000ffd400720b */ /* 0x000fe20003f36000 */
[----:B------:R-:W-:Y:S01]  /*5490*/  FADD.FTZ R60, -R107, R60 ;  /* 0x0000003c6b3c7221 */ /* 0x000fe20000010100 */
[----:B------:R-:W-:Y:S01]  /*54a0*/  FSETP.GE.FTZ.AND P3, PT, R213, RZ, PT ;  /* 0x000000ffd500720b */ /* 0x000fe20003f76000 */
[----:B------:R-:W-:Y:S01]  /*54b0*/  FADD.FTZ R44, -R107, R44 ;  /* 0x0000002c6b2c7221 */ /* 0x000fe20000010100 */
[----:B------:R-:W-:Y:S01]  /*54c0*/  F2FP.F16.F32.PACK_AB R21, R5, R22 ;  /* 0x000000160515723e */ /* 0x000fe200000000ff */
[----:B------:R-:W-:Y:S01]  /*54d0*/  FADD.FTZ R10, -R105, R10 ;  /* 0x0000000a690a7221 */ /* 0x000fe20000010100 */
[-C--:B------:R-:W-:Y:S01]  /*54e0*/  FSEL R5, R8, R107.reuse, P1 ;  /* 0x0000006b08057208 */ /* 0x080fe20000800000 */
[----:B------:R-:W-:Y:S01]  /*54f0*/  FADD.FTZ R8, -R107, R13 ;  /* 0x0000000d6b087221 */ /* 0x000fe20000010100 */
[----:B------:R-:W-:Y:S01]  /*5500*/  FSEL R6, R6, R107, P3 ;  /* 0x0000006b06067208 */ /* 0x000fe20001800000 */
[----:B------:R-:W-:Y:S01]  /*5510*/  FADD.FTZ R14, -R105, R14 ;  /* 0x0000000e690e7221 */ /* 0x000fe20000010100 */
[----:B------:R-:W-:Y:S01]  /*5520*/  FSETP.GE.FTZ.AND P1, PT, R218, RZ, PT ;  /* 0x000000ffda00720b */ /* 0x000fe20003f36000 */
[----:B------:R-:W-:Y:S01]  /*5530*/  FMUL.FTZ R5, R212, R5 ;  /* 0x00000005d4057220 */ /* 0x000fe20000410000 */
[----:B------:R-:W-:Y:S01]  /*5540*/  FSETP.GE.FTZ.AND P2, PT, R217, RZ, PT ;  /* 0x000000ffd900720b */ /* 0x000fe20003f56000 */
[----:B------:R-:W-:Y:S01]  /*5550*/  FMUL.FTZ R6, R213, R6 ;  /* 0x00000006d5067220 */ /* 0x000fe20000410000 */
[-C--:B------:R-:W-:Y:S01]  /*5560*/  FSEL R9, R8, R107.reuse, P1 ;  /* 0x0000006b08097208 */ /* 0x080fe20000800000 */
[C---:B------:R-:W-:Y:S01]  /*5570*/  FADD.FTZ R26, -R105.reuse, R26 ;  /* 0x0000001a691a7221 */ /* 0x040fe20000010100 */
[----:B------:R-:W-:Y:S01]  /*5580*/  FSEL R12, R12, R107, P2 ;  /* 0x0000006b0c0c7208 */ /* 0x000fe20001000000 */
[----:B------:R-:W-:Y:S01]  /*5590*/  FADD.FTZ R30, -R105, R30 ;  /* 0x0000001e691e7221 */ /* 0x000fe20000010100 */
[----:B------:R-:W-:Y:S01]  /*55a0*/  F2FP.F16.F32.PACK_AB R5, R6, R5 ;  /* 0x000000050605723e */ /* 0x000fe200000000ff */
[----:B------:R-:W-:Y:S01]  /*55b0*/  FMUL.FTZ R9, R218, R9 ;  /* 0x00000009da097220 */ /* 0x000fe20000410000 */
[----:B------:R-:W-:Y:S01]  /*55c0*/  FADD.FTZ R6, -R107, R25 ;  /* 0x000000196b067221 */ /* 0x000fe20000010100 */
[----:B------:R-:W-:Y:S01]  /*55d0*/  FMUL.FTZ R12, R217, R12 ;  /* 0x0000000cd90c7220 */ /* 0x000fe20000410000 */
[----:B------:R-:W-:Y:S01]  /*55e0*/  FSETP.GE.FTZ.AND P5, PT, R230, RZ, PT ;  /* 0x000000ffe600720b */ /* 0x000fe20003fb6000 */
[----:B------:R2:W-:Y:S01]  /*55f0*/  STS [R180+0xa000], R5 ;  /* 0x00a00005b4007388 */ /* 0x0005e20000000800 */
[----:B------:R-:W-:Y:S01]  /*5600*/  FSETP.GE.FTZ.AND P1, PT, R229, RZ, PT ;  /* 0x000000ffe500720b */ /* 0x000fe20003f36000 */
[----:B-1----:R-:W-:Y:S01]  /*5610*/  FADD.FTZ R4, -R107, R29 ;  /* 0x0000001d6b047221 */ /* 0x002fe20000010100 */
[----:B------:R-:W-:Y:S01]  /*5620*/  F2FP.F16.F32.PACK_AB R12, R9, R12 ;  /* 0x0000000c090c723e */ /* 0x000fe200000000ff */
[----:B------:R-:W-:Y:S01]  /*5630*/  FADD.FTZ R42, -R105, R42 ;  /* 0x0000002a692a7221 */ /* 0x000fe20000010100 */
        /* <DEDUP_REMOVED lines=14> */
[-C--:B------:R-:W-:Y:S01]  /*5720*/  FSEL R13, R4, R107.reuse, P3 ;  /* 0x0000006b040d7208 */ /* 0x080fe20001800000 */
[----:B------:R-:W-:Y:S01]  /*5730*/  FADD.FTZ R4, -R107, R45 ;  /* 0x0000002d6b047221 */ /* 0x000fe20000010100 */
[----:B------:R-:W-:Y:S01]  /*5740*/  FSETP.GE.FTZ.AND P2, PT, R245, RZ, PT ;  /* 0x000000fff500720b */ /* 0x000fe20003f56000 */
[C---:B------:R-:W-:Y:S01]  /*5750*/  FADD.FTZ R46, -R105.reuse, R46 ;  /* 0x0000002e692e7221 */ /* 0x040fe20000010100 */
[----:B------:R-:W-:Y:S01]  /*5760*/  FSEL R28, R28, R107, P4 ;  /* 0x0000006b1c1c7208 */ /* 0x000fe20002000000 */
[----:B------:R-:W-:Y:S01]  /*5770*/  FMUL.FTZ R13, R234, R13 ;  /* 0x0000000dea0d7220 */ /* 0x000fe20000410000 */
[----:B------:R-:W-:Y:S01]  /*5780*/  FSETP.GE.FTZ.AND P5, PT, R250, RZ, PT ;  /* 0x000000fffa00720b */ /* 0x000fe20003fb6000 */
[----:B------:R-:W-:Y:S01]  /*5790*/  FADD.FTZ R58, -R105, R58 ;  /* 0x0000003a693a7221 */ /* 0x000fe20000010100 */
[----:B------:R-:W-:Y:S01]  /*57a0*/  FSETP.GE.FTZ.AND P3, PT, R114, RZ, PT ;  /* 0x000000ff7200720b */ /* 0x000fe20003f76000 */
[----:B------:R-:W-:Y:S01]  /*57b0*/  FMUL.FTZ R28, R233, R28 ;  /* 0x0000001ce91c7220 */ /* 0x000fe20000410000 */
[----:B------:R-:W-:Y:S01]  /*57c0*/  FSETP.GE.FTZ.AND P4, PT, R127, RZ, PT ;  /* 0x000000ff7f00720b */ /* 0x000fe20003f96000 */
[----:B------:R-:W-:Y:S01]  /*57d0*/  FMUL.FTZ R20, R125, R20 ;  /* 0x000000147d147220 */ /* 0x000fe20000410000 */
[----:B------:R-:W-:Y:S01]  /*57e0*/  FSEL R40, R40, R107, P2 ;  /* 0x0000006b28287208 */ /* 0x000fe20001000000 */
[----:B------:R-:W-:Y:S01]  /*57f0*/  FMUL.FTZ R55, R126, R55 ;  /* 0x000000377e377220 */ /* 0x000fe20000410000 */
[----:B------:R-:W-:Y:S01]  /*5800*/  FSETP.GE.FTZ.AND P2, PT, R120, RZ, PT ;  /* 0x000000ff7800720b */ /* 0x000fe20003f56000 */
[C---:B------:R-:W-:Y:S01]  /*5810*/  FADD.FTZ R62, -R105.reuse, R62 ;  /* 0x0000003e693e7221 */ /* 0x040fe20000010100 */
[-C--:B------:R-:W-:Y:S01]  /*5820*/  FSEL R19, R4, R107.reuse, P5 ;  /* 0x0000006b04137208 */ /* 0x080fe20002800000 */
[----:B------:R-:W-:Y:S01]  /*5830*/  FADD.FTZ R4, -R105, R11 ;  /* 0x0000000b69047221 */ /* 0x000fe20000010100 */
[----:B------:R-:W-:Y:S01]  /*5840*/  FSETP.GE.FTZ.AND P6, PT, R249, RZ, PT ;  /* 0x000000fff900720b */ /* 0x000fe20003fd6000 */
[----:B------:R-:W-:Y:S01]  /*5850*/  FMUL.FTZ R40, R245, R40 ;  /* 0x00000028f5287220 */ /* 0x000fe20000410000 */
        /* <DEDUP_REMOVED lines=8> */
[-C--:B------:R-:W-:Y:S02]  /*58e0*/  FSEL R25, R60, R107.reuse, P2 ;  /* 0x0000006b3c197208 */ /* 0x080fe40001000000 */
[----:B------:R-:W-:Y:S01]  /*58f0*/  FSEL R44, R44, R107, P6 ;  /* 0x0000006b2c2c7208 */ /* 0x000fe20003000000 */
[----:B------:R-:W-:Y:S01]  /*5900*/  @P1 FADD.FTZ R107, -R107, R61 ;  /* 0x0000003d6b6b1221 */ /* 0x000fe20000010100 */
[----:B------:R-:W-:Y:S01]  /*5910*/  FSEL R10, R10, R105, P4 ;  /* 0x000000690a0a7208 */ /* 0x000fe20002000000 */
[----:B------:R-:W-:Y:S01]  /*5920*/  FMUL.FTZ R25, R120, R25 ;  /* 0x0000001978197220 */ /* 0x000fe20000410000 */
[----:B------:R-:W-:Y:S01]  /*5930*/  FSEL R11, R4, R105, P3 ;  /* 0x00000069040b7208 */ /* 0x000fe20001800000 */
        /* <DEDUP_REMOVED lines=10> */
[----:B------:R-:W-:Y:S01]  /*59e0*/  FADD.FTZ R6, -R105, R59 ;  /* 0x0000003b69067221 */ /* 0x000fe20000010100 */
[----:B------:R-:W-:Y:S01]  /*59f0*/  F2FP.F16.F32.PACK_AB R11, R11, R10 ;  /* 0x0000000a0b0b723e */ /* 0x000fe200000000ff */
[----:B------:R-:W-:Y:S01]  /*5a00*/  FMUL.FTZ R14, R219, R14 ;  /* 0x0000000edb0e7220 */ /* 0x000fe20000410000 */
[----:B------:R-:W-:Y:S01]  /*5a10*/  FSETP.GE.FTZ.AND P1, PT, R232, RZ, PT ;  /* 0x000000ffe800720b */ /* 0x000fe20003f36000 */
[----:B------:R-:W-:Y:S01]  /*5a20*/  FMUL.FTZ R13, R220, R13 ;  /* 0x0000000ddc0d7220 */ /* 0x000fe20000410000 */
[----:B------:R-:W-:Y:S01]  /*5a30*/  FSETP.GE.FTZ.AND P2, PT, R231, RZ, PT ;  /* 0x000000ffe700720b */ /* 0x000fe20003f56000 */
[----:B------:R-:W-:Y:S01]  /*5a40*/  STS [R180+0xa400], R11 ;  /* 0x00a4000bb4007388 */ /* 0x000fe20000000800 */
[-C--:B--2---:R-:W-:Y:S01]  /*5a50*/  FSEL R5, R4, R105.reuse, P1 ;  /* 0x0000006904057208 */ /* 0x084fe20000800000 */
[----:B------:R-:W-:Y:S01]  /*5a60*/  FADD.FTZ R4, -R105, R31 ;  /* 0x0000001f69047221 */ /* 0x000fe20000010100 */
[----:B------:R-:W-:Y:S01]  /*5a70*/  F2FP.F16.F32.PACK_AB R14, R13, R14 ;  /* 0x0000000e0d0e723e */ /* 0x000fe200000000ff */
[----:B------:R-:W-:Y:S01]  /*5a80*/  STS [R183+0xa000], R12 ;  /* 0x00a0000cb7007388 */ /* 0x000fe20000000800 */
[----:B------:R-:W-:Y:S01]  /*5a90*/  FSEL R26, R26, R105, P2 ;  /* 0x000000691a1a7208 */ /* 0x000fe20001000000 */
[----:B------:R-:W-:Y:S01]  /*5aa0*/  FMUL.FTZ R5, R232, R5 ;  /* 0x00000005e8057220 */ /* 0x000fe20000410000 */
[----:B------:R-:W-:Y:S01]  /*5ab0*/  FSETP.GE.FTZ.AND P1, PT, R236, RZ, PT ;  /* 0x000000ffec00720b */ /* 0x000fe20003f36000 */
[----:B------:R-:W-:Y:S01]  /*5ac0*/  STS [R183+0xa400], R14 ;  /* 0x00a4000eb7007388 */ /* 0x000fe20000000800 */
[----:B------:R-:W-:Y:S01]  /*5ad0*/  FSETP.GE.FTZ.AND P2, PT, R235, RZ, PT ;  /* 0x000000ffeb00720b */ /* 0x000fe20003f56000 */
[----:B------:R-:W-:Y:S01]  /*5ae0*/  FMUL.FTZ R26, R231, R26 ;  /* 0x0000001ae71a7220 */ /* 0x000fe20000410000 */
[-C--:B------:R-:W-:Y:S01]  /*5af0*/  FSEL R13, R4, R105.reuse, P1 ;  /* 0x00000069040d7208 */ /* 0x080fe20000800000 */
[----:B------:R-:W-:Y:S01]  /*5b00*/  STS [R182+0x8000], R225 ;  /* 0x008000e1b6007388 */ /* 0x000fe20000000800 */
[----:B------:R-:W-:Y:S01]  /*5b10*/  FSEL R30, R30, R105, P2 ;  /* 0x000000691e1e7208 */ /* 0x000fe20001000000 */
[----:B------:R-:W-:Y:S01]  /*5b20*/  FADD.FTZ R4, -R105, R43 ;  /* 0x0000002b69047221 */ /* 0x000fe20000010100 */
[----:B------:R-:W-:Y:S01]  /*5b30*/  F2FP.F16.F32.PACK_AB R16, R35, R16 ;  /* 0x000000102310723e */ /* 0x000fe200000000ff */
[----:B------:R-:W-:Y:S01]  /*5b40*/  STS [R182+0x8400], R7 ;  /* 0x00840007b6007388 */ /* 0x000fe20000000800 */
[----:B------:R-:W-:Y:S01]  /*5b50*/  FMUL.FTZ R13, R236, R13 ;  /* 0x0000000dec0d7220 */ /* 0x000fe20000410000 */
[----:B------:R-:W-:Y:S01]  /*5b60*/  FMUL.FTZ R30, R235, R30 ;  /* 0x0000001eeb1e7220 */ /* 0x000fe20000410000 */
[----:B------:R-:W-:Y:S01]  /*5b70*/  F2FP.F16.F32.PACK_AB R9, R9, R24 ;  /* 0x000000180909723e */ /* 0x000fe200000000ff */
[----:B------:R-:W-:Y:S01]  /*5b80*/  STS [R189+0x8000], R214 ;  /* 0x008000d6bd007388 */ /* 0x000fe20000000800 */
[----:B------:R-:W-:Y:S02]  /*5b90*/  F2FP.F16.F32.PACK_AB R5, R5, R26 ;  /* 0x0000001a0505723e */ /* 0x000fe400000000ff */
[----:B------:R-:W-:Y:S01]  /*5ba0*/  FSETP.GE.FTZ.AND P1, PT, R248, RZ, PT ;  /* 0x000000fff800720b */ /* 0x000fe20003f36000 */
[----:B------:R-:W-:Y:S01]  /*5bb0*/  STS [R189+0x8400], R16 ;  /* 0x00840010bd007388 */ /* 0x000fe20000000800 */
[----:B------:R-:W-:Y:S02]  /*5bc0*/  FSETP.GE.FTZ.AND P2, PT, R247, RZ, PT ;  /* 0x000000fff700720b */ /* 0x000fe40003f56000 */
[----:B------:R-:W-:Y:S01]  /*5bd0*/  F2FP.F16.F32.PACK_AB R30, R13, R30 ;  /* 0x0000001e0d1e723e */ /* 0x000fe200000000ff */
[----:B------:R-:W-:Y:S01]  /*5be0*/  STS [R182+0xa000], R9 ;  /* 0x00a00009b6007388 */ /* 0x000fe20000000800 */
[-C--:B------:R-:W-:Y:S01]  /*5bf0*/  FSEL R15, R4, R105.reuse, P1 ;  /* 0x00000069040f7208 */ /* 0x080fe20000800000 */
[----:B------:R-:W-:Y:S01]  /*5c00*/  FADD.FTZ R4, -R105, R47 ;  /* 0x0000002f69047221 */ /* 0x000fe20000010100 */
[----:B------:R-:W-:Y:S01]  /*5c10*/  FSEL R42, R42, R105, P2 ;  /* 0x000000692a2a7208 */ /* 0x000fe20001000000 */
[----:B------:R-:W-:Y:S01]  /*5c20*/  STS [R182+0xa400], R5 ;  /* 0x00a40005b6007388 */ /* 0x000fe20000000800 */
[----:B------:R-:W-:Y:S01]  /*5c30*/  FSETP.GE.FTZ.AND P5, PT, R252, RZ, PT ;  /* 0x000000fffc00720b */ /* 0x000fe20003fb6000 */
[----:B------:R-:W-:Y:S01]  /*5c40*/  FMUL.FTZ R15, R248, R15 ;  /* 0x0000000ff80f7220 */ /* 0x000fe20000410000 */
[----:B------:R-:W-:Y:S01]  /*5c50*/  FSETP.GE.FTZ.AND P2, PT, R251, RZ, PT ;  /* 0x000000fffb00720b */ /* 0x000fe20003f56000 */
[----:B------:R-:W-:Y:S01]  /*5c60*/  STS [R189+0xa000], R28 ;  /* 0x00a0001cbd007388 */ /* 0x000fe20000000800 */
[----:B------:R-:W-:Y:S01]  /*5c70*/  F2FP.F16.F32.PACK_AB R18, R39, R18 ;  /* 0x000000122712723e */ /* 0x000fe200000000ff */
[----:B------:R-:W-:Y:S01]  /*5c80*/  FMUL.FTZ R42, R247, R42 ;  /* 0x0000002af72a7220 */ /* 0x000fe20000410000 */
[----:B------:R-:W-:Y:S01]  /*5c90*/  F2FP.F16.F32.PACK_AB R40, R17, R40 ;  /* 0x000000281128723e */ /* 0x000fe200000000ff */
[----:B------:R-:W-:Y:S01]  /*5ca0*/  STS [R189+0xa400], R30 ;  /* 0x00a4001ebd007388 */ /* 0x000fe20000000800 */
[-C--:B------:R-:W-:Y:S02]  /*5cb0*/  FSEL R17, R4, R105.reuse, P5 ;  /* 0x0000006904117208 */ /* 0x080fe40002800000 */
[----:B------:R-:W-:Y:S01]  /*5cc0*/  FSEL R46, R46, R105, P2 ;  /* 0x000000692e2e7208 */ /* 0x000fe20001000000 */
[----:B------:R-:W-:Y:S01]  /*5cd0*/  STS [R181+0x8000], R242 ;  /* 0x008000f2b5007388 */ /* 0x000fe20000000800 */
[----:B------:R-:W-:Y:S01]  /*5ce0*/  FSETP.GE.FTZ.AND P1, PT, R128, RZ, PT ;  /* 0x000000ff8000720b */ /* 0x000fe20003f36000 */
[----:B------:R-:W-:Y:S01]  /*5cf0*/  FMUL.FTZ R17, R252, R17 ;  /* 0x00000011fc117220 */ /* 0x000fe20000410000 */
[----:B------:R-:W-:Y:S01]  /*5d00*/  F2FP.F16.F32.PACK_AB R42, R15, R42 ;  /* 0x0000002a0f2a723e */ /* 0x000fe200000000ff */
[----:B------:R-:W-:Y:S01]  /*5d10*/  STS [R181+0x8400], R18 ;  /* 0x00840012b5007388 */ /* 0x000fe20000000800 */
[----:B------:R-:W-:Y:S01]  /*5d20*/  FMUL.FTZ R46, R251, R46 ;  /* 0x0000002efb2e7220 */ /* 0x000fe20000410000 */
[----:B------:R-:W-:Y:S02]  /*5d30*/  FSETP.GE.FTZ.AND P3, PT, R115, RZ, PT ;  /* 0x000000ff7300720b */ /* 0x000fe40003f76000 */
[----:B------:R-:W-:Y:S01]  /*5d40*/  STS [R186+0x8000], R237 ;  /* 0x008000edba007388 */ /* 0x000fe20000000800 */
[----:B------:R-:W-:Y:S02]  /*5d50*/  FSETP.GE.FTZ.AND P4, PT, R113, RZ, PT ;  /* 0x000000ff7100720b */ /* 0x000fe40003f96000 */
[----:B------:R-:W-:Y:S01]  /*5d60*/  F2FP.F16.F32.PACK_AB R19, R19, R44 ;  /* 0x0000002c1313723e */ /* 0x000fe200000000ff */
[----:B------:R-:W-:Y:S01]  /*5d70*/  STS [R186+0x8400], R51 ;  /* 0x00840033ba007388 */ /* 0x000fe20000000800 */
[----:B------:R-:W-:Y:S02]  /*5d80*/  F2FP.F16.F32.PACK_AB R17, R17, R46 ;  /* 0x0000002e1111723e */ /* 0x000fe400000000ff */
[-C--:B------:R-:W-:Y:S01]  /*5d90*/  FSEL R6, R6, R105.reuse, P3 ;  /* 0x0000006906067208 */ /* 0x080fe20001800000 */
[----:B------:R-:W-:Y:S01]  /*5da0*/  STS [R181+0xa000], R40 ;  /* 0x00a00028b5007388 */ /* 0x000fe20000000800 */
[-C--:B------:R-:W-:Y:S02]  /*5db0*/  FSEL R58, R58, R105.reuse, P4 ;  /* 0x000000693a3a7208 */ /* 0x080fe40002000000 */
[----:B------:R-:W-:Y:S01]  /*5dc0*/  FSETP.GE.FTZ.AND P2, PT, R109, RZ, PT ;  /* 0x000000ff6d00720b */ /* 0x000fe20003f56000 */
[----:B------:R-:W-:Y:S01]  /*5dd0*/  STS [R181+0xa400], R42 ;  /* 0x00a4002ab5007388 */ /* 0x000fe20000000800 */
[----:B------:R-:W-:Y:S01]  /*5de0*/  F2FP.F16.F32.PACK_AB R20, R55, R20 ;  /* 0x000000143714723e */ /* 0x000fe200000000ff */
[----:B------:R-:W-:Y:S01]  /*5df0*/  FMUL.FTZ R115, R115, R6 ;  /* 0x0000000673737220 */ /* 0x000fe20000410000 */
[----:B------:R-:W-:Y:S01]  /*5e00*/  FSEL R62, R62, R105, P2 ;  /* 0x000000693e3e7208 */ /* 0x000fe20001000000 */
[----:B------:R-:W-:Y:S01]  /*5e10*/  STS [R186+0xa000], R19 ;  /* 0x00a00013ba007388 */ /* 0x000fe20000000800 */
[----:B------:R-:W-:Y:S01]  /*5e20*/  FMUL.FTZ R58, R113, R58 ;  /* 0x0000003a713a7220 */ /* 0x000fe20000410000 */
[----:B------:R-:W-:Y:S01]  /*5e30*/  @P1 FADD.FTZ R105, -R105, R63 ;  /* 0x0000003f69691221 */ /* 0x000fe20000010100 */
[----:B------:R-:W-:Y:S01]  /*5e40*/  F2FP.F16.F32.PACK_AB R65, R65, R52 ;  /* 0x000000344141723e */ /* 0x000fe200000000ff */
[----:B------:R-:W-:Y:S01]  /*5e50*/  STS [R186+0xa400], R17 ;  /* 0x00a40011ba007388 */ /* 0x000fe20000000800 */
[----:B------:R-:W-:Y:S01]  /*5e60*/  FMUL.FTZ R62, R109, R62 ;  /* 0x0000003e6d3e7220 */ /* 0x000fe20000410000 */
[----:B------:R-:W-:Y:S01]  /*5e70*/  FMUL.FTZ R105, R128, R105 ;  /* 0x0000006980697220 */ /* 0x000fe20000410000 */
[----:B------:R-:W-:Y:S01]  /*5e80*/  F2FP.F16.F32.PACK_AB R56, R23, R56 ;  /* 0x000000381738723e */ /* 0x000fe200000000ff */
[----:B------:R-:W-:Y:S01]  /*5e90*/  STS [R185+0x8000], R48 ;  /* 0x00800030b9007388 */ /* 0x000fe20000000800 */
[----:B------:R-:W-:Y:S02]  /*5ea0*/  F2FP.F16.F32.PACK_AB R58, R115, R58 ;  /* 0x0000003a733a723e */ /* 0x000fe400000000ff */
[----:B------:R-:W-:Y:S01]  /*5eb0*/  F2FP.F16.F32.PACK_AB R29, R124, R25 ;  /* 0x000000197c1d723e */ /* 0x000fe200000000ff */
[----:B------:R-:W-:Y:S01]  /*5ec0*/  STS [R185+0x8400], R20 ;  /* 0x00840014b9007388 */ /* 0x000fe20000000800 */
[----:B------:R-:W-:Y:S02]  /*5ed0*/  F2FP.F16.F32.PACK_AB R105, R105, R62 ;  /* 0x0000003e6969723e */ /* 0x000fe400000000ff */
[----:B------:R-:W-:Y:S01]  /*5ee0*/  LEA R52, R173, UR5, 0x1 ;  /* 0x00000005ad347c11 */ /* 0x000fe2000f8e08ff */
        /* <DEDUP_REMOVED lines=63> */
[----:B------:R-:W-:Y:S01]  /*62e0*/  IMAD.U32 R5, R5, -0x80, RZ ;  /* 0xffffff8005057824 */ /* 0x000fe200078e00ff */
[-C--:B------:R-:W-:Y:S05]  /*62f0*/  HMMA.16816.F32 R76, R24, R22.reuse, R76 ;  /* 0x00000016184c723c */ /* 0x080fea000000184c */
[C---:B------:R-:W-:Y:S01]  /*6300*/  LEA R204, P1, R5.reuse, R204, 0x2 ;  /* 0x000000cc05cc7211 */ /* 0x040fe200078210ff */
[----:B------:R-:W-:Y:S05]  /*6310*/  HMMA.16816.F32 R80, R16, R22, R80 ;  /* 0x000000161050723c */ /* 0x000fea0000001850 */
[----:B------:R-:W-:Y:S01]  /*6320*/  LEA.HI.X.SX32 R205, R5, R205, 0x2, P1 ;  /* 0x000000cd05cd7211 */ /* 0x000fe200008f16ff */
[----:B------:R-:W-:Y:S07]  /*6330*/  @!UPT UIADD3 URZ, URZ, URZ, URZ ;  /* 0x0000003f3f3ff290 */ /* 0x000fee000fffe03f */
[----:B------:R-:W-:Y:S11]  /*6340*/  @!P0 BRA `(.L_x_520) ;  /* 0x0000000000388947 */ /* 0x000ff60003800000 */
[----:B------:R-:W1:Y:S01]  /*6350*/  LDC R7, c[0x0][0x420] ;  /* 0x00010800ff077b82 */ /* 0x000e620000000800 */
[----:B------:R-:W-:Y:S07]  /*6360*/  LEA R11, R178, UR5, 0x1 ;  /* 0x00000005b20b7c11 */ /* 0x000fee000f8e08ff */
[----:B------:R-:W2:Y:S01]  /*6370*/  LDC R5, c[0x0][0x424] ;  /* 0x00010900ff057b82 */ /* 0x000ea20000000800 */
[----:B-1----:R-:W-:Y:S05]  /*6380*/  IMAD.U32 R9, R7, -0x80, RZ ;  /* 0xffffff8007097824 */ /* 0x002fea00078e00ff */
        /* <DEDUP_REMOVED lines=10> */
.L_x_520:
[----:B------:R-:W-:Y:S01]  /*6430*/  LDSM.16.M88.4 R20, [R171] ;  /* 0x00000000ab14783b */ /* 0x000fe20000000200 */
[----:B------:R-:W-:Y:S02]  /*6440*/  ULOP3.LUT UR50, UR40, 0x1, URZ, 0xc0, !UPT ;  /* 0x0000000128327892 */ /* 0x000fe4000f8ec03f */
[----:B------:R-:W-:Y:S01]  /*6450*/  @UP2 UIADD3 UR51, UP1, UR42, -0x200, URZ ;  /* 0xfffffe002a332890 */ /* 0x000fe2000ff3e03f */
[----:B------:R-:W2:Y:S01]  /*6460*/  LDSM.16.MT88.4 R16, [R52+0x6000] ;  /* 0x006000003410783b */ /* 0x000ea20000004200 */
[----:B------:R-:W-:Y:S02]  /*6470*/  UISETP.NE.U32.AND UP0, UPT, UR50, 0x1, UPT ;  /* 0x000000013200788c */ /* 0x000fe4000bf05070 */
[----:B------:R-:W-:Y:S01]  /*6480*/  UIADD3 UR52, UR40, -0x1, URZ ;  /* 0xffffffff28347890 */ /* 0x000fe2000fffe03f */
[----:B-1----:R-:W1:Y:S01]  /*6490*/  LDSM.16.M88.4 R12, [R171+0x2000] ;  /* 0x00200000ab0c783b */ /* 0x002e620000000200 */
[----:B------:R-:W-:Y:S03]  /*64a0*/  @UP2 UIADD3.X UR50, UR43, -0x1, URZ, UP1, !UPT ;  /* 0xffffffff2b322890 */ /* 0x000fe60008ffe43f */
[----:B------:R-:W-:Y:S04]  /*64b0*/  LDSM.16.M88.4 R24, [R170] ;  /* 0x00000000aa18783b */ /* 0x000fe80000000200 */
[----:B------:R-:W3:Y:S04]  /*64c0*/  LDSM.16.MT88.4 R28, [R52+0x6400] ;  /* 0x00640000341c783b */ /* 0x000ee80000004200 */
[----:B------:R-:W4:Y:S04]  /*64d0*/  LDSM.16.M88.4 R32, [R164] ;  /* 0x00000000a420783b */ /* 0x000f280000000200 */
[----:B------:R-:W-:Y:S04]  /*64e0*/  LDSM.16.M88.4 R36, [R169] ;  /* 0x00000000a924783b */ /* 0x000fe80000000200 */
[----:B------:R-:W4:Y:S04]  /*64f0*/  LDSM.16.MT88.4 R40, [R52+0x6800] ;  /* 0x006800003428783b */ /* 0x000f280000004200 */
[----:B------:R-:W-:Y:S04]  /*6500*/  LDSM.16.M88.4 R44, [R3] ;  /* 0x00000000032c783b */ /* 0x000fe80000000200 */
[----:B------:R-:W-:Y:S01]  /*6510*/  LDSM.16.MT88.4 R48, [R52+0x6c00] ;  /* 0x006c00003430783b */ /* 0x000fe20000004200 */
[-C--:B--2---:R-:W-:Y:S06]  /*6520*/  HMMA.16816.F32 R4, R20, R16.reuse, RZ ;  /* 0x000000101404723c */ /* 0x084fec00000018ff */
[C---:B-1----:R-:W-:Y:S06]  /*6530*/  HMMA.16816.F32 R8, R12.reuse, R16, RZ ;  /* 0x000000100c08723c */ /* 0x042fec00000018ff */
[-C--:B------:R-:W-:Y:S06]  /*6540*/  HMMA.16816.F32 R12, R12, R18.reuse, RZ ;  /* 0x000000120c0c723c */ /* 0x080fec00000018ff */
[----:B------:R-:W-:Y:S01]  /*6550*/  HMMA.16816.F32 R16, R20, R18, RZ ;  /* 0x000000121410723c */ /* 0x000fe200000018ff */
[----:B------:R-:W1:Y:S05]  /*6560*/  LDSM.16.M88.4 R20, [R169+0x2000] ;  /* 0x00200000a914783b */ /* 0x000e6a0000000200 */
[-C--:B---3--:R-:W-:Y:S06]  /*6570*/  HMMA.16816.F32 R4, R24, R28.reuse, R4 ;  /* 0x0000001c1804723c */ /* 0x088fec0000001804 */
[C---:B----4-:R-:W-:Y:S06]  /*6580*/  HMMA.16816.F32 R8, R32.reuse, R28, R8 ;  /* 0x0000001c2008723c */ /* 0x050fec0000001808 */
[-C--:B------:R-:W-:Y:S01]  /*6590*/  HMMA.16816.F32 R12, R32, R30.reuse, R12 ;  /* 0x0000001e200c723c */ /* 0x080fe2000000180c */
[----:B------:R-:W-:Y:S05]  /*65a0*/  LDSM.16.MT88.4 R32, [R52+0x7000] ;  /* 0x007000003420783b */ /* 0x000fea0000004200 */
[----:B------:R-:W-:Y:S01]  /*65b0*/  HMMA.16816.F32 R16, R24, R30, R16 ;  /* 0x0000001e1810723c */ /* 0x000fe20000001810 */
[----:B------:R-:W2:Y:S04]  /*65c0*/  LDSM.16.M88.4 R24, [R3+0x2000] ;  /* 0x002000000318783b */ /* 0x000ea80000000200 */
[----:B------:R-:W3:Y:S01]  /*65d0*/  LDSM.16.M88.4 R28, [R171+0x4000] ;  /* 0x00400000ab1c783b */ /* 0x000ee20000000200 */
[-C--:B------:R-:W-:Y:S06]  /*65e0*/  HMMA.16816.F32 R4, R36, R40.reuse, R4 ;  /* 0x000000282404723c */ /* 0x080fec0000001804 */
[C---:B-1----:R-:W-:Y:S06]  /*65f0*/  HMMA.16816.F32 R8, R20.reuse, R40, R8 ;  /* 0x000000281408723c */ /* 0x042fec0000001808 */
[-C--:B------:R-:W-:Y:S01]  /*6600*/  HMMA.16816.F32 R12, R20, R42.reuse, R12 ;  /* 0x0000002a140c723c */ /* 0x080fe2000000180c */
[----:B------:R-:W1:Y:S05]  /*6610*/  LDSM.16.M88.4 R20, [R171+0x6000] ;  /* 0x00600000ab14783b */ /* 0x000e6a0000000200 */
[----:B------:R-:W-:Y:S01]  /*6620*/  HMMA.16816.F32 R16, R36, R42, R16 ;  /* 0x0000002a2410723c */ /* 0x000fe20000001810 */
[----:B------:R-:W-:Y:S04]  /*6630*/  LDSM.16.M88.4 R36, [R2] ;  /* 0x000000000224783b */ /* 0x000fe80000000200 */
[----:B------:R-:W4:Y:S01]  /*6640*/  LDSM.16.MT88.4 R40, [R52+0x7400] ;  /* 0x007400003428783b */ /* 0x000f220000004200 */
[-C--:B------:R-:W-:Y:S06]  /*6650*/  HMMA.16816.F32 R4, R44, R48.reuse, R4 ;  /* 0x000000302c04723c */ /* 0x080fec0000001804 */
[C---:B--2---:R-:W-:Y:S06]  /*6660*/  HMMA.16816.F32 R8, R24.reuse, R48, R8 ;  /* 0x000000301808723c */ /* 0x044fec0000001808 */
[-C--:B------:R-:W-:Y:S01]  /*6670*/  HMMA.16816.F32 R12, R24, R50.reuse, R12 ;  /* 0x00000032180c723c */ /* 0x080fe2000000180c */
[----:B------:R-:W2:Y:S05]  /*6680*/  LDSM.16.M88.4 R24, [R0] ;  /* 0x000000000018783b */ /* 0x000eaa0000000200 */
[----:B------:R-:W-:Y:S01]  /*6690*/  HMMA.16816.F32 R16, R44, R50, R16 ;  /* 0x000000322c10723c */ /* 0x000fe20000001810 */
[----:B------:R-:W-:Y:S04]  /*66a0*/  LDSM.16.M88.4 R44, [R169+0x4000] ;  /* 0x00400000a92c783b */ /* 0x000fe80000000200 */
[----:B------:R-:W2:Y:S01]  /*66b0*/  LDSM.16.MT88.4 R48, [R52+0x7800] ;  /* 0x007800003430783b */ /* 0x000ea20000004200 */
[-C--:B---3--:R-:W-:Y:S06]  /*66c0*/  HMMA.16816.F32 R4, R28, R32.reuse, R4 ;  /* 0x000000201c04723c */ /* 0x088fec0000001804 */
[C---:B-1----:R-:W-:Y:S06]  /*66d0*/  HMMA.16816.F32 R8, R20.reuse, R32, R8 ;  /* 0x000000201408723c */ /* 0x042fec0000001808 */
[-C--:B------:R-:W-:Y:S01]  /*66e0*/  HMMA.16816.F32 R12, R20, R34.reuse, R12 ;  /* 0x00000022140c723c */ /* 0x080fe2000000180c */
[----:B------:R-:W1:Y:S05]  /*66f0*/  LDSM.16.M88.4 R20, [R169+0x6000] ;  /* 0x00600000a914783b */ /* 0x000e6a0000000200 */
[----:B------:R-:W-:Y:S01]  /*6700*/  HMMA.16816.F32 R16, R28, R34, R16 ;  /* 0x000000221c10723c */ /* 0x000fe20000001810 */
[----:B------:R-:W-:Y:S04]  /*6710*/  LDSM.16.MT88.4 R32, [R52+0x7c00] ;  /* 0x007c00003420783b */ /* 0x000fe80000004200 */
[----:B------:R-:W3:Y:S01]  /*6720*/  LDSM.16.M88.4 R28, [R3+0x4000] ;  /* 0x00400000031c783b */ /* 0x000ee20000000200 */
[-C--:B----4-:R-:W-:Y:S06]  /*6730*/  HMMA.16816.F32 R4, R36, R40.reuse, R4 ;  /* 0x000000282404723c */ /* 0x090fec0000001804 */
[C---:B--2---:R-:W-:Y:S06]  /*6740*/  HMMA.16816.F32 R8, R24.reuse, R40, R8 ;  /* 0x000000281808723c */ /* 0x044fec0000001808 */
[-C--:B------:R-:W-:Y:S01]  /*6750*/  HMMA.16816.F32 R12, R24, R42.reuse, R12 ;  /* 0x0000002a180c723c */ /* 0x080fe2000000180c */
[----:B------:R-:W2:Y:S01]  /*6760*/  LDSM.16.M88.4 R24, [R3+0x6000] ;  /* 0x006000000318783b */ /* 0x000ea20000000200 */
[----:B------:R-:W-:Y:S04]  /*6770*/  IMAD.U32 R41, RZ, RZ, UR44 ;  /* 0x0000002cff297e24 */ /* 0x000fe8000f8e00ff */
[----:B------:R-:W-:Y:S06]  /*6780*/  HMMA.16816.F32 R16, R36, R42, R16 ;  /* 0x0000002a2410723c */ /* 0x000fec0000001810 */
[-C--:B------:R-:W-:Y:S01]  /*6790*/  HMMA.16816.F32 R4, R44, R48.reuse, R4 ;  /* 0x000000302c04723c */ /* 0x080fe20000001804 */
[----:B------:R-:W-:Y:S04]  /*67a0*/  IMAD.U32 R37, RZ, RZ, UR44 ;  /* 0x0000002cff257e24 */ /* 0x000fe8000f8e00ff */
[----:B------:R-:W-:Y:S01]  /*67b0*/  @P0 VIADD R39, R177, 0xffffff80 ;  /* 0xffffff80b1270836 */ /* 0x000fe20000000000 */
[C---:B-1----:R-:W-:Y:S06]  /*67c0*/  HMMA.16816.F32 R8, R20.reuse, R48, R8 ;  /* 0x000000301408723c */ /* 0x042fec0000001808 */
[-C--:B------:R-:W-:Y:S01]  /*67d0*/  HMMA.16816.F32 R12, R20, R50.reuse, R12 ;  /* 0x00000032140c723c */ /* 0x080fe2000000180c */
[----:B------:R-:W-:Y:S05]  /*67e0*/  LDSM.16.MT88.4 R20, [R172+0xc000] ;  /* 0x00c00000ac14783b */ /* 0x000fea0000004200 */
[----:B------:R-:W-:Y:S06]  /*67f0*/  HMMA.16816.F32 R16, R44, R50, R16 ;  /* 0x000000322c10723c */ /* 0x000fec0000001810 */
[-C--:B---3--:R-:W-:Y:S06]  /*6800*/  HMMA.16816.F32 R4, R28, R32.reuse, R4 ;  /* 0x000000201c04723c */ /* 0x088fec0000001804 */
[C---:B--2---:R-:W-:Y:S06]  /*6810*/  HMMA.16816.F32 R8, R24.reuse, R32, R8 ;  /* 0x000000201808723c */ /* 0x044fec0000001808 */
[-C--:B------:R-:W-:Y:S01]  /*6820*/  HMMA.16816.F32 R12, R24, R34.reuse, R12 ;  /* 0x00000022180c723c */ /* 0x080fe2000000180c */
[----:B------:R-:W-:Y:S04]  /*6830*/  IMAD.U32 R33, RZ, RZ, UR41 ;  /* 0x00000029ff217e24 */ /* 0x000fe8000f8e00ff */
[----:B------:R-:W-:Y:S01]  /*6840*/  LEA R32, P2, R37, R204, 0x2 ;  /* 0x000000cc25207211 */ /* 0x000fe200078410ff */
[----:B------:R-:W-:Y:S01]  /*6850*/  HMMA.16816.F32 R16, R28, R34, R16 ;  /* 0x000000221c10723c */ /* 0x000fe20000001810 */
[----:B------:R-:W-:Y:S04]  /*6860*/  IMAD.U32 R25, RZ, RZ, UR41 ;  /* 0x00000029ff197e24 */ /* 0x000fe8000f8e00ff */
[----:B------:R-:W-:Y:S01]  /*6870*/  @P0 IMAD.WIDE R36, R39, R190, UR42 ;  /* 0x0000002a27240e25 */ /* 0x000fe2000f8e02be */
[-C--:B------:R-:W-:Y:S01]  /*6880*/  LEA R24, P1, R33, R204.reuse, 0x2 ;  /* 0x000000cc21187211 */ /* 0x080fe200078210ff */
[----:B------:R-:W-:Y:S01]  /*6890*/  @UP2 UMOV UR42, UR51 ;  /* 0x00000033002a2c82 */ /* 0x000fe20008000000 */
[-C--:B------:R-:W-:Y:S01]  /*68a0*/  LEA.HI.X.SX32 R33, R41, R205.reuse, 0x2, P2 ;  /* 0x000000cd29217211 */ /* 0x080fe200010f16ff */
[----:B------:R-:W-:Y:S01]  /*68b0*/  @UP2 UMOV UR43, UR50 ;  /* 0x00000032002b2c82 */ /* 0x000fe20008000000 */
[----:B------:R-:W5:Y:S01]  /*68c0*/  @P0 LDG.E R197, desc[UR18][R36.64] ;  /* 0x0000001224c50981 */ /* 0x000f62000c1e1900 */
[-C--:B------:R-:W-:Y:S01]  /*68d0*/  LEA.HI.X.SX32 R25, R25, R205.reuse, 0x2, P1 ;  /* 0x000000cd19197211 */ /* 0x080fe200008f16ff */
[----:B------:R-:W-:Y:S02]  /*68e0*/  IMAD.U32 R27, RZ, RZ, UR39 ;  /* 0x00000027ff1b7e24 */ /* 0x000fe4000f8e00ff */
[----:B------:R-:W5:Y:S01]  /*68f0*/  @P0 LDG.E R196, desc[UR18][R36.64+0x20] ;  /* 0x0000201224c40981 */ /* 0x000f62000c1e1900 */
[----:B------:R-:W-:Y:S02]  /*6900*/  IMAD.U32 R31, RZ, RZ, UR37 ;  /* 0x00000025ff1f7e24 */ /* 0x000fe4000f8e00ff */
[----:B------:R-:W-:Y:S01]  /*6910*/  IMAD.U32 R39, RZ, RZ, UR38 ;  /* 0x00000026ff277e24 */ /* 0x000fe2000f8e00ff */
[----:B------:R-:W5:Y:S01]  /*6920*/  @P0 LDG.E R195, desc[UR18][R36.64+0x100] ;  /* 0x0001001224c30981 */ /* 0x000f62000c1e1900 */
[----:B------:R-:W-:Y:S01]  /*6930*/  IMAD.U32 R41, RZ, RZ, UR39 ;  /* 0x00000027ff297e24 */ /* 0x000fe2000f8e00ff */
[-C--:B------:R-:W-:Y:S01]  /*6940*/  LEA R26, P1, R31, R204.reuse, 0x2 ;  /* 0x000000cc1f1a7211 */ /* 0x080fe200078210ff */
[----:B------:R-:W-:Y:S01]  /*6950*/  IMAD.U32 R29, RZ, RZ, UR35 ;  /* 0x00000023ff1d7e24 */ /* 0x000fe2000f8e00ff */
[----:B------:R1:W5:Y:S01]  /*6960*/  @P0 LDG.E R194, desc[UR18][R36.64+0x120] ;  /* 0x0001201224c20981 */ /* 0x000362000c1e1900 */
[-C--:B------:R-:W-:Y:S01]  /*6970*/  LEA R30, P0, R27, R204.reuse, 0x2 ;  /* 0x000000cc1b1e7211 */ /* 0x080fe200078010ff */
[----:B------:R-:W-:Y:S01]  /*6980*/  IMAD.U32 R35, RZ, RZ, UR38 ;  /* 0x00000026ff237e24 */ /* 0x000fe2000f8e00ff */
[-C--:B------:R-:W-:Y:S01]  /*6990*/  LEA R28, P2, R39, R204.reuse, 0x2 ;  /* 0x000000cc271c7211 */ /* 0x080fe200078410ff */
[----:B------:R-:W-:Y:S01]  /*69a0*/  REDG.E.ADD.F32.FTZ.RN.STRONG.GPU desc[UR18][R204.64], R4 ;  /* 0x00000004cc0079a6 */ /* 0x000fe2000c10f392 */
[-C--:B------:R-:W-:Y:S01]  /*69b0*/  LEA.HI.X.SX32 R31, R41, R205.reuse, 0x2, P0 ;  /* 0x000000cd291f7211 */ /* 0x080fe200000f16ff */
[----:B------:R-:W-:Y:S01]  /*69c0*/  IMAD.U32 R39, RZ, RZ, UR34 ;  /* 0x00000022ff277e24 */ /* 0x000fe2000f8e00ff */
[----:B------:R-:W-:Y:S01]  /*69d0*/  MOV R27, UR37 ;  /* 0x00000025001b7c02 */ /* 0x000fe20008000f00 */
[----:B------:R2:W-:Y:S03]  /*69e0*/  REDG.E.ADD.F32.FTZ.RN.STRONG.GPU desc[UR18][R32.64], R5 ;  /* 0x00000005200079a6 */ /* 0x0005e6000c10f392 */
[-C--:B------:R-:W-:Y:S01]  /*69f0*/  LEA.HI.X.SX32 R27, R27, R205.reuse, 0x2, P1 ;  /* 0x000000cd1b1b7211 */ /* 0x080fe200008f16ff */
[----:B------:R3:W-:Y:S04]  /*6a00*/  REDG.E.ADD.F32.FTZ.RN.STRONG.GPU desc[UR18][R24.64], R6 ;  /* 0x00000006180079a6 */ /* 0x0007e8000c10f392 */
[----:B------:R4:W-:Y:S01]  /*6a10*/  REDG.E.ADD.F32.FTZ.RN.STRONG.GPU desc[UR18][R30.64], R7 ;  /* 0x000000071e0079a6 */ /* 0x0009e2000c10f392 */
[----:B-1----:R-:W-:Y:S02]  /*6a20*/  IMAD.U32 R37, RZ, RZ, UR33 ;  /* 0x00000021ff257e24 */ /* 0x002fe4000f8e00ff */
        /* <DEDUP_REMOVED lines=9> */
[----:B----4-:R-:W-:Y:S01]  /*6ac0*/  IMAD.U32 R7, RZ, RZ, UR33 ;  /* 0x00000021ff077e24 */ /* 0x010fe2000f8e00ff */
[-C--:B------:R-:W-:Y:S01]  /*6ad0*/  LEA R38, P1, R35, R204.reuse, 0x2 ;  /* 0x000000cc23267211 */ /* 0x080fe200078210ff */
[----:B------:R-:W-:Y:S01]  /*6ae0*/  IMAD.U32 R31, RZ, RZ, UR30 ;  /* 0x0000001eff1f7e24 */ /* 0x000fe2000f8e00ff */
[----:B------:R2:W-:Y:S01]  /*6af0*/  REDG.E.ADD.F32.FTZ.RN.STRONG.GPU desc[UR18][R26.64], R9 ;  /* 0x000000091a0079a6 */ /* 0x0005e2000c10f392 */
[-C--:B------:R-:W-:Y:S02]  /*6b00*/  LEA R36, P0, R5, R204.reuse, 0x2 ;  /* 0x000000cc05247211 */ /* 0x080fe400078010ff */
[----:B------:R-:W-:Y:S01]  /*6b10*/  MOV R5, UR32 ;  /* 0x0000002000057c02 */ /* 0x000fe20008000f00 */
        /* <DEDUP_REMOVED lines=10> */
[----:B-1----:R-:W-:Y:S01]  /*6bc0*/  MOV R29, UR27 ;  /* 0x0000001b001d7c02 */ /* 0x002fe20008000f00 */
[----:B--2---:R-:W-:Y:S02]  /*6bd0*/  IMAD.U32 R9, RZ, RZ, UR31 ;  /* 0x0000001fff097e24 */ /* 0x004fe4000f8e00ff */
        /* <DEDUP_REMOVED lines=89> */
.L_x_518:
[----:B------:R-:W2:Y:S01]  /*7170*/  S2R R4, SR_TID.X ;  /* 0x0000000000047919 */ /* 0x000ea20000002100 */
[----:B------:R-:W-:Y:S01]  /*7180*/  ULDC UR6, c[0x0][0x38c] ;  /* 0x0000e30000067ab9 */ /* 0x000fe20000000800 */
[----:B------:R-:W3:Y:S01]  /*7190*/  LDC.64 R6, c[0x0][0x438] ;  /* 0x00010e00ff067b82 */ /* 0x000ee20000000a00 */
        /* <DEDUP_REMOVED lines=29> */
[----:B--2---:R-:W-:Y:S01]  /*7370*/  SHF.R.S32.HI R5, RZ, 0x1f, R4 ;  /* 0x0000001fff057819 */ /* 0x004fe20000011404 */
[----:B------:R-:W-:Y:S01]  /*7380*/  FMUL.FTZ R91, R91, UR6 ;  /* 0x000000065b5b7c20 */ /* 0x000fe20008410000 */
[----:B------:R-:W-:Y:S01]  /*7390*/  FMUL.FTZ R92, R92, UR6 ;  /* 0x000000065c5c7c20 */ /* 0x000fe20008410000 */
[----:B------:R-:W-:Y:S01]  /*73a0*/  FMUL.FTZ R93, R93, UR6 ;  /* 0x000000065d5d7c20 */ /* 0x000fe20008410000 */
[----:B----4-:R-:W-:Y:S01]  /*73b0*/  LEA.HI R14, R5, R4, RZ, 0x2 ;  /* 0x00000004050e7211 */ /* 0x010fe200078f10ff */
[----:B------:R-:W-:Y:S01]  /*73c0*/  FMUL.FTZ R94, R94, UR6 ;  /* 0x000000065e5e7c20 */ /* 0x000fe20008410000 */
[----:B------:R-:W-:Y:S01]  /*73d0*/  FMUL.FTZ R95, R95, UR6 ;  /* 0x000000065f5f7c20 */ /* 0x000fe20008410000 */
[----:B------:R-:W-:Y:S01]  /*73e0*/  F2FP.F16.F32.PACK_AB R85, R85, R84 ;  /* 0x000000545555723e */ /* 0x000fe200000000ff */
[----:B------:R-:W-:Y:S01]  /*73f0*/  BAR.SYNC.DEFER_BLOCKING 0x0 ;  /* 0x0000000000007b1d */ /* 0x000fe20000010000 */
[----:B------:R-:W-:Y:S01]  /*7400*/  F2FP.F16.F32.PACK_AB R87, R87, R86 ;  /* 0x000000565757723e */ /* 0x000fe200000000ff */
[----:B---3--:R-:W-:Y:S01]  /*7410*/  IMAD R18, R6, UR20, RZ ;  /* 0x0000001406127c24 */ /* 0x008fe2000f8e02ff */
[----:B------:R-:W-:-:S02]  /*7420*/  LOP3.LUT R5, R14, 0xfffffffc, RZ, 0xc0, !PT ;  /* 0xfffffffc0e057812 */ /* 0x000fc400078ec0ff */
[----:B------:R-:W-:-:S03]  /*7430*/  F2FP.F16.F32.PACK_AB R96, R97, R96 ;  /* 0x000000606160723e */ /* 0x000fc600000000ff */
[----:B------:R-:W2:Y:S01]  /*7440*/  LDC.64 R8, c[0x0][0x450] ;  /* 0x00011400ff087b82 */ /* 0x000ea20000000a00 */
[----:B------:R-:W-:Y:S01]  /*7450*/  F2FP.F16.F32.PACK_AB R98, R99, R98 ;  /* 0x000000626362723e */ /* 0x000fe200000000ff */
[----:B------:R-:W-:Y:S01]  /*7460*/  IMAD R7, R7, UR12, R18 ;  /* 0x0000000c07077c24 */ /* 0x000fe2000f8e0212 */
[----:B------:R-:W-:Y:S01]  /*7470*/  F2FP.F16.F32.PACK_AB R89, R89, R88 ;  /* 0x000000585959723e */ /* 0x000fe200000000ff */
[----:B------:R-:W-:Y:S01]  /*7480*/  ULDC.64 UR6, c[0x0][0x3f8] ;  /* 0x0000fe0000067ab9 */ /* 0x000fe20000000a00 */
[----:B------:R-:W-:Y:S02]  /*7490*/  F2FP.F16.F32.PACK_AB R91, R91, R90 ;  /* 0x0000005a5b5b723e */ /* 0x000fe400000000ff */
[----:B------:R-:W-:Y:S01]  /*74a0*/  F2FP.F16.F32.PACK_AB R92, R93, R92 ;  /* 0x0000005c5d5c723e */ /* 0x000fe200000000ff */
[----:B------:R-:W3:Y:S01]  /*74b0*/  LDC.64 R12, c[0x0][0x468] ;  /* 0x00011a00ff0c7b82 */ /* 0x000ee20000000a00 */
[----:B------:R-:W-:Y:S02]  /*74c0*/  F2FP.F16.F32.PACK_AB R94, R95, R94 ;  /* 0x0000005e5f5e723e */ /* 0x000fe400000000ff */
[----:B------:R-:W-:-:S02]  /*74d0*/  F2FP.F16.F32.PACK_AB R71, R71, R70 ;  /* 0x000000464747723e */ /* 0x000fc400000000ff */
[----:B------:R-:W-:Y:S02]  /*74e0*/  IADD3 R4, -R5, R4, RZ ;  /* 0x0000000405047210 */ /* 0x000fe40007ffe1ff */
[----:B------:R-:W-:Y:S01]  /*74f0*/  F2FP.F16.F32.PACK_AB R80, R81, R80 ;  /* 0x000000505150723e */ /* 0x000fe200000000ff */
[----:B------:R-:W4:Y:S01]  /*7500*/  LDC.64 R10, c[0x0][0x440] ;  /* 0x00011000ff0a7b82 */ /* 0x000f220000000a00 */
[----:B------:R-:W-:Y:S01]  /*7510*/  F2FP.F16.F32.PACK_AB R82, R83, R82 ;  /* 0x000000525352723e */ /* 0x000fe200000000ff */
[----:B------:R-:W-:Y:S01]  /*7520*/  STS [R188], R85 ;  /* 0x00000055bc007388 */ /* 0x000fe20000000800 */
[----:B------:R-:W-:Y:S02]  /*7530*/  F2FP.F16.F32.PACK_AB R73, R73, R72 ;  /* 0x000000484949723e */ /* 0x000fe400000000ff */
[----:B------:R-:W-:Y:S01]  /*7540*/  F2FP.F16.F32.PACK_AB R75, R75, R74 ;  /* 0x0000004a4b4b723e */ /* 0x000fe200000000ff */
[----:B------:R-:W-:Y:S01]  /*7550*/  STS [R188+0x200], R87 ;  /* 0x00020057bc007388 */ /* 0x000fe20000000800 */
[----:B------:R-:W-:-:S02]  /*7560*/  F2FP.F16.F32.PACK_AB R76, R77, R76 ;  /* 0x0000004c4d4c723e */ /* 0x000fc400000000ff */
[----:B------:R-:W-:Y:S01]  /*7570*/  F2FP.F16.F32.PACK_AB R78, R79, R78 ;  /* 0x0000004e4f4e723e */ /* 0x000fe200000000ff */
[----:B------:R-:W-:Y:S01]  /*7580*/  STS [R187], R96 ;  /* 0x00000060bb007388 */ /* 0x000fe20000000800 */
[----:B------:R-:W-:Y:S02]  /*7590*/  SHF.L.U32 R16, R4, 0x3, RZ ;  /* 0x0000000304107819 */ /* 0x000fe400000006ff */
[----:B------:R-:W1:Y:S01]  /*75a0*/  LDC.64 R4, c[0x0][0x458] ;  /* 0x00011600ff047b82 */ /* 0x000e620000000a00 */
[----:B------:R-:W-:Y:S01]  /*75b0*/  STS [R187+0x200], R98 ;  /* 0x00020062bb007388 */ /* 0x000fe20000000800 */
[----:B------:R-:W-:Y:S01]  /*75c0*/  SHF.R.S32.HI R17, RZ, 0x1f, R16 ;  /* 0x0000001fff117819 */ /* 0x000fe20000011410 */
[----:B---3--:R-:W-:Y:S01]  /*75d0*/  IMAD R28, R12, UR21, RZ ;  /* 0x000000150c1c7c24 */ /* 0x008fe2000f8e02ff */
[----:B------:R-:W-:Y:S01]  /*75e0*/  SHF.R.S32.HI R14, RZ, 0x2, R14 ;  /* 0x00000002ff0e7819 */ /* 0x000fe2000001140e */
[----:B------:R-:W-:Y:S01]  /*75f0*/  STS [R188+0x1000], R89 ;  /* 0x00100059bc007388 */ /* 0x000fe20000000800 */
[----:B------:R-:W-:Y:S01]  /*7600*/  LEA R30, R178, UR5, 0x1 ;  /* 0x00000005b21e7c11 */ /* 0x000fe2000f8e08ff */
[----:B------:R-:W-:Y:S01]  /*7610*/  IMAD.WIDE.U32 R36, R6, UR12, R16 ;  /* 0x0000000c06247c25 */ /* 0x000fe2000f8e0010 */
[----:B------:R-:W-:Y:S01]  /*7620*/  SHF.R.S32.HI R15, RZ, 0x1f, R14 ;  /* 0x0000001fff0f7819 */ /* 0x000fe2000001140e */
[----:B------:R-:W-:Y:S02]  /*7630*/  STS [R188+0x1200], R91 ;  /* 0x0012005bbc007388 */ /* 0x000fe40000000800 */
[-C--:B--2---:R-:W-:Y:S01]  /*7640*/  IMAD.WIDE.U32 R32, R14, R8.reuse, RZ ;  /* 0x000000080e207225 */ /* 0x084fe200078e00ff */
[----:B------:R-:W-:Y:S01]  /*7650*/  IADD3 R37, R37, R7, RZ ;  /* 0x0000000725257210 */ /* 0x000fe20007ffe0ff */
[----:B------:R-:W-:Y:S01]  /*7660*/  STS [R187+0x1000], R92 ;  /* 0x0010005cbb007388 */ /* 0x000fe20000000800 */
[----:B------:R-:W2:Y:S01]  /*7670*/  LDC.64 R6, c[0x0][0x470] ;  /* 0x00011c00ff067b82 */ /* 0x000ea20000000a00 */
[----:B------:R-:W-:-:S02]  /*7680*/  IMAD R19, R15, R8, RZ ;  /* 0x000000080f137224 */ /* 0x000fc400078e02ff */
[----:B------:R-:W-:Y:S01]  /*7690*/  STS [R187+0x1200], R94 ;  /* 0x0012005ebb007388 */ /* 0x000fe20000000800 */
[----:B------:R-:W-:-:S03]  /*76a0*/  IMAD.WIDE.U32 R36, R12, UR13, R36 ;  /* 0x0000000d0c247c25 */ /* 0x000fc6000f8e0024 */
[----:B------:R-:W-:Y:S01]  /*76b0*/  STS [R188+0x2000], R69 ;  /* 0x00200045bc007388 */ /* 0x000fe20000000800 */
[----:B------:R-:W-:Y:S02]  /*76c0*/  IMAD R19, R14, R9, R19 ;  /* 0x000000090e137224 */ /* 0x000fe400078e0213 */
[C---:B----4-:R-:W-:Y:S01]  /*76d0*/  IMAD R12, R10.reuse, UR20, RZ ;  /* 0x000000140a0c7c24 */ /* 0x050fe2000f8e02ff */
[----:B------:R-:W-:Y:S01]  /*76e0*/  STS [R188+0x2200], R71 ;  /* 0x00220047bc007388 */ /* 0x000fe20000000800 */
[----:B-1----:R-:W-:Y:S01]  /*76f0*/  IMAD R15, R15, R4, RZ ;  /* 0x000000040f0f7224 */ /* 0x002fe200078e02ff */
[----:B------:R-:W-:Y:S01]  /*7700*/  IADD3 R33, R33, R19, RZ ;  /* 0x0000001321217210 */ /* 0x000fe20007ffe0ff */
[----:B------:R-:W-:Y:S01]  /*7710*/  IMAD R29, R11, UR12, R12 ;  /* 0x0000000c0b1d7c24 */ /* 0x000fe2000f8e020c */
[----:B------:R-:W-:Y:S01]  /*7720*/  STS [R187+0x2000], R80 ;  /* 0x00200050bb007388 */ /* 0x000fe20000000800 */
[----:B------:R-:W-:-:S03]  /*7730*/  IMAD.WIDE.U32 R38, R10, UR12, R16 ;  /* 0x0000000c0a267c25 */ /* 0x000fc6000f8e0010 */
[----:B------:R-:W-:Y:S01]  /*7740*/  STS [R187+0x2200], R82 ;  /* 0x00220052bb007388 */ /* 0x000fe20000000800 */
[----:B------:R-:W-:Y:S01]  /*7750*/  IMAD R28, R13, UR13, R28 ;  /* 0x0000000d0d1c7c24 */ /* 0x000fe2000f8e021c */
[----:B------:R-:W-:Y:S01]  /*7760*/  IADD3 R39, R39, R29, RZ ;  /* 0x0000001d27277210 */ /* 0x000fe20007ffe0ff */
[C---:B------:R-:W-:Y:S01]  /*7770*/  IMAD R11, R14.reuse, R5, R15 ;  /* 0x000000050e0b7224 */ /* 0x040fe200078e020f */
[----:B------:R-:W-:Y:S01]  /*7780*/  STS [R188+0x3000], R73 ;  /* 0x00300049bc007388 */ /* 0x000fe20000000800 */
[----:B------:R-:W-:-:S03]  /*7790*/  IMAD.WIDE.U32 R34, R14, R4, RZ ;  /* 0x000000040e227225 */ /* 0x000fc600078e00ff */
[----:B------:R-:W-:Y:S01]  /*77a0*/  STS [R188+0x3200], R75 ;  /* 0x0032004bbc007388 */ /* 0x000fe20000000800 */
[C---:B------:R-:W-:Y:S01]  /*77b0*/  IMAD.WIDE.U32 R32, R8.reuse, UR24, R32 ;  /* 0x0000001808207c25 */ /* 0x040fe2000f8e0020 */
[----:B------:R-:W-:Y:S02]  /*77c0*/  IADD3 R35, R35, R11, RZ ;  /* 0x0000000b23237210 */ /* 0x000fe40007ffe0ff */
[----:B------:R-:W-:Y:S01]  /*77d0*/  STS [R187+0x3000], R76 ;  /* 0x0030004cbb007388 */ /* 0x000fe20000000800 */
[----:B------:R-:W-:Y:S01]  /*77e0*/  IADD3 R11, R37, R28, RZ ;  /* 0x0000001c250b7210 */ /* 0x000fe20007ffe0ff */
[----:B------:R-:W-:Y:S01]  /*77f0*/  IMAD R28, R8, UR4, RZ ;  /* 0x00000004081c7c24 */ /* 0x000fe2000f8e02ff */
[----:B------:R-:W-:Y:S01]  /*7800*/  IADD3 R29, P0, R36, R32, RZ ;  /* 0x00000020241d7210 */ /* 0x000fe20007f1e0ff */
[----:B------:R-:W-:Y:S01]  /*7810*/  STS [R187+0x3200], R78 ;  /* 0x0032004ebb007388 */ /* 0x000fe20000000800 */
[C---:B--2---:R-:W-:Y:S02]  /*7820*/  IMAD R10, R6.reuse, UR21, RZ ;  /* 0x00000015060a7c24 */ /* 0x044fe4000f8e02ff */
[----:B------:R-:W-:Y:S01]  /*7830*/  IMAD R28, R9, UR24, R28 ;  /* 0x00000018091c7c24 */ /* 0x000fe2000f8e021c */
[----:B------:R-:W-:Y:S01]  /*7840*/  BAR.SYNC.DEFER_BLOCKING 0x0 ;  /* 0x0000000000007b1d */ /* 0x000fe20000010000 */
[----:B------:R-:W-:-:S03]  /*7850*/  IMAD.WIDE.U32 R38, R6, UR13, R38 ;  /* 0x0000000d06267c25 */ /* 0x000fc6000f8e0026 */
[----:B------:R-:W-:Y:S01]  /*7860*/  IADD3.X R28, R11, R33, R28, P0, !PT ;  /* 0x000000210b1c7210 */ /* 0x000fe200007fe41c */
[----:B------:R-:W-:Y:S02]  /*7870*/  IMAD R7, R7, UR13, R10 ;  /* 0x0000000d07077c24 */ /* 0x000fe4000f8e020a */
[C---:B------:R-:W-:Y:S02]  /*7880*/  IMAD R6, R4.reuse, UR4, RZ ;  /* 0x0000000404067c24 */ /* 0x040fe4000f8e02ff */
[----:B------:R-:W-:Y:S01]  /*7890*/  IMAD.WIDE.U32 R34, R4, UR24, R34 ;  /* 0x0000001804227c25 */ /* 0x000fe2000f8e0022 */
[----:B------:R-:W-:-:S03]  /*78a0*/  IADD3 R7, R39, R7, RZ ;  /* 0x0000000727077210 */ /* 0x000fc60007ffe0ff */
[----:B------:R-:W-:Y:S01]  /*78b0*/  IMAD R6, R5, UR24, R6 ;  /* 0x0000001805067c24 */ /* 0x000fe2000f8e0206 */
[----:B------:R-:W-:Y:S01]  /*78c0*/  IADD3 R10, P0, R38, R34, RZ ;  /* 0x00000022260a7210 */ /* 0x000fe20007f1e0ff */
[----:B------:R-:W-:-:S03]  /*78d0*/  ULDC.64 UR24, c[0x0][0x3f0] ;  /* 0x0000fc0000187ab9 */ /* 0x000fc60000000a00 */
[----:B------:R-:W-:Y:S02]  /*78e0*/  IADD3.X R7, R7, R35, R6, P0, !PT ;  /* 0x0000002307077210 */ /* 0x000fe400007fe406 */
[C---:B------:R-:W-:Y:S01]  /*78f0*/  LEA R6, P0, R10.reuse, UR6, 0x1 ;  /* 0x000000060a067c11 */ /* 0x040fe2000f8008ff */
[----:B------:R-:W1:Y:S03]  /*7900*/  LDS.128 R24, [R30+0x6000] ;  /* 0x006000001e187984 */ /* 0x000e660000000c00 */
[----:B------:R-:W-:Y:S02]  /*7910*/  LEA.HI.X R7, R10, UR7, R7, 0x1, P0 ;  /* 0x000000070a077c11 */ /* 0x000fe400080f0c07 */
[C---:B------:R-:W-:Y:S01]  /*7920*/  LEA R10, P0, R4.reuse, R6, 0x7 ;  /* 0x00000006040a7211 */ /* 0x040fe200078038ff */
[----:B------:R-:W2:Y:S03]  /*7930*/  LDS.128 R20, [R30+0x7000] ;  /* 0x007000001e147984 */ /* 0x000ea60000000c00 */
[----:B------:R-:W-:Y:S01]  /*7940*/  LEA.HI.X R11, R4, R7, R5, 0x7, P0 ;  /* 0x00000007040b7211 */ /* 0x000fe200000f3c05 */
[----:B------:R-:W3:Y:S04]  /*7950*/  LDS.128 R16, [R30+0x8000] ;  /* 0x008000001e107984 */ /* 0x000ee80000000c00 */
[----:B------:R4:W3:Y:S02]  /*7960*/  LDS.128 R12, [R30+0x9000] ;  /* 0x009000001e0c7984 */ /* 0x0008e40000000c00 */
[----:B----4-:R-:W-:-:S04]  /*7970*/  LEA R30, P1, R29, UR24, 0x1 ;  /* 0x000000181d1e7c11 */ /* 0x010fc8000f8208ff */
[----:B------:R-:W-:Y:S02]  /*7980*/  LEA.HI.X R31, R29, UR25, R28, 0x1, P1 ;  /* 0x000000191d1f7c11 */ /* 0x000fe400088f0c1c */
[----:B------:R-:W-:-:S03]  /*7990*/  LEA R28, P1, R8, R30, 0x7 ;  /* 0x0000001e081c7211 */ /* 0x000fc600078238ff */
[----:B-1----:R1:W-:Y:S01]  /*79a0*/  STG.E.128 desc[UR18][R30.64], R24 ;  /* 0x000000181e007986 */ /* 0x0023e2000c101d12 */
[----:B------:R-:W-:-:S05]  /*79b0*/  LEA.HI.X R29, R8, R31, R9, 0x7, P1 ;  /* 0x0000001f081d7211 */ /* 0x000fca00008f3c09 */
[----:B--2---:R1:W-:Y:S04]  /*79c0*/  STG.E.128 desc[UR18][R28.64], R20 ;  /* 0x000000141c007986 */ /* 0x0043e8000c101d12 */
[----:B---3--:R1:W-:Y:S04]  /*79d0*/  STG.E.128 desc[UR18][R6.64], R16 ;  /* 0x0000001006007986 */ /* 0x0083e8000c101d12 */
[----:B------:R1:W-:Y:S02]  /*79e0*/  STG.E.128 desc[UR18][R10.64], R12 ;  /* 0x0000000c0a007986 */ /* 0x0003e4000c101d12 */
.L_x_515:
        /* <DEDUP_REMOVED lines=11> */
.L_x_522:
[----:B------:R-:W-:Y:S05]  /*7aa0*/  EXIT ;  /* 0x000000000000794d */ /* 0x000fea0003800000 */
.L_x_524:
        /* <DEDUP_REMOVED lines=13> */
.L_x_1342:


//--------------------- .text._ZN5flash44flash_bwd_dq_dk_dv_loop_seqk_parallel_kernelI23Flash_bwd_kernel_traitsILi32ELi128ELi128ELi8ELi4ELi4ELi4ELb1ELb0EN7cutlass6half_tE19Flash_kernel_traitsILi32ELi128ELi128ELi8ES3_EELb0ELb0ELb0ELb0ELb1ELb1ELb1EEEvNS_16Flash_bwd_paramsE --------------------------
	.section	.text._ZN5flash44flash_bwd_dq_dk_dv_loop_seqk_parallel_kernelI23Flash_bwd_kernel_traitsILi32ELi128ELi128ELi8ELi4ELi4ELi4ELb1ELb0EN7cutlass6half_tE19Flash_kernel_traitsILi32ELi128ELi128ELi8ES3_EELb0ELb0ELb0ELb0ELb1ELb1ELb1EEEvNS_16Flash_bwd_paramsE,"ax",@progbits
	.align	128
        .global         _ZN5flash44flash_bwd_dq_dk_dv_loop_seqk_parallel_kernelI23Flash_bwd_kernel_traitsILi32ELi128ELi128ELi8ELi4ELi4ELi4ELb1ELb0EN7cutlass6half_tE19Flash_kernel_traitsILi32ELi128ELi128ELi8ES3_EELb0ELb0ELb0ELb0ELb1ELb1ELb1EEEvNS_16Flash_bwd_paramsE
        .type           _ZN5flash44flash_bwd_dq_dk_dv_loop_seqk_parallel_kernelI23Flash_bwd_kernel_traitsILi32ELi128ELi128ELi8ELi4ELi4ELi4ELb1ELb0EN7cutlass6half_tE19Flash_kernel_traitsILi32ELi128ELi128ELi8ES3_EELb0ELb0ELb0ELb0ELb1ELb1ELb1EEEvNS_16Flash_bwd_paramsE,@function
        .size           _ZN5flash44flash_bwd_dq_dk_dv_loop_seqk_parallel_kernelI23Flash_bwd_kernel_traitsILi32ELi128ELi128ELi8ELi4ELi4ELi4ELb1ELb0EN7cutlass6half_tE19Flash_kernel_traitsILi32ELi128ELi128ELi8ES3_EELb0ELb0ELb0ELb0ELb1ELb1ELb1EEEvNS_16Flash_bwd_paramsE,(.L_x_1343 - _ZN5flash44flash_bwd_dq_dk_dv_loop_seqk_parallel_kernelI23Flash_bwd_kernel_traitsILi32ELi128ELi128ELi8ELi4ELi4ELi4ELb1ELb0EN7cutlass6half_tE19Flash_kernel_traitsILi32ELi128ELi128ELi8ES3_EELb0ELb0ELb0ELb0ELb1ELb1ELb1EEEvNS_16Flash_bwd_paramsE)
        .other          _ZN5flash44flash_bwd_dq_dk_dv_loop_seqk_parallel_kernelI23Flash_bwd_kernel_traitsILi32ELi128ELi128ELi8ELi4ELi4ELi4ELb1ELb0EN7cutlass6half_tE19Flash_kernel_traitsILi32ELi128ELi128ELi8ES3_EELb0ELb0ELb0ELb0ELb1ELb1ELb1EEEvNS_16Flash_bwd_paramsE,@"STO_CUDA_ENTRY STV_DEFAULT"
_ZN5flash44flash_bwd_dq_dk_dv_loop_seqk_parallel_kernelI23Flash_bwd_kernel_traitsILi32ELi128ELi128ELi8ELi4ELi4ELi4ELb1ELb0EN7cutlass6half_tE19Flash_kernel_traitsILi32ELi128ELi128ELi8ES3_EELb0ELb0ELb0ELb0ELb1ELb1ELb1EEEvNS_16Flash_bwd_paramsE:
.text._ZN5flash44flash_bwd_dq_dk_dv_loop_seqk_parallel_kernelI23Flash_bwd_kernel_traitsILi32ELi128ELi128ELi8ELi4ELi4ELi4ELb1ELb0EN7cutlass6half_tE19Flash_kernel_traitsILi32ELi128ELi128ELi8ES3_EELb0ELb0ELb0ELb0ELb1ELb1ELb1EEEvNS_16Flash_bwd_paramsE:
        /* <DEDUP_REMOVED lines=18> */
[----:B------:R-:W-:Y:S01]  /*0120*/  IMAD.MOV.U32 R152, RZ, RZ, 0x40 ;  /* 0x00000040ff987424 */ /* 0x000fe200078e00ff */
[----:B------:R-:W-:Y:S01]  /*0130*/  ULDC.64 UR12, c[0x0][0x300] ;  /* 0x0000c000000c7ab9 */ /* 0x000fe20000000a00 */
[----:B------:R-:W3:Y:S01]  /*0140*/  S2UR UR16, SR_CTAID.Y ;  /* 0x00000000001079c3 */ /* 0x000ee20000002600 */
[----:B------:R-:W-:-:S07]  /*0150*/  ULDC.64 UR10, c[0x0][0x308] ;  /* 0x0000c200000a7ab9 */ /* 0x000fce0000000a00 */
[----:B------:R-:W4:Y:S01]  /*0160*/  S2UR UR18, SR_CTAID.Z ;  /* 0x00000000001279c3 */ /* 0x000f220000002700 */
[----:B--2---:R-:W-:-:S07]  /*0170*/  ULEA UR5, UR5, UR4, 0x18 ;  /* 0x0000000405057291 */ /* 0x004fce000f8ec03f */
[----:B------:R-:W2:Y:S01]  /*0180*/  S2UR UR15, SR_CTAID.Z ;  /* 0x00000000000f79c3 */ /* 0x000ea20000002700 */
[----:B------:R-:W-:Y:S02]  /*0190*/  UIADD3 UR6, UR5, 0x6000, URZ ;  /* 0x0000600005067890 */ /* 0x000fe4000fffe03f */
[----:B------:R-:W-:Y:S01]  /*01a0*/  UIADD3 UR4, UR5, 0x8000, URZ ;  /* 0x0000800005047890 */ /* 0x000fe2000fffe03f */
[----:B-1----:R-:W-:Y:S01]  /*01b0*/  SHF.R.S32.HI R3, RZ, 0x1f, R9 ;  /* 0x0000001fff037819 */ /* 0x002fe20000011409 */
[----:B---3--:R-:W-:-:S03]  /*01c0*/  USHF.R.S32.HI UR25, URZ, 0x1f, UR16 ;  /* 0x0000001f3f197899 */ /* 0x008fc60008011410 */
[----:B------:R-:W1:Y:S01]  /*01d0*/  S2UR UR14, SR_CTAID.Y ;  /* 0x00000000000e79c3 */ /* 0x000e620000002600 */
[----:B------:R-:W-:Y:S01]  /*01e0*/  UIMAD.WIDE UR30, UR16, 0x80, URZ ;  /* 0x00000080101e78a5 */ /* 0x000fe2000f8e023f */
[CC--:B------:R-:W-:Y:S02]  /*01f0*/  LEA.HI R2, R3.reuse, R9.reuse, RZ, 0x2 ;  /* 0x0000000903027211 */ /* 0x0c0fe400078f10ff */
[CC--:B------:R-:W-:Y:S02]  /*0200*/  LEA.HI R15, R3.reuse, R9.reuse, RZ, 0x3 ;  /* 0x00000009030f7211 */ /* 0x0c0fe400078f18ff */
[CC--:B------:R-:W-:Y:S01]  /*0210*/  LEA.HI R0, R3.reuse, R9.reuse, RZ, 0x5 ;  /* 0x0000000903007211 */ /* 0x0c0fe200078f28ff */
[----:B----4-:R-:W-:Y:S01]  /*0220*/  USHF.R.S32.HI UR24, URZ, 0x1f, UR18 ;  /* 0x0000001f3f187899 */ /* 0x010fe20008011412 */
[----:B------:R-:W-:Y:S02]  /*0230*/  LEA.HI R4, R3, R9, RZ, 0x4 ;  /* 0x0000000903047211 */ /* 0x000fe400078f20ff */
[----:B------:R-:W-:-:S02]  /*0240*/  LOP3.LUT R7, R2, 0xfffffffc, RZ, 0xc0, !PT ;  /* 0xfffffffc02077812 */ /* 0x000fc400078ec0ff */
[----:B------:R-:W-:Y:S02]  /*0250*/  LEA.HI R14, R3, R9, RZ, 0x7 ;  /* 0x00000009030e7211 */ /* 0x000fe400078f38ff */
[----:B------:R-:W-:Y:S01]  /*0260*/  LOP3.LUT R6, R0, 0xffffffe0, RZ, 0xc0, !PT ;  /* 0xffffffe000067812 */ /* 0x000fe200078ec0ff */
[----:B------:R-:W-:Y:S01]  /*0270*/  IMAD.IADD R18, R9, 0x1, -R7 ;  /* 0x0000000109127824 */ /* 0x000fe200078e0a07 */
[----:B------:R-:W-:Y:S01]  /*0280*/  LOP3.LUT R3, R15, 0xfffffff8, RZ, 0xc0, !PT ;  /* 0xfffffff80f037812 */ /* 0x000fe200078ec0ff */
[----:B--2---:R-:W-:Y:S01]  /*0290*/  USHF.R.S32.HI UR23, URZ, 0x1f, UR15 ;  /* 0x0000001f3f177899 */ /* 0x004fe2000801140f */
[----:B------:R-:W-:Y:S01]  /*02a0*/  LOP3.LUT R5, R4, 0xfffffff0, RZ, 0xc0, !PT ;  /* 0xfffffff004057812 */ /* 0x000fe200078ec0ff */
[C---:B------:R-:W-:Y:S01]  /*02b0*/  IMAD.IADD R11, R9.reuse, 0x1, -R6 ;  /* 0x00000001090b7824 */ /* 0x040fe200078e0a06 */
[----:B------:R-:W-:Y:S01]  /*02c0*/  SHF.R.S32.HI R7, RZ, 0x3, R15 ;  /* 0x00000003ff077819 */ /* 0x000fe2000001140f */
[C---:B------:R-:W-:Y:S01]  /*02d0*/  IMAD.IADD R13, R9.reuse, 0x1, -R3 ;  /* 0x00000001090d7824 */ /* 0x040fe200078e0a03 */
[--C-:B------:R-:W-:Y:S01]  /*02e0*/  SHF.R.S32.HI R8, RZ, 0x5, R0.reuse ;  /* 0x00000005ff087819 */ /* 0x100fe20000011400 */
[----:B------:R-:W-:Y:S01]  /*02f0*/  IMAD.IADD R9, R9, 0x1, -R5 ;  /* 0x0000000109097824 */ /* 0x000fe200078e0a05 */
[----:B------:R-:W-:Y:S01]  /*0300*/  SHF.R.S32.HI R5, RZ, 0x1f, R0 ;  /* 0x0000001fff057819 */ /* 0x000fe20000011400 */
[----:B------:R-:W-:Y:S01]  /*0310*/  IMAD.SHL.U32 R7, R7, 0x40, RZ ;  /* 0x0000004007077824 */ /* 0x000fe200078e00ff */
[--C-:B------:R-:W-:Y:S01]  /*0320*/  SHF.R.S32.HI R0, RZ, 0x2, R2.reuse ;  /* 0x00000002ff007819 */ /* 0x100fe20000011402 */
[----:B-1----:R-:W-:Y:S01]  /*0330*/  USHF.R.S32.HI UR22, URZ, 0x1f, UR14 ;  /* 0x0000001f3f167899 */ /* 0x002fe2000801140e */
[----:B------:R-:W-:-:S02]  /*0340*/  SHF.R.S32.HI R3, RZ, 0x1f, R2 ;  /* 0x0000001fff037819 */ /* 0x000fc40000011402 */
[----:B------:R-:W-:Y:S02]  /*0350*/  SHF.R.S32.HI R10, RZ, 0x4, R4 ;  /* 0x00000004ff0a7819 */ /* 0x000fe40000011404 */
[-C--:B------:R-:W-:Y:S02]  /*0360*/  LEA.HI R6, R2, R0.reuse, RZ, 0x1 ;  /* 0x0000000002067211 */ /* 0x080fe400078f08ff */
[----:B------:R-:W-:Y:S02]  /*0370*/  LEA.HI R3, R3, R0, RZ, 0x3 ;  /* 0x0000000003037211 */ /* 0x000fe400078f18ff */
[----:B------:R-:W-:Y:S02]  /*0380*/  LOP3.LUT R2, R7, 0xc0, RZ, 0xc0, !PT ;  /* 0x000000c007027812 */ /* 0x000fe400078ec0ff */
[----:B------:R-:W-:Y:S02]  /*0390*/  LEA.HI R7, R4, R10, RZ, 0x1 ;  /* 0x0000000a04077211 */ /* 0x000fe400078f08ff */
[----:B------:R-:W-:Y:S01]  /*03a0*/  LEA.HI R12, R5, R8, RZ, 0x2 ;  /* 0x00000008050c7211 */ /* 0x000fe200078f10ff */
[----:B------:R-:W-:Y:S01]  /*03b0*/  IMAD.SHL.U32 R5, R18, 0x8, RZ ;  /* 0x0000000812057824 */ /* 0x000fe200078e00ff */
[----:B------:R-:W-:-:S02]  /*03c0*/  LOP3.LUT R4, R6, 0x7fffffe, RZ, 0xc0, !PT ;  /* 0x07fffffe06047812 */ /* 0x000fc400078ec0ff */
[----:B------:R-:W-:Y:S02]  /*03d0*/  LOP3.LUT R3, R3, 0xfffffff8, RZ, 0xc0, !PT ;  /* 0xfffffff803037812 */ /* 0x000fe400078ec0ff */
[----:B------:R-:W-:Y:S01]  /*03e0*/  LOP3.LUT R5, R2, 0x18, R5, 0xf8, !PT ;  /* 0x0000001802057812 */ /* 0x000fe200078ef805 */
[C---:B------:R-:W-:Y:S01]  /*03f0*/  IMAD.IADD R4, R0.reuse, 0x1, -R4 ;  /* 0x0000000100047824 */ /* 0x040fe200078e0a04 */
[----:B------:R-:W-:Y:S01]  /*0400*/  SHF.R.U32.HI R2, RZ, 0x3, R2 ;  /* 0x00000003ff027819 */ /* 0x000fe20000011602 */
[----:B------:R-:W-:Y:S01]  /*0410*/  IMAD.IADD R6, R0, 0x1, -R3 ;  /* 0x0000000100067824 */ /* 0x000fe200078e0a03 */
[----:B------:R-:W-:Y:S02]  /*0420*/  LOP3.LUT R0, R12, 0xfffffffc, RZ, 0xc0, !PT ;  /* 0xfffffffc0c007812 */ /* 0x000fe400078ec0ff */
[----:B------:R-:W-:Y:S02]  /*0430*/  LOP3.LUT R3, R5, R2, RZ, 0x3c, !PT ;  /* 0x0000000205037212 */ /* 0x000fe400078e3cff */
[----:B------:R-:W-:Y:S01]  /*0440*/  LOP3.LUT R2, R7, 0xfffffffe, RZ, 0xc0, !PT ;  /* 0xfffffffe07027812 */ /* 0x000fe200078ec0ff */
[C---:B------:R-:W-:Y:S01]  /*0450*/  IMAD.IADD R17, R8.reuse, 0x1, -R0 ;  /* 0x0000000108117824 */ /* 0x040fe200078e0a00 */
[----:B------:R-:W-:Y:S01]  /*0460*/  LEA.HI R7, R13, R13, RZ, 0x1 ;  /* 0x0000000d0d077211 */ /* 0x000fe200078f08ff */
[----:B------:R-:W-:Y:S01]  /*0470*/  IMAD R0, R8, 0x8, R4 ;  /* 0x0000000808007824 */ /* 0x000fe200078e0204 */
[----:B------:R-:W-:Y:S01]  /*0480*/  SHF.R.S32.HI R5, RZ, 0x1f, R11 ;  /* 0x0000001fff057819 */ /* 0x000fe2000001140b */
[----:B------:R-:W-:Y:S01]  /*0490*/  IMAD.IADD R12, R10, 0x1, -R2 ;  /* 0x000000010a0c7824 */ /* 0x000fe200078e0a02 */
[----:B------:R-:W-:Y:S01]  /*04a0*/  LOP3.LUT R2, R7, 0x3fffffe, RZ, 0xc0, !PT ;  /* 0x03fffffe07027812 */ /* 0x000fe200078ec0ff */
[----:B------:R-:W-:Y:S01]  /*04b0*/  IMAD.U32 R0, R0, 0x20, R3 ;  /* 0x0000002000007824 */ /* 0x000fe200078e0003 */
[----:B------:R-:W-:-:S02]  /*04c0*/  SHF.R.S32.HI R10, RZ, 0x7, R14 ;  /* 0x00000007ff0a7819 */ /* 0x000fc4000001140e */
[----:B------:R-:W-:Y:S01]  /*04d0*/  SHF.R.S32.HI R14, RZ, 0x1f, R9 ;  /* 0x0000001fff0e7819 */ /* 0x000fe20000011409 */
[----:B------:R-:W-:Y:S01]  /*04e0*/  IMAD.IADD R3, R13, 0x1, -R2 ;  /* 0x000000010d037824 */ /* 0x000fe200078e0a02 */
[----:B------:R1:W-:Y:S01]  /*04f0*/  STL [R1+0x94], R0 ;  /* 0x0000940001007387 */ /* 0x0003e20000100800 */
[----:B------:R-:W-:Y:S01]  /*0500*/  IMAD R2, R10, 0x8, R12 ;  /* 0x000000080a027824 */ /* 0x000fe200078e020c */
[----:B------:R-:W-:Y:S02]  /*0510*/  LEA.HI R11, R5, R11, RZ, 0x2 ;  /* 0x0000000b050b7211 */ /* 0x000fe400078f10ff */
[----:B------:R-:W-:Y:S01]  /*0520*/  LEA.HI R14, R14, R9, RZ, 0x3 ;  /* 0x000000090e0e7211 */ /* 0x000fe200078f18ff */
[----:B------:R-:W-:Y:S01]  /*0530*/  IMAD R20, R2, 0x8, R3 ;  /* 0x0000000802147824 */ /* 0x000fe200078e0203 */
[----:B------:R-:W-:Y:S02]  /*0540*/  LOP3.LUT P5, RZ, R6, 0x2, RZ, 0xc0, !PT ;  /* 0x0000000206ff7812 */ /* 0x000fe400078ac0ff */
[----:B------:R-:W-:-:S02]  /*0550*/  LOP3.LUT R3, R14, 0xfffffff8, RZ, 0xc0, !PT ;  /* 0xfffffff80e037812 */ /* 0x000fc400078ec0ff */
[----:B------:R-:W-:Y:S02]  /*0560*/  LOP3.LUT P4, RZ, R6, 0x4, RZ, 0xc0, !PT ;  /* 0x0000000406ff7812 */ /* 0x000fe4000788c0ff */
[----:B------:R-:W-:Y:S01]  /*0570*/  SEL R231, R154, 0xffffffe0, !P5 ;  /* 0xffffffe09ae77807 */ /* 0x000fe20006800000 */
[----:B------:R-:W-:Y:S02]  /*0580*/  IMAD.IADD R16, R9, 0x1, -R3 ;  /* 0x0000000109107824 */ /* 0x000fe400078e0a03 */
[----:B------:R-:W-:Y:S01]  /*0590*/  IMAD.SHL.U32 R3, R13, 0x40, RZ ;  /* 0x000000400d037824 */ /* 0x000fe200078e00ff */
[----:B-1----:R-:W-:-:S04]  /*05a0*/  LEA.HI R0, R9, R9, RZ, 0x1 ;  /* 0x0000000909007211 */ /* 0x002fc800078f08ff */
[--C-:B------:R-:W-:Y:S02]  /*05b0*/  SHF.R.S32.HI R5, RZ, 0x1, R0.reuse ;  /* 0x00000001ff057819 */ /* 0x100fe40000011400 */
[----:B------:R-:W-:Y:S02]  /*05c0*/  SHF.R.S32.HI R4, RZ, 0x1f, R0 ;  /* 0x0000001fff047819 */ /* 0x000fe40000011400 */
[----:B------:R-:W-:Y:S02]  /*05d0*/  LOP3.LUT R0, R0, 0x7fffffe, RZ, 0xc0, !PT ;  /* 0x07fffffe00007812 */ /* 0x000fe400078ec0ff */
[----:B------:R-:W-:Y:S02]  /*05e0*/  LEA.HI R2, R4, R5, RZ, 0x2 ;  /* 0x0000000504027211 */ /* 0x000fe400078f10ff */
[----:B------:R-:W-:Y:S01]  /*05f0*/  LOP3.LUT R4, R6, 0x1, RZ, 0xc0, !PT ;  /* 0x0000000106047812 */ /* 0x000fe200078ec0ff */
[----:B------:R-:W-:Y:S01]  /*0600*/  IMAD.IADD R19, R9, 0x1, -R0 ;  /* 0x0000000109137824 */ /* 0x000fe200078e0a00 */
[----:B------:R-:W-:-:S02]  /*0610*/  LOP3.LUT R0, R2, 0xfffffffc, RZ, 0xc0, !PT ;  /* 0xfffffffc02007812 */ /* 0x000fc400078ec0ff */
[----:B------:R-:W-:Y:S01]  /*0620*/  SHF.R.S32.HI R2, RZ, 0x1, R7 ;  /* 0x00000001ff027819 */ /* 0x000fe20000011407 */
[----:B------:R-:W-:Y:S01]  /*0630*/  IMAD.SHL.U32 R7, R18, 0x2, RZ ;  /* 0x0000000212077824 */ /* 0x000fe200078e00ff */
[----:B------:R-:W-:Y:S01]  /*0640*/  ISETP.NE.U32.AND P6, PT, R4, 0x1, PT ;  /* 0x000000010400780c */ /* 0x000fe20003fc5070 */
[----:B------:R-:W-:Y:S01]  /*0650*/  IMAD.IADD R13, R5, 0x1, -R0 ;  /* 0x00000001050d7824 */ /* 0x000fe200078e0a00 */
[----:B------:R-:W-:Y:S01]  /*0660*/  LOP3.LUT R5, R3, 0x1c0, RZ, 0xc0, !PT ;  /* 0x000001c003057812 */ /* 0x000fe200078ec0ff */
[----:B------:R-:W-:Y:S01]  /*0670*/  IMAD.SHL.U32 R0, R17, 0x10, RZ ;  /* 0x0000001011007824 */ /* 0x000fe200078e00ff */
[C---:B------:R-:W-:Y:S01]  /*0680*/  LOP3.LUT P0, RZ, R2.reuse, 0x2, RZ, 0xc0, !PT ;  /* 0x0000000202ff7812 */ /* 0x040fe2000780c0ff */
[----:B------:R-:W-:Y:S01]  /*0690*/  IMAD.SHL.U32 R3, R2, 0x40, RZ ;  /* 0x0000004002037824 */ /* 0x000fe200078e00ff */
[----:B------:R-:W-:Y:S02]  /*06a0*/  LEA.HI R9, R6, R6, RZ, 0x1 ;  /* 0x0000000606097211 */ /* 0x000fe400078f08ff */
[----:B------:R-:W-:-:S02]  /*06b0*/  LEA.HI.SX32 R4, R11, R0, 0x1e ;  /* 0x000000000b047211 */ /* 0x000fc400078ff2ff */
[----:B------:R-:W-:Y:S02]  /*06c0*/  LOP3.LUT R2, R5, 0x30, R0, 0xf8, !PT ;  /* 0x0000003005027812 */ /* 0x000fe400078ef800 */
[----:B------:R-:W-:Y:S01]  /*06d0*/  LOP3.LUT R0, R3, 0xc0, RZ, 0xc0, !PT ;  /* 0x000000c003007812 */ /* 0x000fe200078ec0ff */
[----:B------:R1:W-:Y:S01]  /*06e0*/  STL [R1+0xa0], R4 ;  /* 0x0000a00401007387 */ /* 0x0003e20000100800 */
[--C-:B------:R-:W-:Y:S02]  /*06f0*/  LOP3.LUT R11, R2, 0x8, R15.reuse, 0xf8, !PT ;  /* 0x00000008020b7812 */ /* 0x100fe400078ef80f */
[----:B------:R-:W-:Y:S02]  /*0700*/  LOP3.LUT R3, R0, 0x8, R15, 0xf8, !PT ;  /* 0x0000000800037812 */ /* 0x000fe400078ef80f */
[----:B------:R-:W-:Y:S01]  /*0710*/  SHF.R.U32.HI R2, RZ, 0x3, R0 ;  /* 0x00000003ff027819 */ /* 0x000fe20000011600 */
[----:B------:R-:W-:Y:S01]  /*0720*/  IMAD.SHL.U32 R0, R6, 0x40, RZ ;  /* 0x0000004006007824 */ /* 0x000fe200078e00ff */
[----:B------:R-:W-:-:S02]  /*0730*/  R2P PR, R16, 0x6 ;  /* 0x0000000610007804 */ /* 0x000fc40000000000 */
[----:B------:R-:W-:Y:S02]  /*0740*/  LOP3.LUT R149, R3, R2, RZ, 0x3c, !PT ;  /* 0x0000000203957212 */ /* 0x000fe400078e3cff */
[----:B------:R-:W-:Y:S01]  /*0750*/  LOP3.LUT R3, R0, 0x1c0, RZ, 0xc0, !PT ;  /* 0x000001c000037812 */ /* 0x000fe200078ec0ff */
[----:B------:R-:W-:Y:S01]  /*0760*/  IMAD.SHL.U32 R0, R17, 0x400, RZ ;  /* 0x0000040011007824 */ /* 0x000fe200078e00ff */
[----:B------:R-:W-:Y:S01]  /*0770*/  SHF.R.S32.HI R2, RZ, 0x3, R14 ;  /* 0x00000003ff027819 */ /* 0x000fe2000001140e */
[----:B------:R-:W-:Y:S01]  /*0780*/  IMAD.U32 R149, R20, 0x20, R149 ;  /* 0x0000002014957824 */ /* 0x000fe200078e0095 */
[----:B------:R-:W-:Y:S02]  /*0790*/  SHF.R.U32.HI R5, RZ, 0x3, R5 ;  /* 0x00000003ff057819 */ /* 0x000fe40000011605 */
[----:B------:R-:W-:Y:S01]  /*07a0*/  SEL R229, R229, 0x10, !P6 ;  /* 0x00000010e5e57807 */ /* 0x000fe20007000000 */
[C---:B------:R-:W-:Y:S01]  /*07b0*/  IMAD R15, R2.reuse, 0x200, R0 ;  /* 0x00000200020f7824 */ /* 0x040fe200078e0200 */
[----:B------:R-:W-:Y:S01]  /*07c0*/  LOP3.LUT R5, R11, R5, RZ, 0x3c, !PT ;  /* 0x000000050b057212 */ /* 0x000fe200078e3cff */
[----:B------:R-:W-:Y:S01]  /*07d0*/  IMAD R14, R2, 0x8, R19 ;  /* 0x00000008020e7824 */ /* 0x000fe200078e0213 */
[----:B------:R-:W-:Y:S01]  /*07e0*/  SEL R152, R152, 0xffffffc0, !P2 ;  /* 0xffffffc098987807 */ /* 0x000fe20005000000 */
[----:B------:R-:W-:Y:S01]  /*07f0*/  IMAD.SHL.U32 R2, R13, 0x40, RZ ;  /* 0x000000400d027824 */ /* 0x000fe200078e00ff */
[----:B------:R-:W-:Y:S01]  /*0800*/  SEL R150, R154, 0xffffffe0, !P0 ;  /* 0xffffffe09a967807 */ /* 0x000fe20004000000 */
[----:B------:R-:W-:Y:S01]  /*0810*/  IMAD R5, R12, 0x200, R5 ;  /* 0x000002000c057824 */ /* 0x000fe200078e0205 */
[----:B-1----:R-:W-:-:S02]  /*0820*/  LOP3.LUT R4, R9, 0x3fffffe, RZ, 0xc0, !PT ;  /* 0x03fffffe09047812 */ /* 0x002fc400078ec0ff */
[----:B------:R-:W-:Y:S02]  /*0830*/  LOP3.LUT R2, R2, 0xc0, RZ, 0xc0, !PT ;  /* 0x000000c002027812 */ /* 0x000fe400078ec0ff */
[----:B------:R-:W-:Y:S01]  /*0840*/  LEA R149, R149, UR5, 0x1 ;  /* 0x0000000595957c11 */ /* 0x000fe2000f8e08ff */
[----:B------:R-:W-:Y:S01]  /*0850*/  IMAD.IADD R8, R6, 0x1, -R4 ;  /* 0x0000000106087824 */ /* 0x000fe200078e0a04 */
[----:B------:R-:W-:Y:S01]  /*0860*/  LEA.HI R4, R3, R3, RZ, 0x1d ;  /* 0x0000000303047211 */ /* 0x000fe200078fe8ff */
[--C-:B------:R-:W-:Y:S01]  /*0870*/  IMAD R6, R10, 0x2000, R7.reuse ;  /* 0x000020000a067824 */ /* 0x100fe200078e0207 */
[----:B------:R-:W-:Y:S01]  /*0880*/  LOP3.LUT P0, RZ, R13, 0x2, RZ, 0xc0, !PT ;  /* 0x000000020dff7812 */ /* 0x000fe2000780c0ff */
[----:B------:R-:W-:Y:S02]  /*0890*/  IMAD R3, R17, 0x200, R7 ;  /* 0x0000020011037824 */ /* 0x000fe400078e0207 */
[----:B------:R-:W-:Y:S01]  /*08a0*/  IMAD.IADD R150, R150, 0x1, R149 ;  /* 0x0000000196967824 */ /* 0x000fe200078e0295 */
[----:B------:R-:W-:Y:S01]  /*08b0*/  IADD3 R235, R4, R6, R0 ;  /* 0x0000000604eb7210 */ /* 0x000fe20007ffe000 */
[----:B------:R-:W-:Y:S01]  /*08c0*/  IMAD.SHL.U32 R0, R10, 0x8, RZ ;  /* 0x000000080a007824 */ /* 0x000fe200078e00ff */
[----:B------:R-:W-:Y:S01]  /*08d0*/  SHF.R.U32.HI R6, RZ, 0x3, R2 ;  /* 0x00000003ff067819 */ /* 0x000fe20000011602 */
[----:B------:R-:W-:Y:S01]  /*08e0*/  IMAD R11, R8, 0x20, R3 ;  /* 0x00000020080b7824 */ /* 0x000fe200078e0203 */
[----:B------:R-:W-:Y:S01]  /*08f0*/  LEA R235, R235, UR5, 0x1 ;  /* 0x00000005ebeb7c11 */ /* 0x000fe2000f8e08ff */
[----:B------:R-:W-:Y:S01]  /*0900*/  IMAD.SHL.U32 R3, R16, 0x40, RZ ;  /* 0x0000004010037824 */ /* 0x000fe200078e00ff */
[----:B------:R-:W-:Y:S01]  /*0910*/  LOP3.LUT R7, R0, 0x8, RZ, 0xc0, !PT ;  /* 0x0000000800077812 */ /* 0x000fe200078ec0ff */
[C---:B------:R-:W-:Y:S01]  /*0920*/  IMAD.SHL.U32 R4, R12.reuse, 0x8, RZ ;  /* 0x000000080c047824 */ /* 0x040fe200078e00ff */
[----:B------:R-:W-:Y:S01]  /*0930*/  SHF.R.S32.HI R0, RZ, 0x1, R9 ;  /* 0x00000001ff007819 */ /* 0x000fe20000011409 */
[----:B------:R-:W-:Y:S01]  /*0940*/  IMAD.SHL.U32 R9, R12, 0x10, RZ ;  /* 0x000000100c097824 */ /* 0x000fe200078e00ff */
[----:B------:R-:W-:Y:S01]  /*0950*/  LOP3.LUT R3, R3, 0x1c0, RZ, 0xc0, !PT ;  /* 0x000001c003037812 */ /* 0x000fe200078ec0ff */
[C---:B------:R-:W-:Y:S01]  /*0960*/  VIADD R230, R235.reuse, 0x40 ;  /* 0x00000040ebe67836 */ /* 0x040fe20000000000 */
[C---:B------:R-:W-:Y:S01]  /*0970*/  LOP3.LUT P3, RZ, R0.reuse, 0x2, RZ, 0xc0, !PT ;  /* 0x0000000200ff7812 */ /* 0x040fe2000786c0ff */
[----:B------:R-:W-:Y:S01]  /*0980*/  IMAD.SHL.U32 R0, R0, 0x40, RZ ;  /* 0x0000004000007824 */ /* 0x000fe200078e00ff */
[----:B------:R-:W-:Y:S01]  /*0990*/  LOP3.LUT R4, R4, 0x8, RZ, 0xc0, !PT ;  /* 0x0000000804047812 */ /* 0x000fe200078ec0ff */
[C---:B------:R-:W-:Y:S01]  /*09a0*/  @P4 VIADD R230, R235.reuse, 0xffffffc0 ;  /* 0xffffffc0ebe64836 */ /* 0x040fe20000000000 */
[----:B------:R-:W-:Y:S01]  /*09b0*/  SHF.R.U32.HI R151, RZ, 0x3, R3 ;  /* 0x00000003ff977819 */ /* 0x000fe20000011603 */
[----:B------:R-:W-:Y:S01]  /*09c0*/  IMAD.IADD R234, R235, 0x1, R229 ;  /* 0x00000001ebea7824 */ /* 0x000fe200078e02e5 */
[----:B------:R-:W-:Y:S01]  /*09d0*/  LOP3.LUT R0, R0, 0xc0, RZ, 0xc0, !PT ;  /* 0x000000c000007812 */ /* 0x000fe200078ec0ff */
[----:B------:R-:W-:Y:S01]  /*09e0*/  IMAD.IADD R229, R229, 0x1, R230 ;  /* 0x00000001e5e57824 */ /* 0x000fe200078e02e6 */
[----:B------:R-:W-:Y:S01]  /*09f0*/  LOP3.LUT R9, R7, 0x10, R9, 0xf8, !PT ;  /* 0x0000001007097812 */ /* 0x000fe200078ef809 */
[--C-:B------:R-:W-:Y:S01]  /*0a00*/  IMAD.IADD R236, R235, 0x1, R231.reuse ;  /* 0x00000001ebec7824 */ /* 0x100fe200078e02e7 */
[----:B------:R-:W-:Y:S01]  /*0a10*/  SHF.R.U32.HI R8, RZ, 0x3, R0 ;  /* 0x00000003ff087819 */ /* 0x000fe20000011600 */
[----:B------:R-:W-:Y:S01]  /*0a20*/  IMAD.IADD R233, R234, 0x1, R231 ;  /* 0x00000001eae97824 */ /* 0x000fe200078e02e7 */
[----:B------:R-:W-:Y:S01]  /*0a30*/  LOP3.LUT R151, R151, R3, R4, 0x1e, !PT ;  /* 0x0000000397977212 */ /* 0x000fe200078e1e04 */
[----:B------:R-:W-:Y:S01]  /*0a40*/  IMAD.IADD R232, R231, 0x1, R230 ;  /* 0x00000001e7e87824 */ /* 0x000fe200078e02e6 */
[----:B------:R-:W-:Y:S01]  /*0a50*/  LOP3.LUT R8, R8, R0, R7, 0x1e, !PT ;  /* 0x0000000008087212 */ /* 0x000fe200078e1e07 */
[----:B------:R-:W-:Y:S01]  /*0a60*/  IMAD.SHL.U32 R0, R14, 0x20, RZ ;  /* 0x000000200e007824 */ /* 0x000fe200078e00ff */
[C---:B------:R-:W-:Y:S01]  /*0a70*/  LOP3.LUT R3, R6.reuse, R2, R4, 0x1e, !PT ;  /* 0x0000000206037212 */ /* 0x040fe200078e1e04 */
[----:B------:R-:W-:Y:S01]  /*0a80*/  IMAD.IADD R151, R15, 0x1, R151 ;  /* 0x000000010f977824 */ /* 0x000fe200078e0297 */
[----:B------:R-:W-:Y:S01]  /*0a90*/  LOP3.LUT R2, R6, R9, R2, 0x1e, !PT ;  /* 0x0000000906027212 */ /* 0x000fe200078e1e02 */
[----:B------:R-:W-:Y:S01]  /*0aa0*/  IMAD.IADD R8, R8, 0x1, R11 ;  /* 0x0000000108087824 */ /* 0x000fe200078e020b */
[----:B------:R-:W-:Y:S01]  /*0ab0*/  SEL R154, R154, 0xffffffe0, !P0 ;  /* 0xffffffe09a9a7807 */ /* 0x000fe20004000000 */
[----:B------:R-:W-:Y:S01]  /*0ac0*/  IMAD R4, R17, 0x200, R0 ;  /* 0x0000020011047824 */ /* 0x000fe200078e0200 */
[----:B------:R-:W-:Y:S01]  /*0ad0*/  LEA R151, R151, UR4, 0x1 ;  /* 0x0000000497977c11 */ /* 0x000fe2000f8e08ff */
[----:B------:R-:W-:Y:S01]  /*0ae0*/  IMAD.IADD R155, R0, 0x1, R2 ;  /* 0x00000001009b7824 */ /* 0x000fe200078e0202 */
[----:B------:R-:W-:Y:S01]  /*0af0*/  LEA R18, R8, UR6, 0x1 ;  /* 0x0000000608127c11 */ /* 0x000fe2000f8e08ff */
[----:B------:R-:W-:Y:S01]  /*0b00*/  IMAD.IADD R156, R4, 0x1, R3 ;  /* 0x00000001049c7824 */ /* 0x000fe200078e0203 */
[----:B------:R-:W-:Y:S01]  /*0b10*/  LEA R2, R5, UR5, 0x1 ;  /* 0x0000000505027c11 */ /* 0x000fe2000f8e08ff */
[----:B------:R-:W-:-:S02]  /*0b20*/  VIADD R157, R151, 0x20 ;  /* 0x00000020979d7836 */ /* 0x000fc40000000000 */
[C---:B------:R-:W-:Y:S01]  /*0b30*/  VIADD R0, R18.reuse, 0x20 ;  /* 0x0000002012007836 */ /* 0x040fe20000000000 */
[----:B------:R1:W-:Y:S01]  /*0b40*/  STL [R1+0x98], R18 ;  /* 0x0000981201007387 */ /* 0x0003e20000100800 */
[----:B------:R-:W-:Y:S02]  /*0b50*/  @P3 VIADD R0, R18, 0xffffffe0 ;  /* 0xffffffe012003836 */ /* 0x000fe40000000000 */
[C---:B------:R-:W-:Y:S02]  /*0b60*/  @P1 VIADD R157, R151.reuse, 0xffffffe0 ;  /* 0xffffffe0979d1836 */ /* 0x040fe40000000000 */
[----:B------:R-:W-:Y:S01]  /*0b70*/  IMAD.IADD R153, R151, 0x1, R152 ;  /* 0x0000000197997824 */ /* 0x000fe200078e0298 */
[----:B------:R1:W-:Y:S01]  /*0b80*/  STL [R1+0x9c], R0 ;  /* 0x00009c0001007387 */ /* 0x0003e20000100800 */
[----:B------:R-:W-:Y:S02]  /*0b90*/  IMAD.IADD R231, R231, 0x1, R229 ;  /* 0x00000001e7e77824 */ /* 0x000fe400078e02e5 */
[----:B------:R-:W-:-:S02]  /*0ba0*/  IMAD.IADD R152, R152, 0x1, R157 ;  /* 0x0000000198987824 */ /* 0x000fc400078e029d */
[C---:B------:R-:W-:Y:S02]  /*0bb0*/  VIADD R160, R157.reuse, 0x2000 ;  /* 0x000020009da07836 */ /* 0x040fe40000000000 */
[C---:B------:R-:W-:Y:S02]  /*0bc0*/  VIADD R159, R157.reuse, 0x4000 ;  /* 0x000040009d9f7836 */ /* 0x040fe40000000000 */
[----:B------:R-:W-:-:S07]  /*0bd0*/  VIADD R158, R157, 0x6000 ;  /* 0x000060009d9e7836 */ /* 0x000fce0000000000 */
.L_x_533:
        /* <DEDUP_REMOVED lines=9> */
[----:B------:R2:W3:Y:S02]  /*0c70*/  @P0 LDG.E R3, desc[UR20][R4.64] ;  /* 0x0000001404030981 */ /* 0x0004e4000c1e1900 */
[----:B--2---:R-:W-:Y:S02]  /*0c80*/  @P1 IMAD.WIDE R4, R8, 0x4, R6 ;  /* 0x0000000408041825 */ /* 0x004fe400078e0206 */
[----:B------:R-:W1:Y:S03]  /*0c90*/  @!P1 LDC.64 R6, c[0x0][0x2c8] ;  /* 0x0000b200ff069b82 */ /* 0x000e660000000a00 */
[----:B------:R-:W2:Y:S01]  /*0ca0*/  @P1 LDG.E R0, desc[UR20][R4.64] ;  /* 0x0000001404001981 */ /* 0x000ea2000c1e1900 */
[----:B------:R-:W-:Y:S01]  /*0cb0*/  UMOV UR4, URZ ;  /* 0x0000003f00047c82 */ /* 0x000fe20008000000 */
[----:B------:R-:W-:-:S03]  /*0cc0*/  USHF.L.U32 UR26, UR19, 0x7, URZ ;  /* 0x00000007131a7899 */ /* 0x000fc6000800063f */
[----:B------:R-:W4:Y:S01]  /*0cd0*/  @!P1 LDC.64 R4, c[0x0][0x318] ;  /* 0x0000c600ff049b82 */ /* 0x000f220000000a00 */
[----:B---3--:R-:W-:Y:S02]  /*0ce0*/  @P0 R2UR UR4, R3 ;  /* 0x00000000030402ca */ /* 0x008fe400000e0000 */
[----:B----4-:R-:W-:-:S04]  /*0cf0*/  @!P1 ISETP.NE.U32.AND P0, PT, R4, RZ, PT ;  /* 0x000000ff0400920c */ /* 0x010fc80003f05070 */
[----:B------:R-:W-:-:S04]  /*0d00*/  @!P1 ISETP.NE.AND.EX P0, PT, R5, RZ, PT, P0 ;  /* 0x000000ff0500920c */ /* 0x000fc80003f05300 */
[----:B-1----:R-:W-:-:S03]  /*0d10*/  @!P1 SEL R3, R7, RZ, P0 ;  /* 0x000000ff07039207 */ /* 0x002fc60000000000 */
[----:B--2---:R-:W-:Y:S01]  /*0d20*/  @P1 VIADD R0, R0, -UR4 ;  /* 0x8000000400001c36 */ /* 0x004fe20008000000 */
[----:B------:R-:W-:-:S04]  /*0d30*/  @!P1 IADD3 R0, R3, -UR4, R6 ;  /* 0x8000000403009c10 */ /* 0x000fc8000fffe006 */
[----:B------:R-:W-:-:S13]  /*0d40*/  ISETP.LE.AND P0, PT, R0, UR26, PT ;  /* 0x0000001a00007c0c */ /* 0x000fda000bf03270 */
[----:B------:R-:W-:Y:S05]  /*0d50*/  @P0 BRA `(.L_x_525) ;  /* 0x0000006800500947 */ /* 0x000fea0003800000 */
[----:B------:R-:W1:Y:S01]  /*0d60*/  LDC R9, c[0x0][0x278] ;  /* 0x00009e00ff097b82 */ /* 0x000e620000000800 */
[----:B------:R-:W2:Y:S01]  /*0d70*/  S2R R3, SR_CTAID.Z ;  /* 0x0000000000037919 */ /* 0x000ea20000002700 */
[----:B------:R-:W-:Y:S01]  /*0d80*/  ULDC.64 UR6, c[0x0][0x2f0] ;  /* 0x0000bc0000067ab9 */ /* 0x000fe20000000a00 */
[----:B------:R-:W-:Y:S01]  /*0d90*/  ULDC UR27, c[0x0][0x2c4] ;  /* 0x0000b100001b7ab9 */ /* 0x000fe20000000800 */
[----:B------:R-:W-:Y:S01]  /*0da0*/  UISETP.NE.U32.AND UP1, UPT, UR6, URZ, UPT ;  /* 0x0000003f0600728c */ /* 0x000fe2000bf25070 */
[----:B------:R-:W3:Y:S01]  /*0db0*/  S2R R10, SR_CTAID.X ;  /* 0x00000000000a7919 */ /* 0x000ee20000002500 */
[----:B------:R-:W-:Y:S02]  /*0dc0*/  UIADD3 UR29, UR27, 0x7f, URZ ;  /* 0x0000007f1b1d7890 */ /* 0x000fe4000fffe03f */
[----:B------:R-:W3:Y:S01]  /*0dd0*/  LDC.64 R6, c[0x0][0x488] ;  /* 0x00012200ff067b82 */ /* 0x000ee20000000a00 */
[----:B------:R-:W-:Y:S01]  /*0de0*/  ULDC.U8 UR6, c[0x0][0x3d8] ;  /* 0x0000f60000067ab9 */ /* 0x000fe20000000000 */
[----:B------:R-:W-:-:S02]  /*0df0*/  USHF.R.S32.HI UR42, URZ, 0x1f, UR29 ;  /* 0x0000001f3f2a7899 */ /* 0x000fc4000801141d */
[----:B------:R-:W-:Y:S02]  /*0e00*/  UISETP.NE.AND UP0, UPT, UR6, URZ, UPT ;  /* 0x0000003f0600728c */ /* 0x000fe4000bf05270 */
[----:B------:R-:W-:Y:S01]  /*0e10*/  ULEA.HI UR42, UR42, UR29, URZ, 0x7 ;  /* 0x0000001d2a2a7291 */ /* 0x000fe2000f8f383f */
[----:B------:R-:W-:Y:S01]  /*0e20*/  ULDC UR33, c[0x0][0x270] ;  /* 0x00009c0000217ab9 */ /* 0x000fe20000000800 */
[----:B------:R-:W-:Y:S02]  /*0e30*/  ULDC UR32, c[0x0][0x2dc] ;  /* 0x0000b70000207ab9 */ /* 0x000fe40000000800 */
[----:B------:R-:W-:Y:S02]  /*0e40*/  ULOP3.LUT UR40, UR42, 0xffffff80, URZ, 0xc0, !UPT ;  /* 0xffffff802a287892 */ /* 0x000fe4000f8ec03f */
[----:B------:R-:W-:Y:S02]  /*0e50*/  UISETP.NE.AND.EX UP1, UPT, UR7, URZ, UPT, UP1 ;  /* 0x0000003f0700728c */ /* 0x000fe4000bf25310 */
[----:B------:R-:W-:Y:S01]  /*0e60*/  UIMAD UR38, UR18, UR32, URZ ;  /* 0x00000020122672a4 */ /* 0x000fe2000f8e023f */
[----:B-1----:R-:W-:Y:S01]  /*0e70*/  IABS R8, R9 ;  /* 0x0000000900087213 */ /* 0x002fe20000000000 */
[----:B------:R-:W-:Y:S01]  /*0e80*/  @UP0 UIMAD UR28, UR16, UR27, URZ ;  /* 0x0000001b101c02a4 */ /* 0x000fe2000f8e023f */
[----:B------:R-:W-:Y:S01]  /*0e90*/  ISETP.NE.AND P2, PT, R9, RZ, PT ;  /* 0x000000ff0900720c */ /* 0x000fe20003f45270 */
[----:B------:R-:W-:Y:S01]  /*0ea0*/  @!UP0 UIMAD UR6, UR16, UR33, UR18 ;  /* 0x00000021100682a4 */ /* 0x000fe2000f8e0212 */
[----:B------:R-:W1:Y:S01]  /*0eb0*/  I2F.RP R4, R8 ;  /* 0x0000000800047306 */ /* 0x000e620000209400 */
[----:B------:R-:W-:Y:S01]  /*0ec0*/  UIADD3 UR40, UR40, -0x80, URZ ;  /* 0xffffff8028287890 */ /* 0x000fe2000fffe03f */
[----:B------:R-:W-:Y:S01]  /*0ed0*/  ULDC.U8 UR7, c[0x0][0x480] ;  /* 0x0001200000077ab9 */ /* 0x000fe20000000000 */
[----:B------:R-:W-:Y:S01]  /*0ee0*/  @UP0 ULDC UR39, c[0x0][0x2e4] ;  /* 0x0000b90000270ab9 */ /* 0x000fe20000000800 */
[----:B--2---:R-:W-:Y:S01]  /*0ef0*/  IABS R3, R3 ;  /* 0x0000000300037213 */ /* 0x004fe20000000000 */
[----:B------:R-:W-:-:S02]  /*0f00*/  @UP0 UIMAD UR39, UR18, UR39, UR28 ;  /* 0x00000027122702a4 */ /* 0x000fc4000f8e021c */
[----:B------:R-:W-:Y:S02]  /*0f10*/  USHF.R.S32.HI UR9, URZ, 0x1f, UR4 ;  /* 0x0000001f3f097899 */ /* 0x000fe40008011404 */
[----:B------:R-:W-:Y:S02]  /*0f20*/  USHF.R.S32.HI UR8, URZ, 0x1f, UR26 ;  /* 0x0000001f3f087899 */ /* 0x000fe4000801141a */
[----:B------:R-:W-:Y:S02]  /*0f30*/  USHF.R.S32.HI UR37, URZ, 0x1f, UR33 ;  /* 0x0000001f3f257899 */ /* 0x000fe40008011421 */
[----:B------:R-:W-:Y:S01]  /*0f40*/  USHF.R.S32.HI UR36, URZ, 0x1f, UR38 ;  /* 0x0000001f3f247899 */ /* 0x000fe20008011426 */
[----:B-1----:R-:W1:Y:S01]  /*0f50*/  MUFU.RCP R4, R4 ;  /* 0x0000000400047308 */ /* 0x002e620000001000 */
[----:B------:R-:W-:Y:S02]  /*0f60*/  USEL UR35, UR30, URZ, UP1 ;  /* 0x0000003f1e237287 */ /* 0x000fe40008800000 */
[----:B------:R-:W-:-:S02]  /*0f70*/  USEL UR34, UR31, URZ, UP1 ;  /* 0x0000003f1f227287 */ /* 0x000fc40008800000 */
[----:B------:R-:W-:Y:S02]  /*0f80*/  @!UP0 UIMAD UR39, UR6, UR27, URZ ;  /* 0x0000001b062782a4 */ /* 0x000fe4000f8e023f */
[----:B------:R-:W-:Y:S01]  /*0f90*/  USHF.R.S32.HI UR41, URZ, 0x1f, UR40 ;  /* 0x0000001f3f297899 */ /* 0x000fe20008011428 */
[----:B-1----:R-:W-:-:S04]  /*0fa0*/  VIADD R4, R4, 0xffffffe ;  /* 0x0ffffffe04047836 */ /* 0x002fc80000000000 */
[----:B------:R-:W1:Y:S02]  /*0fb0*/  F2I.FTZ.U32.TRUNC.NTZ R5, R4 ;  /* 0x0000000400057305 */ /* 0x000e64000021f000 */
[----:B-1----:R-:W-:Y:S02]  /*0fc0*/  IMAD.MOV R0, RZ, RZ, -R5 ;  /* 0x000000ffff007224 */ /* 0x002fe400078e0a05 */
[----:B------:R-:W-:Y:S02]  /*0fd0*/  IMAD.MOV.U32 R4, RZ, RZ, RZ ;  /* 0x000000ffff047224 */ /* 0x000fe400078e00ff */
[----:B------:R-:W-:-:S04]  /*0fe0*/  IMAD R0, R0, R8, RZ ;  /* 0x0000000800007224 */ /* 0x000fc800078e02ff */
[----:B------:R-:W-:-:S04]  /*0ff0*/  IMAD.HI.U32 R0, R5, R0, R4 ;  /* 0x0000000005007227 */ /* 0x000fc800078e0004 */
[----:B------:R-:W-:-:S04]  /*1000*/  IMAD.MOV.U32 R4, RZ, RZ, R3 ;  /* 0x000000ffff047224 */ /* 0x000fc800078e0003 */
[----:B------:R-:W-:-:S05]  /*1010*/  IMAD.HI.U32 R0, R0, R4, RZ ;  /* 0x0000000400007227 */ /* 0x000fca00078e00ff */
[----:B------:R-:W-:-:S05]  /*1020*/  IADD3 R3, -R0, RZ, RZ ;  /* 0x000000ff00037210 */ /* 0x000fca0007ffe1ff */
[----:B------:R-:W-:Y:S02]  /*1030*/  IMAD R3, R8, R3, R4 ;  /* 0x0000000308037224 */ /* 0x000fe400078e0204 */
[----:B---3--:R-:W-:-:S03]  /*1040*/  IMAD.WIDE.U32 R4, R10, R6, RZ ;  /* 0x000000060a047225 */ /* 0x008fc600078e00ff */
[----:B------:R-:W-:Y:S01]  /*1050*/  ISETP.GT.U32.AND P1, PT, R8, R3, PT ;  /* 0x000000030800720c */ /* 0x000fe20003f24070 */
[----:B------:R-:W-:-:S12]  /*1060*/  IMAD R7, R10, R7, R5 ;  /* 0x000000070a077224 */ /* 0x000fd800078e0205 */
[----:B------:R-:W-:Y:S02]  /*1070*/  @!P1 IMAD.IADD R3, R3, 0x1, -R8 ;  /* 0x0000000103039824 */ /* 0x000fe400078e0a08 */
[----:B------:R-:W-:Y:S01]  /*1080*/  @!P1 VIADD R0, R0, 0x1 ;  /* 0x0000000100009836 */ /* 0x000fe20000000000 */
[----:B------:R-:W-:Y:S02]  /*1090*/  ISETP.NE.AND P1, PT, RZ, UR7, PT ;  /* 0x00000007ff007c0c */ /* 0x000fe4000bf25270 */
[----:B------:R-:W-:Y:S02]  /*10a0*/  ISETP.GE.U32.AND P3, PT, R3, R8, PT ;  /* 0x000000080300720c */ /* 0x000fe40003f66070 */
[----:B------:R-:W-:Y:S02]  /*10b0*/  LOP3.LUT R3, R9, UR18, RZ, 0x3c, !PT ;  /* 0x0000001209037c12 */ /* 0x000fe4000f8e3cff */
[----:B------:R-:W-:Y:S02]  /*10c0*/  SEL R30, R4, RZ, P1 ;  /* 0x000000ff041e7207 */ /* 0x000fe40000800000 */
[----:B------:R-:W-:-:S02]  /*10d0*/  ISETP.GE.AND P0, PT, R3, RZ, PT ;  /* 0x000000ff0300720c */ /* 0x000fc40003f06270 */
[----:B------:R-:W-:-:S05]  /*10e0*/  SEL R31, R7, RZ, P1 ;  /* 0x000000ff071f7207 */ /* 0x000fca0000800000 */
[----:B------:R-:W-:-:S06]  /*10f0*/  @P3 IADD3 R0, R0, 0x1, RZ ;  /* 0x0000000100003810 */ /* 0x000fcc0007ffe0ff */
[----:B------:R-:W-:Y:S01]  /*1100*/  @!P0 IMAD.MOV R0, RZ, RZ, -R0 ;  /* 0x000000ffff008224 */ /* 0x000fe200078e0a00 */
        /* <DEDUP_REMOVED lines=12> */
.L_x_526:
[----:B------:R-:W-:Y:S01]  /*11d0*/  UIMAD UR28, UR16, UR33, UR18 ;  /* 0x00000021101c72a4 */ /* 0x000fe2000f8e0212 */
[----:B------:R-:W-:-:S03]  /*11e0*/  ULDC UR29, c[0x0][0x2d4] ;  /* 0x0000b500001d7ab9 */ /* 0x000fc60000000800 */
[----:B------:R-:W-:-:S12]  /*11f0*/  UIMAD UR28, UR28, UR29, URZ ;  /* 0x0000001d1c1c72a4 */ /* 0x000fd8000f8e023f */
.L_x_527:
[----:B------:R-:W2:Y:S01]  /*1200*/  LDL R35, [R1+0x94] ;  /* 0x0000940001237983 */ /* 0x000ea20000100800 */
[----:B------:R-:W1:Y:S01]  /*1210*/  LDC.64 R10, c[0x0][0x238] ;  /* 0x00008e00ff0a7b82 */ /* 0x000e620000000a00 */
[----:B------:R-:W-:Y:S02]  /*1220*/  ULDC.64 UR6, c[0x0][0x268] ;  /* 0x00009a0000067ab9 */ /* 0x000fe40000000a00 */
[----:B------:R-:W3:Y:S01]  /*1230*/  LDL R34, [R1+0xa0] ;  /* 0x0000a00001227983 */ /* 0x000ee20000100800 */
[----:B------:R-:W-:Y:S01]  /*1240*/  UIADD3 UR26, UP0, UR26, UR4, URZ ;  /* 0x000000041a1a7290 */ /* 0x000fe2000ff1e03f */
[----:B------:R-:W-:Y:S01]  /*1250*/  IMAD R14, R28, UR6, RZ ;  /* 0x000000061c0e7c24 */ /* 0x000fe2000f8e02ff */
[----:B------:R-:W-:Y:S01]  /*1260*/  ULEA.HI.SX32 UR42, UR42, 0xffffffff, 0x19 ;  /* 0xffffffff2a2a7891 */ /* 0x000fe2000f8fca3f */
[----:B------:R-:W4:Y:S01]  /*1270*/  S2R R32, SR_TID.X ;  /* 0x0000000000207919 */ /* 0x000f220000002100 */
[----:B------:R-:W4:Y:S01]  /*1280*/  LDC.64 R6, c[0x0][0x250] ;  /* 0x00009400ff067b82 */ /* 0x000f220000000a00 */
[----:B------:R-:W-:Y:S01]  /*1290*/  UIADD3.X UR4, UR9, UR8, URZ, UP0, !UPT ;  /* 0x0000000809047290 */ /* 0x000fe200087fe43f */
[----:B------:R-:W-:Y:S01]  /*12a0*/  IMAD R15, R0, UR7, R14 ;  /* 0x00000007000f7c24 */ /* 0x000fe2000f8e020e */
[----:B------:R-:W-:Y:S01]  /*12b0*/  UIADD3 UR39, UR40, UR39, URZ ;  /* 0x0000002728277290 */ /* 0x000fe2000fffe03f */
[----:B------:R-:W-:Y:S01]  /*12c0*/  ULDC.64 UR8, c[0x0][0x428] ;  /* 0x00010a0000087ab9 */ /* 0x000fe20000000a00 */
[----:B------:R-:W-:-:S03]  /*12d0*/  ULDC.64 UR44, c[0x0][0x2b0] ;  /* 0x0000ac00002c7ab9 */ /* 0x000fc60000000a00 */
[----:B------:R-:W4:Y:S01]  /*12e0*/  LDC.64 R12, c[0x0][0x418] ;  /* 0x00010600ff0c7b82 */ /* 0x000f220000000a00 */
[----:B------:R-:W-:Y:S01]  /*12f0*/  UIMAD.WIDE UR44, UR39, 0x4, UR44 ;  /* 0x00000004272c78a5 */ /* 0x000fe2000f8e022c */
[----:B-1----:R-:W-:-:S06]  /*1300*/  IMAD R8, R10, UR25, RZ ;  /* 0x000000190a087c24 */ /* 0x002fcc000f8e02ff */
[----:B------:R-:W1:Y:S01]  /*1310*/  LDC.64 R24, c[0x0][0x420] ;  /* 0x00010800ff187b82 */ /* 0x000e620000000a00 */
[----:B------:R-:W-:Y:S02]  /*1320*/  IMAD R8, R11, UR16, R8 ;  /* 0x000000100b087c24 */ /* 0x000fe4000f8e0208 */
[----:B----4-:R-:W-:-:S05]  /*1330*/  IMAD R14, R6, UR4, RZ ;  /* 0x00000004060e7c24 */ /* 0x010fca000f8e02ff */
[----:B------:R-:W4:Y:S01]  /*1340*/  LDC.64 R22, c[0x0][0x230] ;  /* 0x00008c00ff167b82 */ /* 0x000f220000000a00 */
[----:B------:R-:W-:Y:S01]  /*1350*/  IMAD R14, R7, UR26, R14 ;  /* 0x0000001a070e7c24 */ /* 0x000fe2000f8e020e */
[----:B------:R-:W-:-:S06]  /*1360*/  SHF.R.S32.HI R33, RZ, 0x1f, R32 ;  /* 0x0000001fff217819 */ /* 0x000fcc0000011420 */
[----:B------:R-:W4:Y:S01]  /*1370*/  LDC.64 R26, c[0x0][0x240] ;  /* 0x00009000ff1a7b82 */ /* 0x000f220000000a00 */
[----:B------:R-:W-:-:S04]  /*1380*/  LEA.HI R3, R33, R32, RZ, 0x2 ;  /* 0x0000002021037211 */ /* 0x000fc800078f10ff */
[----:B------:R-:W-:Y:S02]  /*1390*/  LOP3.LUT R4, R3, 0xfffffffc, RZ, 0xc0, !PT ;  /* 0xfffffffc03047812 */ /* 0x000fe400078ec0ff */
[----:B------:R-:W-:Y:S01]  /*13a0*/  SHF.R.S32.HI R3, RZ, 0x2, R3 ;  /* 0x00000002ff037819 */ /* 0x000fe20000011403 */
[----:B------:R-:W2:Y:S02]  /*13b0*/  LDC.64 R20, c[0x0][0x248] ;  /* 0x00009200ff147b82 */ /* 0x000ea40000000a00 */
[----:B------:R-:W-:Y:S01]  /*13c0*/  IMAD.IADD R4, R32, 0x1, -R4 ;  /* 0x0000000120047824 */ /* 0x000fe200078e0a04 */
[----:B------:R-:W-:Y:S01]  /*13d0*/  SHF.R.S32.HI R29, RZ, 0x1f, R3 ;  /* 0x0000001fff1d7819 */ /* 0x000fe20000011403 */
[----:B------:R-:W-:-:S04]  /*13e0*/  IMAD.WIDE.U32 R16, R3, R6, RZ ;  /* 0x0000000603107225 */ /* 0x000fc800078e00ff */
[----:B------:R-:W-:Y:S02]  /*13f0*/  IMAD.SHL.U32 R4, R4, 0x8, RZ ;  /* 0x0000000804047824 */ /* 0x000fe400078e00ff */
[----:B------:R-:W-:-:S03]  /*1400*/  IMAD R9, R29, R6, RZ ;  /* 0x000000061d097224 */ /* 0x000fc600078e02ff */
[--C-:B------:R-:W-:Y:S01]  /*1410*/  SHF.R.S32.HI R5, RZ, 0x1f, R4.reuse ;  /* 0x0000001fff057819 */ /* 0x100fe20000011404 */
[----:B------:R-:W-:Y:S02]  /*1420*/  IMAD R9, R3, R7, R9 ;  /* 0x0000000703097224 */ /* 0x000fe400078e0209 */
[----:B------:R-:W-:-:S04]  /*1430*/  IMAD.WIDE.U32 R10, R10, UR16, R4 ;  /* 0x000000100a0a7c25 */ /* 0x000fc8000f8e0004 */
[----:B------:R-:W-:Y:S02]  /*1440*/  IMAD.IADD R11, R11, 0x1, R8 ;  /* 0x000000010b0b7824 */ /* 0x000fe400078e0208 */
[----:B------:R-:W-:Y:S02]  /*1450*/  IMAD.IADD R9, R17, 0x1, R9 ;  /* 0x0000000111097824 */ /* 0x000fe400078e0209 */
[----:B------:R-:W-:Y:S02]  /*1460*/  IMAD.MOV.U32 R8, RZ, RZ, R16 ;  /* 0x000000ffff087224 */ /* 0x000fe400078e0010 */
[----:B------:R-:W-:Y:S01]  /*1470*/  IMAD.WIDE.U32 R10, R0, UR6, R10 ;  /* 0x00000006000a7c25 */ /* 0x000fe2000f8e000a */
[----:B------:R-:W-:-:S03]  /*1480*/  ULDC.64 UR6, c[0x0][0x220] ;  /* 0x0000880000067ab9 */ /* 0x000fc60000000a00 */
[----:B------:R-:W-:Y:S01]  /*1490*/  IMAD.WIDE.U32 R8, R6, UR26, R8 ;  /* 0x0000001a06087c25 */ /* 0x000fe2000f8e0008 */
[----:B------:R-:W-:Y:S02]  /*14a0*/  IADD3 R15, R11, R15, RZ ;  /* 0x0000000f0b0f7210 */ /* 0x000fe40007ffe0ff */
[----:B------:R-:W-:Y:S01]  /*14b0*/  IADD3 R11, P0, R10, R8, RZ ;  /* 0x000000080a0b7210 */ /* 0x000fe20007f1e0ff */
[C---:B------:R-:W-:Y:S01]  /*14c0*/  IMAD R8, R12.reuse, UR25, RZ ;  /* 0x000000190c087c24 */ /* 0x040fe2000f8e02ff */
[----:B------:R-:W-:Y:S02]  /*14d0*/  IADD3 R10, P2, R3, UR40, RZ ;  /* 0x00000028030a7c10 */ /* 0x000fe4000ff5e0ff */
[----:B------:R-:W-:Y:S01]  /*14e0*/  IADD3.X R14, R15, R9, R14, P0, !PT ;  /* 0x000000090f0e7210 */ /* 0x000fe200007fe40e */
[----:B------:R-:W-:Y:S01]  /*14f0*/  IMAD R8, R13, UR16, R8 ;  /* 0x000000100d087c24 */ /* 0x000fe2000f8e0208 */
[----:B------:R-:W-:Y:S01]  /*1500*/  IADD3.X R15, R29, UR41, RZ, P2, !PT ;  /* 0x000000291d0f7c10 */ /* 0x000fe200097fe4ff */
[----:B------:R-:W-:-:S04]  /*1510*/  IMAD.WIDE.U32 R12, R12, UR16, R4 ;  /* 0x000000100c0c7c25 */ /* 0x000fc8000f8e0004 */
[----:B------:R-:W-:Y:S01]  /*1520*/  IMAD.IADD R13, R13, 0x1, R8 ;  /* 0x000000010d0d7824 */ /* 0x000fe200078e0208 */
[----:B------:R-:W-:Y:S01]  /*1530*/  LEA R8, P0, R11, UR6, 0x1 ;  /* 0x000000060b087c11 */ /* 0x000fe2000f8008ff */
[-C--:B-1----:R-:W-:Y:S02]  /*1540*/  IMAD R16, R15, R24.reuse, RZ ;  /* 0x000000180f107224 */ /* 0x082fe400078e02ff */
[----:B------:R-:W-:Y:S01]  /*1550*/  IMAD.WIDE.U32 R12, R10, R24, R12 ;  /* 0x000000180a0c7225 */ /* 0x000fe200078e000c */
[----:B------:R-:W-:Y:S01]  /*1560*/  LEA.HI.X R9, R11, UR7, R14, 0x1, P0 ;  /* 0x000000070b097c11 */ /* 0x000fe200080f0c0e */
[----:B------:R-:W-:Y:S01]  /*1570*/  ULDC.64 UR6, c[0x0][0x260] ;  /* 0x0000980000067ab9 */ /* 0x000fe20000000a00 */
[----:B------:R-:W-:Y:S01]  /*1580*/  LEA R18, P0, R6, R8, 0x7 ;  /* 0x0000000806127211 */ /* 0x000fe200078038ff */
[C---:B------:R-:W-:Y:S02]  /*1590*/  IMAD R11, R10.reuse, R25, R16 ;  /* 0x000000190a0b7224 */ /* 0x040fe400078e0210 */
[----:B----4-:R-:W-:Y:S01]  /*15a0*/  IMAD.WIDE.U32 R16, R10, R26, R4 ;  /* 0x0000001a0a107225 */ /* 0x010fe200078e0004 */
[----:B------:R-:W-:-:S03]  /*15b0*/  LEA.HI.X R19, R6, R9, R7, 0x7, P0 ;  /* 0x0000000906137211 */ /* 0x000fc600000f3c07 */
[----:B------:R-:W-:Y:S02]  /*15c0*/  IMAD.IADD R7, R13, 0x1, R11 ;  /* 0x000000010d077824 */ /* 0x000fe400078e020b */
[C---:B------:R-:W-:Y:S02]  /*15d0*/  IMAD R11, R22.reuse, UR25, RZ ;  /* 0x00000019160b7c24 */ /* 0x040fe4000f8e02ff */
[----:B------:R-:W-:-:S04]  /*15e0*/  IMAD.WIDE.U32 R4, R22, UR16, R4 ;  /* 0x0000001016047c25 */ /* 0x000fc8000f8e0004 */
[----:B------:R-:W-:Y:S02]  /*15f0*/  IMAD R15, R15, R26, RZ ;  /* 0x0000001a0f0f7224 */ /* 0x000fe400078e02ff */
[----:B------:R-:W-:Y:S02]  /*1600*/  IMAD.MOV.U32 R6, RZ, RZ, R12 ;  /* 0x000000ffff067224 */ /* 0x000fe400078e000c */
[----:B------:R-:W-:Y:S01]  /*1610*/  IMAD.U32 R12, RZ, RZ, UR8 ;  /* 0x00000008ff0c7e24 */ /* 0x000fe2000f8e00ff */
[----:B------:R-:W-:Y:S01]  /*1620*/  UIMAD UR8, UR24, UR8, URZ ;  /* 0x00000008180872a4 */ /* 0x000fe2000f8e023f */
[----:B------:R-:W-:Y:S02]  /*1630*/  IMAD R15, R10, R27, R15 ;  /* 0x0000001b0a0f7224 */ /* 0x000fe400078e020f */
[----:B------:R-:W-:Y:S01]  /*1640*/  IMAD.WIDE.U32 R12, R12, UR18, R6 ;  /* 0x000000120c0c7c25 */ /* 0x000fe2000f8e0006 */
[----:B------:R-:W-:Y:S02]  /*1650*/  UIMAD UR9, UR18, UR9, UR8 ;  /* 0x00000009120972a4 */ /* 0x000fe4000f8e0208 */
[----:B------:R-:W-:-:S02]  /*1660*/  ULEA.HI UR8, UR42, UR42, URZ, 0x1 ;  /* 0x0000002a2a087291 */ /* 0x000fc4000f8f083f */
[----:B------:R-:W-:Y:S02]  /*1670*/  UIMAD UR39, UR33, UR32, URZ ;  /* 0x00000020212772a4 */ /* 0x000fe4000f8e023f */
[----:B------:R-:W-:Y:S02]  /*1680*/  UIMAD.WIDE.U32 UR46, UR32, UR33, URZ ;  /* 0x00000021202e72a5 */ /* 0x000fe4000f8e003f */
[----:B------:R-:W-:Y:S01]  /*1690*/  UIADD3 UR28, UR40, UR28, URZ ;  /* 0x0000001c281c7290 */ /* 0x000fe2000fffe03f */
        /* <DEDUP_REMOVED lines=16> */
[----:B--2---:R-:W-:Y:S01]  /*17a0*/  LEA R14, R35, UR5, 0x1 ;  /* 0x00000005230e7c11 */ /* 0x004fe2000f8e08ff */
[----:B------:R-:W-:Y:S06]  /*17b0*/  @P1 BAR.SYNC.DEFER_BLOCKING 0x0 ;  /* 0x0000000000001b1d */ /* 0x000fec0000010000 */
[----:B------:R-:W-:Y:S01]  /*17c0*/  @!PT LDS RZ, [RZ] ;  /* 0x00000000fffff984 */ /* 0x000fe20000000800 */
[----:B------:R-:W-:Y:S01]  /*17d0*/  @!PT LDS RZ, [RZ] ;  /* 0x00000000fffff984 */ /* 0x000fe20000000800 */
[----:B------:R-:W-:Y:S01]  /*17e0*/  @!PT LDS RZ, [RZ] ;  /* 0x00000000fffff984 */ /* 0x000fe20000000800 */
[----:B------:R1:W-:Y:S04]  /*17f0*/  LDGSTS.E.BYPASS.LTC128B.128 [R14+0x8000], desc[UR20][R8.64] ;  /* 0x08000000080e7fae */ /* 0x0003e8000b901d54 */
[----:B------:R-:W-:Y:S04]  /*1800*/  LDGSTS.E.BYPASS.LTC128B.128 [R14+0x9000], desc[UR20][R18.64] ;  /* 0x09000000120e7fae */ /* 0x000fe8000b901d54 */
[----:B------:R-:W0:Y:S01]  /*1810*/  LDGDEPBAR ;  /* 0x00000000000079af */ /* 0x000e220000000000 */
[----:B-1----:R-:W-:-:S02]  /*1820*/  IMAD R9, R23, UR16, R11 ;  /* 0x0000001017097c24 */ /* 0x002fc4000f8e020b */
[----:B------:R-:W1:Y:S01]  /*1830*/  LDC.64 R22, c[0x0][0x228] ;  /* 0x00008a00ff167b82 */ /* 0x000e620000000a00 */
[-C--:B------:R-:W-:Y:S02]  /*1840*/  IMAD R8, R29, R20.reuse, RZ ;  /* 0x000000141d087224 */ /* 0x080fe400078e02ff */
[----:B------:R-:W-:Y:S01]  /*1850*/  IMAD.WIDE.U32 R10, R3, R20, RZ ;  /* 0x00000014030a7225 */ /* 0x000fe200078e00ff */
[----:B------:R-:W-:-:S03]  /*1860*/  IADD3 R5, R5, R9, RZ ;  /* 0x0000000905057210 */ /* 0x000fc60007ffe0ff */
[----:B------:R-:W-:Y:S02]  /*1870*/  IMAD R8, R3, R21, R8 ;  /* 0x0000001503087224 */ /* 0x000fe400078e0208 */
[----:B------:R-:W-:Y:S02]  /*1880*/  IMAD R3, R28, UR6, RZ ;  /* 0x000000061c037c24 */ /* 0x000fe4000f8e02ff */
[----:B------:R-:W-:Y:S02]  /*1890*/  IMAD.IADD R7, R11, 0x1, R8 ;  /* 0x000000010b077824 */ /* 0x000fe400078e0208 */
[C---:B------:R-:W-:Y:S02]  /*18a0*/  IMAD R3, R0.reuse, UR7, R3 ;  /* 0x0000000700037c24 */ /* 0x040fe4000f8e0203 */
[----:B------:R-:W-:Y:S01]  /*18b0*/  IMAD.WIDE.U32 R8, R0, UR6, R4 ;  /* 0x0000000600087c25 */ /* 0x000fe2000f8e0004 */
[----:B------:R-:W-:Y:S01]  /*18c0*/  ULDC.64 UR6, c[0x0][0x3e0] ;  /* 0x0000f80000067ab9 */ /* 0x000fe20000000a00 */
[----:B------:R-:W-:-:S02]  /*18d0*/  MOV R4, R16 ;  /* 0x0000001000047202 */ /* 0x000fc40000000f00 */
[----:B------:R-:W-:Y:S01]  /*18e0*/  VIADD R0, R13, UR9 ;  /* 0x000000090d007c36 */ /* 0x000fe20008000000 */
[C---:B------:R-:W-:Y:S01]  /*18f0*/  LEA R38, P0, R12.reuse, UR6, 0x1 ;  /* 0x000000060c267c11 */ /* 0x040fe2000f8008ff */
[----:B------:R-:W-:Y:S01]  /*1900*/  IMAD.MOV.U32 R6, RZ, RZ, R10 ;  /* 0x000000ffff067224 */ /* 0x000fe200078e000a */
[----:B---3--:R-:W-:Y:S01]  /*1910*/  SHF.R.S32.HI R16, RZ, 0x1f, R34 ;  /* 0x0000001fff107819 */ /* 0x008fe20000011422 */
[----:B------:R-:W-:Y:S01]  /*1920*/  IMAD.IADD R9, R9, 0x1, R3 ;  /* 0x0000000109097824 */ /* 0x000fe200078e0203 */
[----:B------:R-:W-:Y:S01]  /*1930*/  LEA.HI.X R39, R12, UR7, R0, 0x1, P0 ;  /* 0x000000070c277c11 */ /* 0x000fe200080f0c00 */
[----:B------:R-:W-:Y:S01]  /*1940*/  IMAD.WIDE.U32 R6, R20, UR26, R6 ;  /* 0x0000001a14067c25 */ /* 0x000fe2000f8e0006 */
[----:B------:R-:W-:Y:S01]  /*1950*/  ULDC.64 UR6, c[0x0][0x258] ;  /* 0x0000960000067ab9 */ /* 0x000fe20000000a00 */
[----:B------:R-:W-:Y:S01]  /*1960*/  LEA R12, P1, R24, R38, 0x7 ;  /* 0x00000026180c7211 */ /* 0x000fe200078238ff */
[----:B------:R-:W-:Y:S01]  /*1970*/  UIMAD UR43, UR24, UR6, URZ ;  /* 0x00000006182b72a4 */ /* 0x000fe2000f8e023f */
[----:B------:R-:W-:Y:S01]  /*1980*/  IMAD R0, R20, UR4, RZ ;  /* 0x0000000414007c24 */ /* 0x000fe2000f8e02ff */
[----:B------:R-:W-:Y:S01]  /*1990*/  IADD3 R8, P0, R8, R6, RZ ;  /* 0x0000000608087210 */ /* 0x000fe20007f1e0ff */
[----:B------:R-:W-:Y:S01]  /*19a0*/  IMAD.IADD R5, R17, 0x1, R15 ;  /* 0x0000000111057824 */ /* 0x000fe200078e020f */
[----:B------:R-:W-:Y:S01]  /*19b0*/  UIMAD UR43, UR18, UR7, UR43 ;  /* 0x00000007122b72a4 */ /* 0x000fe2000f8e022b */
[----:B-1----:R-:W-:Y:S01]  /*19c0*/  IMAD R3, R22, UR25, RZ ;  /* 0x0000001916037c24 */ /* 0x002fe2000f8e02ff */
[----:B------:R-:W-:Y:S01]  /*19d0*/  LEA.HI.X R13, R24, R39, R25, 0x7, P1 ;  /* 0x00000027180d7211 */ /* 0x000fe200008f3c19 */
[----:B------:R-:W-:Y:S01]  /*19e0*/  IMAD R0, R21, UR26, R0 ;  /* 0x0000001a15007c24 */ /* 0x000fe2000f8e0200 */
[----:B------:R-:W-:Y:S01]  /*19f0*/  LDGSTS.E.BYPASS.LTC128B.128 [R14+0x4000], desc[UR20][R38.64] ;  /* 0x04000000260e7fae */ /* 0x000fe2000b901d54 */
[----:B------:R-:W-:-:S02]  /*1a00*/  IMAD R3, R23, UR16, R3 ;  /* 0x0000001017037c24 */ /* 0x000fc4000f8e0203 */
[----:B------:R-:W-:Y:S01]  /*1a10*/  IMAD.WIDE.U32 R4, R22, UR16, R4 ;  /* 0x0000001016047c25 */ /* 0x000fe2000f8e0004 */
[----:B------:R-:W-:Y:S01]  /*1a20*/  IADD3.X R7, R9, R7, R0, P0, !PT ;  /* 0x0000000709077210 */ /* 0x000fe200007fe400 */
[----:B------:R-:W-:Y:S02]  /*1a30*/  LDGSTS.E.BYPASS.LTC128B.128 [R14+0x5000], desc[UR20][R12.64] ;  /* 0x050000000c0e7fae */ /* 0x000fe4000b901d54 */
[----:B------:R-:W-:Y:S01]  /*1a40*/  IMAD.U32 R0, RZ, RZ, UR6 ;  /* 0x00000006ff007e24 */ /* 0x000fe2000f8e00ff */
[----:B------:R-:W-:Y:S01]  /*1a50*/  ULDC.64 UR6, c[0x0][0x218] ;  /* 0x0000860000067ab9 */ /* 0x000fe20000000a00 */
[----:B------:R-:W-:Y:S01]  /*1a60*/  IMAD.IADD R5, R5, 0x1, R3 ;  /* 0x0000000105057824 */ /* 0x000fe200078e0203 */
[----:B------:R-:W-:Y:S01]  /*1a70*/  LEA R6, P0, R8, UR6, 0x1 ;  /* 0x0000000608067c11 */ /* 0x000fe2000f8008ff */
[----:B------:R-:W-:Y:S01]  /*1a80*/  ULOP3.LUT UR6, UR8, 0xfffffffe, URZ, 0xc0, !UPT ;  /* 0xfffffffe08067892 */ /* 0x000fe2000f8ec03f */
[----:B------:R-:W-:Y:S01]  /*1a90*/  SHF.L.U64.HI R3, R34, 0x2, R16 ;  /* 0x0000000222037819 */ /* 0x000fe20000010210 */
[----:B------:R-:W-:Y:S01]  /*1aa0*/  IMAD.WIDE.U32 R4, R0, UR18, R4 ;  /* 0x0000001200047c25 */ /* 0x000fe2000f8e0004 */
[----:B------:R-:W-:Y:S01]  /*1ab0*/  ULDC.64 UR8, c[0x0][0x210] ;  /* 0x0000840000087ab9 */ /* 0x000fe20000000a00 */
[----:B------:R-:W-:Y:S01]  /*1ac0*/  UIADD3 UR6, UR42, -UR6, URZ ;  /* 0x800000062a067290 */ /* 0x000fe2000fffe03f */
[----:B------:R-:W-:Y:S01]  /*1ad0*/  LEA.HI.X R7, R8, UR7, R7, 0x1, P0 ;  /* 0x0000000708077c11 */ /* 0x000fe200080f0c07 */
[----:B------:R-:W-:Y:S01]  /*1ae0*/  VIADD R0, R5, UR43 ;  /* 0x0000002b05007c36 */ /* 0x000fe20008000000 */
[C---:B------:R-:W-:Y:S01]  /*1af0*/  LEA R36, P0, R4.reuse, UR8, 0x1 ;  /* 0x0000000804247c11 */ /* 0x040fe2000f8008ff */
[----:B------:R-:W-:Y:S01]  /*1b00*/  UISETP.NE.AND UP0, UPT, UR6, 0x1, UPT ;  /* 0x000000010600788c */ /* 0x000fe2000bf05270 */
[----:B------:R1:W-:Y:S01]  /*1b10*/  STL.64 [R1+0x40], R38 ;  /* 0x0000402601007387 */ /* 0x0003e20000100a00 */
[----:B------:R-:W-:Y:S01]  /*1b20*/  UMOV UR8, UR44 ;  /* 0x0000002c00087c82 */ /* 0x000fe20008000000 */
[----:B------:R-:W-:Y:S01]  /*1b30*/  LEA.HI.X R37, R4, UR9, R0, 0x1, P0 ;  /* 0x0000000904257c11 */ /* 0x000fe200080f0c00 */
[----:B------:R-:W-:Y:S01]  /*1b40*/  IMAD.SHL.U32 R4, R34, 0x4, RZ ;  /* 0x0000000422047824 */ /* 0x000fe200078e00ff */
[----:B------:R-:W-:Y:S01]  /*1b50*/  IADD3 R0, R35, 0x1000, RZ ;  /* 0x0000100023007810 */ /* 0x000fe20007ffe0ff */
[----:B------:R-:W-:Y:S01]  /*1b60*/  UMOV UR9, UR45 ;  /* 0x0000002d00097c82 */ /* 0x000fe20008000000 */
[----:B------:R-:W-:-:S02]  /*1b70*/  PLOP3.LUT P0, PT, PT, PT, UP0, 0x80, 0x0 ;  /* 0x000000000000781c */ /* 0x000fc40003f0f008 */
[----:B------:R-:W-:Y:S01]  /*1b80*/  LEA R10, P2, R26, R36, 0x7 ;  /* 0x000000241a0a7211 */ /* 0x000fe200078438ff */
[----:B------:R-:W-:Y:S01]  /*1b90*/  USHF.R.S32.HI UR6, URZ, 0x1f, UR32 ;  /* 0x0000001f3f067899 */ /* 0x000fe20008011420 */
[----:B------:R-:W-:Y:S01]  /*1ba0*/  IADD3 R4, P1, R4, UR8, RZ ;  /* 0x0000000804047c10 */ /* 0x000fe2000ff3e0ff */
[----:B------:R-:W-:Y:S01]  /*1bb0*/  USHF.L.U32 UR7, UR39, 0x7, URZ ;  /* 0x0000000727077899 */ /* 0x000fe2000800063f */
[----:B------:R-:W-:Y:S01]  /*1bc0*/  SEL R0, R0, R35, !P0 ;  /* 0x0000002300007207 */ /* 0x000fe20004000000 */
[----:B------:R1:W-:Y:S01]  /*1bd0*/  STL.64 [R1+0x38], R36 ;  /* 0x0000382401007387 */ /* 0x0003e20000100a00 */
[----:B------:R-:W-:Y:S02]  /*1be0*/  IADD3.X R5, R3, UR9, RZ, P1, !PT ;  /* 0x0000000903057c10 */ /* 0x000fe40008ffe4ff */
[----:B------:R-:W-:Y:S02]  /*1bf0*/  LEA R8, P1, R20, R6, 0x7 ;  /* 0x0000000614087211 */ /* 0x000fe400078238ff */
[----:B------:R-:W-:-:S02]  /*1c00*/  LEA R15, R0, UR5, 0x1 ;  /* 0x00000005000f7c11 */ /* 0x000fc4000f8e08ff */
[----:B------:R-:W-:Y:S02]  /*1c10*/  LEA.HI.X R11, R26, R37, R27, 0x7, P2 ;  /* 0x000000251a0b7211 */ /* 0x000fe400010f3c1b */
[----:B------:R-:W-:Y:S01]  /*1c20*/  LEA.HI.X R9, R20, R7, R21, 0x7, P1 ;  /* 0x0000000714097211 */ /* 0x000fe200008f3c15 */
[----:B------:R-:W-:Y:S01]  /*1c30*/  LDGSTS.E.BYPASS.LTC128B.128 [R15], desc[UR20][R36.64] ;  /* 0x00000000240f7fae */ /* 0x000fe2000b901d54 */
[----:B------:R-:W-:-:S03]  /*1c40*/  LEA.HI R0, R33, R32, RZ, 0x5 ;  /* 0x0000002021007211 */ /* 0x000fc600078f28ff */
[----:B------:R-:W-:Y:S04]  /*1c50*/  LDGSTS.E.BYPASS.LTC128B.128 [R15+0x1000], desc[UR20][R10.64] ;  /* 0x010000000a0f7fae */ /* 0x000fe8000b901d54 */
[----:B------:R2:W-:Y:S04]  /*1c60*/  LDGSTS.E.BYPASS.LTC128B.128 [R14+0x6000], desc[UR20][R6.64] ;  /* 0x06000000060e7fae */ /* 0x0005e8000b901d54 */
[----:B------:R-:W-:Y:S04]  /*1c70*/  LDGSTS.E.BYPASS.LTC128B.128 [R14+0x7000], desc[UR20][R8.64] ;  /* 0x07000000080e7fae */ /* 0x000fe8000b901d54 */
[----:B------:R-:W0:Y:S01]  /*1c80*/  LDGDEPBAR ;  /* 0x00000000000079af */ /* 0x000e220000000000 */
[----:B------:R-:W-:-:S02]  /*1c90*/  LOP3.LUT R3, R0, 0xffffffe0, RZ, 0xc0, !PT ;  /* 0xffffffe000037812 */ /* 0x000fc400078ec0ff */
[----:B------:R-:W-:-:S03]  /*1ca0*/  SHF.R.S32.HI R0, RZ, 0x5, R0 ;  /* 0x00000005ff007819 */ /* 0x000fc60000011400 */
[----:B------:R-:W-:Y:S01]  /*1cb0*/  IMAD.IADD R3, R32, 0x1, -R3 ;  /* 0x0000000120037824 */ /* 0x000fe200078e0a03 */
[----:B------:R-:W-:-:S03]  /*1cc0*/  UIMAD UR6, UR6, UR33, URZ ;  /* 0x00000021060672a4 */ /* 0x000fc6000f8e023f */
[----:B------:R-:W-:Y:S01]  /*1cd0*/  IMAD R0, R0, UR39, R3 ;  /* 0x0000002700007c24 */ /* 0x000fe2000f8e0203 */
[----:B------:R-:W-:Y:S01]  /*1ce0*/  UIMAD.WIDE UR44, UR16, UR29, UR40 ;  /* 0x0000001d102c72a5 */ /* 0x000fe2000f8e0228 */
[----:B------:R-:W5:Y:S04]  /*1cf0*/  LDG.E R10, desc[UR20][R4.64+0x20] ;  /* 0x00002014040a7981 */ /* 0x000f68000c1e1900 */
[----:B------:R-:W5:Y:S04]  /*1d00*/  LDG.E R11, desc[UR20][R4.64+0x100] ;  /* 0x00010014040b7981 */ /* 0x000f68000c1e1900 */
[----:B------:R-:W5:Y:S04]  /*1d10*/  LDG.E R8, desc[UR20][R4.64] ;  /* 0x0000001404087981 */ /* 0x000f68000c1e1900 */
[----:B------:R3:W5:Y:S01]  /*1d20*/  LDG.E R9, desc[UR20][R4.64+0x120] ;  /* 0x0001201404097981 */ /* 0x000762000c1e1900 */
[----:B------:R-:W-:Y:S01]  /*1d30*/  USHF.R.S32.HI UR29, URZ, 0x1f, UR7 ;  /* 0x0000001f3f1d7899 */ /* 0x000fe20008011407 */
[----:B------:R-:W-:Y:S01]  /*1d40*/  IMAD.U32 R3, RZ, RZ, UR36 ;  /* 0x00000024ff037e24 */ /* 0x000fe2000f8e00ff */
[----:B------:R-:W-:Y:S01]  /*1d50*/  UIMAD UR6, UR37, UR32, UR6 ;  /* 0x00000020250672a4 */ /* 0x000fe2000f8e0206 */
[----:B--2---:R-:W-:Y:S01]  /*1d60*/  IMAD.U32 R6, RZ, RZ, UR46 ;  /* 0x0000002eff067e24 */ /* 0x004fe2000f8e00ff */
[----:B------:R-:W-:Y:S01]  /*1d70*/  UIADD3 UR35, UP0, UR44, UR35, URZ ;  /* 0x000000232c237290 */ /* 0x000fe2000ff1e03f */
[----:B------:R-:W-:-:S04]  /*1d80*/  DEPBAR.LE SB0, 0x1 ;  /* 0x000080400000791a */ /* 0x000fc80000000000 */
[----:B------:R-:W-:Y:S01]  /*1d90*/  UIADD3 UR6, UR47, UR6, URZ ;  /* 0x000000062f067290 */ /* 0x000fe2000fffe03f */
[----:B------:R-:W-:Y:S01]  /*1da0*/  BAR.SYNC.DEFER_BLOCKING 0x0 ;  /* 0x0000000000007b1d */ /* 0x000fe20000010000 */
[----:B---3--:R-:W-:-:S05]  /*1db0*/  IMAD.U32 R4, RZ, RZ, UR38 ;  /* 0x00000026ff047e24 */ /* 0x008fca000f8e00ff */
[----:B------:R-:W-:Y:S01]  /*1dc0*/  ULDC.64 UR32, c[0x0][0x478] ;  /* 0x00011e0000207ab9 */ /* 0x000fe20000000a00 */
[----:B------:R-:W-:Y:S02]  /*1dd0*/  IADD3 R4, P2, P1, R0, UR7, R4 ;  /* 0x0000000700047c10 */ /* 0x000fe4000f95e004 */
[----:B------:R-:W-:Y:S01]  /*1de0*/  SHF.R.S32.HI R0, RZ, 0x1f, R0 ;  /* 0x0000001fff007819 */ /* 0x000fe20000011400 */
[----:B------:R-:W-:Y:S02]  /*1df0*/  UIADD3.X UR34, UR45, UR34, URZ, UP0, !UPT ;  /* 0x000000222d227290 */ /* 0x000fe400087fe43f */
[----:B------:R-:W-:Y:S01]  /*1e00*/  UIMAD UR6, UR6, UR35, URZ ;  /* 0x00000023060672a4 */ /* 0x000fe2000f8e023f */
[----:B------:R-:W-:Y:S01]  /*1e10*/  IADD3.X R0, R0, UR29, R3, P2, P1 ;  /* 0x0000001d00007c10 */ /* 0x000fe200097e2403 */
[----:B------:R-:W-:Y:S01]  /*1e20*/  IMAD.U32 R7, RZ, RZ, UR47 ;  /* 0x0000002fff077e24 */ /* 0x000fe2000f8e00ff */
[----:B------:R-:W-:Y:S01]  /*1e30*/  IADD3 R4, P1, R4, R30, RZ ;  /* 0x0000001e04047210 */ /* 0x000fe20007f3e0ff */
[----:B------:R-:W-:Y:S01]  /*1e40*/  UIMAD UR34, UR34, UR46, UR6 ;  /* 0x0000002e222272a4 */ /* 0x000fe2000f8e0206 */
[----:B------:R1:W2:Y:S02]  /*1e50*/  LDSM.16.M88.4 R116, [R149+0x8000] ;  /* 0x008000009574783b */ /* 0x0002a40000000200 */
[----:B------:R-:W-:Y:S01]  /*1e60*/  IADD3.X R5, R0, R31, RZ, P1, !PT ;  /* 0x0000001f00057210 */ /* 0x000fe20000ffe4ff */
[----:B------:R-:W-:Y:S01]  /*1e70*/  ULDC.64 UR6, c[0x0][0x400] ;  /* 0x0001000000067ab9 */ /* 0x000fe20000000a00 */
[----:B------:R1:W3:Y:S01]  /*1e80*/  LDSM.16.M88.4 R120, [R149+0x8400] ;  /* 0x008400009578783b */ /* 0x0002e20000000200 */
[----:B------:R-:W-:Y:S01]  /*1e90*/  IMAD.WIDE.U32 R4, R6, UR35, R4 ;  /* 0x0000002306047c25 */ /* 0x000fe2000f8e0004 */
[----:B------:R-:W-:-:S02]  /*1ea0*/  UISETP.GE.AND UP0, UPT, UR27, 0x1, UPT ;  /* 0x000000011b00788c */ /* 0x000fc4000bf06270 */
[----:B------:R1:W4:Y:S01]  /*1eb0*/  LDSM.16.M88.4 R124, [R149+0x8800] ;  /* 0x00880000957c783b */ /* 0x0003220000000200 */
[----:B------:R-:W-:Y:S01]  /*1ec0*/  VIADD R0, R5, UR34 ;  /* 0x0000002205007c36 */ /* 0x000fe20008000000 */
[C---:B------:R-:W-:Y:S02]  /*1ed0*/  LEA R162, P1, R4.reuse, UR6, 0x2 ;  /* 0x0000000604a27c11 */ /* 0x040fe4000f8210ff */
[----:B------:R1:W1:Y:S02]  /*1ee0*/  LDSM.16.M88.4 R128, [R149+0x8c00] ;  /* 0x008c00009580783b */ /* 0x0002640000000200 */
[----:B------:R-:W-:Y:S02]  /*1ef0*/  LEA.HI.X R163, R4, UR7, R0, 0x2, P1 ;  /* 0x0000000704a37c11 */ /* 0x000fe400088f1400 */
[----:B------:R1:W1:Y:S01]  /*1f00*/  LDSM.16.M88.4 R132, [R150+0x8000] ;  /* 0x008000009684783b */ /* 0x0002620000000200 */
[----:B------:R-:W-:Y:S01]  /*1f10*/  PLOP3.LUT P1, PT, PT, PT, UP0, 0x80, 0x0 ;  /* 0x000000000000781c */ /* 0x000fe20003f2f008 */
[----:B------:R-:W-:-:S02]  /*1f20*/  UIMAD.WIDE UR6, UR28, 0x4, UR32 ;  /* 0x000000041c0678a5 */ /* 0x000fc4000f8e0220 */
[----:B------:R1:W1:Y:S04]  /*1f30*/  LDSM.16.M88.4 R136, [R150+0x8400] ;  /* 0x008400009688783b */ /* 0x0002680000000200 */
[----:B------:R1:W1:Y:S04]  /*1f40*/  LDSM.16.M88.4 R140, [R150+0x8800] ;  /* 0x00880000968c783b */ /* 0x0002680000000200 */
[----:B------:R1:W1:Y:S02]  /*1f50*/  LDSM.16.M88.4 R144, [R150+0x8c00] ;  /* 0x008c00009690783b */ /* 0x0002640000000200 */
[----:B------:R-:W-:Y:S05]  /*1f60*/  @!P1 BRA `(.L_x_528) ;  /* 0x0000004c00d89947 */ /* 0x000fea0003800000 */
[----:B------:R-:W-:Y:S01]  /*1f70*/  STL [R1+0x70], R15 ;  /* 0x0000700f01007387 */ /* 0x000fe20000100800 */
[C---:B------:R-:W-:Y:S01]  /*1f80*/  SHF.L.U64.HI R3, R34.reuse, 0x2, R16 ;  /* 0x0000000222037819 */ /* 0x040fe20000010210 */
[C---:B------:R-:W-:Y:S01]  /*1f90*/  IMAD.SHL.U32 R6, R34.reuse, 0x4, RZ ;  /* 0x0000000422067824 */ /* 0x040fe200078e00ff */
[----:B------:R-:W-:Y:S01]  /*1fa0*/  MOV R95, RZ ;  /* 0x000000ff005f7202 */ /* 0x000fe20000000f00 */
[----:B-----5:R-:W-:Y:S01]  /*1fb0*/  STL [R1+0x80], R8 ;  /* 0x0000800801007387 */ /* 0x020fe20000100800 */
[----:B------:R-:W-:Y:S01]  /*1fc0*/  VIADD R4, R155, 0x1000 ;  /* 0x000010009b047836 */ /* 0x000fe20000000000 */
[----:B------:R-:W-:Y:S01]  /*1fd0*/  USHF.L.U32 UR44, UR39, 0x3, URZ ;  /* 0x00000003272c7899 */ /* 0x000fe2000800063f */
[----:B------:R-:W-:Y:S01]  /*1fe0*/  VIADD R0, R34, 0xffffff80 ;  /* 0xffffff8022007836 */ /* 0x000fe20000000000 */
[----:B------:R-:W-:Y:S01]  /*1ff0*/  STL [R1+0x7c], R10 ;  /* 0x00007c0a01007387 */ /* 0x000fe20000100800 */
[----:B------:R-:W-:Y:S01]  /*2000*/  USHF.L.U32 UR43, UR39, 0x4, URZ ;  /* 0x00000004272b7899 */ /* 0x000fe2000800063f */
[----:B------:R-:W-:Y:S01]  /*2010*/  SEL R4, R4, R155, !P0 ;  /* 0x0000009b04047207 */ /* 0x000fe20004000000 */
[----:B------:R-:W-:Y:S01]  /*2020*/  UIMAD UR41, UR39, 0x18, URZ ;  /* 0x00000018272978a4 */ /* 0x000fe2000f8e023f */
[----:B------:R-:W-:Y:S01]  /*2030*/  STL [R1+0x78], R11 ;  /* 0x0000780b01007387 */ /* 0x000fe20000100800 */
[----:B------:R-:W-:Y:S01]  /*2040*/  SHF.R.S32.HI R5, RZ, 0x1f, R0 ;  /* 0x0000001fff057819 */ /* 0x000fe20000011400 */
[----:B------:R-:W-:-:S02]  /*2050*/  USHF.L.U32 UR40, UR39, 0x5, URZ ;  /* 0x0000000527287899 */ /* 0x000fc4000800063f */
[----:B------:R-:W-:Y:S01]  /*2060*/  STL [R1+0x74], R9 ;  /* 0x0000740901007387 */ /* 0x000fe20000100800 */
[----:B------:R-:W-:Y:S02]  /*2070*/  UIMAD UR38, UR39, 0x28, URZ ;  /* 0x00000028272678a4 */ /* 0x000fe4000f8e023f */
[----:B------:R-:W-:Y:S01]  /*2080*/  UIMAD UR37, UR39, 0x30, URZ ;  /* 0x00000030272578a4 */ /* 0x000fe2000f8e023f */
[----:B------:R2:W-:Y:S01]  /*2090*/  STL [R1+0x8c], R3 ;  /* 0x00008c0301007387 */ /* 0x0005e20000100800 */
[----:B------:R-:W-:Y:S02]  /*20a0*/  UIMAD UR36, UR39, 0x38, URZ ;  /* 0x00000038272478a4 */ /* 0x000fe4000f8e023f */
[----:B------:R-:W-:Y:S01]  /*20b0*/  USHF.L.U32 UR35, UR39, 0x6, URZ ;  /* 0x0000000627237899 */ /* 0x000fe2000800063f */
[----:B------:R1:W-:Y:S01]  /*20c0*/  STL [R1+0x90], R6 ;  /* 0x0000900601007387 */ /* 0x0003e20000100800 */
[----:B------:R-:W-:Y:S02]  /*20d0*/  UIMAD UR34, UR39, 0x48, URZ ;  /* 0x00000048272278a4 */ /* 0x000fe4000f8e023f */
[----:B------:R-:W-:-:S02]  /*20e0*/  UIMAD UR33, UR39, 0x50, URZ ;  /* 0x00000050272178a4 */ /* 0x000fc4000f8e023f */
[----:B------:R-:W-:Y:S02]  /*20f0*/  UIMAD UR32, UR39, 0x58, URZ ;  /* 0x00000058272078a4 */ /* 0x000fe4000f8e023f */
[----:B------:R-:W-:Y:S02]  /*2100*/  UIMAD UR29, UR39, 0x60, URZ ;  /* 0x00000060271d78a4 */ /* 0x000fe4000f8e023f */
[----:B------:R-:W-:Y:S02]  /*2110*/  UIMAD UR28, UR39, 0x68, URZ ;  /* 0x00000068271c78a4 */ /* 0x000fe4000f8e023f */
[----:B------:R-:W-:Y:S02]  /*2120*/  UIMAD UR27, UR39, 0x70, URZ ;  /* 0x00000070271b78a4 */ /* 0x000fe4000f8e023f */
[----:B------:R-:W-:Y:S01]  /*2130*/  UIMAD UR48, UR39, 0x78, URZ ;  /* 0x00000078273078a4 */ /* 0x000fe2000f8e023f */
[----:B------:R-:W-:Y:S01]  /*2140*/  ULDC UR45, c[0x0][0x270] ;  /* 0x00009c00002d7ab9 */ /* 0x000fe20000000800 */
[----:B--2---:R-:W-:-:S04]  /*2150*/  IADD3 R3, R156, 0x1000, RZ ;  /* 0x000010009c037810 */ /* 0x004fc80007ffe0ff */
[----:B------:R-:W-:Y:S02]  /*2160*/  SEL R148, R3, R156, !P0 ;  /* 0x0000009c03947207 */ /* 0x000fe40004000000 */
[C---:B------:R-:W-:Y:S01]  /*2170*/  SHF.L.U64.HI R5, R0.reuse, 0x2, R5 ;  /* 0x0000000200057819 */ /* 0x040fe20000010205 */
[----:B------:R-:W-:Y:S01]  /*2180*/  IMAD.SHL.U32 R0, R0, 0x4, RZ ;  /* 0x0000000400007824 */ /* 0x000fe200078e00ff */
[----:B------:R-:W-:Y:S01]  /*2190*/  LEA R3, R4, UR5, 0x1 ;  /* 0x0000000504037c11 */ /* 0x000fe2000f8e08ff */
[----:B------:R-:W-:Y:S01]  /*21a0*/  ULDC UR47, c[0x0][0x39c] ;  /* 0x0000e700002f7ab9 */ /* 0x000fe20000000800 */
[----:B------:R-:W-:Y:S01]  /*21b0*/  LEA R148, R148, UR5, 0x1 ;  /* 0x0000000594947c11 */ /* 0x000fe2000f8e08ff */
[----:B------:R2:W-:Y:S01]  /*21c0*/  STL [R1+0x88], R5 ;  /* 0x0000880501007387 */ /* 0x0005e20000100800 */
[----:B------:R-:W-:-:S03]  /*21d0*/  ULDC UR46, c[0x0][0x2ec] ;  /* 0x0000bb00002e7ab9 */ /* 0x000fc60000000800 */
[----:B-1----:R2:W-:Y:S02]  /*21e0*/  STL [R1+0x84], R0 ;  /* 0x0000840001007387 */ /* 0x0025e40000100800 */
.L_x_531:
[----:B------:R-:W0:Y:S01]  /*21f0*/  LDGDEPBAR ;  /* 0x00000000000079af */ /* 0x000e220000000000 */
[----:B------:R-:W-:Y:S01]  /*2200*/  IADD3 R112, R154, R148, RZ ;  /* 0x000000949a707210 */ /* 0x000fe20007ffe0ff */
[----:B------:R-:W-:Y:S06]  /*2210*/  UISETP.GE.AND UP2, UPT, UR42, 0x1, UPT ;  /* 0x000000012a00788c */ /* 0x000fec000bf46270 */
[----:B--2---:R-:W2:Y:S04]  /*2220*/  LDL R0, [R1+0x80] ;  /* 0x0000800001007983 */ /* 0x004ea80000100800 */
[----:B------:R-:W3:Y:S01]  /*2230*/  LDL R171, [R1+0x7c] ;  /* 0x00007c0001ab7983 */ /* 0x000ee20000100800 */
[----:B------:R-:W-:Y:S03]  /*2240*/  PLOP3.LUT P2, PT, PT, PT, UP2, 0x80, 0x0 ;  /* 0x000000000000781c */ /* 0x000fe60003f4f028 */
        /* <DEDUP_REMOVED lines=26> */
[----:B------:R-:W1:Y:S02]  /*23f0*/  LDSM.16.M88.4 R100, [R149+0x6c00] ;  /* 0x006c00009564783b */ /* 0x000e640000000200 */
[-C--:B-1----:R-:W-:Y:S06]  /*2400*/  HMMA.16816.F32 R4, R64, R16.reuse, RZ ;  /* 0x000000104004723c */ /* 0x082fec00000018ff */
        /* <DEDUP_REMOVED lines=30> */
[----:B------:R-:W-:Y:S05]  /*25f0*/  FMUL.FTZ R11, R11, UR47 ;  /* 0x0000002f0b0b7c20 */ /* 0x000fea0008410000 */
[----:B------:R-:W1:Y:S01]  /*2600*/  MUFU.TANH R169, R8 ;  /* 0x0000000800a97308 */ /* 0x000e620000002400 */
[----:B------:R-:W-:Y:S01]  /*2610*/  FMUL.FTZ R13, R13, UR47 ;  /* 0x0000002f0d0d7c20 */ /* 0x000fe20008410000 */
[----:B------:R-:W-:Y:S01]  /*2620*/  FMUL.FTZ R12, R12, UR47 ;  /* 0x0000002f0c0c7c20 */ /* 0x000fe20008410000 */
[----:B------:R-:W-:Y:S01]  /*2630*/  FMUL.FTZ R14, R14, UR47 ;  /* 0x0000002f0e0e7c20 */ /* 0x000fe20008410000 */
[----:B------:R-:W-:Y:S01]  /*2640*/  FMUL.FTZ R15, R15, UR47 ;  /* 0x0000002f0f0f7c20 */ /* 0x000fe20008410000 */
[----:B------:R-:W-:Y:S01]  /*2650*/  FMUL.FTZ R18, R18, UR47 ;  /* 0x0000002f12127c20 */ /* 0x000fe20008410000 */
[----:B------:R-:W-:Y:S04]  /*2660*/  FMUL.FTZ R19, R19, UR47 ;  /* 0x0000002f13137c20 */ /* 0x000fe80008410000 */
[----:B------:R-:W-:Y:S01]  /*2670*/  MUFU.TANH R164, R13 ;  /* 0x0000000d00a47308 */ /* 0x000fe20000002400 */
[----:B--2---:R-:W-:Y:S01]  /*2680*/  FSETP.NEU.FTZ.AND P0, PT, R0, -INF , PT ;  /* 0xff8000000000780b */ /* 0x004fe20003f1d000 */
[----:B------:R-:W-:Y:S01]  /*2690*/  FMUL.FTZ R16, R16, UR47 ;  /* 0x0000002f10107c20 */ /* 0x000fe20008410000 */
[----:B------:R-:W-:Y:S07]  /*26a0*/  FMUL.FTZ R17, R17, UR47 ;  /* 0x0000002f11117c20 */ /* 0x000fee0008410000 */
[----:B------:R-:W2:Y:S01]  /*26b0*/  MUFU.TANH R168, R9 ;  /* 0x0000000900a87308 */ /* 0x000ea20000002400 */
[----:B-1----:R-:W-:Y:S01]  /*26c0*/  STL [R1+0x24], R169 ;  /* 0x000024a901007387 */ /* 0x002fe20000100800 */
[----:B----4-:R-:W-:Y:S08]  /*26d0*/  FMUL.FTZ R8, R170, 1.4426950216293334961 ;  /* 0x3fb8aa3baa087820 */ /* 0x010ff00000410000 */
[----:B------:R-:W1:Y:S10]  /*26e0*/  MUFU.TANH R167, R10 ;  /* 0x0000000a00a77308 */ /* 0x000e740000002400 */
[----:B------:R-:W4:Y:S01]  /*26f0*/  MUFU.TANH R166, R11 ;  /* 0x0000000b00a67308 */ /* 0x000f220000002400 */
[----:B--2---:R-:W-:Y:S01]  /*2700*/  STL [R1+0x20], R168 ;  /* 0x000020a801007387 */ /* 0x004fe20000100800 */
[C---:B---3--:R-:W-:Y:S08]  /*2710*/  FMUL.FTZ R9, R171.reuse, 1.4426950216293334961 ;  /* 0x3fb8aa3bab097820 */ /* 0x048ff00000410000 */
[----:B------:R-:W2:Y:S01]  /*2720*/  MUFU.TANH R165, R12 ;  /* 0x0000000c00a57308 */ /* 0x000ea20000002400 */
[----:B-1----:R-:W-:Y:S01]  /*2730*/  STL [R1+0x6c], R167 ;  /* 0x00006ca701007387 */ /* 0x002fe20000100800 */
[----:B------:R-:W-:Y:S05]  /*2740*/  FMUL.FTZ R10, R0, 1.4426950216293334961 ;  /* 0x3fb8aa3b000a7820 */ /* 0x000fea0000410000 */
[----:B------:R-:W-:Y:S03]  /*2750*/  FSEL R10, R10, RZ, P0 ;  /* 0x000000ff0a0a7208 */ /* 0x000fe60000000000 */
[----:B------:R-:W1:Y:S01]  /*2760*/  MUFU.TANH R82, R5 ;  /* 0x0000000500527308 */ /* 0x000e620000002400 */
[----:B----4-:R-:W-:Y:S01]  /*2770*/  STL [R1+0x68], R166 ;  /* 0x000068a601007387 */ /* 0x010fe20000100800 */
[----:B------:R-:W-:Y:S01]  /*2780*/  FSETP.NEU.FTZ.AND P0, PT, R171, -INF , PT ;  /* 0xff800000ab00780b */ /* 0x000fe20003f1d000 */
[----:B------:R-:W-:Y:S03]  /*2790*/  FFMA.FTZ R0, R83, UR46, -R10 ;  /* 0x0000002e53007c23 */ /* 0x000fe6000801080a */
[----:B------:R-:W-:Y:S04]  /*27a0*/  FSEL R9, R9, RZ, P0 ;  /* 0x000000ff09097208 */ /* 0x000fe80000000000 */
[----:B------:R1:W-:Y:S01]  /*27b0*/  MUFU.EX2 R188, R0 ;  /* 0x0000000000bc7308 */ /* 0x0003e20000000800 */
[----:B--2---:R-:W-:Y:S01]  /*27c0*/  STL [R1+0x10], R165 ;  /* 0x000010a501007387 */ /* 0x004fe20000100800 */
[----:B------:R-:W-:Y:S03]  /*27d0*/  FSETP.NEU.FTZ.AND P0, PT, R170, -INF , PT ;  /* 0xff800000aa00780b */ /* 0x000fe60003f1d000 */
[----:B------:R-:W-:Y:S01]  /*27e0*/  STL [R1+0xc], R164 ;  /* 0x00000ca401007387 */ /* 0x000fe20000100800 */
[----:B------:R-:W-:Y:S04]  /*27f0*/  FSEL R8, R8, RZ, P0 ;  /* 0x000000ff08087208 */ /* 0x000fe80000000000 */
[----:B------:R-:W2:Y:S01]  /*2800*/  MUFU.TANH R3, R6 ;  /* 0x0000000600037308 */ /* 0x000ea20000002400 */
[----:B------:R-:W3:Y:S01]  /*2810*/  LDL R13, [R1+0x74] ;  /* 0x00007400010d7983 */ /* 0x000ee20000100800 */
[----:B------:R-:W-:Y:S08]  /*2820*/  FFMA.FTZ R11, R169, UR46, -R8 ;  /* 0x0000002ea90b7c23 */ /* 0x000ff00008010808 */
[----:B------:R4:W2:Y:S01]  /*2830*/  MUFU.TANH R2, R7 ;  /* 0x0000000700027308 */ /* 0x0008a20000002400 */
[----:B-1----:R-:W-:Y:S09]  /*2840*/  FFMA.FTZ R0, R82, UR46, -R10 ;  /* 0x0000002e52007c23 */ /* 0x002ff2000801080a */
[----:B------:R2:W-:Y:S10]  /*2850*/  MUFU.EX2 R187, R0 ;  /* 0x0000000000bb7308 */ /* 0x0005f40000000800 */
[----:B------:R1:W-:Y:S01]  /*2860*/  MUFU.EX2 R252, R11 ;  /* 0x0000000b00fc7308 */ /* 0x0003e20000000800 */
[----:B----4-:R-:W4:Y:S09]  /*2870*/  LDSM.16.M88.4 R4, [R150+0x6400] ;  /* 0x006400009604783b */ /* 0x010f320000000200 */
[----:B------:R-:W-:Y:S01]  /*2880*/  MUFU.TANH R216, R18 ;  /* 0x0000001200d87308 */ /* 0x000fe20000002400 */
[--C-:B--2---:R-:W-:Y:S09]  /*2890*/  FFMA.FTZ R0, R3, UR46, -R9.reuse ;  /* 0x0000002e03007c23 */ /* 0x104ff20008010809 */
[----:B------:R2:W-:Y:S01]  /*28a0*/  MUFU.EX2 R218, R0 ;  /* 0x0000000000da7308 */ /* 0x0005e20000000800 */
[--C-:B-1----:R-:W-:Y:S09]  /*28b0*/  FFMA.FTZ R11, R168, UR46, -R8.reuse ;  /* 0x0000002ea80b7c23 */ /* 0x102ff20008010808 */
[----:B------:R-:W-:Y:S10]  /*28c0*/  MUFU.EX2 R251, R11 ;  /* 0x0000000b00fb7308 */ /* 0x000ff40000000800 */
[----:B------:R-:W-:Y:S01]  /*28d0*/  MUFU.TANH R215, R19 ;  /* 0x0000001300d77308 */ /* 0x000fe20000002400 */
[--C-:B--2---:R-:W-:Y:S09]  /*28e0*/  FFMA.FTZ R0, R2, UR46, -R9.reuse ;  /* 0x0000002e02007c23 */ /* 0x104ff20008010809 */
[----:B------:R-:W-:Y:S01]  /*28f0*/  MUFU.EX2 R217, R0 ;  /* 0x0000000000d97308 */ /* 0x000fe20000000800 */
[-C--:B----4-:R-:W-:Y:S06]  /*2900*/  HMMA.16816.F32 R20, R104, R4.reuse, R20 ;  /* 0x000000046814723c */ /* 0x090fec0000001814 */
[C---:B------:R-:W-:Y:S03]  /*2910*/  HMMA.16816.F32 R24, R112.reuse, R4, R24 ;  /* 0x000000047018723c */ /* 0x040fe60000001818 */
[----:B------:R-:W1:Y:S03]  /*2920*/  MUFU.TANH R161, R14 ;  /* 0x0000000e00a17308 */ /* 0x000e660000002400 */
[-C--:B------:R-:W-:Y:S07]  /*2930*/  HMMA.16816.F32 R28, R112, R6.reuse, R28 ;  /* 0x00000006701c723c */ /* 0x080fee000000181c */
[----:B------:R-:W-:Y:S01]  /*2940*/  MUFU.TANH R81, R16 ;  /* 0x0000001000517308 */ /* 0x000fe20000002400 */
[--C-:B------:R-:W-:Y:S01]  /*2950*/  FFMA.FTZ R4, R165, UR46, -R8.reuse ;  /* 0x0000002ea5047c23 */ /* 0x100fe20008010808 */
[C---:B------:R-:W-:Y:S08]  /*2960*/  HMMA.16816.F32 R32, R104.reuse, R6, R32 ;  /* 0x000000066820723c */ /* 0x040ff00000001820 */
[----:B------:R2:W-:Y:S03]  /*2970*/  MUFU.EX2 R247, R4 ;  /* 0x0000000400f77308 */ /* 0x0005e60000000800 */
[----:B------:R-:W-:Y:S01]  /*2980*/  FMUL.FTZ R20, R20, UR47 ;  /* 0x0000002f14147c20 */ /* 0x000fe20008410000 */
[----:B-1----:R-:W-:Y:S01]  /*2990*/  STL [R1+0x64], R161 ;  /* 0x000064a101007387 */ /* 0x002fe20000100800 */
[----:B------:R-:W-:Y:S01]  /*29a0*/  FMUL.FTZ R22, R22, UR47 ;  /* 0x0000002f16167c20 */ /* 0x000fe20008410000 */
[----:B------:R-:W-:Y:S01]  /*29b0*/  FMUL.FTZ R23, R23, UR47 ;  /* 0x0000002f17177c20 */ /* 0x000fe20008410000 */
[----:B------:R-:W-:Y:S03]  /*29c0*/  FMUL.FTZ R21, R21, UR47 ;  /* 0x0000002f15157c20 */ /* 0x000fe60008410000 */
[----:B------:R-:W-:Y:S01]  /*29d0*/  MUFU.TANH R210, R22 ;  /* 0x0000001600d27308 */ /* 0x000fe20000002400 */
[----:B------:R-:W-:Y:S01]  /*29e0*/  FMUL.FTZ R24, R24, UR47 ;  /* 0x0000002f18187c20 */ /* 0x000fe20008410000 */
[----:B------:R-:W-:Y:S01]  /*29f0*/  FMUL.FTZ R25, R25, UR47 ;  /* 0x0000002f19197c20 */ /* 0x000fe20008410000 */
[----:B------:R-:W-:Y:S01]  /*2a00*/  FMUL.FTZ R26, R26, UR47 ;  /* 0x0000002f1a1a7c20 */ /* 0x000fe20008410000 */
[----:B------:R-:W-:Y:S01]  /*2a10*/  FMUL.FTZ R27, R27, UR47 ;  /* 0x0000002f1b1b7c20 */ /* 0x000fe20008410000 */
[----:B------:R-:W-:Y:S01]  /*2a20*/  FMUL.FTZ R30, R30, UR47 ;  /* 0x0000002f1e1e7c20 */ /* 0x000fe20008410000 */
[----:B------:R-:W-:Y:S01]  /*2a30*/  FMUL.FTZ R31, R31, UR47 ;  /* 0x0000002f1f1f7c20 */ /* 0x000fe20008410000 */
[----:B------:R-:W-:Y:S03]  /*2a40*/  FMUL.FTZ R28, R28, UR47 ;  /* 0x0000002f1c1c7c20 */ /* 0x000fe60008410000 */
[----:B------:R-:W-:Y:S01]  /*2a50*/  MUFU.TANH R79, R20 ;  /* 0x00000014004f7308 */ /* 0x000fe20000002400 */
[----:B--2---:R-:W-:Y:S01]  /*2a60*/  FFMA.FTZ R4, R164, UR46, -R8 ;  /* 0x0000002ea4047c23 */ /* 0x004fe20008010808 */
[----:B------:R-:W-:Y:S01]  /*2a70*/  FMUL.FTZ R29, R29, UR47 ;  /* 0x0000002f1d1d7c20 */ /* 0x000fe20008410000 */
[----:B------:R-:W-:Y:S01]  /*2a80*/  FMUL.FTZ R32, R32, UR47 ;  /* 0x0000002f20207c20 */ /* 0x000fe20008410000 */
[----:B------:R-:W-:Y:S01]  /*2a90*/  FMUL.FTZ R33, R33, UR47 ;  /* 0x0000002f21217c20 */ /* 0x000fe20008410000 */
[----:B------:R-:W-:Y:S01]  /*2aa0*/  FMUL.FTZ R35, R35, UR47 ;  /* 0x0000002f23237c20 */ /* 0x000fe20008410000 */
[----:B------:R-:W-:Y:S04]  /*2ab0*/  FMUL.FTZ R34, R34, UR47 ;  /* 0x0000002f22227c20 */ /* 0x000fe80008410000 */
[----:B------:R-:W-:Y:S10]  /*2ac0*/  MUFU.TANH R209, R23 ;  /* 0x0000001700d17308 */ /* 0x000ff40000002400 */
[----:B------:R-:W-:Y:S10]  /*2ad0*/  MUFU.TANH R78, R21 ;  /* 0x00000015004e7308 */ /* 0x000ff40000002400 */
[----:B------:R-:W-:Y:S10]  /*2ae0*/  MUFU.EX2 R246, R4 ;  /* 0x0000000400f67308 */ /* 0x000ff40000000800 */
[----:B------:R-:W1:Y:S10]  /*2af0*/  MUFU.TANH R12, R15 ;  /* 0x0000000f000c7308 */ /* 0x000e740000002400 */
[----:B------:R-:W-:Y:S10]  /*2b00*/  MUFU.TANH R248, R24 ;  /* 0x0000001800f87308 */ /* 0x000ff40000002400 */
[----:B------:R-:W-:Y:S01]  /*2b10*/  MUFU.TANH R80, R17 ;  /* 0x0000001100507308 */ /* 0x000fe20000002400 */
[----:B-1----:R1:W-:Y:S09]  /*2b20*/  STL [R1+0x60], R12 ;  /* 0x0000600c01007387 */ /* 0x0023f20000100800 */
[----:B------:R-:W-:Y:S10]  /*2b30*/  MUFU.TANH R245, R25 ;  /* 0x0000001900f57308 */ /* 0x000ff40000002400 */
[----:B------:R-:W-:Y:S10]  /*2b40*/  MUFU.TANH R14, R26 ;  /* 0x0000001a000e7308 */ /* 0x000ff40000002400 */
        /* <DEDUP_REMOVED lines=8> */
[----:B------:R-:W-:Y:S08]  /*2bd0*/  FSETP.NEU.FTZ.AND P0, PT, R13, -INF , PT ;  /* 0xff8000000d00780b */ /* 0x000ff00003f1d000 */
[----:B------:R-:W-:Y:S01]  /*2be0*/  MUFU.TANH R13, R31 ;  /* 0x0000001f000d7308 */ /* 0x000fe20000002400 */
[----:B------:R-:W-:Y:S05]  /*2bf0*/  FSEL R0, R0, RZ, P0 ;  /* 0x000000ff00007208 */ /* 0x000fea0000000000 */
[--C-:B------:R-:W-:Y:S01]  /*2c00*/  FFMA.FTZ R11, R167, UR46, -R0.reuse ;  /* 0x0000002ea70b7c23 */ /* 0x100fe20008010800 */
[--C-:B------:R-:W-:Y:S03]  /*2c10*/  FFMA.FTZ R4, R161, UR46, -R0.reuse ;  /* 0x0000002ea1047c23 */ /* 0x100fe60008010800 */
[----:B------:R2:W3:Y:S10]  /*2c20*/  MUFU.EX2 R18, R11 ;  /* 0x0000000b00127308 */ /* 0x0004f40000000800 */
[----:B------:R4:W-:Y:S01]  /*2c30*/  MUFU.EX2 R16, R4 ;  /* 0x0000000400107308 */ /* 0x0009e20000000800 */
[--C-:B--2---:R-:W-:Y:S01]  /*2c40*/  FFMA.FTZ R11, R166, UR46, -R0.reuse ;  /* 0x0000002ea60b7c23 */ /* 0x104fe20008010800 */
[----:B---3--:R-:W-:Y:S08]  /*2c50*/  STL [R1+0x5c], R18 ;  /* 0x00005c1201007387 */ /* 0x008ff00000100800 */
[----:B------:R2:W3:Y:S01]  /*2c60*/  MUFU.EX2 R19, R11 ;  /* 0x0000000b00137308 */ /* 0x0004e20000000800 */
[----:B----4-:R-:W-:Y:S09]  /*2c70*/  FFMA.FTZ R4, R12, UR46, -R0 ;  /* 0x0000002e0c047c23 */ /* 0x010ff20008010800 */
[----:B------:R4:W4:Y:S10]  /*2c80*/  MUFU.EX2 R17, R4 ;  /* 0x0000000400117308 */ /* 0x0009340000000800 */
[----:B-1----:R-:W1:Y:S01]  /*2c90*/  MUFU.TANH R12, R30 ;  /* 0x0000001e000c7308 */ /* 0x002e620000002400 */
[--C-:B--2---:R-:W-:Y:S01]  /*2ca0*/  FFMA.FTZ R11, R79, UR46, -R10.reuse ;  /* 0x0000002e4f0b7c23 */ /* 0x104fe2000801080a */
[----:B---3--:R-:W-:Y:S04]  /*2cb0*/  STL [R1+0x58], R19 ;  /* 0x0000581301007387 */ /* 0x008fe80000100800 */
[----:B------:R-:W-:Y:S04]  /*2cc0*/  STL [R1+0x54], R16 ;  /* 0x0000541001007387 */ /* 0x000fe80000100800 */
[----:B------:R2:W-:Y:S01]  /*2cd0*/  MUFU.EX2 R176, R11 ;  /* 0x0000000b00b07308 */ /* 0x0005e20000000800 */
[--C-:B----4-:R-:W-:Y:S01]  /*2ce0*/  FFMA.FTZ R4, R81, UR46, -R10.reuse ;  /* 0x0000002e51047c23 */ /* 0x110fe2000801080a */
[----:B------:R-:W-:Y:S04]  /*2cf0*/  STL [R1+0x50], R17 ;  /* 0x0000501101007387 */ /* 0x000fe80000100800 */
[----:B------:R3:W-:Y:S04]  /*2d00*/  STL [R1+0x4c], R14 ;  /* 0x00004c0e01007387 */ /* 0x0007e80000100800 */
[----:B------:R4:W-:Y:S01]  /*2d10*/  MUFU.EX2 R180, R4 ;  /* 0x0000000400b47308 */ /* 0x0009e20000000800 */
[----:B------:R-:W-:Y:S04]  /*2d20*/  STL [R1+0x48], R15 ;  /* 0x0000480f01007387 */ /* 0x000fe80000100800 */
[----:B-1----:R-:W-:Y:S01]  /*2d30*/  STL [R1+0x34], R12 ;  /* 0x0000340c01007387 */ /* 0x002fe20000100800 */
[--C-:B--2---:R-:W-:Y:S03]  /*2d40*/  FFMA.FTZ R11, R78, UR46, -R10.reuse ;  /* 0x0000002e4e0b7c23 */ /* 0x104fe6000801080a */
[----:B------:R-:W-:Y:S01]  /*2d50*/  STL [R1+0x30], R13 ;  /* 0x0000300d01007387 */ /* 0x000fe20000100800 */
[----:B------:R1:W-:Y:S01]  /*2d60*/  MUFU.EX2 R175, R11 ;  /* 0x0000000b00af7308 */ /* 0x0003e20000000800 */
[----:B----4-:R-:W-:Y:S09]  /*2d70*/  FFMA.FTZ R4, R80, UR46, -R10 ;  /* 0x0000002e50047c23 */ /* 0x010ff2000801080a */
[----:B------:R2:W-:Y:S01]  /*2d80*/  MUFU.EX2 R179, R4 ;  /* 0x0000000400b37308 */ /* 0x0005e20000000800 */
[--C-:B-1----:R-:W-:Y:S09]  /*2d90*/  FFMA.FTZ R11, R210, UR46, -R9.reuse ;  /* 0x0000002ed20b7c23 */ /* 0x102ff20008010809 */
        /* <DEDUP_REMOVED lines=9> */
[----:B--2---:R-:W2:Y:S01]  /*2e30*/  LDSM.16.M88.4 R4, [R150+0x6800] ;  /* 0x006800009604783b */ /* 0x004ea20000000200 */
[----:B-1----:R-:W-:Y:S08]  /*2e40*/  FFMA.FTZ R11, R245, UR46, -R8 ;  /* 0x0000002ef50b7c23 */ /* 0x002ff00008010808 */
[----:B------:R1:W-:Y:S02]  /*2e50*/  MUFU.EX2 R227, R11 ;  /* 0x0000000b00e37308 */ /* 0x0003e40000000800 */
[--C-:B-1----:R-:W-:Y:S08]  /*2e60*/  FFMA.FTZ R11, R14, UR46, -R0.reuse ;  /* 0x0000002e0e0b7c23 */ /* 0x102ff00008010800 */
[----:B---3--:R-:W1:Y:S01]  /*2e70*/  MUFU.EX2 R14, R11 ;  /* 0x0000000b000e7308 */ /* 0x008e620000000800 */
[-C--:B--2---:R-:W-:Y:S06]  /*2e80*/  HMMA.16816.F32 R36, R104, R4.reuse, R36 ;  /* 0x000000046824723c */ /* 0x084fec0000001824 */
[C---:B------:R-:W-:Y:S06]  /*2e90*/  HMMA.16816.F32 R40, R112.reuse, R4, R40 ;  /* 0x000000047028723c */ /* 0x040fec0000001828 */
[-C--:B------:R-:W-:Y:S01]  /*2ea0*/  HMMA.16816.F32 R44, R112, R6.reuse, R44 ;  /* 0x00000006702c723c */ /* 0x080fe2000000182c */
[----:B-1----:R-:W-:Y:S04]  /*2eb0*/  STL [R1+0x2c], R14 ;  /* 0x00002c0e01007387 */ /* 0x002fe80000100800 */
[----:B------:R-:W-:Y:S01]  /*2ec0*/  FFMA.FTZ R11, R15, UR46, -R0 ;  /* 0x0000002e0f0b7c23 */ /* 0x000fe20008010800 */
[C---:B------:R-:W-:Y:S03]  /*2ed0*/  HMMA.16816.F32 R48, R104.reuse, R6, R48 ;  /* 0x000000066830723c */ /* 0x040fe60000001830 */
[----:B------:R-:W1:Y:S02]  /*2ee0*/  MUFU.EX2 R15, R11 ;  /* 0x0000000b000f7308 */ /* 0x000e640000000800 */
[--C-:B------:R-:W-:Y:S01]  /*2ef0*/  FFMA.FTZ R4, R241, UR46, -R8.reuse ;  /* 0x0000002ef1047c23 */ /* 0x100fe20008010808 */
[----:B------:R-:W-:Y:S01]  /*2f00*/  FMUL.FTZ R36, R36, UR47 ;  /* 0x0000002f24247c20 */ /* 0x000fe20008410000 */
[----:B------:R-:W-:Y:S01]  /*2f10*/  FMUL.FTZ R37, R37, UR47 ;  /* 0x0000002f25257c20 */ /* 0x000fe20008410000 */
[----:B------:R-:W-:Y:S05]  /*2f20*/  FMUL.FTZ R38, R38, UR47 ;  /* 0x0000002f26267c20 */ /* 0x000fea0008410000 */
[----:B------:R2:W-:Y:S01]  /*2f30*/  MUFU.EX2 R222, R4 ;  /* 0x0000000400de7308 */ /* 0x0005e20000000800 */
[----:B------:R-:W-:Y:S01]  /*2f40*/  FMUL.FTZ R42, R42, UR47 ;  /* 0x0000002f2a2a7c20 */ /* 0x000fe20008410000 */
[----:B------:R-:W-:Y:S01]  /*2f50*/  FMUL.FTZ R43, R43, UR47 ;  /* 0x0000002f2b2b7c20 */ /* 0x000fe20008410000 */
[----:B------:R-:W-:Y:S01]  /*2f60*/  FMUL.FTZ R39, R39, UR47 ;  /* 0x0000002f27277c20 */ /* 0x000fe20008410000 */
[----:B------:R-:W-:Y:S01]  /*2f70*/  FMUL.FTZ R40, R40, UR47 ;  /* 0x0000002f28287c20 */ /* 0x000fe20008410000 */
[----:B------:R-:W-:Y:S01]  /*2f80*/  FMUL.FTZ R41, R41, UR47 ;  /* 0x0000002f29297c20 */ /* 0x000fe20008410000 */
[----:B------:R-:W-:Y:S04]  /*2f90*/  FMUL.FTZ R46, R46, UR47 ;  /* 0x0000002f2e2e7c20 */ /* 0x000fe80008410000 */
[----:B------:R-:W3:Y:S01]  /*2fa0*/  MUFU.TANH R75, R36 ;  /* 0x00000024004b7308 */ /* 0x000ee20000002400 */
[----:B-1----:R-:W-:Y:S01]  /*2fb0*/  STL [R1+0x28], R15 ;  /* 0x0000280f01007387 */ /* 0x002fe20000100800 */
[----:B------:R-:W-:Y:S01]  /*2fc0*/  FMUL.FTZ R44, R44, UR47 ;  /* 0x0000002f2c2c7c20 */ /* 0x000fe20008410000 */
[----:B------:R-:W-:Y:S01]  /*2fd0*/  FMUL.FTZ R47, R47, UR47 ;  /* 0x0000002f2f2f7c20 */ /* 0x000fe20008410000 */
[----:B------:R-:W-:Y:S01]  /*2fe0*/  FMUL.FTZ R45, R45, UR47 ;  /* 0x0000002f2d2d7c20 */ /* 0x000fe20008410000 */
[----:B------:R-:W4:Y:S01]  /*2ff0*/  LDL R23, [R1+0x90] ;  /* 0x0000900001177983 */ /* 0x000f220000100800 */
[----:B------:R-:W-:Y:S01]  /*3000*/  FMUL.FTZ R48, R48, UR47 ;  /* 0x0000002f30307c20 */ /* 0x000fe20008410000 */
[----:B------:R-:W-:Y:S03]  /*3010*/  FMUL.FTZ R49, R49, UR47 ;  /* 0x0000002f31317c20 */ /* 0x000fe60008410000 */
[----:B------:R-:W-:Y:S01]  /*3020*/  MUFU.TANH R220, R44 ;  /* 0x0000002c00dc7308 */ /* 0x000fe20000002400 */
[----:B------:R-:W4:Y:S01]  /*3030*/  LDL R22, [R1+0x8c] ;  /* 0x00008c0001167983 */ /* 0x000f220000100800 */
[----:B--2---:R-:W-:Y:S01]  /*3040*/  FFMA.FTZ R4, R240, UR46, -R8 ;  /* 0x0000002ef0047c23 */ /* 0x004fe20008010808 */
[----:B------:R-:W-:Y:S01]  /*3050*/  FMUL.FTZ R50, R50, UR47 ;  /* 0x0000002f32327c20 */ /* 0x000fe20008410000 */
[----:B------:R-:W-:Y:S06]  /*3060*/  FMUL.FTZ R51, R51, UR47 ;  /* 0x0000002f33337c20 */ /* 0x000fec0008410000 */
[----:B------:R1:W-:Y:S01]  /*3070*/  MUFU.EX2 R221, R4 ;  /* 0x0000000400dd7308 */ /* 0x0003e20000000800 */
[----:B---3--:R-:W-:Y:S09]  /*3080*/  FFMA.FTZ R11, R75, UR46, -R10 ;  /* 0x0000002e4b0b7c23 */ /* 0x008ff2000801080a */
[----:B------:R-:W-:Y:S10]  /*3090*/  MUFU.TANH R219, R45 ;  /* 0x0000002d00db7308 */ /* 0x000ff40000002400 */
[----:B------:R-:W-:Y:S01]  /*30a0*/  MUFU.TANH R74, R37 ;  /* 0x00000025004a7308 */ /* 0x000fe20000002400 */
[--C-:B-1----:R-:W-:Y:S09]  /*30b0*/  FFMA.FTZ R4, R12, UR46, -R0.reuse ;  /* 0x0000002e0c047c23 */ /* 0x102ff20008010800 */
[----:B------:R1:W2:Y:S10]  /*30c0*/  MUFU.EX2 R12, R4 ;  /* 0x00000004000c7308 */ /* 0x0002b40000000800 */
[----:B------:R3:W-:Y:S10]  /*30d0*/  MUFU.EX2 R166, R11 ;  /* 0x0000000b00a67308 */ /* 0x0007f40000000800 */
[----:B------:R-:W-:Y:S01]  /*30e0*/  MUFU.TANH R196, R38 ;  /* 0x0000002600c47308 */ /* 0x000fe20000002400 */
[----:B-1----:R-:W-:Y:S01]  /*30f0*/  FFMA.FTZ R4, R13, UR46, -R0 ;  /* 0x0000002e0d047c23 */ /* 0x002fe20008010800 */
[----:B--2---:R-:W-:Y:S08]  /*3100*/  STL [R1+0x1c], R12 ;  /* 0x00001c0c01007387 */ /* 0x004ff00000100800 */
[----:B------:R1:W2:Y:S01]  /*3110*/  MUFU.EX2 R13, R4 ;  /* 0x00000004000d7308 */ /* 0x0002a20000000800 */
[--C-:B---3--:R-:W-:Y:S09]  /*3120*/  FFMA.FTZ R11, R74, UR46, -R10.reuse ;  /* 0x0000002e4a0b7c23 */ /* 0x108ff2000801080a */
[----:B------:R3:W-:Y:S10]  /*3130*/  MUFU.EX2 R165, R11 ;  /* 0x0000000b00a57308 */ /* 0x0007f40000000800 */
[----:B------:R-:W3:Y:S01]  /*3140*/  MUFU.TANH R195, R39 ;  /* 0x0000002700c37308 */ /* 0x000ee20000002400 */
[--C-:B-1----:R-:W-:Y:S01]  /*3150*/  FFMA.FTZ R4, R77, UR46, -R10.reuse ;  /* 0x0000002e4d047c23 */ /* 0x102fe2000801080a */
[----:B--2---:R-:W-:Y:S08]  /*3160*/  STL [R1+0x18], R13 ;  /* 0x0000180d01007387 */ /* 0x004ff00000100800 */
[----:B------:R1:W-:Y:S01]  /*3170*/  MUFU.EX2 R170, R4 ;  /* 0x0000000400aa7308 */ /* 0x0003e20000000800 */
[--C-:B---3--:R-:W-:Y:S09]  /*3180*/  FFMA.FTZ R11, R196, UR46, -R9.reuse ;  /* 0x0000002ec40b7c23 */ /* 0x108ff20008010809 */
[----:B------:R2:W-:Y:S10]  /*3190*/  MUFU.EX2 R186, R11 ;  /* 0x0000000b00ba7308 */ /* 0x0005f40000000800 */
[----:B------:R-:W3:Y:S01]  /*31a0*/  MUFU.TANH R226, R40 ;  /* 0x0000002800e27308 */ /* 0x000ee20000002400 */
[----:B-1----:R-:W-:Y:S09]  /*31b0*/  FFMA.FTZ R4, R76, UR46, -R10 ;  /* 0x0000002e4c047c23 */ /* 0x002ff2000801080a */
[----:B------:R1:W-:Y:S01]  /*31c0*/  MUFU.EX2 R169, R4 ;  /* 0x0000000400a97308 */ /* 0x0003e20000000800 */
[--C-:B--2---:R-:W-:Y:S09]  /*31d0*/  FFMA.FTZ R11, R195, UR46, -R9.reuse ;  /* 0x0000002ec30b7c23 */ /* 0x104ff20008010809 */
[----:B------:R3:W-:Y:S10]  /*31e0*/  MUFU.EX2 R185, R11 ;  /* 0x0000000b00b97308 */ /* 0x0007f40000000800 */
[----:B------:R-:W2:Y:S01]  /*31f0*/  MUFU.TANH R225, R41 ;  /* 0x0000002900e17308 */ /* 0x000ea20000002400 */
[--C-:B-1----:R-:W-:Y:S09]  /*3200*/  FFMA.FTZ R4, R200, UR46, -R9.reuse ;  /* 0x0000002ec8047c23 */ /* 0x102ff20008010809 */
[----:B------:R1:W-:Y:S01]  /*3210*/  MUFU.EX2 R190, R4 ;  /* 0x0000000400be7308 */ /* 0x0003e20000000800 */
[--C-:B---3--:R-:W-:Y:S09]  /*3220*/  FFMA.FTZ R11, R226, UR46, -R8.reuse ;  /* 0x0000002ee20b7c23 */ /* 0x108ff20008010808 */
[----:B------:R2:W-:Y:S10]  /*3230*/  MUFU.EX2 R212, R11 ;  /* 0x0000000b00d47308 */ /* 0x0005f40000000800 */
[----:B------:R-:W3:Y:S01]  /*3240*/  MUFU.TANH R25, R42 ;  /* 0x0000002a00197308 */ /* 0x000ee20000002400 */
[--C-:B-1----:R-:W-:Y:S09]  /*3250*/  FFMA.FTZ R4, R197, UR46, -R9.reuse ;  /* 0x0000002ec5047c23 */ /* 0x102ff20008010809 */
[----:B------:R1:W-:Y:S01]  /*3260*/  MUFU.EX2 R189, R4 ;  /* 0x0000000400bd7308 */ /* 0x0003e20000000800 */
[----:B--2---:R-:W-:Y:S09]  /*3270*/  FFMA.FTZ R11, R225, UR46, -R8 ;  /* 0x0000002ee10b7c23 */ /* 0x004ff20008010808 */
[----:B------:R2:W-:Y:S01]  /*3280*/  MUFU.EX2 R211, R11 ;  /* 0x0000000b00d37308 */ /* 0x0005e20000000800 */
[----:B---3--:R-:W-:Y:S09]  /*3290*/  STL [R1+0x14], R25 ;  /* 0x0000141901007387 */ /* 0x008ff20000100800 */
[----:B------:R-:W3:Y:S01]  /*32a0*/  MUFU.TANH R24, R43 ;  /* 0x0000002b00187308 */ /* 0x000ee20000002400 */
[----:B-1----:R-:W1:Y:S09]  /*32b0*/  LDSM.16.M88.4 R4, [R150+0x6c00] ;  /* 0x006c00009604783b */ /* 0x002e720000000200 */
[----:B------:R-:W3:Y:S01]  /*32c0*/  MUFU.TANH R21, R46 ;  /* 0x0000002e00157308 */ /* 0x000ee20000002400 */
[--C-:B--2---:R-:W-:Y:S09]  /*32d0*/  FFMA.FTZ R11, R25, UR46, -R0.reuse ;  /* 0x0000002e190b7c23 */ /* 0x104ff20008010800 */
[----:B------:R2:W-:Y:S01]  /*32e0*/  MUFU.EX2 R250, R11 ;  /* 0x0000000b00fa7308 */ /* 0x0005e20000000800 */
[----:B---3--:R-:W-:Y:S09]  /*32f0*/  STL [R1+0x8], R24 ;  /* 0x0000081801007387 */ /* 0x008ff20000100800 */
[----:B------:R-:W3:Y:S01]  /*3300*/  MUFU.TANH R20, R47 ;  /* 0x0000002f00147308 */ /* 0x000ee20000002400 */
[----:B------:R-:W-:Y:S09]  /*3310*/  STL [R1+0x4], R21 ;  /* 0x0000041501007387 */ /* 0x000ff20000100800 */
[----:B------:R-:W-:Y:S01]  /*3320*/  MUFU.TANH R73, R48 ;  /* 0x0000003000497308 */ /* 0x000fe20000002400 */
[----:B--2---:R-:W-:Y:S09]  /*3330*/  FFMA.FTZ R11, R24, UR46, -R0 ;  /* 0x0000002e180b7c23 */ /* 0x004ff20008010800 */
[----:B------:R2:W-:Y:S01]  /*3340*/  MUFU.EX2 R249, R11 ;  /* 0x0000000b00f97308 */ /* 0x0005e20000000800 */
[-C--:B-1----:R-:W-:Y:S01]  /*3350*/  HMMA.16816.F32 R52, R104, R4.reuse, R52 ;  /* 0x000000046834723c */ /* 0x082fe20000001834 */
[----:B---3--:R-:W-:Y:S05]  /*3360*/  STL [R1], R20 ;  /* 0x0000001401007387 */ /* 0x008fea0000100800 */
[C---:B------:R-:W-:Y:S03]  /*3370*/  HMMA.16816.F32 R56, R112.reuse, R4, R56 ;  /* 0x000000047038723c */ /* 0x040fe60000001838 */
[----:B------:R-:W-:Y:S03]  /*3380*/  MUFU.TANH R72, R49 ;  /* 0x0000003100487308 */ /* 0x000fe60000002400 */
[-C--:B------:R-:W-:Y:S07]  /*3390*/  HMMA.16816.F32 R60, R112, R6.reuse, R60 ;  /* 0x00000006703c723c */ /* 0x080fee000000183c */
[----:B------:R-:W-:Y:S01]  /*33a0*/  MUFU.TANH R184, R50 ;  /* 0x0000003200b87308 */ /* 0x000fe20000002400 */
[--C-:B------:R-:W-:Y:S01]  /*33b0*/  FFMA.FTZ R4, R220, UR46, -R8.reuse ;  /* 0x0000002edc047c23 */ /* 0x100fe20008010808 */
[----:B------:R-:W-:Y:S08]  /*33c0*/  HMMA.16816.F32 R64, R104, R6, R64 ;  /* 0x000000066840723c */ /* 0x000ff00000001840 */
[----:B------:R-:W-:Y:S03]  /*33d0*/  MUFU.EX2 R206, R4 ;  /* 0x0000000400ce7308 */ /* 0x000fe60000000800 */
[----:B------:R-:W-:Y:S01]  /*33e0*/  FFMA.FTZ R5, R219, UR46, -R8 ;  /* 0x0000002edb057c23 */ /* 0x000fe20008010808 */
[----:B------:R-:W-:Y:S01]  /*33f0*/  F2FP.F16.F32.PACK_AB R7, R251, R252 ;  /* 0x000000fcfb07723e */ /* 0x000fe200000000ff */
[----:B------:R-:W-:Y:S01]  /*3400*/  FMUL.FTZ R52, R52, UR47 ;  /* 0x0000002f34347c20 */ /* 0x000fe20008410000 */
[----:B------:R-:W-:Y:S01]  /*3410*/  FMUL.FTZ R53, R53, UR47 ;  /* 0x0000002f35357c20 */ /* 0x000fe20008410000 */
[----:B--2---:R-:W-:Y:S03]  /*3420*/  FFMA.FTZ R11, R21, UR46, -R0 ;  /* 0x0000002e150b7c23 */ /* 0x004fe60008010800 */
[----:B------:R-:W1:Y:S01]  /*3430*/  MUFU.TANH R71, R52 ;  /* 0x0000003400477308 */ /* 0x000e620000002400 */
[----:B------:R-:W-:Y:S01]  /*3440*/  FMUL.FTZ R56, R56, UR47 ;  /* 0x0000002f38387c20 */ /* 0x000fe20008410000 */
[----:B------:R-:W-:Y:S01]  /*3450*/  FMUL.FTZ R57, R57, UR47 ;  /* 0x0000002f39397c20 */ /* 0x000fe20008410000 */
[----:B------:R-:W-:Y:S01]  /*3460*/  FMUL.FTZ R54, R54, UR47 ;  /* 0x0000002f36367c20 */ /* 0x000fe20008410000 */
[----:B------:R-:W-:Y:S01]  /*3470*/  FMUL.FTZ R58, R58, UR47 ;  /* 0x0000002f3a3a7c20 */ /* 0x000fe20008410000 */
[----:B------:R-:W-:Y:S01]  /*3480*/  FMUL.FTZ R60, R60, UR47 ;  /* 0x0000002f3c3c7c20 */ /* 0x000fe20008410000 */
[----:B------:R-:W-:Y:S01]  /*3490*/  FMUL.FTZ R61, R61, UR47 ;  /* 0x0000002f3d3d7c20 */ /* 0x000fe20008410000 */
[----:B------:R-:W-:Y:S03]  /*34a0*/  FMUL.FTZ R62, R62, UR47 ;  /* 0x0000002f3e3e7c20 */ /* 0x000fe60008410000 */
[----:B------:R-:W-:Y:S01]  /*34b0*/  MUFU.EX2 R205, R5 ;  /* 0x0000000500cd7308 */ /* 0x000fe20000000800 */
        /* <DEDUP_REMOVED lines=8> */
[--C-:B-1----:R-:W-:Y:S09]  /*3540*/  FFMA.FTZ R6, R71, UR46, -R10.reuse ;  /* 0x0000002e47067c23 */ /* 0x102ff2000801080a */
[----:B------:R-:W1:Y:S10]  /*3550*/  MUFU.TANH R70, R53 ;  /* 0x0000003500467308 */ /* 0x000e740000002400 */
[----:B------:R1:W-:Y:S10]  /*3560*/  MUFU.EX2 R115, R6 ;  /* 0x0000000600737308 */ /* 0x0003f40000000800 */
[----:B------:R-:W-:Y:S10]  /*3570*/  MUFU.TANH R208, R57 ;  /* 0x0000003900d07308 */ /* 0x000ff40000002400 */
[----:B------:R-:W2:Y:S01]  /*3580*/  MUFU.TANH R183, R54 ;  /* 0x0000003600b77308 */ /* 0x000ea20000002400 */
[----:B-1----:R-:W-:Y:S09]  /*3590*/  FFMA.FTZ R6, R70, UR46, -R10 ;  /* 0x0000002e46067c23 */ /* 0x002ff2000801080a */
[----:B------:R2:W-:Y:S01]  /*35a0*/  MUFU.EX2 R114, R6 ;  /* 0x0000000600727308 */ /* 0x0005e20000000800 */
[----:B----4-:R-:W-:Y:S04]  /*35b0*/  IADD3 R4, P0, R23, UR6, RZ ;  /* 0x0000000617047c10 */ /* 0x010fe8000ff1e0ff */
[----:B------:R-:W-:Y:S05]  /*35c0*/  IADD3.X R5, R22, UR7, RZ, P0, !PT ;  /* 0x0000000716057c10 */ /* 0x000fea00087fe4ff */
[----:B------:R-:W-:Y:S01]  /*35d0*/  MUFU.TANH R242, R58 ;  /* 0x0000003a00f27308 */ /* 0x000fe20000002400 */
[----:B------:R-:W3:Y:S04]  /*35e0*/  LDG.E R111, desc[UR20][R4.64] ;  /* 0x00000014046f7981 */ /* 0x000ee8000c1e1900 */
[----:B------:R-:W4:Y:S05]  /*35f0*/  LDG.E R110, desc[UR20][R4.64+0x20] ;  /* 0x00002014046e7981 */ /* 0x000f2a000c1e1900 */
[----:B------:R-:W1:Y:S01]  /*3600*/  MUFU.TANH R181, R55 ;  /* 0x0000003700b57308 */ /* 0x000e620000002400 */
[--C-:B--2---:R-:W-:Y:S01]  /*3610*/  FFMA.FTZ R6, R183, UR46, -R9.reuse ;  /* 0x0000002eb7067c23 */ /* 0x104fe20008010809 */
[----:B------:R-:W5:Y:S04]  /*3620*/  LDG.E R109, desc[UR20][R4.64+0x100] ;  /* 0x00010014046d7981 */ /* 0x000f68000c1e1900 */
[----:B------:R2:W5:Y:S04]  /*3630*/  LDG.E R108, desc[UR20][R4.64+0x120] ;  /* 0x00012014046c7981 */ /* 0x000568000c1e1900 */
[----:B------:R1:W-:Y:S10]  /*3640*/  MUFU.EX2 R173, R6 ;  /* 0x0000000600ad7308 */ /* 0x0003f40000000800 */
[----:B------:R-:W2:Y:S10]  /*3650*/  MUFU.TANH R239, R59 ;  /* 0x0000003b00ef7308 */ /* 0x000eb40000002400 */
[----:B------:R2:W-:Y:S01]  /*3660*/  MUFU.EX2 R244, R11 ;  /* 0x0000000b00f47308 */ /* 0x0005e20000000800 */
[--C-:B-1----:R-:W-:Y:S01]  /*3670*/  FFMA.FTZ R6, R181, UR46, -R9.reuse ;  /* 0x0000002eb5067c23 */ /* 0x102fe20008010809 */
[----:B--2---:R-:W-:Y:S08]  /*3680*/  FFMA.FTZ R4, R207, UR46, -R8 ;  /* 0x0000002ecf047c23 */ /* 0x004ff00008010808 */
[----:B------:R1:W-:Y:S01]  /*3690*/  MUFU.EX2 R172, R6 ;  /* 0x0000000600ac7308 */ /* 0x0003e20000000800 */
[----:B------:R-:W-:Y:S05]  /*36a0*/  F2FP.F16.F32.PACK_AB R5, R217, R218 ;  /* 0x000000dad905723e */ /* 0x000fea00000000ff */
[----:B------:R2:W-:Y:S04]  /*36b0*/  STS [R235+0x10400], R5 ;  /* 0x01040005eb007388 */ /* 0x0005e80000000800 */
[----:B------:R2:W-:Y:S01]  /*36c0*/  MUFU.EX2 R194, R4 ;  /* 0x0000000400c27308 */ /* 0x0005e20000000800 */
[----:B------:R-:W-:Y:S09]  /*36d0*/  FFMA.FTZ R11, R20, UR46, -R0 ;  /* 0x0000002e140b7c23 */ /* 0x000ff20008010800 */
[----:B------:R2:W-:Y:S01]  /*36e0*/  MUFU.EX2 R243, R11 ;  /* 0x0000000b00f37308 */ /* 0x0005e20000000800 */
[----:B-1----:R-:W-:Y:S05]  /*36f0*/  F2FP.F16.F32.PACK_AB R6, R187, R188 ;  /* 0x000000bcbb06723e */ /* 0x002fea00000000ff */
[----:B------:R1:W-:Y:S04]  /*3700*/  STS [R235+0x10000], R6 ;  /* 0x01000006eb007388 */ /* 0x0003e80000000800 */
[----:B------:R-:W-:Y:S01]  /*3710*/  MUFU.TANH R171, R66 ;  /* 0x0000004200ab7308 */ /* 0x000fe20000002400 */
[----:B--2---:R-:W-:Y:S01]  /*3720*/  FFMA.FTZ R4, R208, UR46, -R8 ;  /* 0x0000002ed0047c23 */ /* 0x004fe20008010808 */
[----:B------:R-:W-:Y:S08]  /*3730*/  F2FP.F16.F32.PACK_AB R5, R202, R203 ;  /* 0x000000cbca05723e */ /* 0x000ff000000000ff */
[----:B------:R2:W-:Y:S01]  /*3740*/  MUFU.EX2 R193, R4 ;  /* 0x0000000400c17308 */ /* 0x0005e20000000800 */
[----:B------:R-:W-:Y:S01]  /*3750*/  FFMA.FTZ R11, R73, UR46, -R10 ;  /* 0x0000002e490b7c23 */ /* 0x000fe2000801080a */
[----:B------:R2:W-:Y:S08]  /*3760*/  STS [R234+0x10400], R5 ;  /* 0x01040005ea007388 */ /* 0x0005f00000000800 */
[----:B------:R2:W-:Y:S01]  /*3770*/  MUFU.EX2 R164, R11 ;  /* 0x0000000b00a47308 */ /* 0x0005e20000000800 */
[----:B-1----:R-:W-:Y:S09]  /*3780*/  F2FP.F16.F32.PACK_AB R6, R19, R18 ;  /* 0x000000121306723e */ /* 0x002ff200000000ff */
[----:B------:R-:W1:Y:S01]  /*3790*/  MUFU.TANH R182, R51 ;  /* 0x0000003300b67308 */ /* 0x000e620000002400 */
[----:B--2---:R-:W-:Y:S09]  /*37a0*/  FFMA.FTZ R4, R242, UR46, -R0 ;  /* 0x0000002ef2047c23 */ /* 0x004ff20008010800 */
[----:B------:R2:W-:Y:S01]  /*37b0*/  MUFU.EX2 R224, R4 ;  /* 0x0000000400e07308 */ /* 0x0005e20000000800 */
[----:B------:R-:W-:Y:S01]  /*37c0*/  FFMA.FTZ R11, R72, UR46, -R10 ;  /* 0x0000002e480b7c23 */ /* 0x000fe2000801080a */
[----:B------:R-:W-:Y:S08]  /*37d0*/  F2FP.F16.F32.PACK_AB R5, R198, R199 ;  /* 0x000000c7c605723e */ /* 0x000ff000000000ff */
[----:B------:R1:W-:Y:S10]  /*37e0*/  MUFU.EX2 R161, R11 ;  /* 0x0000000b00a17308 */ /* 0x0003f40000000800 */
[----:B------:R-:W1:Y:S01]  /*37f0*/  MUFU.TANH R201, R60 ;  /* 0x0000003c00c97308 */ /* 0x000e620000002400 */
[----:B--2---:R-:W-:Y:S09]  /*3800*/  FFMA.FTZ R4, R239, UR46, -R0 ;  /* 0x0000002eef047c23 */ /* 0x004ff20008010800 */
[----:B------:R2:W-:Y:S01]  /*3810*/  MUFU.EX2 R223, R4 ;  /* 0x0000000400df7308 */ /* 0x0005e20000000800 */
[--C-:B-1----:R-:W-:Y:S09]  /*3820*/  FFMA.FTZ R11, R184, UR46, -R9.reuse ;  /* 0x0000002eb80b7c23 */ /* 0x102ff20008010809 */
[----:B------:R1:W-:Y:S10]  /*3830*/  MUFU.EX2 R178, R11 ;  /* 0x0000000b00b27308 */ /* 0x0003f40000000800 */
[----:B------:R-:W1:Y:S01]  /*3840*/  MUFU.TANH R204, R61 ;  /* 0x0000003d00cc7308 */ /* 0x000e620000002400 */
[----:B--2---:R-:W-:Y:S05]  /*3850*/  F2FP.F16.F32.PACK_AB R4, R179, R180 ;  /* 0x000000b4b304723e */ /* 0x004fea00000000ff */
[----:B------:R2:W-:Y:S04]  /*3860*/  STS [R234+0x10000], R4 ;  /* 0x01000004ea007388 */ /* 0x0005e80000000800 */
[----:B------:R-:W2:Y:S01]  /*3870*/  MUFU.TANH R69, R64 ;  /* 0x0000004000457308 */ /* 0x000ea20000002400 */
[--C-:B-1----:R-:W-:Y:S01]  /*3880*/  FFMA.FTZ R11, R182, UR46, -R9.reuse ;  /* 0x0000002eb60b7c23 */ /* 0x102fe20008010809 */
[----:B------:R1:W-:Y:S04]  /*3890*/  STS [R235+0x12000], R7 ;  /* 0x01200007eb007388 */ /* 0x0003e80000000800 */
[----:B------:R1:W-:Y:S04]  /*38a0*/  STS [R235+0x12400], R6 ;  /* 0x01240006eb007388 */ /* 0x0003e80000000800 */
[----:B------:R1:W-:Y:S10]  /*38b0*/  MUFU.EX2 R177, R11 ;  /* 0x0000000b00b17308 */ /* 0x0003f40000000800 */
[----:B------:R-:W1:Y:S01]  /*38c0*/  MUFU.TANH R68, R65 ;  /* 0x0000004100447308 */ /* 0x000e620000002400 */
[----:B--2---:R-:W-:Y:S09]  /*38d0*/  F2FP.F16.F32.PACK_AB R4, R246, R247 ;  /* 0x000000f7f604723e */ /* 0x004ff200000000ff */
[----:B------:R-:W-:Y:S01]  /*38e0*/  MUFU.TANH R237, R62 ;  /* 0x0000003e00ed7308 */ /* 0x000fe20000002400 */
[--C-:B-1----:R-:W-:Y:S01]  /*38f0*/  FFMA.FTZ R11, R201, UR46, -R8.reuse ;  /* 0x0000002ec90b7c23 */ /* 0x102fe20008010808 */
[----:B------:R-:W-:Y:S01]  /*3900*/  FFMA.FTZ R8, R204, UR46, -R8 ;  /* 0x0000002ecc087c23 */ /* 0x000fe20008010808 */
[----:B------:R-:W-:Y:S01]  /*3910*/  F2FP.F16.F32.PACK_AB R7, R17, R16 ;  /* 0x000000101107723e */ /* 0x000fe200000000ff */
[----:B------:R1:W-:Y:S01]  /*3920*/  STS [R234+0x12000], R4 ;  /* 0x01200004ea007388 */ /* 0x0003e20000000800 */
[----:B------:R-:W-:Y:S03]  /*3930*/  F2FP.F16.F32.PACK_AB R6, R175, R176 ;  /* 0x000000b0af06723e */ /* 0x000fe600000000ff */
[----:B------:R2:W-:Y:S02]  /*3940*/  STS [R234+0x12400], R7 ;  /* 0x01240007ea007388 */ /* 0x0005e40000000800 */
[----:B------:R-:W-:Y:S02]  /*3950*/  MUFU.TANH R238, R63 ;  /* 0x0000003f00ee7308 */ /* 0x000fe40000002400 */
[----:B------:R2:W-:Y:S04]  /*3960*/  STS [R236+0x10000], R6 ;  /* 0x01000006ec007388 */ /* 0x0005e80000000800 */
[----:B------:R2:W-:Y:S04]  /*3970*/  STS [R236+0x10400], R5 ;  /* 0x01040005ec007388 */ /* 0x0005e80000000800 */
[----:B------:R2:W-:Y:S10]  /*3980*/  MUFU.EX2 R191, R8 ;  /* 0x0000000800bf7308 */ /* 0x0005f40000000800 */
[----:B------:R-:W2:Y:S01]  /*3990*/  MUFU.TANH R174, R67 ;  /* 0x0000004300ae7308 */ /* 0x000ea20000002400 */
[----:B-1----:R-:W-:Y:S02]  /*39a0*/  F2FP.F16.F32.PACK_AB R4, R169, R170 ;  /* 0x000000aaa904723e */ /* 0x002fe400000000ff */
[----:B--2---:R-:W-:Y:S03]  /*39b0*/  F2FP.F16.F32.PACK_AB R7, R227, R228 ;  /* 0x000000e4e307723e */ /* 0x004fe600000000ff */
[----:B------:R1:W-:Y:S01]  /*39c0*/  STS [R233+0x10000], R4 ;  /* 0x01000004e9007388 */ /* 0x0003e20000000800 */
[--C-:B------:R-:W-:Y:S01]  /*39d0*/  FFMA.FTZ R8, R69, UR46, -R10.reuse ;  /* 0x0000002e45087c23 */ /* 0x100fe2000801080a */
[----:B------:R-:W-:Y:S01]  /*39e0*/  FFMA.FTZ R10, R68, UR46, -R10 ;  /* 0x0000002e440a7c23 */ /* 0x000fe2000801080a */
[----:B------:R-:W-:Y:S01]  /*39f0*/  F2FP.F16.F32.PACK_AB R6, R15, R14 ;  /* 0x0000000e0f06723e */ /* 0x000fe200000000ff */
[----:B------:R-:W-:Y:S01]  /*3a00*/  MUFU.EX2 R192, R11 ;  /* 0x0000000b00c07308 */ /* 0x000fe20000000800 */
[----:B------:R-:W-:Y:S05]  /*3a10*/  F2FP.F16.F32.PACK_AB R5, R189, R190 ;  /* 0x000000bebd05723e */ /* 0x000fea00000000ff */
[----:B------:R2:W-:Y:S04]  /*3a20*/  STS [R233+0x10400], R5 ;  /* 0x01040005e9007388 */ /* 0x0005e80000000800 */
[----:B------:R2:W-:Y:S01]  /*3a30*/  MUFU.EX2 R113, R8 ;  /* 0x0000000800717308 */ /* 0x0005e20000000800 */
[----:B------:R2:W-:Y:S04]  /*3a40*/  STS [R236+0x12000], R7 ;  /* 0x01200007ec007388 */ /* 0x0005e80000000800 */
[----:B------:R3:W-:Y:S05]  /*3a50*/  STS [R236+0x12400], R6 ;  /* 0x01240006ec007388 */ /* 0x0007ea0000000800 */
[----:B------:R-:W-:Y:S01]  /*3a60*/  MUFU.EX2 R112, R10 ;  /* 0x0000000a00707308 */ /* 0x000fe20000000800 */
[--C-:B-1----:R-:W-:Y:S01]  /*3a70*/  FFMA.FTZ R4, R171, UR46, -R9.reuse ;  /* 0x0000002eab047c23 */ /* 0x102fe20008010809 */
[----:B------:R-:W-:Y:S08]  /*3a80*/  FFMA.FTZ R9, R174, UR46, -R9 ;  /* 0x0000002eae097c23 */ /* 0x000ff00008010809 */
[----:B------:R1:W-:Y:S01]  /*3a90*/  MUFU.EX2 R168, R4 ;  /* 0x0000000400a87308 */ /* 0x0003e20000000800 */
[--C-:B--2---:R-:W-:Y:S01]  /*3aa0*/  FFMA.FTZ R8, R237, UR46, -R0.reuse ;  /* 0x0000002eed087c23 */ /* 0x104fe20008010800 */
[----:B------:R-:W-:Y:S01]  /*3ab0*/  FFMA.FTZ R0, R238, UR46, -R0 ;  /* 0x0000002eee007c23 */ /* 0x000fe20008010800 */
[----:B------:R-:W-:Y:S07]  /*3ac0*/  F2FP.F16.F32.PACK_AB R5, R185, R186 ;  /* 0x000000bab905723e */ /* 0x000fee00000000ff */
[----:B------:R-:W2:Y:S01]  /*3ad0*/  MUFU.EX2 R167, R9 ;  /* 0x0000000900a77308 */ /* 0x000ea20000000800 */
[----:B------:R-:W-:Y:S02]  /*3ae0*/  F2FP.F16.F32.PACK_AB R7, R13, R12 ;  /* 0x0000000c0d07723e */ /* 0x000fe400000000ff */
[----:B---3--:R-:W-:Y:S03]  /*3af0*/  F2FP.F16.F32.PACK_AB R6, R165, R166 ;  /* 0x000000a6a506723e */ /* 0x008fe600000000ff */
[----:B------:R3:W-:Y:S01]  /*3b00*/  STS [R233+0x12400], R7 ;  /* 0x01240007e9007388 */ /* 0x0007e20000000800 */
[----:B-1----:R-:W-:Y:S03]  /*3b10*/  F2FP.F16.F32.PACK_AB R4, R221, R222 ;  /* 0x000000dedd04723e */ /* 0x002fe600000000ff */
[----:B------:R2:W-:Y:S02]  /*3b20*/  MUFU.EX2 R213, R0 ;  /* 0x0000000000d57308 */ /* 0x0005e40000000800 */
[----:B------:R1:W-:Y:S04]  /*3b30*/  STS [R233+0x12000], R4 ;  /* 0x01200004e9007388 */ /* 0x0003e80000000800 */
[----:B------:R4:W-:Y:S04]  /*3b40*/  STS [R230+0x10000], R6 ;  /* 0x01000006e6007388 */ /* 0x0009e80000000800 */
[----:B------:R-:W4:Y:S01]  /*3b50*/  MUFU.EX2 R214, R8 ;  /* 0x0000000800d67308 */ /* 0x000f220000000800 */
[----:B------:R4:W-:Y:S01]  /*3b60*/  STS [R230+0x10400], R5 ;  /* 0x01040005e6007388 */ /* 0x0009e20000000800 */
[----:B--2---:R-:W-:Y:S02]  /*3b70*/  F2FP.F16.F32.PACK_AB R0, R167, R168 ;  /* 0x000000a8a700723e */ /* 0x004fe400000000ff */
[----:B---3--:R-:W-:Y:S02]  /*3b80*/  F2FP.F16.F32.PACK_AB R7, R211, R212 ;  /* 0x000000d4d307723e */ /* 0x008fe400000000ff */
[----:B-1----:R-:W-:Y:S02]  /*3b90*/  F2FP.F16.F32.PACK_AB R4, R161, R164 ;  /* 0x000000a4a104723e */ /* 0x002fe400000000ff */
[----:B----4-:R-:W-:Y:S03]  /*3ba0*/  F2FP.F16.F32.PACK_AB R6, R177, R178 ;  /* 0x000000b2b106723e */ /* 0x010fe600000000ff */
[----:B------:R1:W-:Y:S01]  /*3bb0*/  STS [R229+0x10000], R4 ;  /* 0x01000004e5007388 */ /* 0x0003e20000000800 */
[----:B------:R-:W-:Y:S03]  /*3bc0*/  F2FP.F16.F32.PACK_AB R5, R249, R250 ;  /* 0x000000faf905723e */ /* 0x000fe600000000ff */
[----:B------:R2:W-:Y:S04]  /*3bd0*/  STS [R229+0x10400], R6 ;  /* 0x01040006e5007388 */ /* 0x0005e80000000800 */
[----:B------:R3:W-:Y:S04]  /*3be0*/  STS [R230+0x12000], R7 ;  /* 0x01200007e6007388 */ /* 0x0007e80000000800 */
[----:B------:R4:W-:Y:S01]  /*3bf0*/  STS [R230+0x12400], R5 ;  /* 0x01240005e6007388 */ /* 0x0009e20000000800 */
[----:B-1----:R-:W-:Y:S02]  /*3c00*/  F2FP.F16.F32.PACK_AB R4, R205, R206 ;  /* 0x000000cecd04723e */ /* 0x002fe400000000ff */
[----:B--2---:R-:W-:Y:S03]  /*3c10*/  F2FP.F16.F32.PACK_AB R6, R114, R115 ;  /* 0x000000737206723e */ /* 0x004fe600000000ff */
[----:B------:R1:W-:Y:S01]  /*3c20*/  STS [R229+0x12000], R4 ;  /* 0x01200004e5007388 */ /* 0x0003e20000000800 */
[----:B---3--:R-:W-:Y:S02]  /*3c30*/  F2FP.F16.F32.PACK_AB R7, R243, R244 ;  /* 0x000000f4f307723e */ /* 0x008fe400000000ff */
[----:B----4-:R-:W-:Y:S03]  /*3c40*/  F2FP.F16.F32.PACK_AB R5, R172, R173 ;  /* 0x000000adac05723e */ /* 0x010fe600000000ff */
[----:B------:R2:W-:Y:S04]  /*3c50*/  STS [R229+0x12400], R7 ;  /* 0x01240007e5007388 */ /* 0x0005e80000000800 */
[----:B------:R3:W-:Y:S04]  /*3c60*/  STS [R232+0x10000], R6 ;  /* 0x01000006e8007388 */ /* 0x0007e80000000800 */
[----:B------:R4:W-:Y:S04]  /*3c70*/  STS [R232+0x10400], R5 ;  /* 0x01040005e8007388 */ /* 0x0009e80000000800 */
[----:B------:R4:W-:Y:S01]  /*3c80*/  STS [R231+0x10400], R0 ;  /* 0x01040000e7007388 */ /* 0x0009e20000000800 */
[----:B-1----:R-:W-:Y:S05]  /*3c90*/  F2FP.F16.F32.PACK_AB R4, R112, R113 ;  /* 0x000000717004723e */ /* 0x002fea00000000ff */
[----:B------:R1:W-:Y:S01]  /*3ca0*/  STS [R231+0x10000], R4 ;  /* 0x01000004e7007388 */ /* 0x0003e20000000800 */
[----:B--2---:R-:W-:Y:S02]  /*3cb0*/  F2FP.F16.F32.PACK_AB R7, R193, R194 ;  /* 0x000000c2c107723e */ /* 0x004fe400000000ff */
[----:B---3--:R-:W-:Y:S03]  /*3cc0*/  F2FP.F16.F32.PACK_AB R6, R223, R224 ;  /* 0x000000e0df06723e */ /* 0x008fe600000000ff */
[----:B------:R-:W-:Y:S01]  /*3cd0*/  STS [R232+0x12000], R7 ;  /* 0x01200007e8007388 */ /* 0x000fe20000000800 */
[----:B----4-:R-:W-:Y:S03]  /*3ce0*/  F2FP.F16.F32.PACK_AB R5, R191, R192 ;  /* 0x000000c0bf05723e */ /* 0x010fe600000000ff */
[----:B------:R-:W-:Y:S01]  /*3cf0*/  STS [R232+0x12400], R6 ;  /* 0x01240006e8007388 */ /* 0x000fe20000000800 */
[----:B------:R-:W-:Y:S03]  /*3d00*/  LEA R0, R156, UR5, 0x1 ;  /* 0x000000059c007c11 */ /* 0x000fe6000f8e08ff */
[----:B------:R-:W-:Y:S01]  /*3d10*/  STS [R231+0x12000], R5 ;  /* 0x01200005e7007388 */ /* 0x000fe20000000800 */
[----:B-1----:R-:W-:Y:S05]  /*3d20*/  F2FP.F16.F32.PACK_AB R4, R213, R214 ;  /* 0x000000d6d504723e */ /* 0x002fea00000000ff */
[----:B------:R-:W-:Y:S04]  /*3d30*/  STS [R231+0x12400], R4 ;  /* 0x01240004e7007388 */ /* 0x000fe80000000800 */
[----:B------:R-:W1:Y:S08]  /*3d40*/  LDSM.16.M88.4 R64, [R0+0x4000] ;  /* 0x004000000040783b */ /* 0x000e700000000200 */
[----:B------:R2:W3:Y:S02]  /*3d50*/  LDSM.16.M88.4 R60, [R0+0x5000] ;  /* 0x00500000003c783b */ /* 0x0004e40000000200 */
[----:B--2---:R-:W-:Y:S06]  /*3d60*/  IADD3 R0, R0, R154, RZ ;  /* 0x0000009a00007210 */ /* 0x004fec0007ffe0ff */
[----:B------:R-:W2:Y:S01]  /*3d70*/  LDSM.16.M88.4 R100, [R0+0x4000] ;  /* 0x004000000064783b */ /* 0x000ea20000000200 */
[-C--:B-1----:R-:W-:Y:S07]  /*3d80*/  HMMA.16816.F32 R4, R64, R116.reuse, RZ ;  /* 0x000000744004723c */ /* 0x082fee00000018ff */
[----:B------:R-:W1:Y:S01]  /*3d90*/  LDSM.16.M88.4 R104, [R0+0x5000] ;  /* 0x005000000068783b */ /* 0x000e620000000200 */
        /* <DEDUP_REMOVED lines=15> */
[-C--:B--2---:R-:W-:Y:S06]  /*3e90*/  HMMA.16816.F32 R4, R100, R132.reuse, R4 ;  /* 0x000000846404723c */ /* 0x084fec0000001804 */
[C---:B-1----:R-:W-:Y:S06]  /*3ea0*/  HMMA.16816.F32 R8, R104.reuse, R132, R8 ;  /* 0x000000846808723c */ /* 0x042fec0000001808 */
[-C--:B------:R-:W-:Y:S06]  /*3eb0*/  HMMA.16816.F32 R12, R104, R134.reuse, R12 ;  /* 0x00000086680c723c */ /* 0x080fec000000180c */
[C---:B------:R-:W-:Y:S06]  /*3ec0*/  HMMA.16816.F32 R16, R100.reuse, R134, R16 ;  /* 0x000000866410723c */ /* 0x040fec0000001810 */
[-C--:B------:R-:W-:Y:S05]  /*3ed0*/  HMMA.16816.F32 R20, R100, R136.reuse, R20 ;  /* 0x000000886414723c */ /* 0x080fea0000001814 */
[C---:B------:R-:W-:Y:S01]  /*3ee0*/  FADD.FTZ R0, -R111.reuse, R4 ;  /* 0x000000046f007221 */ /* 0x040fe20000010100 */
[C---:B------:R-:W-:Y:S05]  /*3ef0*/  HMMA.16816.F32 R24, R104.reuse, R136, R24 ;  /* 0x000000886818723c */ /* 0x040fea0000001818 */
[----:B------:R-:W-:Y:S01]  /*3f00*/  FADD.FTZ R4, -R111, R5 ;  /* 0x000000056f047221 */ /* 0x000fe20000010100 */
[-C--:B------:R-:W-:Y:S05]  /*3f10*/  HMMA.16816.F32 R28, R104, R138.reuse, R28 ;  /* 0x0000008a681c723c */ /* 0x080fea000000181c */
[----:B------:R-:W-:Y:S01]  /*3f20*/  FFMA.FTZ R5, -R83, R83, 1 ;  /* 0x3f80000053057423 */ /* 0x000fe20000010153 */
[C---:B------:R-:W-:Y:S01]  /*3f30*/  HMMA.16816.F32 R32, R100.reuse, R138, R32 ;  /* 0x0000008a6420723c */ /* 0x040fe20000001820 */
[----:B------:R1:W5:Y:S04]  /*3f40*/  LDL.LU R83, [R1+0xe8] ;  /* 0x0000e80001537983 */ /* 0x0003680000300800 */
[----:B------:R-:W-:Y:S01]  /*3f50*/  FMUL.FTZ R0, R188, R0 ;  /* 0x00000000bc007220 */ /* 0x000fe20000410000 */
[-C--:B------:R-:W-:Y:S05]  /*3f60*/  HMMA.16816.F32 R36, R100, R140.reuse, R36 ;  /* 0x0000008c6424723c */ /* 0x080fea0000001824 */
[----:B------:R-:W-:Y:S01]  /*3f70*/  FMUL.FTZ R5, R5, UR47 ;  /* 0x0000002f05057c20 */ /* 0x000fe20008410000 */
[C---:B------:R-:W-:Y:S05]  /*3f80*/  HMMA.16816.F32 R40, R104.reuse, R140, R40 ;  /* 0x0000008c6828723c */ /* 0x040fea0000001828 */
[----:B------:R-:W-:Y:S01]  /*3f90*/  FMUL.FTZ R4, R187, R4 ;  /* 0x00000004bb047220 */ /* 0x000fe20000410000 */
[-C--:B------:R-:W-:Y:S05]  /*3fa0*/  HMMA.16816.F32 R44, R104, R142.reuse, R44 ;  /* 0x0000008e682c723c */ /* 0x080fea000000182c */
[C---:B------:R-:W-:Y:S01]  /*3fb0*/  FADD.FTZ R6, -R110.reuse, R6 ;  /* 0x000000066e067221 */ /* 0x040fe20000010100 */
[C---:B------:R-:W-:Y:S05]  /*3fc0*/  HMMA.16816.F32 R48, R100.reuse, R142, R48 ;  /* 0x0000008e6430723c */ /* 0x040fea0000001830 */
[----:B------:R-:W-:Y:S01]  /*3fd0*/  FADD.FTZ R32, -R111, R32 ;  /* 0x000000206f207221 */ /* 0x000fe20000010100 */
[-C--:B------:R-:W-:Y:S05]  /*3fe0*/  HMMA.16816.F32 R52, R100, R144.reuse, R52 ;  /* 0x000000906434723c */ /* 0x080fea0000001834 */
[----:B------:R-:W-:Y:S01]  /*3ff0*/  FADD.FTZ R7, -R110, R7 ;  /* 0x000000076e077221 */ /* 0x000fe20000010100 */
[C---:B------:R-:W-:Y:S05]  /*4000*/  HMMA.16816.F32 R56, R104.reuse, R144, R56 ;  /* 0x000000906838723c */ /* 0x040fea0000001838 */
[----:B------:R-:W-:Y:S01]  /*4010*/  FMUL.FTZ R7, R217, R7 ;  /* 0x00000007d9077220 */ /* 0x000fe20000410000 */
[-C--:B------:R-:W-:Y:S06]  /*4020*/  HMMA.16816.F32 R60, R104, R146.reuse, R60 ;  /* 0x00000092683c723c */ /* 0x080fec000000183c */
[----:B------:R-:W-:Y:S05]  /*4030*/  HMMA.16816.F32 R64, R100, R146, R64 ;  /* 0x000000926440723c */ /* 0x000fea0000001840 */
[----:B------:R-:W-:Y:S01]  /*4040*/  FFMA.FTZ R104, -R82, R82, 1 ;  /* 0x3f80000052687423 */ /* 0x000fe20000010152 */
[----:B------:R-:W-:Y:S01]  /*4050*/  FADD.FTZ R48, -R111, R48 ;  /* 0x000000306f307221 */ /* 0x000fe20000010100 */
[----:B------:R1:W5:Y:S01]  /*4060*/  LDL.LU R82, [R1+0xe4] ;  /* 0x0000e40001527983 */ /* 0x0003620000300800 */
[----:B------:R-:W-:Y:S03]  /*4070*/  FFMA.FTZ R102, -R78, R78, 1 ;  /* 0x3f8000004e667423 */ /* 0x000fe6000001014e */
[----:B------:R-:W-:Y:S01]  /*4080*/  FMUL.FTZ R101, R5, R0 ;  /* 0x0000000005657220 */ /* 0x000fe20000410000 */
[----:B------:R-:W-:Y:S01]  /*4090*/  FADD.FTZ R0, -R111, R20 ;  /* 0x000000146f007221 */ /* 0x000fe20000010100 */
[----:B------:R-:W-:Y:S01]  /*40a0*/  FFMA.FTZ R20, -R81, R81, 1 ;  /* 0x3f80000051147423 */ /* 0x000fe20000010151 */
[C---:B------:R-:W-:Y:S01]  /*40b0*/  FADD.FTZ R5, -R111.reuse, R16 ;  /* 0x000000106f057221 */ /* 0x040fe20000010100 */
[----:B------:R1:W5:Y:S01]  /*40c0*/  LDL.LU R81, [R1+0xe0] ;  /* 0x0000e00001517983 */ /* 0x0003620000300800 */
[----:B------:R-:W-:Y:S01]  /*40d0*/  FFMA.FTZ R16, -R80, R80, 1 ;  /* 0x3f80000050107423 */ /* 0x000fe20000010150 */
[C---:B------:R-:W-:Y:S01]  /*40e0*/  FADD.FTZ R49, -R111.reuse, R49 ;  /* 0x000000316f317221 */ /* 0x040fe20000010100 */
[----:B------:R-:W-:Y:S01]  /*40f0*/  FMUL.FTZ R104, R104, UR47 ;  /* 0x0000002f68687c20 */ /* 0x000fe20008410000 */
[----:B------:R1:W5:Y:S01]  /*4100*/  LDL.LU R80, [R1+0xdc] ;  /* 0x0000dc0001507983 */ /* 0x0003620000300800 */
[----:B------:R-:W-:Y:S01]  /*4110*/  FMUL.FTZ R0, R176, R0 ;  /* 0x00000000b0007220 */ /* 0x000fe20000410000 */
[----:B------:R-:W-:Y:S01]  /*4120*/  FMUL.FTZ R5, R180, R5 ;  /* 0x00000005b4057220 */ /* 0x000fe20000410000 */
[----:B------:R-:W-:Y:S01]  /*4130*/  FMUL.FTZ R100, R104, R4 ;  /* 0x0000000468647220 */ /* 0x000fe20000410000 */
[C---:B------:R-:W-:Y:S01]  /*4140*/  FADD.FTZ R4, -R111.reuse, R17 ;  /* 0x000000116f047221 */ /* 0x040fe20000010100 */
[----:B------:R-:W-:Y:S01]  /*4150*/  FADD.FTZ R17, -R111, R21 ;  /* 0x000000156f117221 */ /* 0x000fe20000010100 */
[----:B------:R-:W-:Y:S01]  /*4160*/  FFMA.FTZ R21, -R79, R79, 1 ;  /* 0x3f8000004f157423 */ /* 0x000fe2000001014f */
[----:B------:R-:W-:Y:S01]  /*4170*/  FMUL.FTZ R20, R20, UR47 ;  /* 0x0000002f14147c20 */ /* 0x000fe20008410000 */
[----:B------:R1:W5:Y:S01]  /*4180*/  LDL.LU R79, [R1+0xd8] ;  /* 0x0000d800014f7983 */ /* 0x0003620000300800 */
[----:B------:R-:W-:Y:S01]  /*4190*/  FMUL.FTZ R17, R175, R17 ;  /* 0x00000011af117220 */ /* 0x000fe20000410000 */
[----:B------:R-:W-:Y:S01]  /*41a0*/  FMUL.FTZ R21, R21, UR47 ;  /* 0x0000002f15157c20 */ /* 0x000fe20008410000 */
[----:B------:R-:W-:Y:S01]  /*41b0*/  FMUL.FTZ R20, R20, R5 ;  /* 0x0000000514147220 */ /* 0x000fe20000410000 */
[----:B------:R1:W5:Y:S01]  /*41c0*/  LDL.LU R78, [R1+0xd4] ;  /* 0x0000d400014e7983 */ /* 0x0003620000300800 */
[----:B------:R-:W-:Y:S01]  /*41d0*/  FMUL.FTZ R4, R179, R4 ;  /* 0x00000004b3047220 */ /* 0x000fe20000410000 */
[----:B------:R-:W-:Y:S01]  /*41e0*/  FMUL.FTZ R5, R21, R0 ;  /* 0x0000000015057220 */ /* 0x000fe20000410000 */
[----:B------:R-:W-:Y:S01]  /*41f0*/  F2FP.F16.F32.PACK_AB R0, R100, R101 ;  /* 0x000000656400723e */ /* 0x000fe200000000ff */
[----:B------:R-:W-:Y:S01]  /*4200*/  FFMA.FTZ R101, -R77, R77, 1 ;  /* 0x3f8000004d657423 */ /* 0x000fe2000001014d */
[----:B------:R-:W-:Y:S01]  /*4210*/  FFMA.FTZ R100, -R76, R76, 1 ;  /* 0x3f8000004c647423 */ /* 0x000fe2000001014c */
[----:B------:R1:W5:Y:S01]  /*4220*/  LDL.LU R77, [R1+0xd0] ;  /* 0x0000d000014d7983 */ /* 0x0003620000300800 */
[C---:B------:R-:W-:Y:S01]  /*4230*/  FADD.FTZ R21, -R111.reuse, R52 ;  /* 0x000000346f157221 */ /* 0x040fe20000010100 */
[----:B------:R-:W-:Y:S01]  /*4240*/  FFMA.FTZ R52, -R68, R68, 1 ;  /* 0x3f80000044347423 */ /* 0x000fe20000010144 */
[----:B------:R-:W-:Y:S01]  /*4250*/  FMUL.FTZ R102, R102, UR47 ;  /* 0x0000002f66667c20 */ /* 0x000fe20008410000 */
[----:B------:R1:W5:Y:S01]  /*4260*/  LDL.LU R76, [R1+0xcc] ;  /* 0x0000cc00014c7983 */ /* 0x0003620000300800 */
[----:B------:R-:W-:Y:S01]  /*4270*/  FADD.FTZ R64, -R111, R64 ;  /* 0x000000406f407221 */ /* 0x000fe20000010100 */
[----:B------:R-:W-:Y:S01]  /*4280*/  FMUL.FTZ R52, R52, UR47 ;  /* 0x0000002f34347c20 */ /* 0x000fe20008410000 */
[----:B------:R-:W-:Y:S01]  /*4290*/  FMUL.FTZ R16, R16, UR47 ;  /* 0x0000002f10107c20 */ /* 0x000fe20008410000 */
[----:B------:R-:W-:Y:S01]  /*42a0*/  FMUL.FTZ R100, R100, UR47 ;  /* 0x0000002f64647c20 */ /* 0x000fe20008410000 */
[----:B------:R-:W-:Y:S01]  /*42b0*/  FMUL.FTZ R21, R115, R21 ;  /* 0x0000001573157220 */ /* 0x000fe20000410000 */
[----:B------:R-:W-:Y:S01]  /*42c0*/  FMUL.FTZ R101, R101, UR47 ;  /* 0x0000002f65657c20 */ /* 0x000fe20008410000 */
[----:B------:R-:W-:Y:S01]  /*42d0*/  FMUL.FTZ R16, R16, R4 ;  /* 0x0000000410107220 */ /* 0x000fe20000410000 */
[----:B------:R-:W-:Y:S01]  /*42e0*/  FMUL.FTZ R4, R102, R17 ;  /* 0x0000001166047220 */ /* 0x000fe20000410000 */
[----:B------:R-:W-:Y:S01]  /*42f0*/  FADD.FTZ R17, -R111, R33 ;  /* 0x000000216f117221 */ /* 0x000fe20000010100 */
[----:B------:R-:W-:Y:S02]  /*4300*/  FFMA.FTZ R33, -R73, R73, 1 ;  /* 0x3f80000049217423 */ /* 0x000fe40000010149 */
[----:B------:R-:W-:Y:S01]  /*4310*/  F2FP.F16.F32.PACK_AB R16, R16, R20 ;  /* 0x000000141010723e */ /* 0x000fe200000000ff */
[----:B------:R-:W-:Y:S01]  /*4320*/  FMUL.FTZ R20, R170, R32 ;  /* 0x00000020aa147220 */ /* 0x000fe20000410000 */
[----:B------:R-:W-:Y:S01]  /*4330*/  F2FP.F16.F32.PACK_AB R102, R4, R5 ;  /* 0x000000050466723e */ /* 0x000fe200000000ff */
[----:B------:R-:W-:Y:S01]  /*4340*/  FFMA.FTZ R32, -R72, R72, 1 ;  /* 0x3f80000048207423 */ /* 0x000fe20000010148 */
[----:B------:R-:W-:Y:S01]  /*4350*/  FADD.FTZ R4, -R111, R37 ;  /* 0x000000256f047221 */ /* 0x000fe20000010100 */
[----:B------:R-:W-:Y:S01]  /*4360*/  FFMA.FTZ R37, -R75, R75, 1 ;  /* 0x3f8000004b257423 */ /* 0x000fe2000001014b */
[----:B------:R-:W-:Y:S01]  /*4370*/  FADD.FTZ R5, -R111, R36 ;  /* 0x000000246f057221 */ /* 0x000fe20000010100 */
[----:B------:R1:W5:Y:S01]  /*4380*/  LDL.LU R75, [R1+0xc8] ;  /* 0x0000c800014b7983 */ /* 0x0003620000300800 */
[----:B------:R-:W-:Y:S01]  /*4390*/  FFMA.FTZ R36, -R74, R74, 1 ;  /* 0x3f8000004a247423 */ /* 0x000fe2000001014a */
[----:B------:R-:W-:Y:S01]  /*43a0*/  FMUL.FTZ R33, R33, UR47 ;  /* 0x0000002f21217c20 */ /* 0x000fe20008410000 */
[----:B------:R-:W-:Y:S01]  /*43b0*/  FMUL.FTZ R5, R166, R5 ;  /* 0x00000005a6057220 */ /* 0x000fe20000410000 */
[----:B------:R1:W5:Y:S01]  /*43c0*/  LDL.LU R74, [R1+0xc4] ;  /* 0x0000c400014a7983 */ /* 0x0003620000300800 */
[----:B------:R-:W-:Y:S01]  /*43d0*/  FMUL.FTZ R4, R165, R4 ;  /* 0x00000004a5047220 */ /* 0x000fe20000410000 */
[----:B------:R-:W-:Y:S01]  /*43e0*/  FMUL.FTZ R37, R37, UR47 ;  /* 0x0000002f25257c20 */ /* 0x000fe20008410000 */
[----:B------:R-:W-:Y:S01]  /*43f0*/  FMUL.FTZ R36, R36, UR47 ;  /* 0x0000002f24247c20 */ /* 0x000fe20008410000 */
[----:B------:R1:W5:Y:S01]  /*4400*/  LDL.LU R73, [R1+0xc0] ;  /* 0x0000c00001497983 */ /* 0x0003620000300800 */
[----:B------:R-:W-:Y:S01]  /*4410*/  FMUL.FTZ R17, R169, R17 ;  /* 0x00000011a9117220 */ /* 0x000fe20000410000 */
[----:B------:R-:W-:Y:S01]  /*4420*/  FMUL.FTZ R37, R37, R5 ;  /* 0x0000000525257220 */ /* 0x000fe20000410000 */
[----:B------:R-:W-:Y:S01]  /*4430*/  FMUL.FTZ R5, R164, R48 ;  /* 0x00000030a4057220 */ /* 0x000fe20000410000 */
[----:B------:R1:W5:Y:S01]  /*4440*/  LDL.LU R72, [R1+0xbc] ;  /* 0x0000bc0001487983 */ /* 0x0003620000300800 */
[----:B------:R-:W-:Y:S01]  /*4450*/  FFMA.FTZ R48, -R70, R70, 1 ;  /* 0x3f80000046307423 */ /* 0x000fe20000010146 */
[----:B------:R-:W-:Y:S01]  /*4460*/  FMUL.FTZ R36, R36, R4 ;  /* 0x0000000424247220 */ /* 0x000fe20000410000 */
[----:B------:R-:W-:Y:S01]  /*4470*/  FMUL.FTZ R33, R33, R5 ;  /* 0x0000000521217220 */ /* 0x000fe20000410000 */
[----:B------:R-:W-:Y:S01]  /*4480*/  FFMA.FTZ R5, -R71, R71, 1 ;  /* 0x3f80000047057423 */ /* 0x000fe20000010147 */
[----:B------:R-:W-:Y:S01]  /*4490*/  FMUL.FTZ R4, R161, R49 ;  /* 0x00000031a1047220 */ /* 0x000fe20000410000 */
[----:B------:R1:W5:Y:S01]  /*44a0*/  LDL.LU R71, [R1+0xb8] ;  /* 0x0000b80001477983 */ /* 0x0003620000300800 */
[----:B------:R-:W-:Y:S01]  /*44b0*/  FFMA.FTZ R49, -R69, R69, 1 ;  /* 0x3f80000045317423 */ /* 0x000fe20000010145 */
[----:B------:R-:W-:Y:S01]  /*44c0*/  FMUL.FTZ R100, R100, R17 ;  /* 0x0000001164647220 */ /* 0x000fe20000410000 */
[----:B------:R-:W-:Y:S01]  /*44d0*/  FADD.FTZ R17, -R111, R65 ;  /* 0x000000416f117221 */ /* 0x000fe20000010100 */
[----:B------:R1:W5:Y:S01]  /*44e0*/  LDL.LU R70, [R1+0xb4] ;  /* 0x0000b40001467983 */ /* 0x0003620000300800 */
[----:B------:R-:W-:Y:S01]  /*44f0*/  FMUL.FTZ R5, R5, UR47 ;  /* 0x0000002f05057c20 */ /* 0x000fe20008410000 */
[----:B------:R-:W-:Y:S01]  /*4500*/  FMUL.FTZ R49, R49, UR47 ;  /* 0x0000002f31317c20 */ /* 0x000fe20008410000 */
[----:B------:R-:W-:Y:S01]  /*4510*/  FMUL.FTZ R17, R112, R17 ;  /* 0x0000001170117220 */ /* 0x000fe20000410000 */
[----:B------:R1:W5:Y:S01]  /*4520*/  LDL.LU R69, [R1+0xb0] ;  /* 0x0000b00001457983 */ /* 0x0003620000300800 */
[----:B------:R-:W-:Y:S01]  /*4530*/  FMUL.FTZ R21, R5, R21 ;  /* 0x0000001505157220 */ /* 0x000fe20000410000 */
[----:B------:R-:W-:Y:S01]  /*4540*/  FMUL.FTZ R32, R32, UR47 ;  /* 0x0000002f20207c20 */ /* 0x000fe20008410000 */
[----:B------:R-:W-:Y:S01]  /*4550*/  FMUL.FTZ R101, R101, R20 ;  /* 0x0000001465657220 */ /* 0x000fe20000410000 */
[----:B------:R1:W5:Y:S01]  /*4560*/  LDL.LU R68, [R1+0xac] ;  /* 0x0000ac0001447983 */ /* 0x0003620000300800 */
[----:B------:R-:W-:Y:S01]  /*4570*/  FADD.FTZ R20, -R111, R53 ;  /* 0x000000356f147221 */ /* 0x000fe20000010100 */
[----:B------:R-:W-:Y:S01]  /*4580*/  FMUL.FTZ R32, R32, R4 ;  /* 0x0000000420207220 */ /* 0x000fe20000410000 */
[----:B------:R-:W-:Y:S01]  /*4590*/  FMUL.FTZ R4, R113, R64 ;  /* 0x0000004071047220 */ /* 0x000fe20000410000 */
[----:B------:R-:W-:Y:S01]  /*45a0*/  FMUL.FTZ R48, R48, UR47 ;  /* 0x0000002f30307c20 */ /* 0x000fe20008410000 */
[----:B------:R-:W-:Y:S01]  /*45b0*/  F2FP.F16.F32.PACK_AB R100, R100, R101 ;  /* 0x000000656464723e */ /* 0x000fe200000000ff */
[----:B------:R-:W-:Y:S01]  /*45c0*/  FMUL.FTZ R20, R114, R20 ;  /* 0x0000001472147220 */ /* 0x000fe20000410000 */
[----:B------:R-:W-:Y:S01]  /*45d0*/  FMUL.FTZ R5, R49, R4 ;  /* 0x0000000431057220 */ /* 0x000fe20000410000 */
[----:B------:R-:W-:Y:S01]  /*45e0*/  FMUL.FTZ R4, R52, R17 ;  /* 0x0000001134047220 */ /* 0x000fe20000410000 */
[----:B------:R-:W-:Y:S01]  /*45f0*/  FFMA.FTZ R17, -R3, R3, 1 ;  /* 0x3f80000003117423 */ /* 0x000fe20000010103 */
[----:B------:R-:W-:Y:S01]  /*4600*/  F2FP.F16.F32.PACK_AB R49, R36, R37 ;  /* 0x000000252431723e */ /* 0x000fe200000000ff */
[----:B------:R1:W5:Y:S01]  /*4610*/  LDL.LU R3, [R1+0xa8] ;  /* 0x0000a80001037983 */ /* 0x0003620000300800 */
[----:B------:R-:W-:Y:S01]  /*4620*/  FMUL.FTZ R20, R48, R20 ;  /* 0x0000001430147220 */ /* 0x000fe20000410000 */
[----:B------:R-:W-:Y:S01]  /*4630*/  F2FP.F16.F32.PACK_AB R36, R4, R5 ;  /* 0x000000050424723e */ /* 0x000fe200000000ff */
[----:B------:R-:W-:Y:S01]  /*4640*/  FFMA.FTZ R4, -R2, R2, 1 ;  /* 0x3f80000002047423 */ /* 0x000fe20000010102 */
[----:B------:R-:W-:Y:S01]  /*4650*/  F2FP.F16.F32.PACK_AB R48, R32, R33 ;  /* 0x000000212030723e */ /* 0x000fe200000000ff */
[----:B------:R1:W5:Y:S01]  /*4660*/  LDL.LU R2, [R1+0xa4] ;  /* 0x0000a40001027983 */ /* 0x0003620000300800 */
[----:B------:R-:W-:Y:S01]  /*4670*/  F2FP.F16.F32.PACK_AB R37, R20, R21 ;  /* 0x000000151425723e */ /* 0x000fe200000000ff */
[----:B------:R-:W-:Y:S01]  /*4680*/  FMUL.FTZ R20, R218, R6 ;  /* 0x00000006da147220 */ /* 0x000fe20000410000 */
[----:B------:R-:W-:Y:S01]  /*4690*/  FMUL.FTZ R17, R17, UR47 ;  /* 0x0000002f11117c20 */ /* 0x000fe20008410000 */
[----:B------:R-:W-:Y:S01]  /*46a0*/  FMUL.FTZ R6, R4, UR47 ;  /* 0x0000002f04067c20 */ /* 0x000fe20008410000 */
[----:B------:R-:W-:Y:S06]  /*46b0*/  @!P2 BRA `(.L_x_529) ;  /* 0x000000000060a947 */ /* 0x000fec0003800000 */
        /* <DEDUP_REMOVED lines=9> */
[C---:B---3--:R-:W-:Y:S05]  /*4750*/  IMAD.U32 R4, R21.reuse, -0x80, RZ ;  /* 0xffffff8015047824 */ /* 0x048fea00078e00ff */
        /* <DEDUP_REMOVED lines=14> */
.L_x_529:
[----:B--2---:R-:W2:Y:S01]  /*4840*/  LDL.LU R65, [R1+0x24] ;  /* 0x0000240001417983 */ /* 0x004ea20000300800 */
[----:B------:R-:W-:Y:S01]  /*4850*/  FMUL.FTZ R20, R17, R20 ;  /* 0x0000001411147220 */ /* 0x000fe20000410000 */
[----:B------:R-:W-:Y:S01]  /*4860*/  FMUL.FTZ R17, R6, R7 ;  /* 0x0000000706117220 */ /* 0x000fe20000410000 */
[C---:B-----5:R-:W-:Y:S01]  /*4870*/  FADD.FTZ R8, -R109.reuse, R8 ;  /* 0x000000086d087221 */ /* 0x060fe20000010100 */
[----:B------:R-:W3:Y:S01]  /*4880*/  LDL.LU R64, [R1+0x20] ;  /* 0x0000200001407983 */ /* 0x000ee20000300800 */
[C---:B------:R-:W-:Y:S01]  /*4890*/  FADD.FTZ R28, -R109.reuse, R28 ;  /* 0x0000001c6d1c7221 */ /* 0x040fe20000010100 */
[----:B------:R-:W-:Y:S01]  /*48a0*/  FADD.FTZ R25, -R109, R25 ;  /* 0x000000196d197221 */ /* 0x000fe20000010100 */
[----:B------:R-:W-:Y:S01]  /*48b0*/  FADD.FTZ R10, -R108, R10 ;  /* 0x0000000a6c0a7221 */ /* 0x000fe20000010100 */
[----:B------:R-:W4:Y:S01]  /*48c0*/  LDL.LU R53, [R1+0x10] ;  /* 0x0000100001357983 */ /* 0x000f220000300800 */
[----:B------:R-:W-:Y:S01]  /*48d0*/  FMUL.FTZ R28, R222, R28 ;  /* 0x0000001cde1c7220 */ /* 0x000fe20000410000 */
[----:B------:R-:W-:Y:S01]  /*48e0*/  FMUL.FTZ R25, R227, R25 ;  /* 0x00000019e3197220 */ /* 0x000fe20000410000 */
[C---:B------:R-:W-:Y:S01]  /*48f0*/  FADD.FTZ R26, -R108.reuse, R26 ;  /* 0x0000001a6c1a7221 */ /* 0x040fe20000010100 */
[----:B------:R-:W4:Y:S01]  /*4900*/  LDL.LU R52, [R1+0xc] ;  /* 0x00000c0001347983 */ /* 0x000f220000300800 */
[C---:B------:R-:W-:Y:S01]  /*4910*/  FADD.FTZ R27, -R108.reuse, R27 ;  /* 0x0000001b6c1b7221 */ /* 0x040fe20000010100 */
[----:B------:R-:W-:Y:S01]  /*4920*/  FADD.FTZ R15, -R108, R15 ;  /* 0x0000000f6c0f7221 */ /* 0x000fe20000010100 */
[----:B------:R-:W-:Y:S01]  /*4930*/  FFMA.FTZ R4, -R209, R209, 1 ;  /* 0x3f800000d1047423 */ /* 0x000fe200000101d1 */
[----:B------:R-:W4:Y:S01]  /*4940*/  LDL.LU R104, [R1+0x5c] ;  /* 0x00005c0001687983 */ /* 0x000f220000300800 */
[----:B------:R-:W-:Y:S01]  /*4950*/  FADD.FTZ R24, -R109, R24 ;  /* 0x000000186d187221 */ /* 0x000fe20000010100 */
[----:B------:R-:W-:Y:S01]  /*4960*/  FADD.FTZ R22, -R110, R22 ;  /* 0x000000166e167221 */ /* 0x000fe20000010100 */
[----:B------:R-:W-:Y:S01]  /*4970*/  FMUL.FTZ R4, R4, UR47 ;  /* 0x0000002f04047c20 */ /* 0x000fe20008410000 */
[----:B------:R-:W4:Y:S01]  /*4980*/  LDL.LU R103, [R1+0x58] ;  /* 0x0000580001677983 */ /* 0x000f220000300800 */
[----:B------:R-:W-:Y:S01]  /*4990*/  FMUL.FTZ R24, R228, R24 ;  /* 0x00000018e4187220 */ /* 0x000fe20000410000 */
[----:B------:R-:W-:Y:S01]  /*49a0*/  FMUL.FTZ R22, R199, R22 ;  /* 0x00000016c7167220 */ /* 0x000fe20000410000 */
[----:B------:R-:W-:Y:S01]  /*49b0*/  FFMA.FTZ R5, -R210, R210, 1 ;  /* 0x3f800000d2057423 */ /* 0x000fe200000101d2 */
[----:B------:R-:W4:Y:S01]  /*49c0*/  LDL.LU R101, [R1+0x6c] ;  /* 0x00006c0001657983 */ /* 0x000f220000300800 */
[----:B------:R-:W-:Y:S01]  /*49d0*/  FADD.FTZ R19, -R110, R19 ;  /* 0x000000136e137221 */ /* 0x000fe20000010100 */
[----:B------:R-:W-:Y:S01]  /*49e0*/  FFMA.FTZ R6, -R215, R215, 1 ;  /* 0x3f800000d7067423 */ /* 0x000fe200000101d7 */
[----:B------:R-:W-:Y:S01]  /*49f0*/  FMUL.FTZ R5, R5, UR47 ;  /* 0x0000002f05057c20 */ /* 0x000fe20008410000 */
[----:B------:R-:W4:Y:S01]  /*4a00*/  LDL.LU R113, [R1+0x68] ;  /* 0x0000680001717983 */ /* 0x000f220000300800 */
[----:B------:R-:W-:Y:S01]  /*4a10*/  FMUL.FTZ R19, R202, R19 ;  /* 0x00000013ca137220 */ /* 0x000fe20000410000 */
[----:B------:R-:W-:Y:S01]  /*4a20*/  FMUL.FTZ R6, R6, UR47 ;  /* 0x0000002f06067c20 */ /* 0x000fe20008410000 */
[----:B------:R-:W-:Y:S01]  /*4a30*/  FMUL.FTZ R22, R5, R22 ;  /* 0x0000001605167220 */ /* 0x000fe20000410000 */
[----:B------:R-:W4:Y:S01]  /*4a40*/  LDL.LU R112, [R1+0x54] ;  /* 0x0000540001707983 */ /* 0x000f220000300800 */
[----:B------:R-:W-:Y:S01]  /*4a50*/  FADD.FTZ R18, -R110, R18 ;  /* 0x000000126e127221 */ /* 0x000fe20000010100 */
[----:B------:R-:W-:Y:S01]  /*4a60*/  FMUL.FTZ R19, R6, R19 ;  /* 0x0000001306137220 */ /* 0x000fe20000410000 */
[----:B------:R-:W-:Y:S01]  /*4a70*/  FFMA.FTZ R7, -R216, R216, 1 ;  /* 0x3f800000d8077423 */ /* 0x000fe200000101d8 */
[----:B------:R-:W2:Y:S01]  /*4a80*/  LDL.LU R111, [R1+0x50] ;  /* 0x00005000016f7983 */ /* 0x000ea20000300800 */
[----:B------:R-:W-:Y:S01]  /*4a90*/  FMUL.FTZ R18, R203, R18 ;  /* 0x00000012cb127220 */ /* 0x000fe20000410000 */
[----:B------:R-:W-:Y:S01]  /*4aa0*/  FFMA.FTZ R6, -R200, R200, 1 ;  /* 0x3f800000c8067423 */ /* 0x000fe200000101c8 */
[----:B------:R-:W-:Y:S01]  /*4ab0*/  FMUL.FTZ R7, R7, UR47 ;  /* 0x0000002f07077c20 */ /* 0x000fe20008410000 */
[----:B------:R1:W-:Y:S01]  /*4ac0*/  STS [R235+0x8000], R0 ;  /* 0x00800000eb007388 */ /* 0x0003e20000000800 */
[C---:B------:R-:W-:Y:S01]  /*4ad0*/  FADD.FTZ R35, -R110.reuse, R35 ;  /* 0x000000236e237221 */ /* 0x040fe20000010100 */
[C---:B------:R-:W-:Y:S01]  /*4ae0*/  FADD.FTZ R38, -R110.reuse, R38 ;  /* 0x000000266e267221 */ /* 0x040fe20000010100 */
[----:B------:R-:W-:Y:S01]  /*4af0*/  FMUL.FTZ R18, R7, R18 ;  /* 0x0000001207127220 */ /* 0x000fe20000410000 */
[----:B------:R-:W-:Y:S01]  /*4b00*/  FADD.FTZ R39, -R110, R39 ;  /* 0x000000276e277221 */ /* 0x000fe20000010100 */
        /* <DEDUP_REMOVED lines=20> */
[----:B-1----:R-:W-:Y:S01]  /*4c50*/  FADD.FTZ R0, -R110, R23 ;  /* 0x000000176e007221 */ /* 0x002fe20000010100 */
[----:B------:R-:W-:Y:S01]  /*4c60*/  FADD.FTZ R60, -R109, R60 ;  /* 0x0000003c6d3c7221 */ /* 0x000fe20000010100 */
[----:B------:R-:W-:Y:S01]  /*4c70*/  FMUL.FTZ R61, R191, R61 ;  /* 0x0000003dbf3d7220 */ /* 0x000fe20000410000 */
[C---:B------:R-:W-:Y:S01]  /*4c80*/  FADD.FTZ R44, -R109.reuse, R44 ;  /* 0x0000002c6d2c7221 */ /* 0x040fe20000010100 */
[----:B------:R-:W-:Y:S01]  /*4c90*/  FMUL.FTZ R0, R198, R0 ;  /* 0x00000000c6007220 */ /* 0x000fe20000410000 */
[----:B------:R-:W-:Y:S01]  /*4ca0*/  FMUL.FTZ R60, R192, R60 ;  /* 0x0000003cc03c7220 */ /* 0x000fe20000410000 */
[----:B------:R-:W-:Y:S01]  /*4cb0*/  FADD.FTZ R56, -R109, R56 ;  /* 0x000000386d387221 */ /* 0x000fe20000010100 */
[----:B------:R-:W-:Y:S01]  /*4cc0*/  FMUL.FTZ R44, R206, R44 ;  /* 0x0000002cce2c7220 */ /* 0x000fe20000410000 */
[----:B------:R-:W-:Y:S01]  /*4cd0*/  FMUL.FTZ R5, R4, R0 ;  /* 0x0000000004057220 */ /* 0x000fe20000410000 */
[----:B------:R-:W-:Y:S01]  /*4ce0*/  F2FP.F16.F32.PACK_AB R4, R17, R20 ;  /* 0x000000141104723e */ /* 0x000fe200000000ff */
[----:B------:R-:W-:Y:S01]  /*4cf0*/  FMUL.FTZ R17, R6, UR47 ;  /* 0x0000002f06117c20 */ /* 0x000fe20008410000 */
[----:B------:R-:W-:Y:S01]  /*4d00*/  F2FP.F16.F32.PACK_AB R0, R19, R18 ;  /* 0x000000121300723e */ /* 0x000fe200000000ff */
[----:B------:R-:W-:Y:S01]  /*4d10*/  FFMA.FTZ R18, -R183, R183, 1 ;  /* 0x3f800000b7127423 */ /* 0x000fe200000101b7 */
[----:B------:R-:W-:Y:S01]  /*4d20*/  F2FP.F16.F32.PACK_AB R33, R5, R22 ;  /* 0x000000160521723e */ /* 0x000fe200000000ff */
[----:B------:R1:W-:Y:S01]  /*4d30*/  STS [R235+0x8400], R4 ;  /* 0x00840004eb007388 */ /* 0x0003e20000000800 */
[----:B------:R-:W-:Y:S01]  /*4d40*/  FFMA.FTZ R5, -R197, R197, 1 ;  /* 0x3f800000c5057423 */ /* 0x000fe200000101c5 */
[----:B------:R-:W-:Y:S01]  /*4d50*/  FFMA.FTZ R6, -R196, R196, 1 ;  /* 0x3f800000c4067423 */ /* 0x000fe200000101c4 */
[----:B------:R-:W-:Y:S01]  /*4d60*/  FMUL.FTZ R34, R17, R34 ;  /* 0x0000002211227220 */ /* 0x000fe20000410000 */
[----:B------:R4:W-:Y:S01]  /*4d70*/  STS [R234+0x8400], R0 ;  /* 0x00840000ea007388 */ /* 0x0009e20000000800 */
[----:B------:R-:W-:Y:S01]  /*4d80*/  FMUL.FTZ R7, R5, UR47 ;  /* 0x0000002f05077c20 */ /* 0x000fe20008410000 */
[----:B------:R-:W-:Y:S01]  /*4d90*/  FMUL.FTZ R6, R6, UR47 ;  /* 0x0000002f06067c20 */ /* 0x000fe20008410000 */
[----:B------:R-:W-:Y:S01]  /*4da0*/  FFMA.FTZ R5, -R195, R195, 1 ;  /* 0x3f800000c3057423 */ /* 0x000fe200000101c3 */
[----:B------:R4:W-:Y:S01]  /*4db0*/  STS [R234+0x8000], R16 ;  /* 0x00800010ea007388 */ /* 0x0009e20000000800 */
[----:B------:R-:W-:Y:S01]  /*4dc0*/  FMUL.FTZ R32, R7, R35 ;  /* 0x0000002307207220 */ /* 0x000fe20000410000 */
[----:B------:R-:W-:Y:S01]  /*4dd0*/  FFMA.FTZ R7, -R171, R171, 1 ;  /* 0x3f800000ab077423 */ /* 0x000fe200000101ab */
[----:B------:R-:W-:Y:S01]  /*4de0*/  FMUL.FTZ R38, R6, R38 ;  /* 0x0000002606267220 */ /* 0x000fe20000410000 */
[----:B------:R-:W-:Y:S01]  /*4df0*/  FMUL.FTZ R5, R5, UR47 ;  /* 0x0000002f05057c20 */ /* 0x000fe20008410000 */
[----:B------:R-:W-:Y:S01]  /*4e00*/  FFMA.FTZ R6, -R184, R184, 1 ;  /* 0x3f800000b8067423 */ /* 0x000fe200000101b8 */
[----:B------:R-:W-:Y:S01]  /*4e10*/  FMUL.FTZ R7, R7, UR47 ;  /* 0x0000002f07077c20 */ /* 0x000fe20008410000 */
[----:B------:R-:W-:Y:S01]  /*4e20*/  FFMA.FTZ R17, -R181, R181, 1 ;  /* 0x3f800000b5117423 */ /* 0x000fe200000101b5 */
[----:B------:R-:W-:Y:S01]  /*4e30*/  FMUL.FTZ R23, R5, R39 ;  /* 0x0000002705177220 */ /* 0x000fe20000410000 */
[----:B------:R-:W-:Y:S01]  /*4e40*/  FMUL.FTZ R6, R6, UR47 ;  /* 0x0000002f06067c20 */ /* 0x000fe20008410000 */
[----:B------:R-:W-:Y:S01]  /*4e50*/  FFMA.FTZ R5, -R182, R182, 1 ;  /* 0x3f800000b6057423 */ /* 0x000fe200000101b6 */
[----:B------:R-:W-:Y:S01]  /*4e60*/  FMUL.FTZ R20, R7, R66 ;  /* 0x0000004207147220 */ /* 0x000fe20000410000 */
[----:B------:R-:W-:Y:S01]  /*4e70*/  FMUL.FTZ R17, R17, UR47 ;  /* 0x0000002f11117c20 */ /* 0x000fe20008410000 */
[----:B------:R-:W-:Y:S01]  /*4e80*/  FMUL.FTZ R50, R6, R50 ;  /* 0x0000003206327220 */ /* 0x000fe20000410000 */
[----:B------:R-:W-:Y:S01]  /*4e90*/  FMUL.FTZ R22, R5, UR47 ;  /* 0x0000002f05167c20 */ /* 0x000fe20008410000 */
[----:B------:R-:W-:Y:S01]  /*4ea0*/  FFMA.FTZ R6, -R174, R174, 1 ;  /* 0x3f800000ae067423 */ /* 0x000fe200000101ae */
[----:B------:R-:W-:Y:S01]  /*4eb0*/  FADD.FTZ R5, -R110, R67 ;  /* 0x000000436e057221 */ /* 0x000fe20000010100 */
[----:B-1----:R-:W-:Y:S01]  /*4ec0*/  FADD.FTZ R4, -R109, R13 ;  /* 0x0000000d6d047221 */ /* 0x002fe20000010100 */
[----:B------:R-:W-:Y:S01]  /*4ed0*/  FMUL.FTZ R13, R252, R8 ;  /* 0x00000008fc0d7220 */ /* 0x000fe20000410000 */
[----:B------:R-:W-:Y:S01]  /*4ee0*/  FMUL.FTZ R6, R6, UR47 ;  /* 0x0000002f06067c20 */ /* 0x000fe20008410000 */
[----:B------:R-:W-:Y:S01]  /*4ef0*/  FMUL.FTZ R5, R167, R5 ;  /* 0x00000005a7057220 */ /* 0x000fe20000410000 */
[----:B------:R-:W-:Y:S01]  /*4f00*/  FMUL.FTZ R4, R246, R4 ;  /* 0x00000004f6047220 */ /* 0x000fe20000410000 */
[----:B------:R-:W-:Y:S01]  /*4f10*/  FMUL.FTZ R21, R17, R55 ;  /* 0x0000003711157220 */ /* 0x000fe20000410000 */
[----:B------:R-:W-:Y:S01]  /*4f20*/  FMUL.FTZ R18, R18, UR47 ;  /* 0x0000002f12127c20 */ /* 0x000fe20008410000 */
[----:B------:R-:W-:Y:S01]  /*4f30*/  FMUL.FTZ R5, R6, R5 ;  /* 0x0000000506057220 */ /* 0x000fe20000410000 */
[----:B------:R-:W-:Y:S01]  /*4f40*/  FMUL.FTZ R56, R194, R56 ;  /* 0x00000038c2387220 */ /* 0x000fe20000410000 */
[----:B------:R-:W-:Y:S01]  /*4f50*/  FADD.FTZ R57, -R109, R57 ;  /* 0x000000396d397221 */ /* 0x000fe20000010100 */
[----:B------:R-:W-:Y:S01]  /*4f60*/  FMUL.FTZ R54, R18, R54 ;  /* 0x0000003612367220 */ /* 0x000fe20000410000 */
[C---:B------:R-:W-:Y:S01]  /*4f70*/  FADD.FTZ R14, -R108.reuse, R14 ;  /* 0x0000000e6c0e7221 */ /* 0x040fe20000010100 */
[----:B------:R-:W-:Y:S01]  /*4f80*/  F2FP.F16.F32.PACK_AB R20, R5, R20 ;  /* 0x000000140514723e */ /* 0x000fe200000000ff */
[----:B------:R-:W-:Y:S01]  /*4f90*/  FMUL.FTZ R57, R193, R57 ;  /* 0x00000039c1397220 */ /* 0x000fe20000410000 */
[----:B------:R-:W-:Y:S01]  /*4fa0*/  FADD.FTZ R40, -R109, R40 ;  /* 0x000000286d287221 */ /* 0x000fe20000010100 */
[C---:B------:R-:W-:Y:S01]  /*4fb0*/  FADD.FTZ R43, -R108.reuse, R43 ;  /* 0x0000002b6c2b7221 */ /* 0x040fe20000010100 */
[C---:B------:R-:W-:Y:S01]  /*4fc0*/  FADD.FTZ R30, -R108.reuse, R30 ;  /* 0x0000001e6c1e7221 */ /* 0x040fe20000010100 */
[----:B------:R-:W-:Y:S01]  /*4fd0*/  FADD.FTZ R31, -R108, R31 ;  /* 0x0000001f6c1f7221 */ /* 0x000fe20000010100 */
[----:B------:R-:W-:Y:S01]  /*4fe0*/  FMUL.FTZ R40, R212, R40 ;  /* 0x00000028d4287220 */ /* 0x000fe20000410000 */
[----:B------:R-:W-:Y:S01]  /*4ff0*/  FMUL.FTZ R43, R249, R43 ;  /* 0x0000002bf92b7220 */ /* 0x000fe20000410000 */
[----:B------:R-:W-:Y:S01]  /*5000*/  FADD.FTZ R59, -R108, R59 ;  /* 0x0000003b6c3b7221 */ /* 0x000fe20000010100 */
[----:B------:R-:W-:Y:S01]  /*5010*/  F2FP.F16.F32.PACK_AB R32, R32, R34 ;  /* 0x000000222020723e */ /* 0x000fe200000000ff */
[----:B------:R-:W-:Y:S01]  /*5020*/  FADD.FTZ R46, -R108, R46 ;  /* 0x0000002e6c2e7221 */ /* 0x000fe20000010100 */
[----:B------:R-:W-:Y:S01]  /*5030*/  FADD.FTZ R51, -R110, R51 ;  /* 0x000000336e337221 */ /* 0x000fe20000010100 */
[----:B------:R-:W-:Y:S01]  /*5040*/  FMUL.FTZ R59, R223, R59 ;  /* 0x0000003bdf3b7220 */ /* 0x000fe20000410000 */
[----:B------:R-:W-:Y:S01]  /*5050*/  FADD.FTZ R42, -R108, R42 ;  /* 0x0000002a6c2a7221 */ /* 0x000fe20000010100 */
[----:B------:R-:W-:Y:S01]  /*5060*/  FMUL.FTZ R46, R244, R46 ;  /* 0x0000002ef42e7220 */ /* 0x000fe20000410000 */
[----:B------:R-:W-:Y:S01]  /*5070*/  FMUL.FTZ R51, R177, R51 ;  /* 0x00000033b1337220 */ /* 0x000fe20000410000 */
[----:B------:R-:W-:Y:S01]  /*5080*/  FADD.FTZ R62, -R108, R62 ;  /* 0x0000003e6c3e7221 */ /* 0x000fe20000010100 */
[----:B------:R-:W-:Y:S01]  /*5090*/  FMUL.FTZ R42, R250, R42 ;  /* 0x0000002afa2a7220 */ /* 0x000fe20000410000 */
[----:B------:R-:W-:Y:S01]  /*50a0*/  F2FP.F16.F32.PACK_AB R23, R23, R38 ;  /* 0x000000261717723e */ /* 0x000fe200000000ff */
[----:B------:R-:W-:Y:S01]  /*50b0*/  FMUL.FTZ R22, R22, R51 ;  /* 0x0000003316167220 */ /* 0x000fe20000410000 */
[----:B------:R-:W-:Y:S01]  /*50c0*/  FADD.FTZ R58, -R108, R58 ;  /* 0x0000003a6c3a7221 */ /* 0x000fe20000010100 */
[----:B------:R-:W-:Y:S01]  /*50d0*/  FMUL.FTZ R62, R214, R62 ;  /* 0x0000003ed63e7220 */ /* 0x000fe20000410000 */
[----:B------:R-:W-:Y:S02]  /*50e0*/  F2FP.F16.F32.PACK_AB R21, R21, R54 ;  /* 0x000000361515723e */ /* 0x000fe400000000ff */
[----:B------:R-:W-:Y:S01]  /*50f0*/  F2FP.F16.F32.PACK_AB R22, R22, R50 ;  /* 0x000000321616723e */ /* 0x000fe200000000ff */
[----:B------:R-:W-:Y:S01]  /*5100*/  FMUL.FTZ R58, R224, R58 ;  /* 0x0000003ae03a7220 */ /* 0x000fe20000410000 */
[----:B--2---:R-:W-:Y:S01]  /*5110*/  FMUL.FTZ R15, R111, R15 ;  /* 0x0000000f6f0f7220 */ /* 0x004fe20000410000 */
[----:B------:R-:W-:Y:S01]  /*5120*/  FFMA.FTZ R8, -R65, R65, 1 ;  /* 0x3f80000041087423 */ /* 0x000fe20000010141 */
[----:B---3--:R-:W-:Y:S01]  /*5130*/  FFMA.FTZ R7, -R64, R64, 1 ;  /* 0x3f80000040077423 */ /* 0x008fe20000010140 */
[----:B------:R-:W2:Y:S01]  /*5140*/  LDL.LU R65, [R1+0x64] ;  /* 0x0000640001417983 */ /* 0x000ea20000300800 */
[----:B----4-:R-:W-:Y:S01]  /*5150*/  FFMA.FTZ R6, -R53, R53, 1 ;  /* 0x3f80000035067423 */ /* 0x010fe20000010135 */
[----:B------:R-:W-:Y:S01]  /*5160*/  FFMA.FTZ R5, -R52, R52, 1 ;  /* 0x3f80000034057423 */ /* 0x000fe20000010134 */
[----:B------:R-:W-:Y:S01]  /*5170*/  FMUL.FTZ R10, R104, R10 ;  /* 0x0000000a680a7220 */ /* 0x000fe20000410000 */
[----:B------:R-:W3:Y:S01]  /*5180*/  LDL.LU R64, [R1+0x60] ;  /* 0x0000600001407983 */ /* 0x000ee20000300800 */
[----:B------:R-:W-:Y:S01]  /*5190*/  FMUL.FTZ R6, R6, UR47 ;  /* 0x0000002f06067c20 */ /* 0x000fe20008410000 */
[----:B------:R-:W-:Y:S01]  /*51a0*/  FMUL.FTZ R5, R5, UR47 ;  /* 0x0000002f05057c20 */ /* 0x000fe20008410000 */
[----:B------:R-:W-:Y:S01]  /*51b0*/  FMUL.FTZ R7, R7, UR47 ;  /* 0x0000002f07077c20 */ /* 0x000fe20008410000 */
[----:B------:R-:W4:Y:S01]  /*51c0*/  LDL.LU R53, [R1+0x2c] ;  /* 0x00002c0001357983 */ /* 0x000f220000300800 */
[----:B------:R-:W-:Y:S01]  /*51d0*/  FMUL.FTZ R12, R6, R12 ;  /* 0x0000000c060c7220 */ /* 0x000fe20000410000 */
[----:B------:R-:W-:Y:S01]  /*51e0*/  FMUL.FTZ R19, R5, R4 ;  /* 0x0000000405137220 */ /* 0x000fe20000410000 */
[----:B------:R-:W-:Y:S01]  /*51f0*/  FMUL.FTZ R9, R7, R9 ;  /* 0x0000000907097220 */ /* 0x000fe20000410000 */
[----:B------:R-:W4:Y:S01]  /*5200*/  LDL.LU R52, [R1+0x28] ;  /* 0x0000280001347983 */ /* 0x000f220000300800 */
[----:B------:R-:W-:Y:S01]  /*5210*/  FFMA.FTZ R6, -R241, R241, 1 ;  /* 0x3f800000f1067423 */ /* 0x000fe200000101f1 */
[----:B------:R-:W-:Y:S01]  /*5220*/  FADD.FTZ R4, -R109, R29 ;  /* 0x0000001d6d047221 */ /* 0x000fe20000010100 */
[----:B------:R-:W-:Y:S01]  /*5230*/  FFMA.FTZ R5, -R240, R240, 1 ;  /* 0x3f800000f0057423 */ /* 0x000fe200000101f0 */
[----:B------:R-:W4:Y:S01]  /*5240*/  LDL.LU R107, [R1+0x4c] ;  /* 0x00004c00016b7983 */ /* 0x000f220000300800 */
[----:B------:R-:W-:Y:S01]  /*5250*/  FMUL.FTZ R6, R6, UR47 ;  /* 0x0000002f06067c20 */ /* 0x000fe20008410000 */
[----:B------:R-:W-:Y:S01]  /*5260*/  FMUL.FTZ R4, R221, R4 ;  /* 0x00000004dd047220 */ /* 0x000fe20000410000 */
[----:B------:R-:W-:Y:S01]  /*5270*/  FMUL.FTZ R5, R5, UR47 ;  /* 0x0000002f05057c20 */ /* 0x000fe20008410000 */
[----:B------:R-:W4:Y:S01]  /*5280*/  LDL.LU R106, [R1+0x48] ;  /* 0x00004800016a7983 */ /* 0x000f220000300800 */
[----:B------:R-:W-:Y:S01]  /*5290*/  FMUL.FTZ R17, R6, R28 ;  /* 0x0000001c06117220 */ /* 0x000fe20000410000 */
[----:B------:R-:W-:Y:S01]  /*52a0*/  FMUL.FTZ R8, R8, UR47 ;  /* 0x0000002f08087c20 */ /* 0x000fe20008410000 */
[----:B------:R-:W-:Y:S01]  /*52b0*/  FMUL.FTZ R4, R5, R4 ;  /* 0x0000000405047220 */ /* 0x000fe20000410000 */
[----:B------:R-:W4:Y:S01]  /*52c0*/  LDL.LU R105, [R1+0x1c] ;  /* 0x00001c0001697983 */ /* 0x000f220000300800 */
[----:B------:R-:W-:Y:S01]  /*52d0*/  FFMA.FTZ R7, -R245, R245, 1 ;  /* 0x3f800000f5077423 */ /* 0x000fe200000101f5 */
[----:B------:R-:W-:Y:S01]  /*52e0*/  FMUL.FTZ R13, R8, R13 ;  /* 0x0000000d080d7220 */ /* 0x000fe20000410000 */
[----:B------:R-:W-:Y:S01]  /*52f0*/  FFMA.FTZ R5, -R219, R219, 1 ;  /* 0x3f800000db057423 */ /* 0x000fe200000101db */
[----:B------:R-:W4:Y:S01]  /*5300*/  LDL.LU R104, [R1+0x18] ;  /* 0x0000180001687983 */ /* 0x000f220000300800 */
[----:B------:R-:W-:Y:S01]  /*5310*/  F2FP.F16.F32.PACK_AB R17, R4, R17 ;  /* 0x000000110411723e */ /* 0x000fe200000000ff */
[----:B------:R-:W-:Y:S01]  /*5320*/  FMUL.FTZ R7, R7, UR47 ;  /* 0x0000002f07077c20 */ /* 0x000fe20008410000 */
[----:B------:R-:W-:Y:S01]  /*5330*/  FADD.FTZ R4, -R109, R45 ;  /* 0x0000002d6d047221 */ /* 0x000fe20000010100 */
[----:B------:R-:W-:Y:S01]  /*5340*/  F2FP.F16.F32.PACK_AB R0, R9, R13 ;  /* 0x0000000d0900723e */ /* 0x000fe200000000ff */
[----:B------:R-:W-:Y:S01]  /*5350*/  FMUL.FTZ R5, R5, UR47 ;  /* 0x0000002f05057c20 */ /* 0x000fe20008410000 */
[----:B------:R-:W-:Y:S01]  /*5360*/  FMUL.FTZ R18, R7, R25 ;  /* 0x0000001907127220 */ /* 0x000fe20000410000 */
[----:B------:R-:W-:Y:S01]  /*5370*/  FMUL.FTZ R4, R205, R4 ;  /* 0x00000004cd047220 */ /* 0x000fe20000410000 */
[----:B------:R-:W-:Y:S01]  /*5380*/  FFMA.FTZ R7, -R225, R225, 1 ;  /* 0x3f800000e1077423 */ /* 0x000fe200000101e1 */
[----:B------:R1:W-:Y:S01]  /*5390*/  STS [R235+0xa000], R0 ;  /* 0x00a00000eb007388 */ /* 0x0003e20000000800 */
[----:B------:R-:W-:Y:S01]  /*53a0*/  FFMA.FTZ R6, -R220, R220, 1 ;  /* 0x3f800000dc067423 */ /* 0x000fe200000101dc */
[----:B------:R-:W-:Y:S01]  /*53b0*/  FMUL.FTZ R13, R5, R4 ;  /* 0x00000004050d7220 */ /* 0x000fe20000410000 */
[----:B------:R-:W-:Y:S01]  /*53c0*/  FMUL.FTZ R7, R7, UR47 ;  /* 0x0000002f07077c20 */ /* 0x000fe20008410000 */
[----:B------:R-:W-:Y:S01]  /*53d0*/  FFMA.FTZ R4, -R207, R207, 1 ;  /* 0x3f800000cf047423 */ /* 0x000fe200000101cf */
[----:B------:R-:W-:Y:S01]  /*53e0*/  FFMA.FTZ R5, -R201, R201, 1 ;  /* 0x3f800000c9057423 */ /* 0x000fe200000101c9 */
[----:B------:R-:W-:Y:S01]  /*53f0*/  FMUL.FTZ R6, R6, UR47 ;  /* 0x0000002f06067c20 */ /* 0x000fe20008410000 */
[----:B------:R-:W-:Y:S01]  /*5400*/  FMUL.FTZ R16, R7, R41 ;  /* 0x0000002907107220 */ /* 0x000fe20000410000 */
[----:B------:R-:W-:Y:S01]  /*5410*/  FMUL.FTZ R7, R4, UR47 ;  /* 0x0000002f04077c20 */ /* 0x000fe20008410000 */
[----:B------:R-:W-:Y:S01]  /*5420*/  FFMA.FTZ R4, -R204, R204, 1 ;  /* 0x3f800000cc047423 */ /* 0x000fe200000101cc */
[----:B------:R-:W-:Y:S01]  /*5430*/  FMUL.FTZ R5, R5, UR47 ;  /* 0x0000002f05057c20 */ /* 0x000fe20008410000 */
[----:B------:R-:W-:Y:S01]  /*5440*/  FMUL.FTZ R44, R6, R44 ;  /* 0x0000002c062c7220 */ /* 0x000fe20000410000 */
[----:B------:R-:W-:Y:S01]  /*5450*/  FFMA.FTZ R6, -R208, R208, 1 ;  /* 0x3f800000d0067423 */ /* 0x000fe200000101d0 */
[----:B------:R-:W-:Y:S01]  /*5460*/  FMUL.FTZ R4, R4, UR47 ;  /* 0x0000002f04047c20 */ /* 0x000fe20008410000 */
[----:B------:R-:W-:Y:S01]  /*5470*/  FMUL.FTZ R60, R5, R60 ;  /* 0x0000003c053c7220 */ /* 0x000fe20000410000 */
[----:B------:R-:W-:Y:S01]  /*5480*/  FMUL.FTZ R56, R7, R56 ;  /* 0x0000003807387220 */ /* 0x000fe20000410000 */
[----:B------:R-:W-:Y:S01]  /*5490*/  FMUL.FTZ R6, R6, UR47 ;  /* 0x0000002f06067c20 */ /* 0x000fe20008410000 */
[----:B------:R-:W-:Y:S01]  /*54a0*/  FMUL.FTZ R61, R4, R61 ;  /* 0x0000003d043d7220 */ /* 0x000fe20000410000 */
[----:B------:R-:W-:Y:S01]  /*54b0*/  FADD.FTZ R4, -R108, R11 ;  /* 0x0000000b6c047221 */ /* 0x000fe20000010100 */
[----:B------:R-:W-:Y:S01]  /*54c0*/  F2FP.F16.F32.PACK_AB R19, R19, R12 ;  /* 0x0000000c1313723e */ /* 0x000fe200000000ff */
[----:B------:R-:W-:Y:S01]  /*54d0*/  FMUL.FTZ R12, R6, R57 ;  /* 0x00000039060c7220 */ /* 0x000fe20000410000 */
[----:B------:R-:W-:Y:S01]  /*54e0*/  FFMA.FTZ R8, -R248, R248, 1 ;  /* 0x3f800000f8087423 */ /* 0x000fe200000101f8 */
[----:B------:R-:W-:Y:S01]  /*54f0*/  FMUL.FTZ R5, R103, R4 ;  /* 0x0000000467057220 */ /* 0x000fe20000410000 */
[----:B------:R-:W4:Y:S01]  /*5500*/  LDC R28, c[0x0][0x2dc] ;  /* 0x0000b700ff1c7b82 */ /* 0x000f220000000800 */
[----:B------:R-:W4:Y:S01]  /*5510*/  LDL.LU R103, [R1+0x34] ;  /* 0x0000340001677983 */ /* 0x000f220000300800 */
[----:B------:R-:W-:Y:S01]  /*5520*/  FFMA.FTZ R4, -R101, R101, 1 ;  /* 0x3f80000065047423 */ /* 0x000fe20000010165 */
[----:B------:R-:W-:Y:S01]  /*5530*/  F2FP.F16.F32.PACK_AB R13, R13, R44 ;  /* 0x0000002c0d0d723e */ /* 0x000fe200000000ff */
[----:B-1----:R-:W-:Y:S01]  /*5540*/  FFMA.FTZ R0, -R113, R113, 1 ;  /* 0x3f80000071007423 */ /* 0x002fe20000010171 */
[----:B------:R-:W4:Y:S01]  /*5550*/  LDL.LU R101, [R1+0x30] ;  /* 0x0000300001657983 */ /* 0x000f220000300800 */
[----:B------:R-:W-:Y:S01]  /*5560*/  FMUL.FTZ R7, R4, UR47 ;  /* 0x0000002f04077c20 */ /* 0x000fe20008410000 */
[----:B------:R-:W-:Y:S01]  /*5570*/  FMUL.FTZ R8, R8, UR47 ;  /* 0x0000002f08087c20 */ /* 0x000fe20008410000 */
[----:B------:R-:W-:Y:S01]  /*5580*/  FMUL.FTZ R6, R0, UR47 ;  /* 0x0000002f00067c20 */ /* 0x000fe20008410000 */
[----:B------:R-:W-:Y:S01]  /*5590*/  FMUL.FTZ R14, R112, R14 ;  /* 0x0000000e700e7220 */ /* 0x000fe20000410000 */
[----:B------:R-:W-:Y:S01]  /*55a0*/  FMUL.FTZ R10, R7, R10 ;  /* 0x0000000a070a7220 */ /* 0x000fe20000410000 */
[----:B------:R-:W-:Y:S01]  /*55b0*/  FMUL.FTZ R24, R8, R24 ;  /* 0x0000001808187220 */ /* 0x000fe20000410000 */
[----:B------:R-:W-:Y:S01]  /*55c0*/  FFMA.FTZ R8, -R226, R226, 1 ;  /* 0x3f800000e2087423 */ /* 0x000fe200000101e2 */
[----:B------:R-:W-:Y:S01]  /*55d0*/  FMUL.FTZ R6, R6, R5 ;  /* 0x0000000506067220 */ /* 0x000fe20000410000 */
[----:B------:R-:W-:Y:S02]  /*55e0*/  F2FP.F16.F32.PACK_AB R12, R12, R56 ;  /* 0x000000380c0c723e */ /* 0x000fe400000000ff */
[----:B------:R-:W-:Y:S01]  /*55f0*/  FMUL.FTZ R8, R8, UR47 ;  /* 0x0000002f08087c20 */ /* 0x000fe20008410000 */
[----:B------:R-:W-:Y:S02]  /*5600*/  F2FP.F16.F32.PACK_AB R18, R18, R24 ;  /* 0x000000181212723e */ /* 0x000fe400000000ff */
[----:B------:R-:W-:Y:S01]  /*5610*/  F2FP.F16.F32.PACK_AB R10, R6, R10 ;  /* 0x0000000a060a723e */ /* 0x000fe200000000ff */
[----:B------:R-:W-:Y:S01]  /*5620*/  FMUL.FTZ R8, R8, R40 ;  /* 0x0000002808087220 */ /* 0x000fe20000410000 */
[----:B------:R-:W-:Y:S03]  /*5630*/  F2FP.F16.F32.PACK_AB R11, R61, R60 ;  /* 0x0000003c3d0b723e */ /* 0x000fe600000000ff */
[----:B------:R-:W-:Y:S01]  /*5640*/  STS [R235+0xa400], R10 ;  /* 0x00a4000aeb007388 */ /* 0x000fe20000000800 */
[----:B------:R-:W-:Y:S03]  /*5650*/  F2FP.F16.F32.PACK_AB R16, R16, R8 ;  /* 0x000000081010723e */ /* 0x000fe600000000ff */
[----:B------:R-:W-:Y:S01]  /*5660*/  STS [R234+0xa000], R19 ;  /* 0x00a00013ea007388 */ /* 0x000fe20000000800 */
[----:B--2---:R-:W-:Y:S03]  /*5670*/  FFMA.FTZ R4, -R65, R65, 1 ;  /* 0x3f80000041047423 */ /* 0x004fe60000010141 */
[----:B------:R-:W2:Y:S01]  /*5680*/  LDL.LU R65, [R1+0x14] ;  /* 0x0000140001417983 */ /* 0x000ea20000300800 */
[----:B---3--:R-:W-:Y:S01]  /*5690*/  FFMA.FTZ R0, -R64, R64, 1 ;  /* 0x3f80000040007423 */ /* 0x008fe20000010140 */
[----:B------:R-:W-:Y:S02]  /*56a0*/  FMUL.FTZ R4, R4, UR47 ;  /* 0x0000002f04047c20 */ /* 0x000fe40008410000 */
[----:B------:R-:W3:Y:S01]  /*56b0*/  LDL.LU R64, [R1+0x8] ;  /* 0x0000080001407983 */ /* 0x000ee20000300800 */
[----:B----4-:R-:W-:Y:S01]  /*56c0*/  FMUL.FTZ R26, R53, R26 ;  /* 0x0000001a351a7220 */ /* 0x010fe20000410000 */
[----:B------:R-:W-:Y:S02]  /*56d0*/  FMUL.FTZ R0, R0, UR47 ;  /* 0x0000002f00007c20 */ /* 0x000fe40008410000 */
[----:B------:R-:W4:Y:S01]  /*56e0*/  LDL.LU R53, [R1+0x4] ;  /* 0x0000040001357983 */ /* 0x000f220000300800 */
[----:B------:R-:W-:Y:S01]  /*56f0*/  FMUL.FTZ R14, R4, R14 ;  /* 0x0000000e040e7220 */ /* 0x000fe20000410000 */
[----:B------:R-:W-:Y:S01]  /*5700*/  FMUL.FTZ R27, R52, R27 ;  /* 0x0000001b341b7220 */ /* 0x000fe20000410000 */
[----:B------:R-:W-:Y:S01]  /*5710*/  FMUL.FTZ R9, R0, R15 ;  /* 0x0000000f00097220 */ /* 0x000fe20000410000 */
[----:B------:R-:W4:Y:S01]  /*5720*/  LDL.LU R52, [R1] ;  /* 0x0000000001347983 */ /* 0x000f220000300800 */
[----:B------:R-:W-:Y:S03]  /*5730*/  FFMA.FTZ R4, -R107, R107, 1 ;  /* 0x3f8000006b047423 */ /* 0x000fe6000001016b */
[----:B------:R-:W-:Y:S01]  /*5740*/  F2FP.F16.F32.PACK_AB R9, R9, R14 ;  /* 0x0000000e0909723e */ /* 0x000fe200000000ff */
[----:B------:R-:W-:Y:S01]  /*5750*/  FFMA.FTZ R0, -R106, R106, 1 ;  /* 0x3f8000006a007423 */ /* 0x000fe2000001016a */
[----:B------:R-:W-:Y:S03]  /*5760*/  FMUL.FTZ R5, R4, UR47 ;  /* 0x0000002f04057c20 */ /* 0x000fe60008410000 */
[----:B------:R-:W-:Y:S01]  /*5770*/  STS [R234+0xa400], R9 ;  /* 0x00a40009ea007388 */ /* 0x000fe20000000800 */
[----:B------:R-:W-:Y:S01]  /*5780*/  FMUL.FTZ R8, R0, UR47 ;  /* 0x0000002f00087c20 */ /* 0x000fe20008410000 */
[----:B------:R-:W-:Y:S01]  /*5790*/  FMUL.FTZ R26, R5, R26 ;  /* 0x0000001a051a7220 */ /* 0x000fe20000410000 */
[----:B------:R-:W-:Y:S01]  /*57a0*/  FMUL.FTZ R30, R105, R30 ;  /* 0x0000001e691e7220 */ /* 0x000fe20000410000 */
[----:B------:R-:W-:Y:S01]  /*57b0*/  STS [R236+0x8000], R102 ;  /* 0x00800066ec007388 */ /* 0x000fe20000000800 */
[----:B------:R-:W-:Y:S01]  /*57c0*/  FMUL.FTZ R8, R8, R27 ;  /* 0x0000001b08087220 */ /* 0x000fe20000410000 */
[----:B------:R-:W-:Y:S02]  /*57d0*/  FMUL.FTZ R31, R104, R31 ;  /* 0x0000001f681f7220 */ /* 0x000fe40000410000 */
[----:B------:R-:W-:Y:S02]  /*57e0*/  STS [R236+0x8400], R33 ;  /* 0x00840021ec007388 */ /* 0x000fe40000000800 */
[----:B------:R-:W-:Y:S02]  /*57f0*/  F2FP.F16.F32.PACK_AB R8, R8, R26 ;  /* 0x0000001a0808723e */ /* 0x000fe400000000ff */
[----:B------:R-:W-:Y:S04]  /*5800*/  STS [R233+0x8000], R100 ;  /* 0x00800064e9007388 */ /* 0x000fe80000000800 */
[----:B------:R-:W-:Y:S04]  /*5810*/  STS [R233+0x8400], R32 ;  /* 0x00840020e9007388 */ /* 0x000fe80000000800 */
[----:B------:R-:W-:Y:S04]  /*5820*/  STS [R236+0xa000], R18 ;  /* 0x00a00012ec007388 */ /* 0x000fe80000000800 */
[----:B------:R-:W-:Y:S04]  /*5830*/  STS [R236+0xa400], R8 ;  /* 0x00a40008ec007388 */ /* 0x000fe80000000800 */
[----:B------:R-:W-:Y:S01]  /*5840*/  STS [R233+0xa000], R17 ;  /* 0x00a00011e9007388 */ /* 0x000fe20000000800 */
[----:B------:R-:W-:Y:S01]  /*5850*/  FFMA.FTZ R4, -R103, R103, 1 ;  /* 0x3f80000067047423 */ /* 0x000fe20000010167 */
[----:B------:R-:W-:Y:S03]  /*5860*/  FFMA.FTZ R0, -R101, R101, 1 ;  /* 0x3f80000065007423 */ /* 0x000fe60000010165 */
[----:B------:R-:W-:Y:S01]  /*5870*/  FMUL.FTZ R4, R4, UR47 ;  /* 0x0000002f04047c20 */ /* 0x000fe20008410000 */
[----:B------:R-:W-:Y:S03]  /*5880*/  FMUL.FTZ R0, R0, UR47 ;  /* 0x0000002f00007c20 */ /* 0x000fe60008410000 */
[----:B------:R-:W-:Y:S01]  /*5890*/  FMUL.FTZ R30, R4, R30 ;  /* 0x0000001e041e7220 */ /* 0x000fe20000410000 */
[----:B------:R-:W-:Y:S01]  /*58a0*/  FMUL.FTZ R31, R0, R31 ;  /* 0x0000001f001f7220 */ /* 0x000fe20000410000 */
[----:B------:R-:W-:Y:S04]  /*58b0*/  FADD.FTZ R0, -R108, R47 ;  /* 0x0000002f6c007221 */ /* 0x000fe80000010100 */
[----:B------:R-:W-:Y:S01]  /*58c0*/  FMUL.FTZ R0, R243, R0 ;  /* 0x00000000f3007220 */ /* 0x000fe20000410000 */
[----:B--2---:R-:W-:Y:S01]  /*58d0*/  FFMA.FTZ R7, -R65, R65, 1 ;  /* 0x3f80000041077423 */ /* 0x004fe20000010141 */
[----:B---3--:R-:W-:Y:S03]  /*58e0*/  FFMA.FTZ R6, -R64, R64, 1 ;  /* 0x3f80000040067423 */ /* 0x008fe60000010140 */
[----:B------:R-:W-:Y:S01]  /*58f0*/  FMUL.FTZ R7, R7, UR47 ;  /* 0x0000002f07077c20 */ /* 0x000fe20008410000 */
[----:B------:R-:W-:Y:S01]  /*5900*/  FMUL.FTZ R6, R6, UR47 ;  /* 0x0000002f06067c20 */ /* 0x000fe20008410000 */
[----:B----4-:R-:W-:Y:S02]  /*5910*/  FFMA.FTZ R5, -R53, R53, 1 ;  /* 0x3f80000035057423 */ /* 0x010fe40000010135 */
[----:B------:R-:W-:Y:S01]  /*5920*/  FMUL.FTZ R42, R7, R42 ;  /* 0x0000002a072a7220 */ /* 0x000fe20000410000 */
[----:B------:R-:W-:Y:S01]  /*5930*/  FFMA.FTZ R7, -R242, R242, 1 ;  /* 0x3f800000f2077423 */ /* 0x000fe200000101f2 */
[----:B------:R-:W-:Y:S01]  /*5940*/  FMUL.FTZ R43, R6, R43 ;  /* 0x0000002b062b7220 */ /* 0x000fe20000410000 */
[----:B------:R-:W-:Y:S01]  /*5950*/  FFMA.FTZ R6, -R239, R239, 1 ;  /* 0x3f800000ef067423 */ /* 0x000fe200000101ef */
[----:B------:R-:W-:Y:S01]  /*5960*/  FFMA.FTZ R4, -R52, R52, 1 ;  /* 0x3f80000034047423 */ /* 0x000fe20000010134 */
[----:B------:R-:W-:Y:S01]  /*5970*/  FMUL.FTZ R5, R5, UR47 ;  /* 0x0000002f05057c20 */ /* 0x000fe20008410000 */
[----:B------:R-:W-:Y:S01]  /*5980*/  FMUL.FTZ R7, R7, UR47 ;  /* 0x0000002f07077c20 */ /* 0x000fe20008410000 */
[----:B------:R-:W-:Y:S01]  /*5990*/  FMUL.FTZ R6, R6, UR47 ;  /* 0x0000002f06067c20 */ /* 0x000fe20008410000 */
[----:B------:R-:W-:Y:S01]  /*59a0*/  FMUL.FTZ R4, R4, UR47 ;  /* 0x0000002f04047c20 */ /* 0x000fe20008410000 */
[----:B------:R-:W-:Y:S01]  /*59b0*/  FMUL.FTZ R46, R5, R46 ;  /* 0x0000002e052e7220 */ /* 0x000fe20000410000 */
[----:B------:R-:W-:Y:S01]  /*59c0*/  FFMA.FTZ R5, -R237, R237, 1 ;  /* 0x3f800000ed057423 */ /* 0x000fe200000101ed */
[----:B------:R-:W-:Y:S01]  /*59d0*/  FMUL.FTZ R59, R6, R59 ;  /* 0x0000003b063b7220 */ /* 0x000fe20000410000 */
[----:B------:R-:W-:Y:S01]  /*59e0*/  F2FP.F16.F32.PACK_AB R6, R31, R30 ;  /* 0x0000001e1f06723e */ /* 0x000fe200000000ff */
[----:B------:R-:W-:Y:S01]  /*59f0*/  FMUL.FTZ R14, R4, R0 ;  /* 0x00000000040e7220 */ /* 0x000fe20000410000 */
[----:B------:R-:W-:Y:S01]  /*5a00*/  FMUL.FTZ R5, R5, UR47 ;  /* 0x0000002f05057c20 */ /* 0x000fe20008410000 */
[----:B------:R-:W-:Y:S01]  /*5a10*/  FADD.FTZ R0, -R108, R63 ;  /* 0x0000003f6c007221 */ /* 0x000fe20000010100 */
[----:B------:R-:W-:Y:S01]  /*5a20*/  FFMA.FTZ R4, -R238, R238, 1 ;  /* 0x3f800000ee047423 */ /* 0x000fe200000101ee */
[----:B------:R-:W-:Y:S01]  /*5a30*/  STS [R233+0xa400], R6 ;  /* 0x00a40006e9007388 */ /* 0x000fe20000000800 */
[----:B------:R-:W-:Y:S01]  /*5a40*/  FMUL.FTZ R62, R5, R62 ;  /* 0x0000003e053e7220 */ /* 0x000fe20000410000 */
        /* <DEDUP_REMOVED lines=10> */
[----:B------:R-:W-:Y:S03]  /*5af0*/  F2FP.F16.F32.PACK_AB R7, R7, R62 ;  /* 0x0000003e0707723e */ /* 0x000fe600000000ff */
        /* <DEDUP_REMOVED lines=78> */
[----:B------:R-:W2:Y:S01]  /*5fe0*/  LDL.LU.64 R34, [R1+0x40] ;  /* 0x0000400001227983 */ /* 0x000ea20000300a00 */
[----:B------:R-:W1:Y:S03]  /*5ff0*/  LDC R7, c[0x0][0x420] ;  /* 0x00010800ff077b82 */ /* 0x000e660000000800 */
[----:B------:R-:W3:Y:S05]  /*6000*/  LDL R28, [R1+0x94] ;  /* 0x00009400011c7983 */ /* 0x000eea0000100800 */
[----:B------:R-:W4:Y:S01]  /*6010*/  LDC R8, c[0x0][0x424] ;  /* 0x00010900ff087b82 */ /* 0x000f220000000800 */
[----:B---3--:R-:W-:Y:S01]  /*6020*/  LEA R6, R28, UR5, 0x1 ;  /* 0x000000051c067c11 */ /* 0x008fe2000f8e08ff */
[C---:B-1----:R-:W-:Y:S05]  /*6030*/  IMAD.U32 R4, R7.reuse, -0x80, RZ ;  /* 0xffffff8007047824 */ /* 0x042fea00078e00ff */
        /* <DEDUP_REMOVED lines=9> */
[----:B----4-:R-:W-:Y:S03]  /*60d0*/  LEA.HI.X R5, R7, R11, R8, 0x7, P0 ;  /* 0x0000000b07057211 */ /* 0x010fe600000f3c08 */
[----:B------:R1:W-:Y:S04]  /*60e0*/  STL.64 [R1+0x40], R10 ;  /* 0x0000400a01007387 */ /* 0x0003e80000100a00 */
[----:B------:R1:W-:Y:S04]  /*60f0*/  LDGSTS.E.BYPASS.LTC128B.128 [R6+0x5000], desc[UR20][R4.64] ;  /* 0x0500000004067fae */ /* 0x0003e8000b901d54 */
[----:B------:R-:W0:Y:S02]  /*6100*/  LDGDEPBAR ;  /* 0x00000000000079af */ /* 0x000e240000000000 */
.L_x_530:
        /* <DEDUP_REMOVED lines=55> */
[----:B------:R-:W1:Y:S05]  /*6480*/  LDSM.16.M88.4 R32, [R152+0x6000] ;  /* 0x006000009820783b */ /* 0x000e6a0000000200 */
[----:B------:R-:W-:Y:S01]  /*6490*/  HMMA.16816.F32 R16, R36, R42, R16 ;  /* 0x0000002a2410723c */ /* 0x000fe20000001810 */
[----:B------:R-:W-:Y:S05]  /*64a0*/  IMAD.U32 R0, RZ, RZ, UR43 ;  /* 0x0000002bff007e24 */ /* 0x000fea000f8e00ff */
[-C--:B------:R-:W-:Y:S06]  /*64b0*/  HMMA.16816.F32 R4, R20, R48.reuse, R4 ;  /* 0x000000301404723c */ /* 0x080fec0000001804 */
[C---:B------:R-:W-:Y:S06]  /*64c0*/  HMMA.16816.F32 R8, R44.reuse, R48, R8 ;  /* 0x000000302c08723c */ /* 0x040fec0000001808 */
[-C--:B------:R-:W-:Y:S06]  /*64d0*/  HMMA.16816.F32 R12, R44, R50.reuse, R12 ;  /* 0x000000322c0c723c */ /* 0x080fec000000180c */
[----:B------:R-:W-:Y:S06]  /*64e0*/  HMMA.16816.F32 R16, R20, R50, R16 ;  /* 0x000000321410723c */ /* 0x000fec0000001810 */
[-C--:B------:R-:W-:Y:S01]  /*64f0*/  HMMA.16816.F32 R4, R24, R28.reuse, R4 ;  /* 0x0000001c1804723c */ /* 0x080fe20000001804 */
[----:B------:R-:W-:Y:S04]  /*6500*/  IMAD.U32 R22, RZ, RZ, UR44 ;  /* 0x0000002cff167e24 */ /* 0x000fe8000f8e00ff */
[----:B------:R-:W-:Y:S01]  /*6510*/  IMAD.U32 R23, RZ, RZ, UR44 ;  /* 0x0000002cff177e24 */ /* 0x000fe2000f8e00ff */
[C---:B-1----:R-:W-:Y:S05]  /*6520*/  HMMA.16816.F32 R8, R32.reuse, R28, R8 ;  /* 0x0000001c2008723c */ /* 0x042fea0000001808 */
[-C--:B------:R-:W-:Y:S01]  /*6530*/  LEA R22, P1, R22, R162.reuse, 0x2 ;  /* 0x000000a216167211 */ /* 0x080fe200078210ff */
[-C--:B------:R-:W-:Y:S01]  /*6540*/  HMMA.16816.F32 R12, R32, R30.reuse, R12 ;  /* 0x0000001e200c723c */ /* 0x080fe2000000180c */
[----:B------:R-:W-:Y:S04]  /*6550*/  IMAD.U32 R28, RZ, RZ, UR43 ;  /* 0x0000002bff1c7e24 */ /* 0x000fe8000f8e00ff */
[-C--:B------:R-:W-:Y:S01]  /*6560*/  LEA.HI.X.SX32 R23, R23, R163.reuse, 0x2, P1 ;  /* 0x000000a317177211 */ /* 0x080fe200008f16ff */
[----:B------:R-:W-:Y:S07]  /*6570*/  HMMA.16816.F32 R16, R24, R30, R16 ;  /* 0x0000001e1810723c */ /* 0x000fee0000001810 */
[----:B------:R-:W-:Y:S01]  /*6580*/  IMAD.U32 R24, RZ, RZ, UR41 ;  /* 0x00000029ff187e24 */ /* 0x000fe2000f8e00ff */
[----:B--2---:R-:W-:Y:S01]  /*6590*/  @P2 IADD3 R20, P0, R57, UR8, RZ ;  /* 0x0000000839142c10 */ /* 0x004fe2000ff1e0ff */
[----:B------:R-:W-:Y:S03]  /*65a0*/  @UP2 UIADD3 UR8, UP1, UR8, -0x200, URZ ;  /* 0xfffffe0008082890 */ /* 0x000fe6000ff3e03f */
[----:B---3--:R-:W-:Y:S01]  /*65b0*/  @P2 IADD3.X R21, R56, UR9, RZ, P0, !PT ;  /* 0x0000000938152c10 */ /* 0x008fe200087fe4ff */
[----:B------:R-:W-:Y:S01]  /*65c0*/  @UP2 UIADD3.X UR9, UR9, -0x1, URZ, UP1, !UPT ;  /* 0xffffffff09092890 */ /* 0x000fe20008ffe43f */
[-C--:B------:R-:W-:Y:S03]  /*65d0*/  LEA R28, P0, R28, R162.reuse, 0x2 ;  /* 0x000000a21c1c7211 */ /* 0x080fe600078010ff */
[----:B----4-:R-:W2:Y:S01]  /*65e0*/  @P2 LDG.E R52, desc[UR20][R20.64+0x120] ;  /* 0x0001201414342981 */ /* 0x010ea2000c1e1900 */
[-C--:B------:R-:W-:Y:S01]  /*65f0*/  LEA.HI.X.SX32 R29, R0, R163.reuse, 0x2, P0 ;  /* 0x000000a3001d7211 */ /* 0x080fe200000f16ff */
[----:B------:R-:W-:Y:S01]  /*6600*/  IMAD.U32 R0, RZ, RZ, UR41 ;  /* 0x00000029ff007e24 */ /* 0x000fe2000f8e00ff */
[-C--:B------:R-:W-:Y:S01]  /*6610*/  LEA R24, P0, R24, R162.reuse, 0x2 ;  /* 0x000000a218187211 */ /* 0x080fe200078010ff */
[----:B-----5:R-:W3:Y:S03]  /*6620*/  @P2 LDG.E R53, desc[UR20][R20.64+0x100] ;  /* 0x0001001414352981 */ /* 0x020ee6000c1e1900 */
[-C--:B------:R-:W-:Y:S01]  /*6630*/  LEA.HI.X.SX32 R25, R0, R163.reuse, 0x2, P0 ;  /* 0x000000a300197211 */ /* 0x080fe200000f16ff */
[----:B------:R-:W4:Y:S01]  /*6640*/  @P2 LDG.E R54, desc[UR20][R20.64+0x20] ;  /* 0x0000201414362981 */ /* 0x000f22000c1e1900 */
[----:B------:R-:W-:Y:S03]  /*6650*/  IMAD.U32 R0, RZ, RZ, UR37 ;  /* 0x00000025ff007e24 */ /* 0x000fe6000f8e00ff */
[----:B------:R1:W5:Y:S04]  /*6660*/  @P2 LDG.E R55, desc[UR20][R20.64] ;  /* 0x0000001414372981 */ /* 0x000368000c1e1900 */
[----:B------:R1:W-:Y:S04]  /*6670*/  REDG.E.ADD.F32.FTZ.RN.STRONG.GPU desc[UR20][R162.64], R4 ;  /* 0x00000004a20079a6 */ /* 0x0003e8000c10f394 */
[----:B------:R1:W-:Y:S04]  /*6680*/  REDG.E.ADD.F32.FTZ.RN.STRONG.GPU desc[UR20][R22.64], R5 ;  /* 0x00000005160079a6 */ /* 0x0003e8000c10f394 */
[----:B------:R1:W-:Y:S04]  /*6690*/  REDG.E.ADD.F32.FTZ.RN.STRONG.GPU desc[UR20][R28.64], R6 ;  /* 0x000000061c0079a6 */ /* 0x0003e8000c10f394 */
[----:B------:R1:W-:Y:S04]  /*66a0*/  REDG.E.ADD.F32.FTZ.RN.STRONG.GPU desc[UR20][R24.64], R7 ;  /* 0x00000007180079a6 */ /* 0x0003e8000c10f394 */
[----:B------:R-:W-:Y:S04]  /*66b0*/  LDSM.16.MT88.4 R24, [R2+0xc800] ;  /* 0x00c800000218783b */ /* 0x000fe80000004200 */
[----:B------:R-:W-:Y:S01]  /*66c0*/  LDSM.16.MT88.4 R28, [R3+0x800] ;  /* 0x00080000031c783b */ /* 0x000fe20000004200 */
[----:B-1----:R-:W-:Y:S05]  /*66d0*/  IMAD.U32 R20, RZ, RZ, UR38 ;  /* 0x00000026ff147e24 */ /* 0x002fea000f8e00ff */
[-C--:B------:R-:W-:Y:S01]  /*66e0*/  LEA R20, P1, R20, R162.reuse, 0x2 ;  /* 0x000000a214147211 */ /* 0x080fe200078210ff */
[----:B------:R-:W-:Y:S02]  /*66f0*/  IMAD.U32 R4, RZ, RZ, UR37 ;  /* 0x00000025ff047e24 */ /* 0x000fe4000f8e00ff */
[----:B------:R-:W-:Y:S03]  /*6700*/  IMAD.U32 R22, RZ, RZ, UR40 ;  /* 0x00000028ff167e24 */ /* 0x000fe6000f8e00ff */
[-C--:B------:R-:W-:Y:S01]  /*6710*/  LEA R4, P0, R4, R162.reuse, 0x2 ;  /* 0x000000a204047211 */ /* 0x080fe200078010ff */
[----:B------:R-:W-:Y:S02]  /*6720*/  IMAD.U32 R5, RZ, RZ, UR38 ;  /* 0x00000026ff057e24 */ /* 0x000fe4000f8e00ff */
[----:B------:R-:W-:Y:S03]  /*6730*/  IMAD.U32 R6, RZ, RZ, UR40 ;  /* 0x00000028ff067e24 */ /* 0x000fe6000f8e00ff */
[-C--:B------:R-:W-:Y:S01]  /*6740*/  LEA.HI.X.SX32 R21, R5, R163.reuse, 0x2, P1 ;  /* 0x000000a305157211 */ /* 0x080fe200008f16ff */
[----:B------:R-:W-:Y:S01]  /*6750*/  IMAD.U32 R7, RZ, RZ, UR35 ;  /* 0x00000023ff077e24 */ /* 0x000fe2000f8e00ff */
[-C--:B------:R-:W-:Y:S01]  /*6760*/  LEA.HI.X.SX32 R5, R0, R163.reuse, 0x2, P0 ;  /* 0x000000a300057211 */ /* 0x080fe200000f16ff */
[----:B------:R-:W-:Y:S01]  /*6770*/  IMAD.U32 R0, RZ, RZ, UR36 ;  /* 0x00000024ff007e24 */ /* 0x000fe2000f8e00ff */
[----:B--2---:R-:W-:Y:S04]  /*6780*/  @P2 STL [R1+0x74], R52 ;  /* 0x0000743401002387 */ /* 0x004fe80000100800 */
[----:B---3--:R-:W-:Y:S04]  /*6790*/  @P2 STL [R1+0x78], R53 ;  /* 0x0000783501002387 */ /* 0x008fe80000100800 */
[----:B----4-:R-:W-:Y:S04]  /*67a0*/  @P2 STL [R1+0x7c], R54 ;  /* 0x00007c3601002387 */ /* 0x010fe80000100800 */
[----:B-----5:R-:W-:Y:S01]  /*67b0*/  @P2 STL [R1+0x80], R55 ;  /* 0x0000803701002387 */ /* 0x020fe20000100800 */
[-C--:B------:R-:W-:Y:S04]  /*67c0*/  LEA R22, P2, R22, R162.reuse, 0x2 ;  /* 0x000000a216167211 */ /* 0x080fe800078410ff */
[-C--:B------:R-:W-:Y:S01]  /*67d0*/  LEA.HI.X.SX32 R23, R6, R163.reuse, 0x2, P2 ;  /* 0x000000a306177211 */ /* 0x080fe200010f16ff */
[----:B------:R-:W-:Y:S04]  /*67e0*/  IMAD.U32 R6, RZ, RZ, UR34 ;  /* 0x00000022ff067e24 */ /* 0x000fe8000f8e00ff */
[----:B------:R1:W-:Y:S01]  /*67f0*/  REDG.E.ADD.F32.FTZ.RN.STRONG.GPU desc[UR20][R22.64], R8 ;  /* 0x00000008160079a6 */ /* 0x0003e2000c10f394 */
[-C--:B------:R-:W-:Y:S03]  /*6800*/  LEA R6, P1, R6, R162.reuse, 0x2 ;  /* 0x000000a206067211 */ /* 0x080fe600078210ff */
[----:B------:R2:W-:Y:S04]  /*6810*/  REDG.E.ADD.F32.FTZ.RN.STRONG.GPU desc[UR20][R20.64], R9 ;  /* 0x00000009140079a6 */ /* 0x0005e8000c10f394 */
[----:B------:R3:W-:Y:S01]  /*6820*/  REDG.E.ADD.F32.FTZ.RN.STRONG.GPU desc[UR20][R4.64], R10 ;  /* 0x0000000a040079a6 */ /* 0x0007e2000c10f394 */
[----:B-1----:R-:W-:Y:S02]  /*6830*/  IMAD.U32 R8, RZ, RZ, UR35 ;  /* 0x00000023ff087e24 */ /* 0x002fe4000f8e00ff */
[----:B--2---:R-:W-:Y:S03]  /*6840*/  IMAD.U32 R20, RZ, RZ, UR36 ;  /* 0x00000024ff147e24 */ /* 0x004fe6000f8e00ff */
[-C--:B------:R-:W-:Y:S01]  /*6850*/  LEA R8, P2, R8, R162.reuse, 0x2 ;  /* 0x000000a208087211 */ /* 0x080fe200078410ff */
[----:B---3--:R-:W-:Y:S01]  /*6860*/  IMAD.U32 R5, RZ, RZ, UR34 ;  /* 0x00000022ff057e24 */ /* 0x008fe2000f8e00ff */
[-C--:B------:R-:W-:Y:S01]  /*6870*/  LEA R20, P0, R20, R162.reuse, 0x2 ;  /* 0x000000a214147211 */ /* 0x080fe200078010ff */
[----:B------:R-:W-:Y:S01]  /*6880*/  IMAD.U32 R4, RZ, RZ, UR33 ;  /* 0x00000021ff047e24 */ /* 0x000fe2000f8e00ff */
[-C--:B------:R-:W-:Y:S01]  /*6890*/  LEA.HI.X.SX32 R9, R7, R163.reuse, 0x2, P2 ;  /* 0x000000a307097211 */ /* 0x080fe200010f16ff */
[----:B------:R-:W-:Y:S01]  /*68a0*/  IMAD.U32 R10, RZ, RZ, UR29 ;  /* 0x0000001dff0a7e24 */ /* 0x000fe2000f8e00ff */
[-C--:B------:R-:W-:Y:S01]  /*68b0*/  LEA.HI.X.SX32 R21, R0, R163.reuse, 0x2, P0 ;  /* 0x000000a300157211 */ /* 0x080fe200000f16ff */
[----:B------:R-:W-:Y:S01]  /*68c0*/  IMAD.U32 R0, RZ, RZ, UR33 ;  /* 0x00000021ff007e24 */ /* 0x000fe2000f8e00ff */
[-C--:B------:R-:W-:Y:S02]  /*68d0*/  LEA.HI.X.SX32 R7, R5, R163.reuse, 0x2, P1 ;  /* 0x000000a305077211 */ /* 0x080fe400008f16ff */
[-C--:B------:R-:W-:Y:S01]  /*68e0*/  LEA R4, P0, R4, R162.reuse, 0x2 ;  /* 0x000000a204047211 */ /* 0x080fe200078010ff */
[----:B------:R1:W-:Y:S01]  /*68f0*/  REDG.E.ADD.F32.FTZ.RN.STRONG.GPU desc[UR20][R20.64], R11 ;  /* 0x0000000b140079a6 */ /* 0x0003e2000c10f394 */
[-C--:B------:R-:W-:Y:S02]  /*6900*/  LEA R10, P3, R10, R162.reuse, 0x2 ;  /* 0x000000a20a0a7211 */ /* 0x080fe400078610ff */
[-C--:B------:R-:W-:Y:S01]  /*6910*/  LEA.HI.X.SX32 R5, R0, R163.reuse, 0x2, P0 ;  /* 0x000000a300057211 */ /* 0x080fe200000f16ff */
[----:B------:R2:W-:Y:S01]  /*6920*/  REDG.E.ADD.F32.FTZ.RN.STRONG.GPU desc[UR20][R8.64], R16 ;  /* 0x00000010080079a6 */ /* 0x0005e2000c10f394 */
[----:B------:R-:W-:Y:S03]  /*6930*/  IMAD.U32 R0, RZ, RZ, UR32 ;  /* 0x00000020ff007e24 */ /* 0x000fe6000f8e00ff */
[----:B------:R3:W-:Y:S04]  /*6940*/  REDG.E.ADD.F32.FTZ.RN.STRONG.GPU desc[UR20][R6.64], R17 ;  /* 0x00000011060079a6 */ /* 0x0007e8000c10f394 */
[----:B------:R4:W-:Y:S04]  /*6950*/  REDG.E.ADD.F32.FTZ.RN.STRONG.GPU desc[UR20][R4.64], R18 ;  /* 0x00000012040079a6 */ /* 0x0009e8000c10f394 */
[----:B------:R-:W-:Y:S01]  /*6960*/  LDSM.16.MT88.4 R20, [R3+0x400] ;  /* 0x000400000314783b */ /* 0x000fe20000004200 */
[----:B-1----:R-:W-:Y:S02]  /*6970*/  IMAD.U32 R11, RZ, RZ, UR29 ;  /* 0x0000001dff0b7e24 */ /* 0x002fe4000f8e00ff */
[----:B--2---:R-:W-:Y:S03]  /*6980*/  IMAD.U32 R16, RZ, RZ, UR32 ;  /* 0x00000020ff107e24 */ /* 0x004fe6000f8e00ff */
[-C--:B------:R-:W-:Y:S01]  /*6990*/  LEA.HI.X.SX32 R11, R11, R163.reuse, 0x2, P3 ;  /* 0x000000a30b0b7211 */ /* 0x080fe200018f16ff */
[----:B------:R-:W-:Y:S02]  /*69a0*/  IMAD.U32 R8, RZ, RZ, UR28 ;  /* 0x0000001cff087e24 */ /* 0x000fe4000f8e00ff */
[----:B---3--:R-:W-:Y:S01]  /*69b0*/  IMAD.U32 R6, RZ, RZ, UR27 ;  /* 0x0000001bff067e24 */ /* 0x008fe2000f8e00ff */
[-C--:B------:R-:W-:Y:S01]  /*69c0*/  LEA R16, P0, R16, R162.reuse, 0x2 ;  /* 0x000000a210107211 */ /* 0x080fe200078010ff */
[----:B------:R-:W-:Y:S01]  /*69d0*/  IMAD.U32 R9, RZ, RZ, UR28 ;  /* 0x0000001cff097e24 */ /* 0x000fe2000f8e00ff */
[-C--:B------:R-:W-:Y:S01]  /*69e0*/  LEA R8, P2, R8, R162.reuse, 0x2 ;  /* 0x000000a208087211 */ /* 0x080fe200078410ff */
[----:B----4-:R-:W-:Y:S01]  /*69f0*/  IMAD.U32 R4, RZ, RZ, UR48 ;  /* 0x00000030ff047e24 */ /* 0x010fe2000f8e00ff */
[-C--:B------:R-:W-:Y:S01]  /*6a00*/  LEA.HI.X.SX32 R17, R0, R163.reuse, 0x2, P0 ;  /* 0x000000a300117211 */ /* 0x080fe200000f16ff */
[----:B------:R-:W-:Y:S01]  /*6a10*/  IMAD.U32 R7, RZ, RZ, UR27 ;  /* 0x0000001bff077e24 */ /* 0x000fe2000f8e00ff */
[-C--:B------:R-:W-:Y:S01]  /*6a20*/  LEA R6, P1, R6, R162.reuse, 0x2 ;  /* 0x000000a206067211 */ /* 0x080fe200078210ff */
[----:B------:R-:W-:Y:S01]  /*6a30*/  IMAD.U32 R5, RZ, RZ, UR48 ;  /* 0x00000030ff057e24 */ /* 0x000fe2000f8e00ff */
[-C--:B------:R-:W-:Y:S01]  /*6a40*/  LEA.HI.X.SX32 R9, R9, R163.reuse, 0x2, P2 ;  /* 0x000000a309097211 */ /* 0x080fe200010f16ff */
[----:B------:R-:W-:Y:S01]  /*6a50*/  REDG.E.ADD.F32.FTZ.RN.STRONG.GPU desc[UR20][R16.64], R19 ;  /* 0x00000013100079a6 */ /* 0x000fe2000c10f394 */
[----:B------:R-:W-:Y:S01]  /*6a60*/  LEA R4, P0, R4, R162, 0x2 ;  /* 0x000000a204047211 */ /* 0x000fe200078010ff */
[----:B------:R-:W-:Y:S01]  /*6a70*/  VIADD R0, R3, 0xffffe000 ;  /* 0xffffe00003007836 */ /* 0x000fe20000000000 */
        /* <DEDUP_REMOVED lines=11> */
[----:B------:R-:W-:Y:S01]  /*6b30*/  LDSM.16.MT88.4 R4, [R2+0x8000] ;  /* 0x008000000204783b */ /* 0x000fe20000004200 */
[----:B------:R-:W-:Y:S03]  /*6b40*/  @P0 VIADD R0, R3, 0x2000 ;  /* 0x0000200003000836 */ /* 0x000fe60000000000 */
[----:B------:R-:W1:Y:S04]  /*6b50*/  LDSM.16.MT88.4 R8, [R3] ;  /* 0x000000000308783b */ /* 0x000e680000004200 */
[----:B------:R-:W2:Y:S04]  /*6b60*/  LDSM.16.MT88.4 R12, [R2+0xc000] ;  /* 0x00c00000020c783b */ /* 0x000ea80000004200 */
[----:B------:R-:W3:Y:S01]  /*6b70*/  LDSM.16.MT88.4 R16, [R2+0x8800] ;  /* 0x008800000210783b */ /* 0x000ee20000004200 */
        /* <DEDUP_REMOVED lines=53> */
.L_x_528:
[----:B------:R-:W-:Y:S01]  /*6ed0*/  @!UPT UIADD3 URZ, URZ, URZ, URZ ;  /* 0x0000003f3f3ff290 */ /* 0x000fe2000fffe03f */
[----:B------:R-:W2:Y:S01]  /*6ee0*/  LDL R22, [R1+0x98] ;  /* 0x0000980001167983 */ /* 0x000ea20000100800 */
[----:B------:R-:W-:Y:S01]  /*6ef0*/  ULDC UR6, c[0x0][0x390] ;  /* 0x0000e40000067ab9 */ /* 0x000fe20000000800 */
[----:B-----5:R-:W3:Y:S02]  /*6f00*/  LDC.64 R10, c[0x0][0x438] ;  /* 0x00010e00ff0a7b82 */ /* 0x020ee40000000a00 */
[----:B------:R-:W4:Y:S04]  /*6f10*/  LDL R19, [R1+0x9c] ;  /* 0x00009c0001137983 */ /* 0x000f280000100800 */
[----:B------:R-:W3:Y:S01]  /*6f20*/  LDL R24, [R1+0x94] ;  /* 0x0000940001187983 */ /* 0x000ee20000100800 */
[----:B------:R-:W1:Y:S01]  /*6f30*/  S2R R14, SR_TID.X ;  /* 0x00000000000e7919 */ /* 0x000e620000002100 */
        /* <DEDUP_REMOVED lines=19> */
[----:B------:R-:W-:-:S02]  /*7070*/  F2FP.F16.F32.PACK_AB R5, R5, R96 ;  /* 0x000000600505723e */ /* 0x000fc400000000ff */
[----:B------:R-:W1:Y:S01]  /*7080*/  LDC.64 R12, c[0x0][0x468] ;  /* 0x00011a00ff0c7b82 */ /* 0x000e620000000a00 */
[----:B------:R-:W-:Y:S01]  /*7090*/  F2FP.F16.F32.PACK_AB R4, R4, R98 ;  /* 0x000000620404723e */ /* 0x000fe200000000ff */
[----:B------:R-:W-:Y:S01]  /*70a0*/  ULDC.64 UR8, c[0x0][0x3f0] ;  /* 0x0000fc0000087ab9 */ /* 0x000fe20000000a00 */
[----:B------:R-:W-:Y:S01]  /*70b0*/  F2FP.F16.F32.PACK_AB R7, R7, R88 ;  /* 0x000000580707723e */ /* 0x000fe200000000ff */
[----:B------:R-:W-:Y:S01]  /*70c0*/  ULDC.64 UR6, c[0x0][0x3f8] ;  /* 0x0000fe0000067ab9 */ /* 0x000fe20000000a00 */
[----:B------:R-:W-:Y:S02]  /*70d0*/  F2FP.F16.F32.PACK_AB R6, R6, R90 ;  /* 0x0000005a0606723e */ /* 0x000fe400000000ff */
[----:B------:R-:W-:Y:S01]  /*70e0*/  F2FP.F16.F32.PACK_AB R3, R3, R92 ;  /* 0x0000005c0303723e */ /* 0x000fe200000000ff */
[----:B------:R-:W3:Y:S01]  /*70f0*/  LDC.64 R16, c[0x0][0x450] ;  /* 0x00011400ff107b82 */ /* 0x000ee20000000a00 */
[----:B-1----:R-:W-:Y:S02]  /*7100*/  SHF.R.S32.HI R18, RZ, 0x1f, R14 ;  /* 0x0000001fff127819 */ /* 0x002fe4000001140e */
[----:B------:R-:W-:-:S02]  /*7110*/  F2FP.F16.F32.PACK_AB R0, R0, R94 ;  /* 0x0000005e0000723e */ /* 0x000fc400000000ff */
[----:B------:R-:W-:-:S03]  /*7120*/  LEA.HI R18, R18, R14, RZ, 0x2 ;  /* 0x0000000e12127211 */ /* 0x000fc600078f10ff */
[----:B------:R-:W1:Y:S01]  /*7130*/  LDC.64 R20, c[0x0][0x440] ;  /* 0x00011000ff147b82 */ /* 0x000e620000000a00 */
[----:B------:R-:W-:Y:S02]  /*7140*/  F2FP.F16.F32.PACK_AB R68, R69, R68 ;  /* 0x000000444544723e */ /* 0x000fe400000000ff */
[----:B------:R-:W-:Y:S02]  /*7150*/  F2FP.F16.F32.PACK_AB R70, R71, R70 ;  /* 0x000000464746723e */ /* 0x000fe400000000ff */
[----:B------:R-:W-:Y:S02]  /*7160*/  F2FP.F16.F32.PACK_AB R80, R81, R80 ;  /* 0x000000505150723e */ /* 0x000fe400000000ff */
[----:B------:R-:W-:Y:S02]  /*7170*/  F2FP.F16.F32.PACK_AB R82, R83, R82 ;  /* 0x000000525352723e */ /* 0x000fe400000000ff */
[----:B------:R-:W-:Y:S02]  /*7180*/  F2FP.F16.F32.PACK_AB R72, R73, R72 ;  /* 0x000000484948723e */ /* 0x000fe400000000ff */
[----:B------:R-:W-:-:S02]  /*7190*/  F2FP.F16.F32.PACK_AB R74, R75, R74 ;  /* 0x0000004a4b4a723e */ /* 0x000fc400000000ff */
[----:B------:R-:W-:Y:S02]  /*71a0*/  F2FP.F16.F32.PACK_AB R76, R77, R76 ;  /* 0x0000004c4d4c723e */ /* 0x000fe400000000ff */
[----:B------:R-:W-:Y:S01]  /*71b0*/  F2FP.F16.F32.PACK_AB R78, R79, R78 ;  /* 0x0000004e4f4e723e */ /* 0x000fe200000000ff */
[----:B------:R-:W-:-:S04]  /*71c0*/  IMAD R40, R12, UR23, RZ ;  /* 0x000000170c287c24 */ /* 0x000fc8000f8e02ff */
[----:B------:R-:W-:Y:S01]  /*71d0*/  IMAD R40, R13, UR15, R40 ;  /* 0x0000000f0d287c24 */ /* 0x000fe2000f8e0228 */
[----:B--2---:R-:W-:Y:S04]  /*71e0*/  STS [R22], R9 ;  /* 0x0000000916007388 */ /* 0x004fe80000000800 */
[----:B------:R-:W-:Y:S04]  /*71f0*/  STS [R22+0x200], R8 ;  /* 0x0002000816007388 */ /* 0x000fe80000000800 */
[----:B----4-:R2:W-:Y:S04]  /*7200*/  STS [R19], R5 ;  /* 0x0000000513007388 */ /* 0x0105e80000000800 */
[----:B------:R4:W-:Y:S04]  /*7210*/  STS [R19+0x200], R4 ;  /* 0x0002000413007388 */ /* 0x0009e80000000800 */
[----:B------:R-:W-:Y:S04]  /*7220*/  STS [R22+0x1000], R7 ;  /* 0x0010000716007388 */ /* 0x000fe80000000800 */
[----:B------:R-:W-:Y:S04]  /*7230*/  STS [R22+0x1200], R6 ;  /* 0x0012000616007388 */ /* 0x000fe80000000800 */
[----:B------:R3:W-:Y:S04]  /*7240*/  STS [R19+0x1000], R3 ;  /* 0x0010000313007388 */ /* 0x0007e80000000800 */
[----:B------:R1:W-:Y:S01]  /*7250*/  STS [R19+0x1200], R0 ;  /* 0x0012000013007388 */ /* 0x0003e20000000800 */
[----:B--2---:R-:W-:-:S03]  /*7260*/  LOP3.LUT R5, R18, 0xfffffffc, RZ, 0xc0, !PT ;  /* 0xfffffffc12057812 */ /* 0x004fc600078ec0ff */
[----:B------:R-:W-:Y:S01]  /*7270*/  STS [R22+0x2000], R68 ;  /* 0x0020004416007388 */ /* 0x000fe20000000800 */
[----:B----4-:R-:W-:-:S03]  /*7280*/  IADD3 R4, -R5, R14, RZ ;  /* 0x0000000e05047210 */ /* 0x010fc60007ffe1ff */
[----:B------:R-:W-:Y:S01]  /*7290*/  STS [R22+0x2200], R70 ;  /* 0x0022004616007388 */ /* 0x000fe20000000800 */
[----:B------:R-:W2:Y:S03]  /*72a0*/  LDC.64 R14, c[0x0][0x458] ;  /* 0x00011600ff0e7b82 */ /* 0x000ea60000000a00 */
[----:B------:R-:W-:Y:S01]  /*72b0*/  STS [R19+0x2000], R80 ;  /* 0x0020005013007388 */ /* 0x000fe20000000800 */
[----:B------:R-:W-:-:S03]  /*72c0*/  SHF.L.U32 R4, R4, 0x3, RZ ;  /* 0x0000000304047819 */ /* 0x000fc600000006ff */
[----:B------:R-:W-:Y:S04]  /*72d0*/  STS [R19+0x2200], R82 ;  /* 0x0022005213007388 */ /* 0x000fe80000000800 */
[----:B------:R-:W-:Y:S04]  /*72e0*/  STS [R22+0x3000], R72 ;  /* 0x0030004816007388 */ /* 0x000fe80000000800 */
[----:B------:R4:W-:Y:S04]  /*72f0*/  STS [R22+0x3200], R74 ;  /* 0x0032004a16007388 */ /* 0x0009e80000000800 */
[----:B------:R-:W-:Y:S01]  /*7300*/  STS [R19+0x3000], R76 ;  /* 0x0030004c13007388 */ /* 0x000fe20000000800 */
[----:B------:R-:W-:-:S03]  /*7310*/  SHF.R.S32.HI R5, RZ, 0x1f, R4 ;  /* 0x0000001fff057819 */ /* 0x000fc60000011404 */
[----:B------:R2:W-:Y:S01]  /*7320*/  STS [R19+0x3200], R78 ;  /* 0x0032004e13007388 */ /* 0x0005e20000000800 */
[C---:B---3--:R-:W-:Y:S01]  /*7330*/  IMAD R3, R10.reuse, UR22, RZ ;  /* 0x000000160a037c24 */ /* 0x048fe2000f8e02ff */
[----:B-1----:R-:W-:Y:S01]  /*7340*/  SHF.R.S32.HI R0, RZ, 0x2, R18 ;  /* 0x00000002ff007819 */ /* 0x002fe20000011412 */
[----:B------:R-:W-:-:S04]  /*7350*/  IMAD.WIDE.U32 R6, R10, UR14, R4 ;  /* 0x0000000e0a067c25 */ /* 0x000fc8000f8e0004 */
[----:B------:R-:W-:Y:S01]  /*7360*/  IMAD R11, R11, UR14, R3 ;  /* 0x0000000e0b0b7c24 */ /* 0x000fe2000f8e0203 */
[----:B------:R-:W-:-:S04]  /*7370*/  SHF.R.S32.HI R3, RZ, 0x1f, R0 ;  /* 0x0000001fff037819 */ /* 0x000fc80000011400 */
[----:B------:R-:W-:Y:S01]  /*7380*/  IADD3 R7, R7, R11, RZ ;  /* 0x0000000b07077210 */ /* 0x000fe20007ffe0ff */
[----:B------:R-:W-:Y:S01]  /*7390*/  IMAD R8, R3, R16, RZ ;  /* 0x0000001003087224 */ /* 0x000fe200078e02ff */
[----:B----4-:R-:W1:Y:S01]  /*73a0*/  LDC.64 R22, c[0x0][0x470] ;  /* 0x00011c00ff167b82 */ /* 0x010e620000000a00 */
[----:B------:R-:W-:-:S04]  /*73b0*/  IMAD.WIDE.U32 R12, R12, UR15, R6 ;  /* 0x0000000f0c0c7c25 */ /* 0x000fc8000f8e0006 */
[----:B--2---:R-:W-:Y:S01]  /*73c0*/  IMAD R6, R3, R14, RZ ;  /* 0x0000000e03067224 */ /* 0x004fe200078e02ff */
[----:B------:R-:W-:Y:S02]  /*73d0*/  LEA R3, R24, UR5, 0x1 ;  /* 0x0000000518037c11 */ /* 0x000fe4000f8e08ff */
[----:B------:R-:W-:Y:S01]  /*73e0*/  BAR.SYNC.DEFER_BLOCKING 0x0 ;  /* 0x0000000000007b1d */ /* 0x000fe20000010000 */
[----:B------:R-:W-:-:S04]  /*73f0*/  IMAD.WIDE.U32 R10, R0, R16, RZ ;  /* 0x00000010000a7225 */ /* 0x000fc800078e00ff */
[----:B------:R-:W-:-:S05]  /*7400*/  IMAD R8, R0, R17, R8 ;  /* 0x0000001100087224 */ /* 0x000fca00078e0208 */
[----:B------:R-:W-:Y:S01]  /*7410*/  IADD3 R9, R11, R8, RZ ;  /* 0x000000080b097210 */ /* 0x000fe20007ffe0ff */
[----:B------:R-:W-:Y:S02]  /*7420*/  IMAD.MOV.U32 R8, RZ, RZ, R10 ;  /* 0x000000ffff087224 */ /* 0x000fe400078e000a */
[----:B------:R-:W-:Y:S02]  /*7430*/  IMAD R19, R20, UR22, RZ ;  /* 0x0000001614137c24 */ /* 0x000fe4000f8e02ff */
[----:B------:R-:W-:Y:S01]  /*7440*/  IMAD.WIDE.U32 R8, R16, UR26, R8 ;  /* 0x0000001a10087c25 */ /* 0x000fe2000f8e0008 */
[----:B------:R-:W2:Y:S04]  /*7450*/  LDS.128 R36, [R3+0x6000] ;  /* 0x0060000003247984 */ /* 0x000ea80000000c00 */
[----:B------:R-:W3:Y:S04]  /*7460*/  LDS.128 R32, [R3+0x7000] ;  /* 0x0070000003207984 */ /* 0x000ee80000000c00 */
[----:B------:R-:W4:Y:S04]  /*7470*/  LDS.128 R28, [R3+0x8000] ;  /* 0x00800000031c7984 */ /* 0x000f280000000c00 */
[----:B------:R1:W4:Y:S01]  /*7480*/  LDS.128 R24, [R3+0x9000] ;  /* 0x0090000003187984 */ /* 0x0003220000000c00 */
[----:B------:R-:W-:-:S02]  /*7490*/  IMAD R18, R0, R15, R6 ;  /* 0x0000000f00127224 */ /* 0x000fc400078e0206 */
[----:B------:R-:W-:Y:S02]  /*74a0*/  IMAD R19, R21, UR14, R19 ;  /* 0x0000000e15137c24 */ /* 0x000fe4000f8e0213 */
[----:B------:R-:W-:-:S04]  /*74b0*/  IMAD.WIDE.U32 R10, R0, R14, RZ ;  /* 0x0000000e000a7225 */ /* 0x000fc800078e00ff */
[----:B------:R-:W-:Y:S01]  /*74c0*/  IMAD.WIDE.U32 R6, R20, UR14, R4 ;  /* 0x0000000e14067c25 */ /* 0x000fe2000f8e0004 */
[----:B------:R-:W-:Y:S02]  /*74d0*/  IADD3 R5, R11, R18, RZ ;  /* 0x000000120b057210 */ /* 0x000fe40007ffe0ff */
[----:B------:R-:W-:Y:S01]  /*74e0*/  MOV R4, R10 ;  /* 0x0000000a00047202 */ /* 0x000fe20000000f00 */
[----:B------:R-:W-:Y:S01]  /*74f0*/  IMAD R0, R16, UR4, RZ ;  /* 0x0000000410007c24 */ /* 0x000fe2000f8e02ff */
[----:B------:R-:W-:Y:S01]  /*7500*/  IADD3 R7, R7, R19, RZ ;  /* 0x0000001307077210 */ /* 0x000fe20007ffe0ff */
[----:B------:R-:W-:Y:S01]  /*7510*/  IMAD.IADD R11, R13, 0x1, R40 ;  /* 0x000000010d0b7824 */ /* 0x000fe200078e0228 */
[----:B-1----:R-:W-:Y:S01]  /*7520*/  IADD3 R3, P0, R12, R8, RZ ;  /* 0x000000080c037210 */ /* 0x002fe20007f1e0ff */
[----:B------:R-:W-:-:S04]  /*7530*/  IMAD R8, R22, UR23, RZ ;  /* 0x0000001716087c24 */ /* 0x000fc8000f8e02ff */
[----:B------:R-:W-:Y:S02]  /*7540*/  IMAD R10, R23, UR15, R8 ;  /* 0x0000000f170a7c24 */ /* 0x000fe4000f8e0208 */
[----:B------:R-:W-:Y:S02]  /*7550*/  IMAD R8, R17, UR26, R0 ;  /* 0x0000001a11087c24 */ /* 0x000fe4000f8e0200 */
[----:B------:R-:W-:-:S04]  /*7560*/  IMAD.WIDE.U32 R6, R22, UR15, R6 ;  /* 0x0000000f16067c25 */ /* 0x000fc8000f8e0006 */
[C---:B------:R-:W-:Y:S02]  /*7570*/  IMAD R0, R14.reuse, UR4, RZ ;  /* 0x000000040e007c24 */ /* 0x040fe4000f8e02ff */
[----:B------:R-:W-:Y:S01]  /*7580*/  IMAD.WIDE.U32 R4, R14, UR26, R4 ;  /* 0x0000001a0e047c25 */ /* 0x000fe2000f8e0004 */
[----:B------:R-:W-:Y:S02]  /*7590*/  IADD3.X R9, R11, R9, R8, P0, !PT ;  /* 0x000000090b097210 */ /* 0x000fe400007fe408 */
[----:B------:R-:W-:Y:S01]  /*75a0*/  IADD3 R7, R7, R10, RZ ;  /* 0x0000000a07077210 */ /* 0x000fe20007ffe0ff */
[----:B------:R-:W-:Y:S01]  /*75b0*/  IMAD R8, R15, UR26, R0 ;  /* 0x0000001a0f087c24 */ /* 0x000fe2000f8e0200 */
[----:B------:R-:W-:Y:S02]  /*75c0*/  IADD3 R0, P0, R6, R4, RZ ;  /* 0x0000000406007210 */ /* 0x000fe40007f1e0ff */
[----:B------:R-:W-:Y:S02]  /*75d0*/  LEA R6, P1, R3, UR8, 0x1 ;  /* 0x0000000803067c11 */ /* 0x000fe4000f8208ff */
[----:B------:R-:W-:-:S02]  /*75e0*/  IADD3.X R5, R7, R5, R8, P0, !PT ;  /* 0x0000000507057210 */ /* 0x000fc400007fe408 */
[----:B------:R-:W-:Y:S02]  /*75f0*/  LEA R4, P0, R0, UR6, 0x1 ;  /* 0x0000000600047c11 */ /* 0x000fe4000f8008ff */
[----:B------:R-:W-:Y:S02]  /*7600*/  LEA.HI.X R7, R3, UR9, R9, 0x1, P1 ;  /* 0x0000000903077c11 */ /* 0x000fe400088f0c09 */
[----:B------:R-:W-:Y:S02]  /*7610*/  LEA R10, P1, R16, R6, 0x7 ;  /* 0x00000006100a7211 */ /* 0x000fe400078238ff */
[----:B------:R-:W-:Y:S02]  /*7620*/  LEA.HI.X R5, R0, UR7, R5, 0x1, P0 ;  /* 0x0000000700057c11 */ /* 0x000fe400080f0c05 */
[----:B------:R-:W-:Y:S02]  /*7630*/  LEA R8, P0, R14, R4, 0x7 ;  /* 0x000000040e087211 */ /* 0x000fe400078038ff */
[----:B------:R-:W-:-:S02]  /*7640*/  LEA.HI.X R11, R16, R7, R17, 0x7, P1 ;  /* 0x00000007100b7211 */ /* 0x000fc400008f3c11 */
[----:B------:R-:W-:Y:S01]  /*7650*/  LEA.HI.X R9, R14, R5, R15, 0x7, P0 ;  /* 0x000000050e097211 */ /* 0x000fe200000f3c0f */
[----:B--2---:R1:W-:Y:S04]  /*7660*/  STG.E.128 desc[UR20][R6.64], R36 ;  /* 0x0000002406007986 */ /* 0x0043e8000c101d14 */
[----:B---3--:R1:W-:Y:S04]  /*7670*/  STG.E.128 desc[UR20][R10.64], R32 ;  /* 0x000000200a007986 */ /* 0x0083e8000c101d14 */
[----:B----4-:R1:W-:Y:S04]  /*7680*/  STG.E.128 desc[UR20][R4.64], R28 ;  /* 0x0000001c04007986 */ /* 0x0103e8000c101d14 */
[----:B------:R1:W-:Y:S02]  /*7690*/  STG.E.128 desc[UR20][R8.64], R24 ;  /* 0x0000001808007986 */ /* 0x0003e4000c101d14 */
.L_x_525:
        /* <DEDUP_REMOVED lines=11> */
.L_x_532:
[----:B------:R-:W-:Y:S05]  /*7750*/  EXIT ;  /* 0x000000000000794d */ /* 0x000fea0003800000 */
.L_x_534:
        /* <DEDUP_REMOVED lines=10> */
.L_x_1343:


//--------------------- .text._ZN5flash44flash_bwd_dq_dk_dv_loop_seqk_parallel_kernelI23Flash_bwd_kernel_traitsILi32ELi128ELi128ELi8ELi4ELi4ELi4ELb1ELb0EN7cutlass6half_tE19Flash_kernel_traitsILi32ELi128ELi128ELi8ES3_EELb1ELb0ELb0ELb1ELb0ELb0ELb0EEEvNS_16Flash_bwd_paramsE --------------------------
	.section	.text._ZN5flash44flash_bwd_dq_dk_dv_loop_seqk_parallel_kernelI23Flash_bwd_kernel_traitsILi32ELi128ELi128ELi8ELi4ELi4ELi4ELb1ELb0EN7cutlass6half_tE19Flash_kernel_traitsILi32ELi128ELi128ELi8ES3_EELb1ELb0ELb0ELb1ELb0ELb0ELb0EEEvNS_16Flash_bwd_paramsE,"ax",@progbits
	.align	128
        .global         _ZN5flash44flash_bwd_dq_dk_dv_loop_seqk_parallel_kernelI23Flash_bwd_kernel_traitsILi32ELi128ELi128ELi8ELi4ELi4ELi4ELb1ELb0EN7cutlass6half_tE19Flash_kernel_traitsILi32ELi128ELi128ELi8ES3_EELb1ELb0ELb0ELb1ELb0ELb0ELb0EEEvNS_16Flash_bwd_paramsE
        .type           _ZN5flash44flash_bwd_dq_dk_dv_loop_seqk_parallel_kernelI23Flash_bwd_kernel_traitsILi32ELi128ELi128ELi8ELi4ELi4ELi4ELb1ELb0EN7cutlass6half_tE19Flash_kernel_traitsILi32ELi128ELi128ELi8ES3_EELb1ELb0ELb0ELb1ELb0ELb0ELb0EEEvNS_16Flash_bwd_paramsE,@function
        .size           _ZN5flash44flash_bwd_dq_dk_dv_loop_seqk_parallel_kernelI23Flash_bwd_kernel_traitsILi32ELi128ELi128ELi8ELi4ELi4ELi4ELb1ELb0EN7cutlass6half_tE19Flash_kernel_traitsILi32ELi128ELi128ELi8ES3_EELb1ELb0ELb0ELb1ELb0ELb0ELb0EEEvNS_16Flash_bwd_paramsE,(.L_x_1344 - _ZN5flash44flash_bwd_dq_dk_dv_loop_seqk_parallel_kernelI23Flash_bwd_kernel_traitsILi32ELi128ELi128ELi8ELi4ELi4ELi4ELb1ELb0EN7cutlass6half_tE19Flash_kernel_traitsILi32ELi128ELi128ELi8ES3_EELb1ELb0ELb0ELb1ELb0ELb0ELb0EEEvNS_16Flash_bwd_paramsE)
        .other          _ZN5flash44flash_bwd_dq_dk_dv_loop_seqk_parallel_kernelI23Flash_bwd_kernel_traitsILi32ELi128ELi128ELi8ELi4ELi4ELi4ELb1ELb0EN7cutlass6half_tE19Flash_kernel_traitsILi32ELi128ELi128ELi8ES3_EELb1ELb0ELb0ELb1ELb0ELb0ELb0EEEvNS_16Flash_bwd_paramsE,@"STO_CUDA_ENTRY STV_DEFAULT"
_ZN5flash44flash_bwd_dq_dk_dv_loop_seqk_parallel_kernelI23Flash_bwd_kernel_traitsILi32ELi128ELi128ELi8ELi4ELi4ELi4ELb1ELb0EN7cutlass6half_tE19Flash_kernel_traitsILi32ELi128ELi128ELi8ES3_EELb1ELb0ELb0ELb1ELb0ELb0ELb0EEEvNS_16Flash_bwd_paramsE:
.text._ZN5flash44flash_bwd_dq_dk_dv_loop_seqk_parallel_kernelI23Flash_bwd_kernel_traitsILi32ELi128ELi128ELi8ELi4ELi4ELi4ELb1ELb0EN7cutlass6half_tE19Flash_kernel_traitsILi32ELi128ELi128ELi8ES3_EELb1ELb0ELb0ELb1ELb0ELb0ELb0EEEvNS_16Flash_bwd_paramsE:
        /* <DEDUP_REMOVED lines=50> */
[----:B------:R-:W-:Y:S01]  /*0320*/  LOP3.LUT R10, R5, 0xfffffffc, RZ, 0xc0, !PT ;  /* 0xfffffffc050a7812 */ /* 0x000fe200078ec0ff */
[----:B------:R-:W-:Y:S01]  /*0330*/  IMAD R0, R0, 0x8, R2 ;  /* 0x0000000800007824 */ /* 0x000fe200078e0202 */
[----:B------:R-:W-:Y:S02]  /*0340*/  LEA.HI R2, R4, R240, RZ, 0x3 ;  /* 0x000000f004027211 */ /* 0x000fe400078f18ff */
[----:B------:R-:W-:Y:S01]  /*0350*/  SHF.R.S32.HI R13, RZ, 0x1f, R3 ;  /* 0x0000001fff0d7819 */ /* 0x000fe20000011403 */
[----:B------:R-:W-:Y:S01]  /*0360*/  IMAD.IADD R236, R8, 0x1, -R10 ;  /* 0x0000000108ec7824 */ /* 0x000fe200078e0a0a */
[--C-:B------:R-:W-:Y:S02]  /*0370*/  SHF.R.S32.HI R251, RZ, 0x5, R6.reuse ;  /* 0x00000005fffb7819 */ /* 0x100fe40000011406 */
[----:B------:R-:W-:Y:S01]  /*0380*/  SHF.R.S32.HI R6, RZ, 0x1f, R6 ;  /* 0x0000001fff067819 */ /* 0x000fe20000011406 */
[C---:B------:R-:W-:Y:S01]  /*0390*/  IMAD.SHL.U32 R18, R236.reuse, 0x2, RZ ;  /* 0x00000002ec127824 */ /* 0x040fe200078e00ff */
[----:B------:R-:W-:Y:S01]  /*03a0*/  LEA.HI R4, R3, R3, RZ, 0x1 ;  /* 0x0000000303047211 */ /* 0x000fe200078f08ff */
[----:B------:R-:W-:Y:S01]  /*03b0*/  IMAD.SHL.U32 R236, R236, 0x8, RZ ;  /* 0x00000008ecec7824 */ /* 0x000fe200078e00ff */
[----:B------:R-:W-:-:S02]  /*03c0*/  LOP3.LUT R2, R2, 0xfffffff8, RZ, 0xc0, !PT ;  /* 0xfffffff802027812 */ /* 0x000fc400078ec0ff */
[----:B------:R-:W-:Y:S02]  /*03d0*/  LEA.HI R13, R13, R3, RZ, 0x3 ;  /* 0x000000030d0d7211 */ /* 0x000fe400078f18ff */
[----:B------:R-:W-:Y:S01]  /*03e0*/  LEA.HI R10, R6, R251, RZ, 0x2 ;  /* 0x000000fb060a7211 */ /* 0x000fe200078f10ff */
[----:B------:R-:W-:Y:S01]  /*03f0*/  IMAD.IADD R2, R240, 0x1, -R2 ;  /* 0x00000001f0027824 */ /* 0x000fe200078e0a02 */
[--C-:B------:R-:W-:Y:S02]  /*0400*/  SHF.R.S32.HI R7, RZ, 0x1, R4.reuse ;  /* 0x00000001ff077819 */ /* 0x100fe40000011404 */
[----:B------:R-:W-:Y:S02]  /*0410*/  SHF.R.S32.HI R6, RZ, 0x1f, R4 ;  /* 0x0000001fff067819 */ /* 0x000fe40000011404 */
[----:B------:R-:W-:Y:S02]  /*0420*/  LOP3.LUT R8, R4, 0x7fffffe, RZ, 0xc0, !PT ;  /* 0x07fffffe04087812 */ /* 0x000fe400078ec0ff */
[----:B------:R-:W-:-:S02]  /*0430*/  LOP3.LUT R4, R13, 0xfffffff8, RZ, 0xc0, !PT ;  /* 0xfffffff80d047812 */ /* 0x000fc400078ec0ff */
[----:B------:R-:W-:Y:S01]  /*0440*/  LEA.HI R6, R6, R7, RZ, 0x2 ;  /* 0x0000000706067211 */ /* 0x000fe200078f10ff */
[C---:B------:R-:W-:Y:S01]  /*0450*/  IMAD.IADD R17, R3.reuse, 0x1, -R8 ;  /* 0x0000000103117824 */ /* 0x040fe200078e0a08 */
[----:B------:R-:W-:Y:S01]  /*0460*/  LOP3.LUT R5, R2, 0x1, RZ, 0xc0, !PT ;  /* 0x0000000102057812 */ /* 0x000fe200078ec0ff */
[----:B------:R-:W-:Y:S01]  /*0470*/  IMAD.IADD R15, R3, 0x1, -R4 ;  /* 0x00000001030f7824 */ /* 0x000fe200078e0a04 */
[----:B------:R-:W-:Y:S01]  /*0480*/  LOP3.LUT R3, R10, 0xfffffffc, RZ, 0xc0, !PT ;  /* 0xfffffffc0a037812 */ /* 0x000fe200078ec0ff */
[----:B------:R-:W-:Y:S01]  /*0490*/  IMAD R8, R249, 0x2000, R18 ;  /* 0x00002000f9087824 */ /* 0x000fe200078e0212 */
[----:B------:R-:W-:Y:S02]  /*04a0*/  LOP3.LUT R6, R6, 0xfffffffc, RZ, 0xc0, !PT ;  /* 0xfffffffc06067812 */ /* 0x000fe400078ec0ff */
[----:B------:R-:W-:Y:S01]  /*04b0*/  ISETP.NE.U32.AND P6, PT, R5, 0x1, PT ;  /* 0x000000010500780c */ /* 0x000fe20003fc5070 */
[----:B------:R-:W-:Y:S01]  /*04c0*/  IMAD.SHL.U32 R5, R9, 0x40, RZ ;  /* 0x0000004009057824 */ /* 0x000fe200078e00ff */
[----:B------:R-:W-:Y:S01]  /*04d0*/  SHF.R.S32.HI R4, RZ, 0x1, R11 ;  /* 0x00000001ff047819 */ /* 0x000fe2000001140b */
[----:B------:R-:W-:Y:S01]  /*04e0*/  IMAD.IADD R252, R251, 0x1, -R3 ;  /* 0x00000001fbfc7824 */ /* 0x000fe200078e0a03 */
[----:B------:R-:W-:Y:S01]  /*04f0*/  LEA.HI R10, R2, R2, RZ, 0x1 ;  /* 0x00000002020a7211 */ /* 0x000fe200078f08ff */
[----:B------:R-:W-:Y:S01]  /*0500*/  IMAD.IADD R14, R7, 0x1, -R6 ;  /* 0x00000001070e7824 */ /* 0x000fe200078e0a06 */
[----:B------:R-:W-:Y:S01]  /*0510*/  LOP3.LUT R6, R5, 0x1c0, RZ, 0xc0, !PT ;  /* 0x000001c005067812 */ /* 0x000fe200078ec0ff */
[----:B------:R-:W-:Y:S01]  /*0520*/  IMAD.SHL.U32 R3, R252, 0x10, RZ ;  /* 0x00000010fc037824 */ /* 0x000fe200078e00ff */
[C---:B------:R-:W-:Y:S01]  /*0530*/  LOP3.LUT P0, RZ, R4.reuse, 0x2, RZ, 0xc0, !PT ;  /* 0x0000000204ff7812 */ /* 0x040fe2000780c0ff */
[----:B------:R-:W-:Y:S01]  /*0540*/  IMAD.SHL.U32 R5, R4, 0x40, RZ ;  /* 0x0000004004057824 */ /* 0x000fe200078e00ff */
[----:B------:R-:W-:-:S02]  /*0550*/  LOP3.LUT R7, R10, 0x3fffffe, RZ, 0xc0, !PT ;  /* 0x03fffffe0a077812 */ /* 0x000fc400078ec0ff */
[----:B------:R-:W-:Y:S02]  /*0560*/  LEA.HI.SX32 R247, R247, R3, 0x1e ;  /* 0x00000003f7f77211 */ /* 0x000fe400078ff2ff */
[----:B------:R-:W-:Y:S01]  /*0570*/  LOP3.LUT R4, R6, 0x30, R3, 0xf8, !PT ;  /* 0x0000003006047812 */ /* 0x000fe200078ef803 */
[C---:B------:R-:W-:Y:S01]  /*0580*/  IMAD.IADD R9, R2.reuse, 0x1, -R7 ;  /* 0x0000000102097824 */ /* 0x040fe200078e0a07 */
[----:B------:R-:W-:Y:S01]  /*0590*/  LOP3.LUT R3, R5, 0xc0, RZ, 0xc0, !PT ;  /* 0x000000c005037812 */ /* 0x000fe200078ec0ff */
[----:B------:R-:W-:Y:S01]  /*05a0*/  IMAD.SHL.U32 R5, R2, 0x40, RZ ;  /* 0x0000004002057824 */ /* 0x000fe200078e00ff */
[--C-:B------:R-:W-:Y:S02]  /*05b0*/  LOP3.LUT R11, R4, 0x8, R16.reuse, 0xf8, !PT ;  /* 0x00000008040b7812 */ /* 0x100fe400078ef810 */
[----:B------:R-:W-:Y:S02]  /*05c0*/  LOP3.LUT R4, R3, 0x8, R16, 0xf8, !PT ;  /* 0x0000000803047812 */ /* 0x000fe400078ef810 */
[----:B------:R-:W-:-:S02]  /*05d0*/  SHF.R.U32.HI R3, RZ, 0x3, R3 ;  /* 0x00000003ff037819 */ /* 0x000fc40000011603 */
[C---:B------:R-:W-:Y:S02]  /*05e0*/  LOP3.LUT P5, RZ, R2.reuse, 0x2, RZ, 0xc0, !PT ;  /* 0x0000000202ff7812 */ /* 0x040fe400078ac0ff */
        /* <DEDUP_REMOVED lines=9> */
[----:B------:R-:W-:Y:S01]  /*0680*/  IMAD R17, R4, 0x8, R17 ;  /* 0x0000000804117824 */ /* 0x000fe200078e0211 */
[----:B------:R-:W-:Y:S01]  /*0690*/  LEA.HI R6, R5, R5, RZ, 0x1d ;  /* 0x0000000505067211 */ /* 0x000fe200078fe8ff */
[----:B------:R-:W-:Y:S01]  /*06a0*/  IMAD R5, R252, 0x200, R18 ;  /* 0x00000200fc057824 */ /* 0x000fe200078e0212 */
[----:B------:R-:W-:Y:S01]  /*06b0*/  LOP3.LUT P3, RZ, R2, 0x2, RZ, 0xc0, !PT ;  /* 0x0000000202ff7812 */ /* 0x000fe2000786c0ff */
[--C-:B------:R-:W-:Y:S01]  /*06c0*/  IMAD R13, R4, 0x200, R3.reuse ;  /* 0x00000200040d7824 */ /* 0x100fe200078e0203 */
[----:B------:R-:W-:Y:S01]  /*06d0*/  LOP3.LUT R4, R11, R7, RZ, 0x3c, !PT ;  /* 0x000000070b047212 */ /* 0x000fe200078e3cff */
[----:B------:R-:W-:Y:S01]  /*06e0*/  IMAD.SHL.U32 R2, R2, 0x40, RZ ;  /* 0x0000004002027824 */ /* 0x000fe200078e00ff */
[----:B------:R-:W-:Y:S01]  /*06f0*/  IADD3 R224, R6, R8, R3 ;  /* 0x0000000806e07210 */ /* 0x000fe20007ffe003 */
[----:B------:R-:W-:Y:S01]  /*0700*/  IMAD R11, R9, 0x20, R5 ;  /* 0x00000020090b7824 */ /* 0x000fe200078e0205 */
[----:B------:R-:W-:Y:S01]  /*0710*/  LOP3.LUT R8, R0, 0x8, RZ, 0xc0, !PT ;  /* 0x0000000800087812 */ /* 0x000fe200078ec0ff */
[----:B------:R-:W-:Y:S01]  /*0720*/  IMAD.SHL.U32 R5, R15, 0x40, RZ ;  /* 0x000000400f057824 */ /* 0x000fe200078e00ff */
[----:B------:R-:W-:Y:S01]  /*0730*/  SEL R0, R154, 0xffffffe0, !P0 ;  /* 0xffffffe09a007807 */ /* 0x000fe20004000000 */
[----:B------:R-:W-:Y:S01]  /*0740*/  IMAD.SHL.U32 R3, R14, 0x40, RZ ;  /* 0x000000400e037824 */ /* 0x000fe200078e00ff */
[----:B------:R-:W-:Y:S01]  /*0750*/  LEA R149, R156, UR5, 0x1 ;  /* 0x000000059c957c11 */ /* 0x000fe2000f8e08ff */
[----:B------:R-:W-:Y:S01]  /*0760*/  IMAD.SHL.U32 R7, R12, 0x8, RZ ;  /* 0x000000080c077824 */ /* 0x000fe200078e00ff */
[----:B------:R-:W-:Y:S01]  /*0770*/  LOP3.LUT R2, R2, 0xc0, RZ, 0xc0, !PT ;  /* 0x000000c002027812 */ /* 0x000fe200078ec0ff */
[----:B------:R-:W-:Y:S01]  /*0780*/  IMAD.SHL.U32 R10, R12, 0x10, RZ ;  /* 0x000000100c0a7824 */ /* 0x000fe200078e00ff */
[----:B------:R-:W-:Y:S01]  /*0790*/  LOP3.LUT R5, R5, 0x1c0, RZ, 0xc0, !PT ;  /* 0x000001c005057812 */ /* 0x000fe200078ec0ff */
[----:B------:R-:W-:Y:S01]  /*07a0*/  IMAD.IADD R149, R149, 0x1, R0 ;  /* 0x0000000195957824 */ /* 0x000fe200078e0200 */
[----:B------:R-:W-:Y:S01]  /*07b0*/  LOP3.LUT R3, R3, 0xc0, RZ, 0xc0, !PT ;  /* 0x000000c003037812 */ /* 0x000fe200078ec0ff */
[----:B------:R-:W-:Y:S01]  /*07c0*/  IMAD.U32 R0, RZ, RZ, UR6 ;  /* 0x00000006ff007e24 */ /* 0x000fe2000f8e00ff */
[----:B------:R-:W-:Y:S01]  /*07d0*/  SHF.R.U32.HI R9, RZ, 0x3, R2 ;  /* 0x00000003ff097819 */ /* 0x000fe20000011602 */
[----:B------:R-:W-:Y:S01]  /*07e0*/  USHF.R.S32.HI UR6, URZ, 0x1f, UR53 ;  /* 0x0000001f3f067899 */ /* 0x000fe20008011435 */
[----:B------:R-:W-:Y:S01]  /*07f0*/  LOP3.LUT R7, R7, 0x8, RZ, 0xc0, !PT ;  /* 0x0000000807077812 */ /* 0x000fe200078ec0ff */
[----:B------:R-:W-:Y:S01]  /*0800*/  IMAD.U32 R0, RZ, RZ, UR7 ;  /* 0x00000007ff007e24 */ /* 0x000fe2000f8e00ff */
[----:B------:R-:W-:Y:S01]  /*0810*/  SHF.R.U32.HI R150, RZ, 0x3, R5 ;  /* 0x00000003ff967819 */ /* 0x000fe20000011605 */
[----:B------:R-:W-:Y:S01]  /*0820*/  USHF.R.S32.HI UR7, URZ, 0x1f, UR57 ;  /* 0x0000001f3f077899 */ /* 0x000fe20008011439 */
[----:B------:R-:W-:Y:S01]  /*0830*/  SHF.R.U32.HI R6, RZ, 0x3, R3 ;  /* 0x00000003ff067819 */ /* 0x000fe20000011603 */
[----:B------:R-:W-:Y:S01]  /*0840*/  IMAD.U32 R0, RZ, RZ, UR6 ;  /* 0x00000006ff007e24 */ /* 0x000fe2000f8e00ff */
[----:B------:R-:W-:Y:S01]  /*0850*/  LOP3.LUT R2, R9, R2, R8, 0x1e, !PT ;  /* 0x0000000209027212 */ /* 0x000fe200078e1e08 */
[----:B------:R-:W-:Y:S01]  /*0860*/  UIADD3 UR6, UR4, 0x6000, URZ ;  /* 0x0000600004067890 */ /* 0x000fe2000fffe03f */
[----:B------:R-:W-:Y:S01]  /*0870*/  LOP3.LUT R10, R8, 0x10, R10, 0xf8, !PT ;  /* 0x00000010080a7812 */ /* 0x000fe200078ef80a */
[----:B------:R-:W-:Y:S01]  /*0880*/  IMAD.U32 R0, RZ, RZ, UR7 ;  /* 0x00000007ff007e24 */ /* 0x000fe2000f8e00ff */
[----:B------:R-:W-:Y:S01]  /*0890*/  LOP3.LUT R150, R150, R5, R7, 0x1e, !PT ;  /* 0x0000000596967212 */ /* 0x000fe200078e1e07 */
[----:B------:R-:W-:Y:S01]  /*08a0*/  IMAD.IADD R5, R2, 0x1, R11 ;  /* 0x0000000102057824 */ /* 0x000fe200078e020b */
[C---:B------:R-:W-:Y:S01]  /*08b0*/  LOP3.LUT R7, R6.reuse, R3, R7, 0x1e, !PT ;  /* 0x0000000306077212 */ /* 0x040fe200078e1e07 */
[----:B------:R-:W-:Y:S01]  /*08c0*/  IMAD.SHL.U32 R2, R17, 0x20, RZ ;  /* 0x0000002011027824 */ /* 0x000fe200078e00ff */
[----:B------:R-:W-:Y:S01]  /*08d0*/  LOP3.LUT R3, R6, R10, R3, 0x1e, !PT ;  /* 0x0000000a06037212 */ /* 0x000fe200078e1e03 */
[----:B------:R-:W-:Y:S01]  /*08e0*/  IMAD.IADD R150, R13, 0x1, R150 ;  /* 0x000000010d967824 */ /* 0x000fe200078e0296 */
[----:B------:R-:W-:Y:S01]  /*08f0*/  R2P PR, R15, 0x6 ;  /* 0x000000060f007804 */ /* 0x000fe20000000000 */
[----:B------:R-:W-:Y:S01]  /*0900*/  IMAD R4, R12, 0x200, R4 ;  /* 0x000002000c047824 */ /* 0x000fe200078e0204 */
[----:B------:R-:W-:Y:S01]  /*0910*/  LEA R224, R224, UR4, 0x1 ;  /* 0x00000004e0e07c11 */ /* 0x000fe2000f8e08ff */
[----:B------:R-:W-:Y:S01]  /*0920*/  IMAD.IADD R155, R2, 0x1, R3 ;  /* 0x00000001029b7824 */ /* 0x000fe200078e0203 */
[----:B------:R-:W-:Y:S01]  /*0930*/  LEA R3, R5, UR6, 0x1 ;  /* 0x0000000605037c11 */ /* 0x000fe2000f8e08ff */
[----:B------:R-:W-:Y:S01]  /*0940*/  IMAD R161, R252, 0x200, R2 ;  /* 0x00000200fca17824 */ /* 0x000fe200078e0202 */
[----:B------:R-:W-:Y:S01]  /*0950*/  SEL R225, R225, 0x10, !P6 ;  /* 0x00000010e1e17807 */ /* 0x000fe20007000000 */
[----:B------:R-:W-:Y:S01]  /*0960*/  VIADD R223, R224, 0x40 ;  /* 0x00000040e0df7836 */ /* 0x000fe20000000000 */
[----:B------:R-:W-:Y:S01]  /*0970*/  LEA R150, R150, UR5, 0x1 ;  /* 0x0000000596967c11 */ /* 0x000fe2000f8e08ff */
[C---:B------:R-:W-:Y:S01]  /*0980*/  VIADD R0, R3.reuse, 0x20 ;  /* 0x0000002003007836 */ /* 0x040fe20000000000 */
[----:B------:R1:W-:Y:S01]  /*0990*/  STL [R1], R3 ;  /* 0x0000000301007387 */ /* 0x0003e20000100800 */
[----:B------:R-:W-:Y:S01]  /*09a0*/  @P3 VIADD R0, R3, 0xffffffe0 ;  /* 0xffffffe003003836 */ /* 0x000fe20000000000 */
[----:B------:R-:W-:Y:S01]  /*09b0*/  SEL R227, R154, 0xffffffe0, !P5 ;  /* 0xffffffe09ae37807 */ /* 0x000fe20006800000 */
[C---:B------:R-:W-:Y:S01]  /*09c0*/  @P4 VIADD R223, R224.reuse, 0xffffffc0 ;  /* 0xffffffc0e0df4836 */ /* 0x040fe20000000000 */
[----:B------:R-:W-:Y:S01]  /*09d0*/  SEL R151, R151, 0xffffffc0, !P2 ;  /* 0xffffffc097977807 */ /* 0x000fe20005000000 */
[----:B------:R-:W-:Y:S01]  /*09e0*/  IMAD.IADD R226, R224, 0x1, R225 ;  /* 0x00000001e0e27824 */ /* 0x000fe200078e02e1 */
[----:B------:R1:W-:Y:S01]  /*09f0*/  STL [R1+0x4], R0 ;  /* 0x0000040001007387 */ /* 0x0003e20000100800 */
[----:B------:R-:W-:Y:S01]  /*0a00*/  VIADD R157, R150, 0x20 ;  /* 0x00000020969d7836 */ /* 0x000fe20000000000 */
[----:B------:R-:W-:Y:S01]  /*0a10*/  LOP3.LUT P0, RZ, R14, 0x2, RZ, 0xc0, !PT ;  /* 0x000000020eff7812 */ /* 0x000fe2000780c0ff */
[----:B------:R-:W-:-:S02]  /*0a20*/  IMAD.IADD R225, R225, 0x1, R223 ;  /* 0x00000001e1e17824 */ /* 0x000fc400078e02df */
[----:B------:R-:W-:Y:S01]  /*0a30*/  @P1 VIADD R157, R150, 0xffffffe0 ;  /* 0xffffffe0969d1836 */ /* 0x000fe20000000000 */
[----:B------:R-:W-:Y:S01]  /*0a40*/  SEL R154, R154, 0xffffffe0, !P0 ;  /* 0xffffffe09a9a7807 */ /* 0x000fe20004000000 */
[----:B------:R-:W-:Y:S01]  /*0a50*/  IMAD.U32 R2, RZ, RZ, UR7 ;  /* 0x00000007ff027e24 */ /* 0x000fe2000f8e00ff */
[----:B------:R-:W-:Y:S01]  /*0a60*/  LEA R2, R4, UR4, 0x1 ;  /* 0x0000000404027c11 */ /* 0x000fe2000f8e08ff */
[--C-:B------:R-:W-:Y:S02]  /*0a70*/  IMAD.IADD R230, R224, 0x1, R227.reuse ;  /* 0x00000001e0e67824 */ /* 0x100fe400078e02e3 */
[----:B------:R-:W-:Y:S02]  /*0a80*/  IMAD.IADD R229, R226, 0x1, R227 ;  /* 0x00000001e2e57824 */ /* 0x000fe400078e02e3 */
[----:B------:R-:W-:Y:S02]  /*0a90*/  IMAD.IADD R228, R227, 0x1, R223 ;  /* 0x00000001e3e47824 */ /* 0x000fe400078e02df */
[----:B------:R-:W-:-:S02]  /*0aa0*/  IMAD.IADD R152, R150, 0x1, R151 ;  /* 0x0000000196987824 */ /* 0x000fc400078e0297 */
[----:B------:R-:W-:Y:S02]  /*0ab0*/  IMAD.IADD R161, R161, 0x1, R7 ;  /* 0x00000001a1a17824 */ /* 0x000fe400078e0207 */
[----:B------:R-:W-:Y:S02]  /*0ac0*/  IMAD.IADD R227, R227, 0x1, R225 ;  /* 0x00000001e3e37824 */ /* 0x000fe400078e02e1 */
[----:B------:R-:W-:Y:S02]  /*0ad0*/  IMAD.IADD R151, R151, 0x1, R157 ;  /* 0x0000000197977824 */ /* 0x000fe400078e029d */
[C---:B------:R-:W-:Y:S02]  /*0ae0*/  VIADD R160, R157.reuse, 0x2000 ;  /* 0x000020009da07836 */ /* 0x040fe40000000000 */
[C---:B------:R-:W-:Y:S02]  /*0af0*/  VIADD R159, R157.reuse, 0x4000 ;  /* 0x000040009d9f7836 */ /* 0x040fe40000000000 */
[----:B-1----:R-:W-:-:S07]  /*0b00*/  VIADD R158, R157, 0x6000 ;  /* 0x000060009d9e7836 */ /* 0x002fce0000000000 */
.L_x_579:
        /* <DEDUP_REMOVED lines=67> */
.L_x_535:
        /* <DEDUP_REMOVED lines=16> */
[----:B------:R-:W-:Y:S01]  /*1040*/  UIMAD UR22, UR53, UR9, UR8 ;  /* 0x00000009351672a4 */ /* 0x000fe2000f8e0208 */
[----:B------:R-:W-:-:S02]  /*1050*/  ULDC UR61, c[0x0][0x270] ;  /* 0x00009c00003d7ab9 */ /* 0x000fc40000000800 */
[----:B------:R-:W-:Y:S01]  /*1060*/  @!UP1 ULDC.64 UR8, c[0x0][0x418] ;  /* 0x0001060000089ab9 */ /* 0x000fe20000000a00 */
[----:B------:R-:W-:Y:S02]  /*1070*/  USHF.R.S32.HI UR35, URZ, 0x1f, UR59 ;  /* 0x0000001f3f237899 */ /* 0x000fe4000801143b */
[----:B------:R-:W-:Y:S02]  /*1080*/  @!UP1 UIMAD.WIDE.U32 UR32, UR53, UR8, URZ ;  /* 0x00000008352092a5 */ /* 0x000fe4000f8e003f */
[----:B------:R-:W-:Y:S02]  /*1090*/  USHF.L.U32 UR16, UR53, 0x7, URZ ;  /* 0x0000000735107899 */ /* 0x000fe4000800063f */
[----:B------:R-:W-:Y:S01]  /*10a0*/  UIMAD UR45, UR57, UR41, URZ ;  /* 0x00000029392d72a4 */ /* 0x000fe2000f8e023f */
[----:B------:R-:W-:Y:S01]  /*10b0*/  ULDC.64 UR28, c[0x0][0x240] ;  /* 0x00009000001c7ab9 */ /* 0x000fe20000000a00 */
[----:B-1----:R-:W-:Y:S01]  /*10c0*/  IABS R6, R7 ;  /* 0x0000000700067213 */ /* 0x002fe20000000000 */
[----:B------:R-:W-:Y:S01]  /*10d0*/  USEL UR31, UR16, URZ, UP2 ;  /* 0x0000003f101f7287 */ /* 0x000fe20009000000 */
[----:B------:R-:W-:Y:S01]  /*10e0*/  ISETP.NE.AND P3, PT, R7, RZ, PT ;  /* 0x000000ff0700720c */ /* 0x000fe20003f65270 */
[----:B------:R-:W-:Y:S01]  /*10f0*/  UIMAD.WIDE.U32 UR16, UR7, UR28, URZ ;  /* 0x0000001c071072a5 */ /* 0x000fe2000f8e003f */
[----:B------:R-:W1:Y:S01]  /*1100*/  I2F.RP R4, R6 ;  /* 0x0000000600047306 */ /* 0x000e620000209400 */
[----:B------:R-:W-:Y:S01]  /*1110*/  ULDC.U8 UR20, c[0x0][0x3d8] ;  /* 0x0000f60000147ab9 */ /* 0x000fe20000000000 */
[----:B------:R-:W-:-:S02]  /*1120*/  UIADD3 UR42, UR15, UR22, URZ ;  /* 0x000000160f2a7290 */ /* 0x000fc4000fffe03f */
[----:B--2---:R-:W-:Y:S02]  /*1130*/  UIMAD.WIDE.U32 UR26, UR5, UR12, URZ ;  /* 0x0000000c051a72a5 */ /* 0x004fe4000f8e003f */
[----:B------:R-:W-:Y:S02]  /*1140*/  UISETP.NE.AND UP3, UPT, UR20, URZ, UPT ;  /* 0x0000003f1400728c */ /* 0x000fe4000bf65270 */
[----:B------:R-:W-:Y:S02]  /*1150*/  UIMAD UR38, UR5, UR13, UR27 ;  /* 0x0000000d052672a4 */ /* 0x000fe4000f8e021b */
[----:B------:R-:W-:Y:S01]  /*1160*/  @!UP1 UIMAD UR5, UR58, UR8, URZ ;  /* 0x000000083a0592a4 */ /* 0x000fe2000f8e023f */
[----:B------:R-:W-:Y:S01]  /*1170*/  @UP1 ULDC.64 UR12, c[0x0][0x420] ;  /* 0x00010800000c1ab9 */ /* 0x000fe20000000a00 */
[----:B------:R-:W-:Y:S01]  /*1180*/  USEL UR55, UR14, UR16, !UP1 ;  /* 0x000000100e377287 */ /* 0x000fe2000c800000 */
[----:B-1----:R-:W1:Y:S01]  /*1190*/  MUFU.RCP R4, R4 ;  /* 0x0000000400047308 */ /* 0x002e620000001000 */
[----:B------:R-:W-:-:S02]  /*11a0*/  @!UP1 UIMAD UR30, UR53, UR9, UR5 ;  /* 0x00000009351e92a4 */ /* 0x000fc4000f8e0205 */
[----:B------:R-:W-:Y:S02]  /*11b0*/  UIADD3 UR5, UR52, 0x7f, URZ ;  /* 0x0000007f34057890 */ /* 0x000fe4000fffe03f */
[----:B------:R-:W-:Y:S02]  /*11c0*/  UIMAD.WIDE UR8, UR41, UR61, URZ ;  /* 0x0000003d290872a5 */ /* 0x000fe4000f8e023f */
[----:B------:R-:W-:Y:S02]  /*11d0*/  USHF.R.S32.HI UR19, URZ, 0x1f, UR5 ;  /* 0x0000001f3f137899 */ /* 0x000fe40008011405 */
[----:B------:R-:W-:Y:S02]  /*11e0*/  @UP1 UIMAD.WIDE.U32 UR36, UR7, UR12, URZ ;  /* 0x0000000c072412a5 */ /* 0x000fe4000f8e003f */
[----:B------:R-:W-:Y:S02]  /*11f0*/  ULEA.HI UR41, UR19, UR5, URZ, 0x7 ;  /* 0x0000000513297291 */ /* 0x000fe4000f8f383f */
[----:B------:R-:W-:-:S02]  /*1200*/  UIMAD UR5, UR35, UR53, URZ ;  /* 0x00000035230572a4 */ /* 0x000fc4000f8e023f */
[----:B------:R-:W-:Y:S01]  /*1210*/  @UP1 UIMAD UR43, UR7, UR13, UR37 ;  /* 0x0000000d072b12a4 */ /* 0x000fe2000f8e0225 */
        /* <DEDUP_REMOVED lines=8> */
[----:B------:R-:W-:Y:S01]  /*12a0*/  UIMAD.WIDE.U32 UR12, UR8, UR7, URZ ;  /* 0x00000007080c72a5 */ /* 0x000fe2000f8e003f */
[----:B------:R-:W-:Y:S01]  /*12b0*/  ULDC UR40, c[0x0][0x2c4] ;  /* 0x0000b10000287ab9 */ /* 0x000fe20000000800 */
        /* <DEDUP_REMOVED lines=10> */
[----:B------:R-:W-:Y:S02]  /*1360*/  UIMAD UR24, UR7, UR29, URZ ;  /* 0x0000001d071872a4 */ /* 0x000fe4000f8e023f */
[----:B------:R-:W-:Y:S02]  /*1370*/  USHF.L.U64.HI UR18, UR53, 0x7, UR58 ;  /* 0x0000000735127899 */ /* 0x000fe4000801023a */
[----:B------:R-:W-:Y:S01]  /*1380*/  @UP1 UIADD3 UR44, UR13, UR16, URZ ;  /* 0x000000100d2c1290 */ /* 0x000fe2000fffe03f */
[----:B------:R-:W-:Y:S01]  /*1390*/  IMAD.HI.U32 R0, R0, R3, RZ ;  /* 0x0000000300007227 */ /* 0x000fe200078e00ff */
[----:B------:R-:W-:Y:S02]  /*13a0*/  @UP3 USEL UR5, UR5, UR7, !UP1 ;  /* 0x0000000705053287 */ /* 0x000fe4000c800000 */
[----:B------:R-:W-:-:S02]  /*13b0*/  UIADD3 UR16, UR12, -0x80, URZ ;  /* 0xffffff800c107890 */ /* 0x000fc4000fffe03f */
[----:B------:R-:W-:Y:S01]  /*13c0*/  IADD3 R4, -R0, RZ, RZ ;  /* 0x000000ff00047210 */ /* 0x000fe20007ffe1ff */
[----:B------:R-:W-:Y:S01]  /*13d0*/  @UP3 ULDC UR13, c[0x0][0x2e4] ;  /* 0x0000b900000d3ab9 */ /* 0x000fe20000000800 */
[----:B------:R-:W-:Y:S02]  /*13e0*/  @UP1 UIADD3 UR42, UR17, UR24, URZ ;  /* 0x00000018112a1290 */ /* 0x000fe4000fffe03f */
[----:B------:R-:W-:Y:S01]  /*13f0*/  USEL UR34, UR18, URZ, UP2 ;  /* 0x0000003f12227287 */ /* 0x000fe20009000000 */
        /* <DEDUP_REMOVED lines=15> */
[----:B------:R-:W-:Y:S01]  /*14f0*/  UISETP.NE.AND UP4, UPT, UR21, URZ, UPT ;  /* 0x0000003f1500728c */ /* 0x000fe2000bf85270 */
[----:B------:R-:W-:Y:S01]  /*1500*/  ISETP.GE.U32.AND P0, PT, R3, R6, PT ;  /* 0x000000060300720c */ /* 0x000fe20003f06070 */
[----:B------:R-:W-:Y:S01]  /*1510*/  @UP0 ULDC.64 UR18, c[0x0][0x250] ;  /* 0x0000940000120ab9 */ /* 0x000fe20000000a00 */
[----:B------:R-:W-:Y:S01]  /*1520*/  LOP3.LUT R3, R7, UR57, RZ, 0x3c, !PT ;  /* 0x0000003907037c12 */ /* 0x000fe2000f8e3cff */
[----:B------:R-:W-:Y:S01]  /*1530*/  @UP0 ULDC.64 UR20, c[0x0][0x248] ;  /* 0x0000920000140ab9 */ /* 0x000fe20000000a00 */
[----:B------:R-:W-:-:S02]  /*1540*/  UIMAD.WIDE.U32 UR34, UR8, UR5, URZ ;  /* 0x00000005082272a5 */ /* 0x000fc4000f8e003f */
[----:B------:R-:W-:Y:S01]  /*1550*/  ISETP.GE.AND P2, PT, R3, RZ, PT ;  /* 0x000000ff0300720c */ /* 0x000fe20003f46270 */
[----:B------:R-:W-:Y:S02]  /*1560*/  UIMAD UR5, UR8, UR12, UR9 ;  /* 0x0000000c080572a4 */ /* 0x000fe4000f8e0209 */
[----:B------:R-:W-:Y:S02]  /*1570*/  @UP0 UIMAD.WIDE.U32 UR14, UR23, UR20, URZ ;  /* 0x00000014170e02a5 */ /* 0x000fe4000f8e003f */
[----:B------:R-:W-:Y:S02]  /*1580*/  @UP0 UIMAD.WIDE.U32 UR8, UR27, UR18, URZ ;  /* 0x000000121b0802a5 */ /* 0x000fe4000f8e003f */
[----:B------:R-:W-:Y:S01]  /*1590*/  @P0 IADD3 R0, R0, 0x1, RZ ;  /* 0x0000000100000810 */ /* 0x000fe20007ffe0ff */
[----:B------:R-:W-:Y:S01]  /*15a0*/  @UP0 UIMAD UR13, UR23, UR21, URZ ;  /* 0x00000015170d02a4 */ /* 0x000fe2000f8e023f */
[----:B------:R-:W-:Y:S01]  /*15b0*/  PLOP3.LUT P0, PT, PT, PT, UP3, 0x80, 0x0 ;  /* 0x000000000000781c */ /* 0x000fe20003f0f038 */
[----:B------:R-:W-:-:S02]  /*15c0*/  @UP0 UIMAD UR12, UR27, UR19, URZ ;  /* 0x000000131b0c02a4 */ /* 0x000fc4000f8e023f */
[----:B------:R-:W-:Y:S01]  /*15d0*/  IMAD.MOV.U32 R3, RZ, RZ, R0 ;  /* 0x000000ffff037224 */ /* 0x000fe200078e0000 */
[----:B------:R-:W-:Y:S02]  /*15e0*/  USEL UR47, UR38, URZ, UP4 ;  /* 0x0000003f262f7287 */ /* 0x000fe4000a000000 */
[----:B------:R-:W-:Y:S02]  /*15f0*/  USHF.R.S32.HI UR39, URZ, 0x1f, UR25 ;  /* 0x0000001f3f277899 */ /* 0x000fe40008011419 */
[----:B------:R-:W-:Y:S01]  /*1600*/  @!UP1 UIADD3 UR43, UR33, UR30, URZ ;  /* 0x0000001e212b9290 */ /* 0x000fe2000fffe03f */
[----:B------:R-:W-:Y:S01]  /*1610*/  @!P2 IADD3 R3, -R3, RZ, RZ ;  /* 0x000000ff0303a210 */ /* 0x000fe20007ffe1ff */
[----:B------:R-:W-:Y:S01]  /*1620*/  USHF.R.S32.HI UR54, URZ, 0x1f, UR45 ;  /* 0x0000001f3f367899 */ /* 0x000fe2000801142d */
[----:B------:R-:W-:Y:S01]  /*1630*/  @!P3 LOP3.LUT R3, RZ, R7, RZ, 0x33, !PT ;  /* 0x00000007ff03b212 */ /* 0x000fe200078e33ff */
[----:B------:R-:W-:Y:S02]  /*1640*/  USEL UR50, UR26, URZ, UP4 ;  /* 0x0000003f1a327287 */ /* 0x000fe4000a000000 */
[----:B------:R-:W-:-:S02]  /*1650*/  @UP0 UIADD3 UR40, UR9, UR12, URZ ;  /* 0x0000000c09280290 */ /* 0x000fc4000fffe03f */
        /* <DEDUP_REMOVED lines=17> */
.L_x_537:
        /* <DEDUP_REMOVED lines=13> */
.L_x_538:
        /* <DEDUP_REMOVED lines=11> */
.L_x_539:
[----:B------:R-:W-:-:S04]  /*18f0*/  UIMAD UR7, UR53, UR61, UR57 ;  /* 0x0000003d350772a4 */ /* 0x000fc8000f8e0239 */
[----:B------:R-:W-:-:S12]  /*1900*/  UIMAD UR7, UR7, UR59, URZ ;  /* 0x0000003b070772a4 */ /* 0x000fd8000f8e023f */
.L_x_540:
[----:B------:R-:W1:Y:S01]  /*1910*/  LDC.64 R12, c[0x0][0x420] ;  /* 0x00010800ff0c7b82 */ /* 0x000e620000000a00 */
[----:B------:R-:W2:Y:S01]  /*1920*/  S2R R16, SR_TID.X ;  /* 0x0000000000107919 */ /* 0x000ea20000002100 */
[----:B------:R-:W-:Y:S01]  /*1930*/  SHF.R.S32.HI R15, RZ, 0x1f, R240 ;  /* 0x0000001fff0f7819 */ /* 0x000fe200000114f0 */
[----:B------:R-:W-:Y:S01]  /*1940*/  ULDC UR8, c[0x0][0x2dc] ;  /* 0x0000b70000087ab9 */ /* 0x000fe20000000800 */
[----:B------:R-:W-:Y:S01]  /*1950*/  IADD3 R6, P0, R240, UR16, RZ ;  /* 0x00000010f0067c10 */ /* 0x000fe2000ff1e0ff */
[----:B------:R-:W-:Y:S01]  /*1960*/  UIADD3 UR31, UR16, UR7, URZ ;  /* 0x00000007101f7290 */ /* 0x000fe2000fffe03f */
[--C-:B------:R-:W-:Y:S01]  /*1970*/  SHF.R.S32.HI R237, RZ, 0x1f, R236.reuse ;  /* 0x0000001fffed7819 */ /* 0x100fe200000114ec */
[----:B------:R-:W-:Y:S01]  /*1980*/  USHF.R.S32.HI UR13, URZ, 0x1f, UR57 ;  /* 0x0000001f3f0d7899 */ /* 0x000fe20008011439 */
        /* <DEDUP_REMOVED lines=10> */
[----:B------:R-:W-:Y:S01]  /*1a30*/  USHF.L.U32 UR32, UR7, 0x7, URZ ;  /* 0x0000000707207899 */ /* 0x000fe2000800063f */
[----:B------:R-:W-:Y:S01]  /*1a40*/  IMAD.WIDE.U32 R6, R6, UR28, R236 ;  /* 0x0000001c06067c25 */ /* 0x000fe2000f8e00ec */
[----:B------:R-:W-:-:S02]  /*1a50*/  UIMAD UR12, UR57, UR9, UR5 ;  /* 0x00000009390c72a4 */ /* 0x000fc4000f8e0205 */
[----:B------:R-:W-:Y:S01]  /*1a60*/  UISETP.GE.AND UP2, UPT, UR52, 0x1, UPT ;  /* 0x000000013400788c */ /* 0x000fe2000bf46270 */
[----:B-1----:R-:W-:Y:S01]  /*1a70*/  IMAD R0, R12, UR17, RZ ;  /* 0x000000110c007c24 */ /* 0x002fe2000f8e02ff */
[----:B------:R-:W-:Y:S01]  /*1a80*/  IADD3 R6, P0, R6, UR55, RZ ;  /* 0x0000003706067c10 */ /* 0x000fe2000ff1e0ff */
[----:B------:R-:W-:Y:S01]  /*1a90*/  IMAD.WIDE.U32 R4, R12, UR16, R4 ;  /* 0x000000100c047c25 */ /* 0x000fe2000f8e0004 */
[----:B------:R-:W-:Y:S02]  /*1aa0*/  UIADD3 UR24, UR16, UR24, URZ ;  /* 0x0000001810187290 */ /* 0x000fe4000fffe03f */
        /* <DEDUP_REMOVED lines=12> */
[----:B------:R-:W-:-:S02]  /*1b70*/  ULEA.HI.SX32 UR30, UR41, 0xffffffff, 0x19 ;  /* 0xffffffff291e7891 */ /* 0x000fc4000f8fca3f */
        /* <DEDUP_REMOVED lines=56> */
[----:B------:R-:W-:Y:S01]  /*1f00*/  BSSY B0, `(.L_x_542) ;  /* 0x000002d000007945 */ /* 0x000fe20003800000 */
        /* <DEDUP_REMOVED lines=14> */
[----:B------:R-:W-:Y:S01]  /*1ff0*/  ISETP.GE.AND P5, PT, R240, UR5, PT ;  /* 0x00000005f0007c0c */ /* 0x000fe2000bfa6270 */
[----:B------:R-:W-:Y:S01]  /*2000*/  IMAD.WIDE.U32 R6, R3, UR12, R6 ;  /* 0x0000000c03067c25 */ /* 0x000fe2000f8e0006 */
[----:B------:R-:W-:Y:S01]  /*2010*/  UMOV UR12, UR26 ;  /* 0x0000001a000c7c82 */ /* 0x000fe20008000000 */
[----:B------:R-:W-:Y:S01]  /*2020*/  UMOV UR26, UR15 ;  /* 0x0000000f001a7c82 */ /* 0x000fe20008000000 */
        /* <DEDUP_REMOVED lines=26> */
.L_x_543:
[----:B------:R-:W-:Y:S05]  /*21d0*/  BSYNC B0 ;  /* 0x0000000000007941 */ /* 0x000fea0003800000 */
.L_x_542:
        /* <DEDUP_REMOVED lines=21> */
.L_x_545:
[----:B------:R-:W-:Y:S05]  /*2330*/  BSYNC B0 ;  /* 0x0000000000007941 */ /* 0x000fea0003800000 */
.L_x_544:
        /* <DEDUP_REMOVED lines=17> */
.L_x_547:
[----:B------:R-:W-:Y:S05]  /*2450*/  BSYNC B0 ;  /* 0x0000000000007941 */ /* 0x000fea0003800000 */
.L_x_546:
        /* <DEDUP_REMOVED lines=13> */
.L_x_549:
[----:B------:R-:W-:Y:S05]  /*2530*/  BSYNC B0 ;  /* 0x0000000000007941 */ /* 0x000fea0003800000 */
.L_x_548:
        /* <DEDUP_REMOVED lines=18> */
.L_x_551:
[----:B------:R-:W-:Y:S05]  /*2660*/  BSYNC B0 ;  /* 0x0000000000007941 */ /* 0x000fea0003800000 */
.L_x_550:
        /* <DEDUP_REMOVED lines=21> */
.L_x_553:
[----:B------:R-:W-:Y:S05]  /*27c0*/  BSYNC B0 ;  /* 0x0000000000007941 */ /* 0x000fea0003800000 */
.L_x_552:
        /* <DEDUP_REMOVED lines=11> */
[----:B---3--:R-:W-:-:S02]  /*2880*/  IADD3 R8, R247, 0x8, RZ ;  /* 0x00000008f7087810 */ /* 0x008fc40007ffe0ff */
[----:B------:R-:W-:Y:S02]  /*2890*/  ISETP.GE.AND P4, PT, R7, UR5, PT ;  /* 0x0000000507007c0c */ /* 0x000fe4000bf86270 */
[----:B------:R-:W-:Y:S01]  /*28a0*/  IADD3.X R5, R5, UR23, R6, P3, !PT ;  /* 0x0000001705057c10 */ /* 0x000fe20009ffe406 */
[----:B------:R-:W-:Y:S01]  /*28b0*/  IMAD R6, R11, UR14, RZ ;  /* 0x0000000e0b067c24 */ /* 0x000fe2000f8e02ff */
[----:B------:R-:W-:Y:S02]  /*28c0*/  IADD3 R11, R247, 0x48, RZ ;  /* 0x00000048f70b7810 */ /* 0x000fe40007ffe0ff */
        /* <DEDUP_REMOVED lines=26> */
.L_x_555:
[----:B------:R-:W-:Y:S05]  /*2a70*/  BSYNC B0 ;  /* 0x0000000000007941 */ /* 0x000fea0003800000 */
.L_x_554:
        /* <DEDUP_REMOVED lines=22> */
.L_x_557:
[----:B------:R-:W-:Y:S05]  /*2be0*/  BSYNC B0 ;  /* 0x0000000000007941 */ /* 0x000fea0003800000 */
.L_x_556:
[----:B------:R-:W0:Y:S01]  /*2bf0*/  LDGDEPBAR ;  /* 0x00000000000079af */ /* 0x000e220000000000 */
[----:B------:R-:W-:Y:S01]  /*2c00*/  ULDC.64 UR16, c[0x0][0x3c8] ;  /* 0x0000f20000107ab9 */ /* 0x000fe20000000a00 */
[----:B------:R-:W-:Y:S01]  /*2c10*/  IMAD.MOV.U32 R6, RZ, RZ, 0x4 ;  /* 0x00000004ff067424 */ /* 0x000fe200078e00ff */
[----:B------:R-:W-:Y:S01]  /*2c20*/  UISETP.NE.U32.AND UP1, UPT, UR16, URZ, UPT ;  /* 0x0000003f1000728c */ /* 0x000fe2000bf25070 */
[----:B-1----:R-:W-:Y:S01]  /*2c30*/  IMAD.MOV.U32 R4, RZ, RZ, 0x4 ;  /* 0x00000004ff047424 */ /* 0x002fe200078e00ff */
[----:B------:R-:W-:Y:S01]  /*2c40*/  USHF.R.S32.HI UR8, URZ, 0x1f, UR57 ;  /* 0x0000001f3f087899 */ /* 0x000fe20008011439 */
[----:B------:R-:W-:Y:S01]  /*2c50*/  IMAD.MOV.U32 R244, RZ, RZ, 0x7f800000 ;  /* 0x7f800000fff47424 */ /* 0x000fe200078e00ff */
[----:B------:R-:W-:Y:S01]  /*2c60*/  UISETP.NE.AND.EX UP1, UPT, UR17, URZ, UPT, UP1 ;  /* 0x0000003f1100728c */ /* 0x000fe2000bf25310 */
[----:B------:R-:W-:Y:S01]  /*2c70*/  IMAD.MOV.U32 R245, RZ, RZ, 0x7f800000 ;  /* 0x7f800000fff57424 */ /* 0x000fe200078e00ff */
[----:B---3--:R-:W1:Y:S01]  /*2c80*/  LDC.64 R8, c[0x0][0x3b8] ;  /* 0x0000ee00ff087b82 */ /* 0x008e620000000a00 */
[----:B------:R-:W-:Y:S01]  /*2c90*/  IMAD.MOV.U32 R246, RZ, RZ, 0x7f800000 ;  /* 0x7f800000fff67424 */ /* 0x000fe200078e00ff */
[----:B------:R-:W-:Y:S01]  /*2ca0*/  ULDC UR50, c[0x0][0x2d0] ;  /* 0x0000b40000327ab9 */ /* 0x000fe20000000800 */
[----:B------:R-:W-:Y:S01]  /*2cb0*/  IMAD.MOV.U32 R241, RZ, RZ, 0x7f800000 ;  /* 0x7f800000fff17424 */ /* 0x000fe200078e00ff */
[----:B------:R-:W-:Y:S01]  /*2cc0*/  PLOP3.LUT P1, PT, PT, PT, UP1, 0x80, 0x0 ;  /* 0x000000000000781c */ /* 0x000fe20003f2f018 */
[----:B------:R-:W-:-:S04]  /*2cd0*/  IMAD.WIDE R4, R247, R4, UR12 ;  /* 0x0000000cf7047e25 */ /* 0x000fc8000f8e0204 */
[----:B------:R-:W-:Y:S01]  /*2ce0*/  @!P3 IMAD.WIDE R6, R11, R6, UR12 ;  /* 0x0000000c0b06be25 */ /* 0x000fe2000f8e0206 */
[----:B------:R-:W-:Y:S01]  /*2cf0*/  @UP1 ULDC.64 UR18, c[0x0][0x3d0] ;  /* 0x0000f40000121ab9 */ /* 0x000fe20000000a00 */
[----:B------:R-:W5:Y:S01]  /*2d00*/  @!P6 LDG.E R245, desc[UR10][R4.64] ;  /* 0x0000000a04f5e981 */ /* 0x000f62000c1e1900 */
[----:B------:R-:W-:Y:S01]  /*2d10*/  @UP1 UIMAD UR5, UR58, UR18, URZ ;  /* 0x000000123a0512a4 */ /* 0x000fe2000f8e023f */
[----:B------:R-:W-:Y:S02]  /*2d20*/  @UP1 UMOV UR14, UR57 ;  /* 0x00000039000e1c82 */ /* 0x000fe40008000000 */
[----:B------:R-:W5:Y:S01]  /*2d30*/  @!P5 LDG.E R246, desc[UR10][R4.64+0x20] ;  /* 0x0000200a04f6d981 */ /* 0x000f62000c1e1900 */
[----:B------:R-:W-:-:S04]  /*2d40*/  DEPBAR.LE SB0, 0x1 ;  /* 0x000080400000791a */ /* 0x000fc80000000000 */
[----:B------:R3:W5:Y:S01]  /*2d50*/  @!P4 LDG.E R241, desc[UR10][R4.64+0x100] ;  /* 0x0001000a04f1c981 */ /* 0x000762000c1e1900 */
[----:B------:R-:W-:Y:S01]  /*2d60*/  @UP1 UMOV UR15, UR8 ;  /* 0x00000008000f1c82 */ /* 0x000fe20008000000 */
[----:B------:R-:W-:Y:S02]  /*2d70*/  @UP1 UIMAD UR5, UR53, UR19, UR5 ;  /* 0x00000013350512a4 */ /* 0x000fe4000f8e0205 */
[----:B------:R2:W5:Y:S01]  /*2d80*/  @!P3 LDG.E R244, desc[UR10][R6.64] ;  /* 0x0000000a06f4b981 */ /* 0x000562000c1e1900 */
[----:B------:R-:W-:Y:S01]  /*2d90*/  @UP1 UIMAD.WIDE.U32 UR14, UR53, UR18, UR14 ;  /* 0x00000012350e12a5 */ /* 0x000fe2000f8e000e */
[----:B------:R-:W-:Y:S03]  /*2da0*/  BAR.SYNC.DEFER_BLOCKING 0x0 ;  /* 0x0000000000007b1d */ /* 0x000fe60000010000 */
[----:B------:R-:W-:Y:S02]  /*2db0*/  @UP1 ULEA UR16, UP0, UR14, UR16, 0x2 ;  /* 0x000000100e101291 */ /* 0x000fe4000f80103f */
[----:B------:R-:W-:-:S04]  /*2dc0*/  @UP1 UIADD3 UR5, UR15, UR5, URZ ;  /* 0x000000050f051290 */ /* 0x000fc8000fffe03f */
[----:B------:R-:W-:Y:S01]  /*2dd0*/  @UP1 ULEA.HI.X UR17, UR14, UR17, UR5, 0x2, UP0 ;  /* 0x000000110e111291 */ /* 0x000fe200080f1405 */
[----:B------:R-:W-:Y:S02]  /*2de0*/  LEA R128, R156, UR4, 0x1 ;  /* 0x000000049c807c11 */ /* 0x000fe4000f8e08ff */
[----:B------:R-:W-:Y:S01]  /*2df0*/  @UP1 ULDC UR5, c[0x0][0x2e8] ;  /* 0x0000ba0000051ab9 */ /* 0x000fe20000000800 */
[----:B---3--:R-:W-:Y:S02]  /*2e00*/  IMAD.U32 R4, RZ, RZ, UR16 ;  /* 0x00000010ff047e24 */ /* 0x008fe4000f8e00ff */
[----:B------:R-:W-:-:S05]  /*2e10*/  IMAD.U32 R5, RZ, RZ, UR17 ;  /* 0x00000011ff057e24 */ /* 0x000fca000f8e00ff */
[----:B------:R-:W3:Y:S01]  /*2e20*/  @P1 LDG.E R3, desc[UR10][R4.64] ;  /* 0x0000000a04031981 */ /* 0x000ee2000c1e1900 */
[----:B--2---:R-:W2:Y:S03]  /*2e30*/  S2R R7, SR_TID.X ;  /* 0x0000000000077919 */ /* 0x004ea60000002100 */
[----:B------:R2:W2:Y:S04]  /*2e40*/  LDSM.16.M88.4 R116, [R128+0x8000] ;  /* 0x008000008074783b */ /* 0x0004a80000000200 */
[----:B------:R2:W2:Y:S04]  /*2e50*/  LDSM.16.M88.4 R120, [R128+0x8400] ;  /* 0x008400008078783b */ /* 0x0004a80000000200 */
[----:B------:R2:W2:Y:S04]  /*2e60*/  LDSM.16.M88.4 R124, [R128+0x8800] ;  /* 0x00880000807c783b */ /* 0x0004a80000000200 */
[----:B------:R-:W3:Y:S04]  /*2e70*/  LDSM.16.M88.4 R128, [R128+0x8c00] ;  /* 0x008c00008080783b */ /* 0x000ee80000000200 */
[----:B------:R2:W3:Y:S04]  /*2e80*/  LDSM.16.M88.4 R132, [R149] ;  /* 0x000000009584783b */ /* 0x0004e80000000200 */
[----:B-1----:R-:W3:Y:S04]  /*2e90*/  LDG.E.64 R4, desc[UR10][R8.64+0x8] ;  /* 0x0000080a08047981 */ /* 0x002ee8000c1e1b00 */
[----:B------:R1:W1:Y:S04]  /*2ea0*/  LDSM.16.M88.4 R136, [R149+0x400] ;  /* 0x000400009588783b */ /* 0x0002680000000200 */
[----:B------:R1:W1:Y:S04]  /*2eb0*/  LDSM.16.M88.4 R140, [R149+0x800] ;  /* 0x00080000958c783b */ /* 0x0002680000000200 */
[----:B------:R1:W1:Y:S04]  /*2ec0*/  LDSM.16.M88.4 R144, [R149+0xc00] ;  /* 0x000c00009590783b */ /* 0x0002680000000200 */
[----:B------:R-:W3:Y:S01]  /*2ed0*/  LDG.E.64 R8, desc[UR10][R8.64] ;  /* 0x0000000a08087981 */ /* 0x000ee2000c1e1b00 */
[----:B----4-:R-:W3:Y:S01]  /*2ee0*/  @P1 MUFU.RCP R0, UR5 ;  /* 0x0000000500001d08 */ /* 0x010ee20008001000 */
[----:B--2---:R-:W-:Y:S01]  /*2ef0*/  IMAD.SHL.U32 R7, R7, 0x2, RZ ;  /* 0x0000000207077824 */ /* 0x004fe200078e00ff */
[----:B------:R-:W-:-:S04]  /*2f00*/  UIMAD UR5, UR53, UR61, UR57 ;  /* 0x0000003d350572a4 */ /* 0x000fc8000f8e0239 */
[----:B------:R-:W-:Y:S01]  /*2f10*/  USHF.L.U32 UR5, UR5, 0x5, URZ ;  /* 0x0000000505057899 */ /* 0x000fe2000800063f */
[----:B------:R-:W-:Y:S01]  /*2f20*/  LOP3.LUT R7, R7, 0x6, RZ, 0xc0, !PT ;  /* 0x0000000607077812 */ /* 0x000fe200078ec0ff */
[----:B------:R-:W-:Y:S02]  /*2f30*/  IMAD.U32 R6, RZ, RZ, UR48 ;  /* 0x00000030ff067e24 */ /* 0x000fe4000f8e00ff */
[----:B------:R-:W-:Y:S02]  /*2f40*/  USHF.R.S32.HI UR14, URZ, 0x1f, UR5 ;  /* 0x0000001f3f0e7899 */ /* 0x000fe40008011405 */
[----:B------:R-:W-:Y:S02]  /*2f50*/  IMAD R7, R249, 0x40, R7 ;  /* 0x00000040f9077824 */ /* 0x000fe400078e0207 */
[----:B------:R-:W-:Y:S02]  /*2f60*/  VIADD R148, R161, 0x1000 ;  /* 0x00001000a1947836 */ /* 0x000fe40000000000 */
[----:B------:R-:W-:-:S03]  /*2f70*/  IMAD R6, R6, 0x80, R7 ;  /* 0x0000008006067824 */ /* 0x000fc600078e0207 */
[----:B------:R-:W-:Y:S01]  /*2f80*/  SEL R148, R148, R161, !P0 ;  /* 0x000000a194947207 */ /* 0x000fe20004000000 */
[----:B------:R-:W-:Y:S01]  /*2f90*/  UIADD3 UR25, UR25, 0x80, URZ ;  /* 0x0000008019197890 */ /* 0x000fe2000fffe03f */
        /* <DEDUP_REMOVED lines=18> */
[----:B------:R-:W-:Y:S01]  /*30c0*/  IMAD.MOV.U32 R239, RZ, RZ, R218 ;  /* 0x000000ffffef7224 */ /* 0x000fe200078e00da */
        /* <DEDUP_REMOVED lines=15> */
[----:B------:R-:W-:Y:S02]  /*31c0*/  UIADD3 UR32, -UR32, URZ, URZ ;  /* 0x0000003f20207290 */ /* 0x000fe4000fffe13f */
[----:B------:R-:W-:Y:S01]  /*31d0*/  UISETP.GE.AND UP0, UPT, UR25, UR6, UPT ;  /* 0x000000061900728c */ /* 0x000fe2000bf06270 */
[----:B------:R-:W-:Y:S01]  /*31e0*/  ULDC UR7, c[0x0][0x2ec] ;  /* 0x0000bb0000077ab9 */ /* 0x000fe20000000800 */
[----:B---3--:R-:W-:Y:S01]  /*31f0*/  @P1 FMUL.FTZ R0, R3, R0 ;  /* 0x0000000003001220 */ /* 0x008fe20000410000 */
[----:B------:R-:W-:-:S04]  /*3200*/  SHF.R.S32.HI R3, RZ, 0x1f, R14 ;  /* 0x0000001fff037819 */ /* 0x000fc8000001140e */
[----:B------:R-:W-:Y:S02]  /*3210*/  @P1 R2UR UR29, R0 ;  /* 0x00000000001d12ca */ /* 0x000fe400000e0000 */
[----:B------:R-:W-:-:S05]  /*3220*/  IADD3 R0, R247, -UR52, -R6 ;  /* 0x80000034f7007c10 */ /* 0x000fca000fffe806 */
[----:B------:R-:W-:Y:S01]  /*3230*/  VIADD R250, R0, UR6 ;  /* 0x0000000600fa7c36 */ /* 0x000fe20008000000 */
[----:B------:R-:W-:-:S04]  /*3240*/  IADD3 R242, P3, P2, R4, UR5, R14 ;  /* 0x0000000504f27c10 */ /* 0x000fc8000fa7e00e */
[----:B------:R-:W-:Y:S01]  /*3250*/  IADD3.X R4, R5, UR14, R3, P3, P2 ;  /* 0x0000000e05047c10 */ /* 0x000fe20009fe4403 */
[----:B------:R-:W-:-:S05]  /*3260*/  VIADD R3, R155, 0x1000 ;  /* 0x000010009b037836 */ /* 0x000fca0000000000 */
[----:B------:R-:W-:Y:S01]  /*3270*/  SEL R3, R3, R155, !P0 ;  /* 0x0000009b03037207 */ /* 0x000fe20004000000 */
[----:B------:R-:W-:Y:S01]  /*3280*/  IMAD.WIDE.U32 R242, R242, -0x2daee0ad, RZ ;  /* 0xd2511f53f2f27825 */ /* 0x000fe200078e00ff */
[----:B------:R-:W-:Y:S02]  /*3290*/  UMOV UR5, URZ ;  /* 0x0000003f00057c82 */ /* 0x000fe40008000000 */
[----:B------:R-:W-:Y:S02]  /*32a0*/  LEA R3, R3, UR4, 0x1 ;  /* 0x0000000403037c11 */ /* 0x000fe4000f8e08ff */
[----:B------:R-:W-:Y:S02]  /*32b0*/  R2UR UR8, R8 ;  /* 0x00000000080872ca */ /* 0x000fe400000e0000 */
[----:B------:R-:W-:Y:S01]  /*32c0*/  R2UR UR28, R9 ;  /* 0x00000000091c72ca */ /* 0x000fe200000e0000 */
[----:B------:R-:W-:-:S10]  /*32d0*/  @UP1 UMOV UR5, UR29 ;  /* 0x0000001d00051c82 */ /* 0x000fd40008000000 */
        /* <DEDUP_REMOVED lines=13> */
[----:B-1----:R-:W-:-:S11]  /*33b0*/  ULDC.U8 UR8, c[0x0][0x388] ;  /* 0x0000e20000087ab9 */ /* 0x002fd60000000000 */
.L_x_560:
[----:B------:R-:W-:Y:S01]  /*33c0*/  LEA R100, R156, UR4, 0x1 ;  /* 0x000000049c647c11 */ /* 0x000fe2000f8e08ff */
[----:B------:R-:W0:Y:S01]  /*33d0*/  LDGDEPBAR ;  /* 0x00000000000079af */ /* 0x000e220000000000 */
[----:B------:R-:W-:Y:S01]  /*33e0*/  PLOP3.LUT P0, PT, PT, PT, UP0, 0x80, 0x0 ;  /* 0x000000000000781c */ /* 0x000fe20003f0f008 */
[----:B------:R-:W-:Y:S01]  /*33f0*/  IMAD.IADD R112, R154, 0x1, R148 ;  /* 0x000000019a707824 */ /* 0x000fe200078e0294 */
[----:B------:R-:W-:Y:S01]  /*3400*/  PLOP3.LUT P3, PT, PT, PT, UP0, 0x80, 0x0 ;  /* 0x000000000000781c */ /* 0x000fe20003f6f008 */
[----:B------:R-:W-:Y:S01]  /*3410*/  UISETP.GE.AND UP3, UPT, UR9, 0x1, UPT ;  /* 0x000000010900788c */ /* 0x000fe2000bf66270 */
[----:B------:R-:W-:Y:S02]  /*3420*/  PLOP3.LUT P2, PT, PT, PT, UP0, 0x80, 0x0 ;  /* 0x000000000000781c */ /* 0x000fe40003f4f008 */
[----:B------:R-:W-:Y:S07]  /*3430*/  PLOP3.LUT P1, PT, PT, PT, UP0, 0x80, 0x0 ;  /* 0x000000000000781c */ /* 0x000fee0003f2f008 */
[----:B------:R-:W1:Y:S01]  /*3440*/  @P0 S2R R0, SR_TID.X ;  /* 0x0000000000000919 */ /* 0x000e620000002100 */
[----:B------:R-:W-:Y:S01]  /*3450*/  PLOP3.LUT P0, PT, PT, PT, UP0, 0x80, 0x0 ;  /* 0x000000000000781c */ /* 0x000fe20003f0f008 */
[----:B-1----:R-:W-:Y:S01]  /*3460*/  @P3 IMAD.SHL.U32 R0, R0, 0x2, RZ ;  /* 0x0000000200003824 */ /* 0x002fe200078e00ff */
[----:B------:R-:W-:Y:S04]  /*3470*/  DEPBAR.LE SB0, 0x0 ;  /* 0x000080000000791a */ /* 0x000fe80000000000 */
[----:B------:R-:W-:Y:S01]  /*3480*/  @P2 LOP3.LUT R0, R0, 0x6, RZ, 0xc0, !PT ;  /* 0x0000000600002812 */ /* 0x000fe200078ec0ff */
[----:B------:R-:W-:Y:S04]  /*3490*/  BAR.SYNC.DEFER_BLOCKING 0x0 ;  /* 0x0000000000007b1d */ /* 0x000fe80000010000 */
[----:B------:R-:W-:Y:S02]  /*34a0*/  @P1 IMAD R162, R249, 0x40, R0 ;  /* 0x00000040f9a21824 */ /* 0x000fe400078e0200 */
        /* <DEDUP_REMOVED lines=25> */
[----:B------:R-:W-:Y:S01]  /*3640*/  IMAD R0, R100, 0x80, R250 ;  /* 0x0000008064007824 */ /* 0x000fe200078e02fa */
[----:B------:R-:W-:Y:S01]  /*3650*/  HMMA.16816.F32 R64, R64, R102, RZ ;  /* 0x000000664040723c */ /* 0x000fe200000018ff */
[----:B------:R-:W-:Y:S04]  /*3660*/  IMAD.U32 R101, RZ, RZ, UR48 ;  /* 0x00000030ff657e24 */ /* 0x000fe8000f8e00ff */
[----:B------:R-:W-:Y:S01]  /*3670*/  VIADD R100, R0, 0x48 ;  /* 0x0000004800647836 */ /* 0x000fe20000000000 */
[-C--:B-1----:R-:W-:Y:S05]  /*3680*/  HMMA.16816.F32 R4, R104, R108.reuse, R4 ;  /* 0x0000006c6804723c */ /* 0x082fea0000001804 */
[----:B------:R-:W-:Y:S01]  /*3690*/  ISETP.GE.AND P1, PT, R100, RZ, PT ;  /* 0x000000ff6400720c */ /* 0x000fe20003f26270 */
[C---:B--2---:R-:W-:Y:S05]  /*36a0*/  HMMA.16816.F32 R8, R112.reuse, R108, R8 ;  /* 0x0000006c7008723c */ /* 0x044fea0000001808 */
[C---:B------:R-:W-:Y:S01]  /*36b0*/  VIADD R165, R0.reuse, 0x7 ;  /* 0x0000000700a57836 */ /* 0x040fe20000000000 */
[-C--:B------:R-:W-:Y:S04]  /*36c0*/  HMMA.16816.F32 R12, R112, R110.reuse, R12 ;  /* 0x0000006e700c723c */ /* 0x080fe8000000180c */
[----:B------:R-:W-:Y:S01]  /*36d0*/  ISETP.GE.AND P4, PT, R165, RZ, PT ;  /* 0x000000ffa500720c */ /* 0x000fe20003f86270 */
[C---:B------:R-:W-:Y:S01]  /*36e0*/  VIADD R108, R0.reuse, 0x40 ;  /* 0x00000040006c7836 */ /* 0x040fe20000000000 */
[C---:B------:R-:W-:Y:S01]  /*36f0*/  @!P1 IADD3 R100, -R0.reuse, -0x48, RZ ;  /* 0xffffffb800649810 */ /* 0x040fe20007ffe1ff */
[----:B------:R-:W-:Y:S01]  /*3700*/  VIADD R109, R0, 0x8 ;  /* 0x00000008006d7836 */ /* 0x000fe20000000000 */
[C---:B------:R-:W-:Y:S04]  /*3710*/  HMMA.16816.F32 R16, R104.reuse, R110, R16 ;  /* 0x0000006e6810723c */ /* 0x040fe80000001810 */
[----:B------:R-:W-:Y:S01]  /*3720*/  ISETP.GE.AND P3, PT, R108, RZ, PT ;  /* 0x000000ff6c00720c */ /* 0x000fe20003f66270 */
[C---:B------:R-:W-:Y:S01]  /*3730*/  VIADD R163, R0.reuse, 0xffffffff ;  /* 0xffffffff00a37836 */ /* 0x040fe20000000000 */
[----:B------:R-:W-:Y:S01]  /*3740*/  ISETP.GE.AND P5, PT, R109, RZ, PT ;  /* 0x000000ff6d00720c */ /* 0x000fe20003fa6270 */
[----:B------:R-:W-:Y:S01]  /*3750*/  @P0 IMAD R162, R101, 0x80, R162 ;  /* 0x0000008065a20824 */ /* 0x000fe200078e02a2 */
[----:B------:R-:W-:Y:S02]  /*3760*/  I2FP.F32.S32 R100, R100 ;  /* 0x0000006400647245 */ /* 0x000fe40000201400 */
[----:B------:R-:W-:Y:S01]  /*3770*/  ISETP.GE.AND P6, PT, R163, RZ, PT ;  /* 0x000000ffa300720c */ /* 0x000fe20003fc6270 */
[C---:B------:R-:W-:Y:S01]  /*3780*/  VIADD R174, R0.reuse, 0xfffffff8 ;  /* 0xfffffff800ae7836 */ /* 0x040fe20000000000 */
[C---:B------:R-:W-:Y:S01]  /*3790*/  @!P4 IADD3 R165, -R0.reuse, -0x7, RZ ;  /* 0xfffffff900a5c810 */ /* 0x040fe20007ffe1ff */
[----:B------:R-:W-:Y:S02]  /*37a0*/  VIADD R164, R0, 0x3f ;  /* 0x0000003f00a47836 */ /* 0x000fe40000000000 */
[----:B------:R-:W-:Y:S01]  /*37b0*/  FFMA.FTZ R10, R100, -UR5, R10 ;  /* 0x80000005640a7c23 */ /* 0x000fe2000801000a */
[C---:B------:R-:W-:Y:S01]  /*37c0*/  VIADD R166, R0.reuse, 0x47 ;  /* 0x0000004700a67836 */ /* 0x040fe20000000000 */
[----:B------:R-:W-:Y:S01]  /*37d0*/  I2FP.F32.S32 R201, R165 ;  /* 0x000000a500c97245 */ /* 0x000fe20000201400 */
[C---:B------:R-:W-:Y:S01]  /*37e0*/  VIADD R167, R0.reuse, 0x38 ;  /* 0x0000003800a77836 */ /* 0x040fe20000000000 */
[C---:B------:R-:W-:Y:S01]  /*37f0*/  @!P3 IADD3 R108, -R0.reuse, -0x40, RZ ;  /* 0xffffffc0006cb810 */ /* 0x040fe20007ffe1ff */
[----:B------:R-:W-:Y:S01]  /*3800*/  VIADD R170, R0, 0x37 ;  /* 0x0000003700aa7836 */ /* 0x000fe20000000000 */
[----:B------:R-:W-:Y:S01]  /*3810*/  ISETP.GE.AND P3, PT, R174, RZ, PT ;  /* 0x000000ffae00720c */ /* 0x000fe20003f66270 */
[C---:B------:R-:W-:Y:S01]  /*3820*/  VIADD R173, R0.reuse, 0xfffffff7 ;  /* 0xfffffff700ad7836 */ /* 0x040fe20000000000 */
[C---:B------:R-:W-:Y:S01]  /*3830*/  @!P5 IADD3 R109, -R0.reuse, -0x8, RZ ;  /* 0xfffffff8006dd810 */ /* 0x040fe20007ffe1ff */
[C---:B------:R-:W-:Y:S01]  /*3840*/  VIADD R172, R0.reuse, 0xfffffff0 ;  /* 0xfffffff000ac7836 */ /* 0x040fe20000000000 */
[----:B------:R-:W-:Y:S01]  /*3850*/  @!P6 IADD3 R163, -R0, 0x1, RZ ;  /* 0x0000000100a3e810 */ /* 0x000fe20007ffe1ff */
[----:B------:R-:W1:Y:S01]  /*3860*/  LDSM.16.M88.4 R100, [R149+-0x1c00] ;  /* 0xffe400009564783b */ /* 0x000e620000000200 */
[----:B------:R-:W-:Y:S01]  /*3870*/  ISETP.GE.AND P2, PT, R164, RZ, PT ;  /* 0x000000ffa400720c */ /* 0x000fe20003f46270 */
[----:B------:R-:W-:Y:S01]  /*3880*/  FFMA.FTZ R7, R201, -UR5, R7 ;  /* 0x80000005c9077c23 */ /* 0x000fe20008010007 */
[----:B------:R-:W-:Y:S01]  /*3890*/  ISETP.GE.AND P0, PT, R166, RZ, PT ;  /* 0x000000ffa600720c */ /* 0x000fe20003f06270 */
[C---:B------:R-:W-:Y:S01]  /*38a0*/  VIADD R195, R0.reuse, 0x10 ;  /* 0x0000001000c37836 */ /* 0x040fe20000000000 */
        /* <DEDUP_REMOVED lines=11> */
[----:B------:R-:W-:Y:S01]  /*3960*/  VIADD R178, R0, 0xffffffe7 ;  /* 0xffffffe700b27836 */ /* 0x000fe20000000000 */
[----:B------:R-:W-:Y:S01]  /*3970*/  ISETP.GE.AND P3, PT, R176, RZ, PT ;  /* 0x000000ffb000720c */ /* 0x000fe20003f66270 */
[C---:B------:R-:W-:Y:S01]  /*3980*/  VIADD R171, R0.reuse, 0xffffffef ;  /* 0xffffffef00ab7836 */ /* 0x040fe20000000000 */
[C---:B------:R-:W-:Y:S01]  /*3990*/  @!P0 IADD3 R166, -R0.reuse, -0x47, RZ ;  /* 0xffffffb900a68810 */ /* 0x040fe20007ffe1ff */
[C---:B------:R-:W-:Y:S01]  /*39a0*/  VIADD R169, R0.reuse, 0x30 ;  /* 0x0000003000a97836 */ /* 0x040fe20000000000 */
[C---:B------:R-:W-:Y:S01]  /*39b0*/  @!P1 IADD3 R167, -R0.reuse, -0x38, RZ ;  /* 0xffffffc800a79810 */ /* 0x040fe20007ffe1ff */
[C---:B------:R-:W-:Y:S01]  /*39c0*/  VIADD R168, R0.reuse, 0x2f ;  /* 0x0000002f00a87836 */ /* 0x040fe20000000000 */
[C---:B------:R-:W-:Y:S01]  /*39d0*/  @!P5 IADD3 R170, -R0.reuse, -0x37, RZ ;  /* 0xffffffc900aad810 */ /* 0x040fe20007ffe1ff */
[C---:B------:R-:W-:Y:S01]  /*39e0*/  VIADD R181, R0.reuse, 0xffffffdf ;  /* 0xffffffdf00b57836 */ /* 0x040fe20000000000 */
[C---:B------:R-:W-:Y:S01]  /*39f0*/  @!P6 IADD3 R173, -R0.reuse, 0x9, RZ ;  /* 0x0000000900ade810 */ /* 0x040fe20007ffe1ff */
[C---:B------:R-:W-:Y:S01]  /*3a00*/  VIADD R189, R0.reuse, 0xffffffd8 ;  /* 0xffffffd800bd7836 */ /* 0x040fe20000000000 */
[C---:B------:R-:W-:Y:S01]  /*3a10*/  @!P4 IADD3 R172, -R0.reuse, 0x10, RZ ;  /* 0x0000001000acc810 */ /* 0x040fe20007ffe1ff */
[C---:B------:R-:W-:Y:S01]  /*3a20*/  VIADD R192, R0.reuse, 0x17 ;  /* 0x0000001700c07836 */ /* 0x040fe20000000000 */
[----:B------:R-:W-:Y:S01]  /*3a30*/  ISETP.GE.AND P2, PT, R171, RZ, PT ;  /* 0x000000ffab00720c */ /* 0x000fe20003f46270 */
[C---:B------:R-:W-:Y:S01]  /*3a40*/  VIADD R199, R0.reuse, 0xf ;  /* 0x0000000f00c77836 */ /* 0x040fe20000000000 */
[----:B------:R-:W-:Y:S01]  /*3a50*/  ISETP.GE.AND P0, PT, R169, RZ, PT ;  /* 0x000000ffa900720c */ /* 0x000fe20003f06270 */
[----:B------:R-:W-:Y:S01]  /*3a60*/  VIADD R193, R0, 0xffffffd7 ;  /* 0xffffffd700c17836 */ /* 0x000fe20000000000 */
[----:B------:R-:W-:Y:S01]  /*3a70*/  ISETP.GE.AND P1, PT, R168, RZ, PT ;  /* 0x000000ffa800720c */ /* 0x000fe20003f26270 */
[C---:B------:R-:W-:Y:S01]  /*3a80*/  VIADD R194, R0.reuse, 0xffffffd0 ;  /* 0xffffffd000c27836 */ /* 0x040fe20000000000 */
        /* <DEDUP_REMOVED lines=8> */
[----:B------:R-:W-:Y:S01]  /*3b10*/  ISETP.GE.AND P3, PT, R187, RZ, PT ;  /* 0x000000ffbb00720c */ /* 0x000fe20003f66270 */
[C---:B------:R-:W-:Y:S01]  /*3b20*/  VIADD R180, R0.reuse, 0x20 ;  /* 0x0000002000b47836 */ /* 0x040fe20000000000 */
[C---:B------:R-:W-:Y:S01]  /*3b30*/  @!P2 IADD3 R171, -R0.reuse, 0x11, RZ ;  /* 0x0000001100aba810 */ /* 0x040fe20007ffe1ff */
[-C--:B-1----:R-:W-:Y:S03]  /*3b40*/  HMMA.16816.F32 R20, R104, R100.reuse, R20 ;  /* 0x000000646814723c */ /* 0x082fe60000001814 */
[C---:B------:R-:W-:Y:S02]  /*3b50*/  @!P0 IADD3 R169, -R0.reuse, -0x30, RZ ;  /* 0xffffffd000a98810 */ /* 0x040fe40007ffe1ff */
[----:B------:R-:W-:Y:S01]  /*3b60*/  @!P1 IADD3 R168, -R0, -0x2f, RZ ;  /* 0xffffffd100a89810 */ /* 0x000fe20007ffe1ff */
[C---:B------:R-:W-:Y:S04]  /*3b70*/  HMMA.16816.F32 R24, R112.reuse, R100, R24 ;  /* 0x000000647018723c */ /* 0x040fe80000001818 */
[----:B------:R-:W-:Y:S02]  /*3b80*/  ISETP.GE.AND P2, PT, R182, RZ, PT ;  /* 0x000000ffb600720c */ /* 0x000fe40003f46270 */
[----:B------:R-:W-:Y:S01]  /*3b90*/  @!P5 IADD3 R175, -R0, -0x28, RZ ;  /* 0xffffffd800afd810 */ /* 0x000fe20007ffe1ff */
[-C--:B------:R-:W-:Y:S03]  /*3ba0*/  HMMA.16816.F32 R28, R112, R102.reuse, R28 ;  /* 0x00000066701c723c */ /* 0x080fe6000000181c */
[----:B------:R-:W-:Y:S02]  /*3bb0*/  ISETP.GE.AND P0, PT, R180, RZ, PT ;  /* 0x000000ffb400720c */ /* 0x000fe40003f06270 */
[C---:B------:R-:W-:Y:S01]  /*3bc0*/  @!P6 IADD3 R177, -R0.reuse, -0x27, RZ ;  /* 0xffffffd900b1e810 */ /* 0x040fe20007ffe1ff */
[C---:B------:R-:W-:Y:S01]  /*3bd0*/  HMMA.16816.F32 R32, R104.reuse, R102, R32 ;  /* 0x000000666820723c */ /* 0x040fe20000001820 */
[----:B------:R-:W1:Y:S03]  /*3be0*/  LDSM.16.M88.4 R100, [R149+-0x1800] ;  /* 0xffe800009564783b */ /* 0x000e660000000200 */
[----:B------:R-:W-:Y:S02]  /*3bf0*/  ISETP.GE.AND P1, PT, R181, RZ, PT ;  /* 0x000000ffb500720c */ /* 0x000fe40003f26270 */
[----:B------:R-:W-:Y:S02]  /*3c00*/  @!P4 IADD3 R178, -R0, 0x19, RZ ;  /* 0x0000001900b2c810 */ /* 0x000fe40007ffe1ff */
[----:B------:R-:W-:Y:S02]  /*3c10*/  ISETP.GE.AND P5, PT, R179, RZ, PT ;  /* 0x000000ffb300720c */ /* 0x000fe40003fa6270 */
[----:B------:R-:W-:Y:S02]  /*3c20*/  ISETP.GE.AND P6, PT, R189, RZ, PT ;  /* 0x000000ffbd00720c */ /* 0x000fe40003fc6270 */
[----:B------:R-:W-:Y:S02]  /*3c30*/  ISETP.GE.AND P4, PT, R192, RZ, PT ;  /* 0x000000ffc000720c */ /* 0x000fe40003f86270 */
[C---:B------:R-:W-:Y:S02]  /*3c40*/  @!P3 IADD3 R187, -R0.reuse, -0x18, RZ ;  /* 0xffffffe800bbb810 */ /* 0x040fe40007ffe1ff */
[----:B------:R-:W-:Y:S02]  /*3c50*/  ISETP.GE.AND P3, PT, R199, RZ, PT ;  /* 0x000000ffc700720c */ /* 0x000fe40003f66270 */
[C---:B------:R-:W-:Y:S02]  /*3c60*/  @!P2 IADD3 R182, -R0.reuse, 0x20, RZ ;  /* 0x0000002000b6a810 */ /* 0x040fe40007ffe1ff */
[C---:B------:R-:W-:Y:S02]  /*3c70*/  @!P0 IADD3 R180, -R0.reuse, -0x20, RZ ;  /* 0xffffffe000b48810 */ /* 0x040fe40007ffe1ff */
[C---:B------:R-:W-:Y:S02]  /*3c80*/  @!P5 IADD3 R179, -R0.reuse, -0x1f, RZ ;  /* 0xffffffe100b3d810 */ /* 0x040fe40007ffe1ff */
[C---:B------:R-:W-:Y:S02]  /*3c90*/  @!P1 IADD3 R181, -R0.reuse, 0x21, RZ ;  /* 0x0000002100b59810 */ /* 0x040fe40007ffe1ff */
[----:B------:R-:W-:Y:S02]  /*3ca0*/  I2FP.F32.S32 R188, R182 ;  /* 0x000000b600bc7245 */ /* 0x000fe40000201400 */
[C---:B------:R-:W-:Y:S02]  /*3cb0*/  @!P6 IADD3 R189, -R0.reuse, 0x28, RZ ;  /* 0x0000002800bde810 */ /* 0x040fe40007ffe1ff */
[----:B------:R-:W-:Y:S02]  /*3cc0*/  @!P4 IADD3 R192, -R0, -0x17, RZ ;  /* 0xffffffe900c0c810 */ /* 0x000fe40007ffe1ff */
[----:B------:R-:W-:Y:S02]  /*3cd0*/  ISETP.GE.AND P2, PT, R193, RZ, PT ;  /* 0x000000ffc100720c */ /* 0x000fe40003f46270 */
[----:B------:R-:W-:Y:S02]  /*3ce0*/  ISETP.GE.AND P0, PT, R194, RZ, PT ;  /* 0x000000ffc200720c */ /* 0x000fe40003f06270 */
[----:B------:R-:W-:Y:S02]  /*3cf0*/  ISETP.GE.AND P1, PT, R195, RZ, PT ;  /* 0x000000ffc300720c */ /* 0x000fe40003f26270 */
[----:B------:R-:W-:Y:S02]  /*3d00*/  ISETP.GE.AND P5, PT, R198, RZ, PT ;  /* 0x000000ffc600720c */ /* 0x000fe40003fa6270 */
[----:B------:R-:W-:Y:S01]  /*3d10*/  ISETP.GE.AND P6, PT, R200, RZ, PT ;  /* 0x000000ffc800720c */ /* 0x000fe20003fc6270 */
[-C--:B-1----:R-:W-:Y:S03]  /*3d20*/  HMMA.16816.F32 R36, R104, R100.reuse, R36 ;  /* 0x000000646824723c */ /* 0x082fe60000001824 */
[----:B------:R-:W-:Y:S02]  /*3d30*/  ISETP.GE.AND P4, PT, R202, RZ, PT ;  /* 0x000000ffca00720c */ /* 0x000fe40003f86270 */
[C---:B------:R-:W-:Y:S01]  /*3d40*/  @!P3 IADD3 R199, -R0.reuse, -0xf, RZ ;  /* 0xfffffff100c7b810 */ /* 0x040fe20007ffe1ff */
[C---:B------:R-:W-:Y:S01]  /*3d50*/  HMMA.16816.F32 R40, R112.reuse, R100, R40 ;  /* 0x000000647028723c */ /* 0x040fe20000001828 */
[----:B------:R-:W-:Y:S04]  /*3d60*/  PLOP3.LUT P3, PT, PT, PT, UP0, 0x80, 0x0 ;  /* 0x000000000000781c */ /* 0x000fe80003f6f008 */
[C---:B------:R-:W-:Y:S01]  /*3d70*/  @!P1 IADD3 R195, -R0.reuse, -0x10, RZ ;  /* 0xfffffff000c39810 */ /* 0x040fe20007ffe1ff */
[-C--:B------:R-:W-:Y:S01]  /*3d80*/  HMMA.16816.F32 R44, R112, R102.reuse, R44 ;  /* 0x00000066702c723c */ /* 0x080fe2000000182c */
[----:B------:R-:W-:Y:S04]  /*3d90*/  PLOP3.LUT P1, PT, PT, PT, UP0, 0x80, 0x0 ;  /* 0x000000000000781c */ /* 0x000fe80003f2f008 */
[----:B------:R-:W-:Y:S01]  /*3da0*/  @!P6 IADD3 R200, -R0, 0x38, RZ ;  /* 0x0000003800c8e810 */ /* 0x000fe20007ffe1ff */
[C---:B------:R-:W-:Y:S01]  /*3db0*/  HMMA.16816.F32 R48, R104.reuse, R102, R48 ;  /* 0x000000666830723c */ /* 0x040fe20000001830 */
[----:B------:R-:W-:Y:S03]  /*3dc0*/  PLOP3.LUT P6, PT, PT, PT, UP0, 0x80, 0x0 ;  /* 0x000000000000781c */ /* 0x000fe60003fcf008 */
[----:B------:R-:W-:Y:S02]  /*3dd0*/  @P3 ISETP.GE.AND P3, PT, R162, UR6, PT ;  /* 0x00000006a2003c0c */ /* 0x000fe4000bf66270 */
[----:B------:R-:W-:Y:S01]  /*3de0*/  @!P2 IADD3 R193, -R0, 0x29, RZ ;  /* 0x0000002900c1a810 */ /* 0x000fe20007ffe1ff */
[----:B------:R-:W-:Y:S01]  /*3df0*/  FFMA.FTZ R36, R188, -UR5, R36 ;  /* 0x80000005bc247c23 */ /* 0x000fe20008010024 */
[C---:B------:R-:W-:Y:S02]  /*3e00*/  @!P0 IADD3 R194, -R0.reuse, 0x30, RZ ;  /* 0x0000003000c28810 */ /* 0x040fe40007ffe1ff */
[----:B------:R-:W-:Y:S02]  /*3e10*/  PLOP3.LUT P0, PT, PT, PT, UP0, 0x80, 0x0 ;  /* 0x000000000000781c */ /* 0x000fe40003f0f008 */
[C---:B------:R-:W-:Y:S02]  /*3e20*/  @!P5 IADD3 R198, -R0.reuse, 0x31, RZ ;  /* 0x0000003100c6d810 */ /* 0x040fe40007ffe1ff */
[----:B------:R-:W-:Y:S02]  /*3e30*/  @!P4 IADD3 R202, -R0, 0x39, RZ ;  /* 0x0000003900cac810 */ /* 0x000fe40007ffe1ff */
[----:B------:R-:W-:Y:S02]  /*3e40*/  IABS R0, R0 ;  /* 0x0000000000007213 */ /* 0x000fe40000000000 */
[----:B------:R-:W-:Y:S02]  /*3e50*/  PLOP3.LUT P5, PT, PT, PT, UP0, 0x80, 0x0 ;  /* 0x000000000000781c */ /* 0x000fe40003faf008 */
[----:B------:R-:W-:Y:S02]  /*3e60*/  I2FP.F32.S32 R0, R0 ;  /* 0x0000000000007245 */ /* 0x000fe40000201400 */
[----:B------:R-:W-:Y:S02]  /*3e70*/  I2FP.F32.S32 R204, R109 ;  /* 0x0000006d00cc7245 */ /* 0x000fe40000201400 */
[----:B------:R-:W-:Y:S01]  /*3e80*/  PLOP3.LUT P4, PT, PT, PT, UP0, 0x80, 0x0 ;  /* 0x000000000000781c */ /* 0x000fe20003f8f008 */
[----:B------:R-:W-:Y:S01]  /*3e90*/  FFMA.FTZ R4, R0, -UR5, R4 ;  /* 0x8000000500047c23 */ /* 0x000fe20008010004 */
[----:B------:R-:W-:Y:S01]  /*3ea0*/  PLOP3.LUT P2, PT, PT, PT, UP0, 0x80, 0x0 ;  /* 0x000000000000781c */ /* 0x000fe20003f4f008 */
[----:B------:R-:W-:Y:S01]  /*3eb0*/  FFMA.FTZ R6, R204, -UR5, R6 ;  /* 0x80000005cc067c23 */ /* 0x000fe20008010006 */
[----:B------:R-:W-:Y:S01]  /*3ec0*/  I2FP.F32.S32 R108, R108 ;  /* 0x0000006c006c7245 */ /* 0x000fe20000201400 */
[----:B------:R-:W-:Y:S01]  /*3ed0*/  FFMA.FTZ R18, R0, -UR5, R18 ;  /* 0x8000000500127c23 */ /* 0x000fe20008010012 */
[----:B------:R-:W-:Y:S01]  /*3ee0*/  I2FP.F32.S32 R164, R164 ;  /* 0x000000a400a47245 */ /* 0x000fe20000201400 */
[----:B------:R-:W-:Y:S01]  /*3ef0*/  FFMA.FTZ R50, R188, -UR5, R50 ;  /* 0x80000005bc327c23 */ /* 0x000fe20008010032 */
[----:B------:R-:W-:Y:S01]  /*3f00*/  @P5 FSEL R4, R4, -INF , !P3 ;  /* 0xff80000004045808 */ /* 0x000fe20005800000 */
[----:B------:R-:W-:Y:S01]  /*3f10*/  FFMA.FTZ R8, R108, -UR5, R8 ;  /* 0x800000056c087c23 */ /* 0x000fe20008010008 */
[----:B------:R-:W-:Y:S01]  /*3f20*/  PLOP3.LUT P5, PT, PT, PT, UP0, 0x80, 0x0 ;  /* 0x000000000000781c */ /* 0x000fe20003faf008 */
[----:B------:R-:W-:Y:S01]  /*3f30*/  FFMA.FTZ R9, R164, -UR5, R9 ;  /* 0x80000005a4097c23 */ /* 0x000fe20008010009 */
[----:B------:R-:W-:Y:S01]  /*3f40*/  @P0 FSEL R6, R6, -INF , !P3 ;  /* 0xff80000006060808 */ /* 0x000fe20005800000 */
[----:B------:R-:W-:Y:S01]  /*3f50*/  @P4 VIADD R109, R162, 0x1 ;  /* 0x00000001a26d4836 */ /* 0x000fe20000000000 */
[----:B------:R-:W-:Y:S01]  /*3f60*/  PLOP3.LUT P0, PT, PT, PT, UP0, 0x80, 0x0 ;  /* 0x000000000000781c */ /* 0x000fe20003f0f008 */
[----:B------:R-:W-:Y:S01]  /*3f70*/  FFMA.FTZ R14, R108, -UR5, R14 ;  /* 0x800000056c0e7c23 */ /* 0x000fe2000801000e */
[----:B------:R-:W-:Y:S01]  /*3f80*/  PLOP3.LUT P4, PT, PT, PT, UP0, 0x80, 0x0 ;  /* 0x000000000000781c */ /* 0x000fe20003f8f008 */
[----:B------:R-:W-:Y:S01]  /*3f90*/  FFMA.FTZ R15, R164, -UR5, R15 ;  /* 0x80000005a40f7c23 */ /* 0x000fe2000801000f */
[----:B------:R-:W-:Y:S01]  /*3fa0*/  @P6 ISETP.GE.AND P6, PT, R109, UR6, PT ;  /* 0x000000066d006c0c */ /* 0x000fe2000bfc6270 */
[----:B------:R-:W-:Y:S01]  /*3fb0*/  IMAD.U32 R0, RZ, RZ, UR48 ;  /* 0x00000030ff007e24 */ /* 0x000fe2000f8e00ff */
[----:B------:R-:W-:Y:S02]  /*3fc0*/  @P1 FSEL R10, R10, -INF , !P3 ;  /* 0xff8000000a0a1808 */ /* 0x000fe40005800000 */
[----:B------:R-:W-:Y:S01]  /*3fd0*/  PLOP3.LUT P1, PT, PT, PT, UP0, 0x80, 0x0 ;  /* 0x000000000000781c */ /* 0x000fe20003f2f008 */
[----:B------:R-:W-:Y:S01]  /*3fe0*/  @P5 VIADD R183, R162, 0x9 ;  /* 0x00000009a2b75836 */ /* 0x000fe20000000000 */
[----:B------:R-:W-:Y:S01]  /*3ff0*/  PLOP3.LUT P5, PT, PT, PT, UP0, 0x80, 0x0 ;  /* 0x000000000000781c */ /* 0x000fe20003faf008 */
[----:B------:R-:W-:Y:S01]  /*4000*/  IMAD R0, R0, 0x2, R249 ;  /* 0x0000000200007824 */ /* 0x000fe200078e02f9 */
[----:B------:R-:W-:Y:S01]  /*4010*/  I2FP.F32.S32 R166, R166 ;  /* 0x000000a600a67245 */ /* 0x000fe20000201400 */
[C---:B------:R-:W-:Y:S01]  /*4020*/  @P0 VIADD R184, R162.reuse, 0x10 ;  /* 0x00000010a2b80836 */ /* 0x040fe20000000000 */
[----:B------:R-:W-:Y:S01]  /*4030*/  PLOP3.LUT P0, PT, PT, PT, UP0, 0x80, 0x0 ;  /* 0x000000000000781c */ /* 0x000fe20003f0f008 */
[----:B------:R-:W-:Y:S01]  /*4040*/  @P4 VIADD R109, R162, 0x8 ;  /* 0x00000008a26d4836 */ /* 0x000fe20000000000 */
[----:B------:R-:W-:Y:S01]  /*4050*/  @P2 FSEL R8, R8, -INF , !P3 ;  /* 0xff80000008082808 */ /* 0x000fe20005800000 */
[----:B------:R-:W-:Y:S01]  /*4060*/  FFMA.FTZ R11, R166, -UR5, R11 ;  /* 0x80000005a60b7c23 */ /* 0x000fe2000801000b */
[----:B------:R-:W-:Y:S01]  /*4070*/  I2FP.F32.S32 R163, R163 ;  /* 0x000000a300a37245 */ /* 0x000fe20000201400 */
[----:B------:R-:W-:Y:S01]  /*4080*/  IMAD.SHL.U32 R0, R0, 0x2, RZ ;  /* 0x0000000200007824 */ /* 0x000fe200078e00ff */
[----:B------:R-:W-:Y:S02]  /*4090*/  PLOP3.LUT P3, PT, PT, PT, UP0, 0x80, 0x0 ;  /* 0x000000000000781c */ /* 0x000fe40003f6f008 */
[----:B------:R-:W-:Y:S01]  /*40a0*/  I2FP.F32.S32 R167, R167 ;  /* 0x000000a700a77245 */ /* 0x000fe20000201400 */
[----:B------:R-:W-:Y:S01]  /*40b0*/  FFMA.FTZ R5, R163, -UR5, R5 ;  /* 0x80000005a3057c23 */ /* 0x000fe20008010005 */
[----:B------:R-:W-:Y:S01]  /*40c0*/  @P5 FSEL R7, R7, -INF , !P6 ;  /* 0xff80000007075808 */ /* 0x000fe20007000000 */
[----:B------:R-:W-:Y:S01]  /*40d0*/  FFMA.FTZ R19, R163, -UR5, R19 ;  /* 0x80000005a3137c23 */ /* 0x000fe20008010013 */
[----:B------:R-:W-:Y:S01]  /*40e0*/  PLOP3.LUT P5, PT, PT, PT, UP0, 0x80, 0x0 ;  /* 0x000000000000781c */ /* 0x000fe20003faf008 */
[----:B------:R-:W-:Y:S01]  /*40f0*/  FFMA.FTZ R12, R167, -UR5, R12 ;  /* 0x80000005a70c7c23 */ /* 0x000fe2000801000c */
[----:B------:R-:W-:Y:S01]  /*4100*/  @P0 FSEL R9, R9, -INF , !P6 ;  /* 0xff80000009090808 */ /* 0x000fe20007000000 */
[----:B------:R-:W-:Y:S01]  /*4110*/  FFMA.FTZ R26, R167, -UR5, R26 ;  /* 0x80000005a71a7c23 */ /* 0x000fe2000801001a */
[----:B------:R-:W-:Y:S01]  /*4120*/  PLOP3.LUT P0, PT, PT, PT, UP0, 0x80, 0x0 ;  /* 0x000000000000781c */ /* 0x000fe20003f0f008 */
[----:B------:R-:W-:Y:S01]  /*4130*/  VIADD R108, R0, 0x1 ;  /* 0x00000001006c7836 */ /* 0x000fe20000000000 */
[----:B------:R-:W-:Y:S01]  /*4140*/  @P1 FSEL R5, R5, -INF , !P6 ;  /* 0xff80000005051808 */ /* 0x000fe20007000000 */
[----:B------:R-:W-:Y:S01]  /*4150*/  IMAD.U32 R163, RZ, RZ, UR9 ;  /* 0x00000009ffa37e24 */ /* 0x000fe2000f8e00ff */
[----:B------:R-:W-:Y:S02]  /*4160*/  @P3 ISETP.GE.AND P3, PT, R109, UR6, PT ;  /* 0x000000066d003c0c */ /* 0x000fe4000bf66270 */
[----:B------:R-:W-:Y:S01]  /*4170*/  I2FP.F32.S32 R174, R174 ;  /* 0x000000ae00ae7245 */ /* 0x000fe20000201400 */
[----:B------:R-:W-:Y:S01]  /*4180*/  IMAD R163, R163, 0x8, R252 ;  /* 0x00000008a3a37824 */ /* 0x000fe200078e02fc */
[----:B------:R-:W-:Y:S02]  /*4190*/  PLOP3.LUT P2, PT, PT, PT, UP0, 0x80, 0x0 ;  /* 0x000000000000781c */ /* 0x000fe40003f4f008 */
[----:B------:R-:W-:Y:S01]  /*41a0*/  @P5 FSEL R11, R11, -INF , !P6 ;  /* 0xff8000000b0b5808 */ /* 0x000fe20007000000 */
[C---:B------:R-:W-:Y:S01]  /*41b0*/  FFMA.FTZ R16, R174.reuse, -UR5, R16 ;  /* 0x80000005ae107c23 */ /* 0x040fe20008010010 */
[----:B------:R-:W-:Y:S01]  /*41c0*/  PLOP3.LUT P5, PT, PT, PT, UP0, 0x80, 0x0 ;  /* 0x000000000000781c */ /* 0x000fe20003faf008 */
[----:B------:R-:W-:Y:S01]  /*41d0*/  FFMA.FTZ R22, R174, -UR5, R22 ;  /* 0x80000005ae167c23 */ /* 0x000fe20008010016 */
[----:B------:R-:W-:Y:S02]  /*41e0*/  PLOP3.LUT P6, PT, PT, PT, UP0, 0x80, 0x0 ;  /* 0x000000000000781c */ /* 0x000fe40003fcf008 */
[----:B------:R-:W-:Y:S02]  /*41f0*/  @P0 FSEL R12, R12, -INF , !P3 ;  /* 0xff8000000c0c0808 */ /* 0x000fe40005800000 */
[----:B------:R-:W-:Y:S02]  /*4200*/  PLOP3.LUT P4, PT, PT, PT, UP0, 0x80, 0x0 ;  /* 0x000000000000781c */ /* 0x000fe40003f8f008 */
[----:B------:R-:W-:Y:S01]  /*4210*/  PLOP3.LUT P0, PT, PT, PT, UP0, 0x80, 0x0 ;  /* 0x000000000000781c */ /* 0x000fe20003f0f008 */
[----:B------:R-:W-:Y:S01]  /*4220*/  @P2 VIADD R165, R162, 0x11 ;  /* 0x00000011a2a52836 */ /* 0x000fe20000000000 */
[----:B------:R-:W-:Y:S02]  /*4230*/  I2FP.F32.S32 R170, R170 ;  /* 0x000000aa00aa7245 */ /* 0x000fe40000201400 */
[----:B------:R-:W-:Y:S02]  /*4240*/  PLOP3.LUT P2, PT, PT, PT, UP0, 0x80, 0x0 ;  /* 0x000000000000781c */ /* 0x000fe40003f4f008 */
[----:B------:R-:W-:Y:S01]  /*4250*/  @P5 FSEL R14, R14, -INF , !P3 ;  /* 0xff8000000e0e5808 */ /* 0x000fe20005800000 */
[C---:B------:R-:W-:Y:S01]  /*4260*/  FFMA.FTZ R13, R170.reuse, -UR5, R13 ;  /* 0x80000005aa0d7c23 */ /* 0x040fe2000801000d */
[----:B------:R-:W-:Y:S01]  /*4270*/  PLOP3.LUT P5, PT, PT, PT, UP0, 0x80, 0x0 ;  /* 0x000000000000781c */ /* 0x000fe20003faf008 */
[----:B------:R-:W-:Y:S01]  /*4280*/  FFMA.FTZ R27, R170, -UR5, R27 ;  /* 0x80000005aa1b7c23 */ /* 0x000fe2000801001b */
[----:B------:R-:W-:Y:S02]  /*4290*/  @P6 FSEL R16, R16, -INF , !P3 ;  /* 0xff80000010106808 */ /* 0x000fe40005800000 */
[----:B------:R-:W-:Y:S02]  /*42a0*/  PLOP3.LUT P6, PT, PT, PT, UP0, 0x80, 0x0 ;  /* 0x000000000000781c */ /* 0x000fe40003fcf008 */
[----:B------:R-:W-:Y:S02]  /*42b0*/  @P4 ISETP.GE.AND P4, PT, R183, UR6, PT ;  /* 0x00000006b7004c0c */ /* 0x000fe4000bf86270 */
[----:B------:R-:W-:Y:S02]  /*42c0*/  @P0 FSEL R18, R18, -INF , !P3 ;  /* 0xff80000012120808 */ /* 0x000fe40005800000 */
[----:B------:R-:W-:Y:S02]  /*42d0*/  PLOP3.LUT P0, PT, PT, PT, UP0, 0x80, 0x0 ;  /* 0x000000000000781c */ /* 0x000fe40003f0f008 */
[----:B------:R-:W-:Y:S02]  /*42e0*/  PLOP3.LUT P3, PT, PT, PT, UP0, 0x80, 0x0 ;  /* 0x000000000000781c */ /* 0x000fe40003f6f008 */
[----:B------:R-:W-:Y:S02]  /*42f0*/  @P5 FSEL R13, R13, -INF , !P4 ;  /* 0xff8000000d0d5808 */ /* 0x000fe40006000000 */
[----:B------:R-:W-:Y:S02]  /*4300*/  PLOP3.LUT P5, PT, PT, PT, UP0, 0x80, 0x0 ;  /* 0x000000000000781c */ /* 0x000fe40003faf008 */
[----:B------:R-:W-:Y:S02]  /*4310*/  @P6 FSEL R15, R15, -INF , !P4 ;  /* 0xff8000000f0f6808 */ /* 0x000fe40006000000 */
[----:B------:R-:W-:Y:S02]  /*4320*/  I2FP.F32.S32 R173, R173 ;  /* 0x000000ad00ad7245 */ /* 0x000fe40000201400 */
[----:B------:R-:W-:Y:S02]  /*4330*/  PLOP3.LUT P6, PT, PT, PT, UP0, 0x80, 0x0 ;  /* 0x000000000000781c */ /* 0x000fe40003fcf008 */
[----:B------:R-:W-:Y:S01]  /*4340*/  I2FP.F32.S32 R172, R172 ;  /* 0x000000ac00ac7245 */ /* 0x000fe20000201400 */
[C---:B------:R-:W-:Y:S01]  /*4350*/  FFMA.FTZ R17, R173.reuse, -UR5, R17 ;  /* 0x80000005ad117c23 */ /* 0x040fe20008010011 */
[----:B------:R-:W-:Y:S01]  /*4360*/  @P2 ISETP.GE.AND P2, PT, R184, UR6, PT ;  /* 0x00000006b8002c0c */ /* 0x000fe2000bf46270 */
[----:B------:R-:W-:Y:S01]  /*4370*/  FFMA.FTZ R23, R173, -UR5, R23 ;  /* 0x80000005ad177c23 */ /* 0x000fe20008010017 */
[----:B------:R-:W-:Y:S01]  /*4380*/  @P0 FSEL R19, R19, -INF , !P4 ;  /* 0xff80000013130808 */ /* 0x000fe20006000000 */
[C---:B------:R-:W-:Y:S01]  /*4390*/  FFMA.FTZ R20, R172.reuse, -UR5, R20 ;  /* 0x80000005ac147c23 */ /* 0x040fe20008010014 */
[----:B------:R-:W-:Y:S01]  /*43a0*/  PLOP3.LUT P1, PT, PT, PT, UP0, 0x80, 0x0 ;  /* 0x000000000000781c */ /* 0x000fe20003f2f008 */
[----:B------:R-:W-:Y:S01]  /*43b0*/  FFMA.FTZ R34, R172, -UR5, R34 ;  /* 0x80000005ac227c23 */ /* 0x000fe20008010022 */
[----:B------:R-:W-:Y:S02]  /*43c0*/  PLOP3.LUT P0, PT, PT, PT, UP0, 0x80, 0x0 ;  /* 0x000000000000781c */ /* 0x000fe40003f0f008 */
[----:B------:R-:W-:Y:S02]  /*43d0*/  @P3 FSEL R17, R17, -INF , !P4 ;  /* 0xff80000011113808 */ /* 0x000fe40006000000 */
        /* <DEDUP_REMOVED lines=8> */
[----:B------:R-:W-:Y:S01]  /*4460*/  PLOP3.LUT P4, PT, PT, PT, UP0, 0x80, 0x0 ;  /* 0x000000000000781c */ /* 0x000fe20003f8f008 */
[----:B------:R-:W-:Y:S01]  /*4470*/  FFMA.FTZ R30, R169, -UR5, R30 ;  /* 0x80000005a91e7c23 */ /* 0x000fe2000801001e */
[----:B------:R-:W-:Y:S01]  /*4480*/  @P1 ISETP.GE.AND P1, PT, R165, UR6, PT ;  /* 0x00000006a5001c0c */ /* 0x000fe2000bf26270 */
[C---:B------:R-:W-:Y:S01]  /*4490*/  FFMA.FTZ R21, R171.reuse, -UR5, R21 ;  /* 0x80000005ab157c23 */ /* 0x040fe20008010015 */
[----:B------:R-:W-:Y:S01]  /*44a0*/  @P0 FSEL R26, R26, -INF , !P2 ;  /* 0xff8000001a1a0808 */ /* 0x000fe20005000000 */
[----:B------:R-:W-:Y:S01]  /*44b0*/  FFMA.FTZ R35, R171, -UR5, R35 ;  /* 0x80000005ab237c23 */ /* 0x000fe20008010023 */
[----:B------:R-:W-:Y:S02]  /*44c0*/  PLOP3.LUT P0, PT, PT, PT, UP0, 0x80, 0x0 ;  /* 0x000000000000781c */ /* 0x000fe40003f0f008 */
[----:B------:R-:W-:Y:S02]  /*44d0*/  @P3 FSEL R24, R24, -INF , !P2 ;  /* 0xff80000018183808 */ /* 0x000fe40005000000 */
[----:B------:R-:W-:Y:S02]  /*44e0*/  PLOP3.LUT P3, PT, PT, PT, UP0, 0x80, 0x0 ;  /* 0x000000000000781c */ /* 0x000fe40003f6f008 */
[----:B------:R-:W-:Y:S01]  /*44f0*/  @P5 FSEL R21, R21, -INF , !P1 ;  /* 0xff80000015155808 */ /* 0x000fe20004800000 */
[----:B------:R-:W-:Y:S01]  /*4500*/  @P4 VIADD R166, R162, 0x18 ;  /* 0x00000018a2a64836 */ /* 0x000fe20000000000 */
[----:B------:R-:W-:Y:S02]  /*4510*/  PLOP3.LUT P5, PT, PT, PT, UP0, 0x80, 0x0 ;  /* 0x000000000000781c */ /* 0x000fe40003faf008 */
[----:B------:R-:W-:Y:S02]  /*4520*/  @P6 FSEL R23, R23, -INF , !P1 ;  /* 0xff80000017176808 */ /* 0x000fe40004800000 */
[----:B------:R-:W-:Y:S02]  /*4530*/  PLOP3.LUT P6, PT, PT, PT, UP0, 0x80, 0x0 ;  /* 0x000000000000781c */ /* 0x000fe40003fcf008 */
[----:B------:R-:W-:Y:S02]  /*4540*/  PLOP3.LUT P2, PT, PT, PT, UP0, 0x80, 0x0 ;  /* 0x000000000000781c */ /* 0x000fe40003f4f008 */
[----:B------:R-:W-:Y:S02]  /*4550*/  I2FP.F32.S32 R168, R168 ;  /* 0x000000a800a87245 */ /* 0x000fe40000201400 */
[----:B------:R-:W-:Y:S01]  /*4560*/  LOP3.LUT R110, R243, UR28, R108, 0x96, !PT ;  /* 0x0000001cf36e7c12 */ /* 0x000fe2000f8e966c */
[----:B------:R-:W-:Y:S01]  /*4570*/  IMAD.WIDE.U32 R108, R163, -0x326172a9, RZ ;  /* 0xcd9e8d57a36c7825 */ /* 0x000fe200078e00ff */
[----:B------:R-:W-:Y:S02]  /*4580*/  LOP3.LUT R164, R243, UR28, R0, 0x96, !PT ;  /* 0x0000001cf3a47c12 */ /* 0x000fe4000f8e9600 */
[----:B------:R-:W-:Y:S01]  /*4590*/  @P0 FSEL R27, R27, -INF , !P1 ;  /* 0xff8000001b1b0808 */ /* 0x000fe20004800000 */
[----:B------:R-:W-:Y:S01]  /*45a0*/  FFMA.FTZ R25, R168, -UR5, R25 ;  /* 0x80000005a8197c23 */ /* 0x000fe20008010019 */
[----:B------:R-:W-:Y:S01]  /*45b0*/  PLOP3.LUT P0, PT, PT, PT, UP0, 0x80, 0x0 ;  /* 0x000000000000781c */ /* 0x000fe20003f0f008 */
[----:B------:R-:W-:Y:S01]  /*45c0*/  IMAD.WIDE.U32 R164, R164, -0x326172a9, RZ ;  /* 0xcd9e8d57a4a47825 */ /* 0x000fe200078e00ff */
[----:B------:R-:W-:Y:S02]  /*45d0*/  PLOP3.LUT P4, PT, PT, PT, UP0, 0x80, 0x0 ;  /* 0x000000000000781c */ /* 0x000fe40003f8f008 */
[----:B------:R-:W-:Y:S01]  /*45e0*/  LOP3.LUT R173, R109, R248, RZ, 0x3c, !PT ;  /* 0x000000f86dad7212 */ /* 0x000fe200078e3cff */
[----:B------:R-:W-:Y:S01]  /*45f0*/  @P6 VIADD R167, R162, 0x21 ;  /* 0x00000021a2a76836 */ /* 0x000fe20000000000 */
[----:B------:R-:W-:Y:S01]  /*4600*/  @P3 ISETP.GE.AND P3, PT, R166, UR6, PT ;  /* 0x00000006a6003c0c */ /* 0x000fe2000bf66270 */
[----:B------:R-:W-:Y:S01]  /*4610*/  @P5 VIADD R166, R162, 0x20 ;  /* 0x00000020a2a65836 */ /* 0x000fe20000000000 */
[----:B------:R-:W-:Y:S01]  /*4620*/  I2FP.F32.S32 R109, R175 ;  /* 0x000000af006d7245 */ /* 0x000fe20000201400 */
[----:B------:R-:W-:Y:S01]  /*4630*/  IMAD.WIDE.U32 R110, R110, -0x326172a9, RZ ;  /* 0xcd9e8d576e6e7825 */ /* 0x000fe200078e00ff */
[----:B------:R-:W-:Y:S02]  /*4640*/  PLOP3.LUT P5, PT, PT, PT, UP0, 0x80, 0x0 ;  /* 0x000000000000781c */ /* 0x000fe40003faf008 */
[----:B------:R-:W-:Y:S01]  /*4650*/  @P2 FSEL R25, R25, -INF , !P1 ;  /* 0xff80000019192808 */ /* 0x000fe20004800000 */
[----:B------:R-:W-:Y:S01]  /*4660*/  FFMA.FTZ R28, R109, -UR5, R28 ;  /* 0x800000056d1c7c23 */ /* 0x000fe2000801001c */
[----:B------:R-:W-:Y:S01]  /*4670*/  PLOP3.LUT P6, PT, PT, PT, UP0, 0x80, 0x0 ;  /* 0x000000000000781c */ /* 0x000fe20003fcf008 */
[----:B------:R-:W-:Y:S01]  /*4680*/  @P4 VIADD R0, R162, 0x19 ;  /* 0x00000019a2004836 */ /* 0x000fe20000000000 */
[----:B------:R-:W-:Y:S01]  /*4690*/  PLOP3.LUT P2, PT, PT, PT, UP0, 0x80, 0x0 ;  /* 0x000000000000781c */ /* 0x000fe20003f4f008 */
[----:B------:R-:W-:Y:S01]  /*46a0*/  FFMA.FTZ R31, R168, -UR5, R31 ;  /* 0x80000005a81f7c23 */ /* 0x000fe2000801001f */
[----:B------:R-:W-:Y:S01]  /*46b0*/  LOP3.LUT R174, R165, UR24, R108, 0x96, !PT ;  /* 0x00000018a5ae7c12 */ /* 0x000fe2000f8e966c */
[----:B------:R-:W-:Y:S01]  /*46c0*/  FFMA.FTZ R42, R109, -UR5, R42 ;  /* 0x800000056d2a7c23 */ /* 0x000fe2000801002a */
[----:B------:R-:W-:Y:S01]  /*46d0*/  LOP3.LUT R183, R111, UR24, R108, 0x96, !PT ;  /* 0x000000186fb77c12 */ /* 0x000fe2000f8e966c */
[----:B------:R-:W-:Y:S01]  /*46e0*/  IMAD.WIDE.U32 R168, R173, -0x2daee0ad, RZ ;  /* 0xd2511f53ada87825 */ /* 0x000fe200078e00ff */
[----:B------:R-:W-:Y:S02]  /*46f0*/  I2FP.F32.S32 R108, R176 ;  /* 0x000000b0006c7245 */ /* 0x000fe40000201400 */
[----:B------:R-:W-:Y:S01]  /*4700*/  @P0 FSEL R28, R28, -INF , !P3 ;  /* 0xff8000001c1c0808 */ /* 0x000fe20005800000 */
[----:B------:R-:W-:Y:S01]  /*4710*/  IMAD.WIDE.U32 R174, R174, -0x2daee0ad, RZ ;  /* 0xd2511f53aeae7825 */ /* 0x000fe200078e00ff */
[----:B------:R-:W-:Y:S02]  /*4720*/  PLOP3.LUT P0, PT, PT, PT, UP0, 0x80, 0x0 ;  /* 0x000000000000781c */ /* 0x000fe40003f0f008 */
[----:B------:R-:W-:Y:S01]  /*4730*/  @P5 FSEL R30, R30, -INF , !P3 ;  /* 0xff8000001e1e5808 */ /* 0x000fe20005800000 */
[C---:B------:R-:W-:Y:S01]  /*4740*/  FFMA.FTZ R32, R108.reuse, -UR5, R32 ;  /* 0x800000056c207c23 */ /* 0x040fe20008010020 */
[----:B------:R-:W-:Y:S01]  /*4750*/  PLOP3.LUT P5, PT, PT, PT, UP0, 0x80, 0x0 ;  /* 0x000000000000781c */ /* 0x000fe20003faf008 */
[----:B------:R-:W-:Y:S01]  /*4760*/  FFMA.FTZ R38, R108, -UR5, R38 ;  /* 0x800000056c267c23 */ /* 0x000fe20008010026 */
[----:B------:R-:W-:Y:S01]  /*4770*/  @P2 ISETP.GE.AND P2, PT, R0, UR6, PT ;  /* 0x0000000600002c0c */ /* 0x000fe2000bf46270 */
[----:B------:R-:W-:Y:S01]  /*4780*/  IMAD.WIDE.U32 R172, R183, -0x2daee0ad, RZ ;  /* 0xd2511f53b7ac7825 */ /* 0x000fe200078e00ff */
[----:B------:R-:W-:Y:S02]  /*4790*/  @P6 FSEL R32, R32, -INF , !P3 ;  /* 0xff80000020206808 */ /* 0x000fe40005800000 */
[----:B------:R-:W-:Y:S02]  /*47a0*/  PLOP3.LUT P6, PT, PT, PT, UP0, 0x80, 0x0 ;  /* 0x000000000000781c */ /* 0x000fe40003fcf008 */
[----:B------:R-:W-:Y:S02]  /*47b0*/  I2FP.F32.S32 R0, R177 ;  /* 0x000000b100007245 */ /* 0x000fe40000201400 */
[----:B------:R-:W-:Y:S02]  /*47c0*/  @P0 FSEL R34, R34, -INF , !P3 ;  /* 0xff80000022220808 */ /* 0x000fe40005800000 */
[----:B------:R-:W-:Y:S01]  /*47d0*/  PLOP3.LUT P1, PT, PT, PT, UP0, 0x80, 0x0 ;  /* 0x000000000000781c */ /* 0x000fe20003f2f008 */
[C---:B------:R-:W-:Y:S01]  /*47e0*/  FFMA.FTZ R29, R0.reuse, -UR5, R29 ;  /* 0x80000005001d7c23 */ /* 0x040fe2000801001d */
[----:B------:R-:W-:Y:S01]  /*47f0*/  PLOP3.LUT P3, PT, PT, PT, UP0, 0x80, 0x0 ;  /* 0x000000000000781c */ /* 0x000fe20003f6f008 */
[----:B------:R-:W-:Y:S01]  /*4800*/  FFMA.FTZ R43, R0, -UR5, R43 ;  /* 0x80000005002b7c23 */ /* 0x000fe2000801002b */
[----:B------:R-:W-:Y:S02]  /*4810*/  PLOP3.LUT P0, PT, PT, PT, UP0, 0x80, 0x0 ;  /* 0x000000000000781c */ /* 0x000fe40003f0f008 */
[----:B------:R-:W-:Y:S02]  /*4820*/  I2FP.F32.S32 R100, R178 ;  /* 0x000000b200647245 */ /* 0x000fe40000201400 */
[----:B------:R-:W-:Y:S02]  /*4830*/  @P5 FSEL R29, R29, -INF , !P2 ;  /* 0xff8000001d1d5808 */ /* 0x000fe40005000000 */
[----:B------:R-:W-:Y:S01]  /*4840*/  PLOP3.LUT P5, PT, PT, PT, UP0, 0x80, 0x0 ;  /* 0x000000000000781c */ /* 0x000fe20003faf008 */
[C---:B------:R-:W-:Y:S01]  /*4850*/  FFMA.FTZ R33, R100.reuse, -UR5, R33 ;  /* 0x8000000564217c23 */ /* 0x040fe20008010021 */
[----:B------:R-:W-:Y:S01]  /*4860*/  @P6 FSEL R31, R31, -INF , !P2 ;  /* 0xff8000001f1f6808 */ /* 0x000fe20005000000 */
[----:B------:R-:W-:Y:S01]  /*4870*/  FFMA.FTZ R39, R100, -UR5, R39 ;  /* 0x8000000564277c23 */ /* 0x000fe20008010027 */
[----:B------:R-:W-:Y:S01]  /*4880*/  PLOP3.LUT P6, PT, PT, PT, UP0, 0x80, 0x0 ;  /* 0x000000000000781c */ /* 0x000fe20003fcf008 */
[----:B------:R-:W-:Y:S01]  /*4890*/  VIADD R100, R163, 0x4 ;  /* 0x00000004a3647836 */ /* 0x000fe20000000000 */
[----:B------:R-:W-:Y:S02]  /*48a0*/  @P1 ISETP.GE.AND P1, PT, R166, UR6, PT ;  /* 0x00000006a6001c0c */ /* 0x000fe4000bf26270 */
[----:B------:R-:W-:Y:S01]  /*48b0*/  @P3 FSEL R33, R33, -INF , !P2 ;  /* 0xff80000021213808 */ /* 0x000fe20005000000 */
[----:B------:R-:W-:Y:S01]  /*48c0*/  IMAD.WIDE.U32 R100, R100, -0x326172a9, RZ ;  /* 0xcd9e8d5764647825 */ /* 0x000fe200078e00ff */
[----:B------:R-:W-:Y:S02]  /*48d0*/  @P0 FSEL R35, R35, -INF , !P2 ;  /* 0xff80000023230808 */ /* 0x000fe40005000000 */
[----:B------:R-:W-:Y:S02]  /*48e0*/  PLOP3.LUT P4, PT, PT, PT, UP0, 0x80, 0x0 ;  /* 0x000000000000781c */ /* 0x000fe40003f8f008 */
[----:B------:R-:W-:Y:S02]  /*48f0*/  PLOP3.LUT P3, PT, PT, PT, UP0, 0x80, 0x0 ;  /* 0x000000000000781c */ /* 0x000fe40003f6f008 */
[----:B------:R-:W-:Y:S02]  /*4900*/  PLOP3.LUT P0, PT, PT, PT, UP0, 0x80, 0x0 ;  /* 0x000000000000781c */ /* 0x000fe40003f0f008 */
[----:B------:R-:W-:Y:S02]  /*4910*/  I2FP.F32.S32 R186, R180 ;  /* 0x000000b400ba7245 */ /* 0x000fe40000201400 */
[----:B------:R-:W-:Y:S02]  /*4920*/  @P5 FSEL R36, R36, -INF , !P1 ;  /* 0xff80000024245808 */ /* 0x000fe40004800000 */
[----:B------:R-:W-:Y:S01]  /*4930*/  PLOP3.LUT P2, PT, PT, PT, UP0, 0x80, 0x0 ;  /* 0x000000000000781c */ /* 0x000fe20003f4f008 */
[C---:B------:R-:W-:Y:S01]  /*4940*/  FFMA.FTZ R40, R186.reuse, -UR5, R40 ;  /* 0x80000005ba287c23 */ /* 0x040fe20008010028 */
[----:B------:R-:W-:Y:S01]  /*4950*/  PLOP3.LUT P5, PT, PT, PT, UP0, 0x80, 0x0 ;  /* 0x000000000000781c */ /* 0x000fe20003faf008 */
[----:B------:R-:W-:Y:S01]  /*4960*/  FFMA.FTZ R46, R186, -UR5, R46 ;  /* 0x80000005ba2e7c23 */ /* 0x000fe2000801002e */
[----:B------:R-:W-:Y:S02]  /*4970*/  @P6 FSEL R38, R38, -INF , !P1 ;  /* 0xff80000026266808 */ /* 0x000fe40004800000 */
[----:B------:R-:W-:Y:S02]  /*4980*/  PLOP3.LUT P6, PT, PT, PT, UP0, 0x80, 0x0 ;  /* 0x000000000000781c */ /* 0x000fe40003fcf008 */
[----:B------:R-:W-:Y:S02]  /*4990*/  I2FP.F32.S32 R191, R181 ;  /* 0x000000b500bf7245 */ /* 0x000fe40000201400 */
[----:B------:R-:W-:Y:S02]  /*49a0*/  I2FP.F32.S32 R190, R179 ;  /* 0x000000b300be7245 */ /* 0x000fe40000201400 */
[----:B------:R-:W-:Y:S01]  /*49b0*/  @P4 ISETP.GE.AND P4, PT, R167, UR6, PT ;  /* 0x00000006a7004c0c */ /* 0x000fe2000bf86270 */
[C---:B------:R-:W-:Y:S01]  /*49c0*/  FFMA.FTZ R37, R191.reuse, -UR5, R37 ;  /* 0x80000005bf257c23 */ /* 0x040fe20008010025 */
[----:B------:R-:W-:Y:S01]  /*49d0*/  @P3 FSEL R40, R40, -INF , !P1 ;  /* 0xff80000028283808 */ /* 0x000fe20004800000 */
[----:B------:R-:W-:Y:S01]  /*49e0*/  FFMA.FTZ R41, R190, -UR5, R41 ;  /* 0x80000005be297c23 */ /* 0x000fe20008010029 */
[----:B------:R-:W-:Y:S01]  /*49f0*/  @P0 FSEL R42, R42, -INF , !P1 ;  /* 0xff8000002a2a0808 */ /* 0x000fe20004800000 */
[----:B------:R-:W-:Y:S01]  /*4a00*/  FFMA.FTZ R47, R190, -UR5, R47 ;  /* 0x80000005be2f7c23 */ /* 0x000fe2000801002f */
[----:B------:R-:W-:Y:S01]  /*4a10*/  PLOP3.LUT P1, PT, PT, PT, UP0, 0x80, 0x0 ;  /* 0x000000000000781c */ /* 0x000fe20003f2f008 */
[----:B------:R-:W-:Y:S01]  /*4a20*/  FFMA.FTZ R51, R191, -UR5, R51 ;  /* 0x80000005bf337c23 */ /* 0x000fe20008010033 */
[----:B------:R-:W-:Y:S02]  /*4a30*/  PLOP3.LUT P0, PT, PT, PT, UP0, 0x80, 0x0 ;  /* 0x000000000000781c */ /* 0x000fe40003f0f008 */
[----:B------:R-:W-:Y:S02]  /*4a40*/  @P2 FSEL R37, R37, -INF , !P4 ;  /* 0xff80000025252808 */ /* 0x000fe40006000000 */
[----:B------:R-:W-:Y:S02]  /*4a50*/  @P5 FSEL R39, R39, -INF , !P4 ;  /* 0xff80000027275808 */ /* 0x000fe40006000000 */
[----:B------:R-:W-:Y:S02]  /*4a60*/  PLOP3.LUT P2, PT, PT, PT, UP0, 0x80, 0x0 ;  /* 0x000000000000781c */ /* 0x000fe40003f4f008 */
[----:B------:R-:W-:Y:S02]  /*4a70*/  PLOP3.LUT P5, PT, PT, PT, UP0, 0x80, 0x0 ;  /* 0x000000000000781c */ /* 0x000fe40003faf008 */
[----:B------:R-:W-:Y:S01]  /*4a80*/  @P6 FSEL R41, R41, -INF , !P4 ;  /* 0xff80000029296808 */ /* 0x000fe20006000000 */
[C---:B------:R-:W-:Y:S01]  /*4a90*/  @P1 VIADD R0, R162.reuse, 0x28 ;  /* 0x00000028a2001836 */ /* 0x040fe20000000000 */
[----:B------:R-:W-:Y:S01]  /*4aa0*/  PLOP3.LUT P3, PT, PT, PT, UP0, 0x80, 0x0 ;  /* 0x000000000000781c */ /* 0x000fe20003f6f008 */
[C---:B------:R-:W-:Y:S01]  /*4ab0*/  @P0 VIADD R163, R162.reuse, 0x29 ;  /* 0x00000029a2a30836 */ /* 0x040fe20000000000 */
[----:B------:R-:W-:Y:S02]  /*4ac0*/  PLOP3.LUT P6, PT, PT, PT, UP0, 0x80, 0x0 ;  /* 0x000000000000781c */ /* 0x000fe40003fcf008 */
[----:B------:R-:W-:Y:S02]  /*4ad0*/  LOP3.LUT R166, R101, R248, RZ, 0x3c, !PT ;  /* 0x000000f865a67212 */ /* 0x000fe400078e3cff */
[----:B------:R-:W-:Y:S01]  /*4ae0*/  PLOP3.LUT P1, PT, PT, PT, UP0, 0x80, 0x0 ;  /* 0x000000000000781c */ /* 0x000fe20003f2f008 */
[----:B------:R-:W-:Y:S01]  /*4af0*/  @P2 VIADD R109, R162, 0x30 ;  /* 0x00000030a26d2836 */ /* 0x000fe20000000000 */
[----:B------:R-:W-:Y:S01]  /*4b00*/  PLOP3.LUT P0, PT, PT, PT, UP0, 0x80, 0x0 ;  /* 0x000000000000781c */ /* 0x000fe20003f0f008 */
[----:B------:R-:W-:Y:S01]  /*4b10*/  IMAD.WIDE.U32 R166, R166, -0x2daee0ad, RZ ;  /* 0xd2511f53a6a67825 */ /* 0x000fe200078e00ff */
[----:B------:R-:W-:Y:S02]  /*4b20*/  LOP3.LUT R101, R242, UR47, RZ, 0x3c, !PT ;  /* 0x0000002ff2657c12 */ /* 0x000fe4000f8e3cff */
[----:B------:R-:W-:Y:S01]  /*4b30*/  PLOP3.LUT P2, PT, PT, PT, UP0, 0x80, 0x0 ;  /* 0x000000000000781c */ /* 0x000fe20003f4f008 */
[C---:B------:R-:W-:Y:S01]  /*4b40*/  @P5 VIADD R170, R162.reuse, 0x31 ;  /* 0x00000031a2aa5836 */ /* 0x040fe20000000000 */
[----:B------:R-:W-:Y:S01]  /*4b50*/  PLOP3.LUT P5, PT, PT, PT, UP0, 0x80, 0x0 ;  /* 0x000000000000781c */ /* 0x000fe20003faf008 */
[C---:B------:R-:W-:Y:S01]  /*4b60*/  @P6 VIADD R171, R162.reuse, 0x38 ;  /* 0x00000038a2ab6836 */ /* 0x040fe20000000000 */
[----:B------:R-:W-:Y:S02]  /*4b70*/  @P3 FSEL R43, R43, -INF , !P4 ;  /* 0xff8000002b2b3808 */ /* 0x000fe40006000000 */
[--C-:B------:R-:W-:Y:S02]  /*4b80*/  LOP3.LUT R176, R165, UR24, R100.reuse, 0x96, !PT ;  /* 0x00000018a5b07c12 */ /* 0x100fe4000f8e9664 */
[----:B------:R-:W-:Y:S01]  /*4b90*/  LOP3.LUT R111, R111, UR24, R100, 0x96, !PT ;  /* 0x000000186f6f7c12 */ /* 0x000fe2000f8e9664 */
[----:B------:R-:W-:Y:S01]  /*4ba0*/  @P0 VIADD R162, R162, 0x39 ;  /* 0x00000039a2a20836 */ /* 0x000fe20000000000 */
[----:B------:R-:W-:Y:S02]  /*4bb0*/  PLOP3.LUT P3, PT, PT, PT, UP0, 0x80, 0x0 ;  /* 0x000000000000781c */ /* 0x000fe40003f6f008 */
[----:B------:R-:W-:Y:S02]  /*4bc0*/  PLOP3.LUT P4, PT, PT, PT, UP0, 0x80, 0x0 ;  /* 0x000000000000781c */ /* 0x000fe40003f8f008 */
[----:B------:R-:W-:Y:S02]  /*4bd0*/  PLOP3.LUT P6, PT, PT, PT, UP0, 0x80, 0x0 ;  /* 0x000000000000781c */ /* 0x000fe40003fcf008 */
[C---:B------:R-:W-:Y:S02]  /*4be0*/  LOP3.LUT R100, R101.reuse, R167, RZ, 0x3c, !PT ;  /* 0x000000a765647212 */ /* 0x040fe400078e3cff */
[----:B------:R-:W-:Y:S02]  /*4bf0*/  LOP3.LUT R108, R101, R169, RZ, 0x3c, !PT ;  /* 0x000000a9656c7212 */ /* 0x000fe400078e3cff */
[----:B------:R-:W-:Y:S01]  /*4c00*/  @P1 ISETP.GE.AND P1, PT, R109, UR6, PT ;  /* 0x000000066d001c0c */ /* 0x000fe2000bf26270 */
[----:B------:R-:W-:Y:S01]  /*4c10*/  IMAD.WIDE.U32 R100, R100, -0x326172a9, RZ ;  /* 0xcd9e8d5764647825 */ /* 0x000fe200078e00ff */
[----:B------:R-:W-:Y:S02]  /*4c20*/  @P2 ISETP.GE.AND P2, PT, R170, UR6, PT ;  /* 0x00000006aa002c0c */ /* 0x000fe4000bf46270 */
[----:B------:R-:W-:Y:S01]  /*4c30*/  @P5 ISETP.GE.AND P5, PT, R171, UR6, PT ;  /* 0x00000006ab005c0c */ /* 0x000fe2000bfa6270 */
[----:B------:R-:W-:Y:S01]  /*4c40*/  IMAD.WIDE.U32 R108, R108, -0x326172a9, RZ ;  /* 0xcd9e8d576c6c7825 */ /* 0x000fe200078e00ff */
[----:B------:R-:W-:Y:S02]  /*4c50*/  LOP3.LUT R169, R101, UR23, R164, 0x96, !PT ;  /* 0x0000001765a97c12 */ /* 0x000fe4000f8e96a4 */
[----:B------:R-:W-:Y:S01]  /*4c60*/  @P3 ISETP.GE.AND P3, PT, R0, UR6, PT ;  /* 0x0000000600003c0c */ /* 0x000fe2000bf66270 */
[----:B------:R-:W-:Y:S01]  /*4c70*/  IMAD.WIDE.U32 R170, R176, -0x2daee0ad, RZ ;  /* 0xd2511f53b0aa7825 */ /* 0x000fe200078e00ff */
[----:B------:R-:W-:Y:S02]  /*4c80*/  @P4 ISETP.GE.AND P4, PT, R163, UR6, PT ;  /* 0x00000006a3004c0c */ /* 0x000fe4000bf86270 */
[----:B------:R-:W-:Y:S01]  /*4c90*/  @P6 ISETP.GE.AND P6, PT, R162, UR6, PT ;  /* 0x00000006a2006c0c */ /* 0x000fe2000bfc6270 */
[----:B------:R-:W-:Y:S01]  /*4ca0*/  IMAD.WIDE.U32 R162, R111, -0x2daee0ad, RZ ;  /* 0xd2511f536fa27825 */ /* 0x000fe200078e00ff */
[--C-:B------:R-:W-:Y:S02]  /*4cb0*/  LOP3.LUT R182, R109, UR23, R110.reuse, 0x96, !PT ;  /* 0x000000176db67c12 */ /* 0x100fe4000f8e966e */
[----:B------:R-:W-:Y:S01]  /*4cc0*/  LOP3.LUT R176, R101, UR23, R110, 0x96, !PT ;  /* 0x0000001765b07c12 */ /* 0x000fe2000f8e966e */
[----:B-----5:R-:W-:Y:S01]  /*4cd0*/  FMUL.FTZ R101, R246, 1.4426950216293334961 ;  /* 0x3fb8aa3bf6657820 */ /* 0x020fe20000410000 */
[--C-:B------:R-:W-:Y:S01]  /*4ce0*/  LOP3.LUT R110, R175, UR22, R168.reuse, 0x96, !PT ;  /* 0x00000016af6e7c12 */ /* 0x100fe2000f8e96a8 */
[----:B------:R-:W-:Y:S01]  /*4cf0*/  IMAD.WIDE.U32 R182, R182, -0x2daee0ad, RZ ;  /* 0xd2511f53b6b67825 */ /* 0x000fe200078e00ff */
[----:B------:R-:W-:Y:S02]  /*4d00*/  LOP3.LUT R0, R173, UR22, R168, 0x96, !PT ;  /* 0x00000016ad007c12 */ /* 0x000fe4000f8e96a8 */
[----:B------:R-:W-:Y:S01]  /*4d10*/  LOP3.LUT R165, R109, UR23, R164, 0x96, !PT ;  /* 0x000000176da57c12 */ /* 0x000fe2000f8e96a4 */
[----:B------:R-:W-:Y:S01]  /*4d20*/  IMAD.WIDE.U32 R168, R169, -0x2daee0ad, RZ ;  /* 0xd2511f53a9a87825 */ /* 0x000fe200078e00ff */
[--C-:B------:R-:W-:Y:S02]  /*4d30*/  LOP3.LUT R173, R163, UR22, R166.reuse, 0x96, !PT ;  /* 0x00000016a3ad7c12 */ /* 0x100fe4000f8e96a6 */
[----:B------:R-:W-:Y:S01]  /*4d40*/  LOP3.LUT R167, R171, UR22, R166, 0x96, !PT ;  /* 0x00000016aba77c12 */ /* 0x000fe2000f8e96a6 */
[----:B------:R-:W-:Y:S01]  /*4d50*/  IMAD.WIDE.U32 R164, R165, -0x2daee0ad, RZ ;  /* 0xd2511f53a5a47825 */ /* 0x000fe200078e00ff */
[----:B------:R-:W-:Y:S02]  /*4d60*/  LOP3.LUT R163, R169, UR20, R170, 0x96, !PT ;  /* 0x00000014a9a37c12 */ /* 0x000fe4000f8e96aa */
[----:B------:R-:W-:Y:S01]  /*4d70*/  FSETP.NEU.FTZ.AND P0, PT, R245, -INF , PT ;  /* 0xff800000f500780b */ /* 0x000fe20003f1d000 */
[----:B------:R-:W-:Y:S01]  /*4d80*/  IMAD.WIDE.U32 R110, R110, -0x326172a9, RZ ;  /* 0xcd9e8d576e6e7825 */ /* 0x000fe200078e00ff */
[----:B------:R-:W-:Y:S02]  /*4d90*/  LOP3.LUT R184, R165, UR20, R174, 0x96, !PT ;  /* 0x00000014a5b87c12 */ /* 0x000fe4000f8e96ae */
[----:B------:R-:W-:Y:S01]  /*4da0*/  LOP3.LUT R174, R183, UR20, R172, 0x96, !PT ;  /* 0x00000014b7ae7c12 */ /* 0x000fe2000f8e96ac */
[----:B------:R-:W-:Y:S01]  /*4db0*/  IMAD.WIDE.U32 R170, R0, -0x326172a9, RZ ;  /* 0xcd9e8d5700aa7825 */ /* 0x000fe200078e00ff */
[--C-:B------:R-:W-:Y:S03]  /*4dc0*/  LOP3.LUT R180, R111, UR21, R108.reuse, 0x96, !PT ;  /* 0x000000156fb47c12 */ /* 0x100fe6000f8e966c */
[----:B------:R-:W-:Y:S01]  /*4dd0*/  FMUL.FTZ R0, R244, 1.4426950216293334961 ;  /* 0x3fb8aa3bf4007820 */ /* 0x000fe20000410000 */
[----:B------:R-:W-:Y:S01]  /*4de0*/  IMAD.WIDE.U32 R184, R184, -0x326172a9, RZ ;  /* 0xcd9e8d57b8b87825 */ /* 0x000fe200078e00ff */
[----:B------:R-:W-:Y:S03]  /*4df0*/  LOP3.LUT R165, R171, UR21, R108, 0x96, !PT ;  /* 0x00000015aba57c12 */ /* 0x000fe6000f8e966c */
[----:B------:R-:W-:Y:S01]  /*4e00*/  FMUL.FTZ R108, R245, 1.4426950216293334961 ;  /* 0x3fb8aa3bf56c7820 */ /* 0x000fe20000410000 */
[----:B------:R-:W-:Y:S01]  /*4e10*/  IMAD.WIDE.U32 R166, R167, -0x326172a9, RZ ;  /* 0xcd9e8d57a7a67825 */ /* 0x000fe200078e00ff */
[----:B------:R-:W-:Y:S03]  /*4e20*/  LOP3.LUT R171, R185, UR19, R110, 0x96, !PT ;  /* 0x00000013b9ab7c12 */ /* 0x000fe6000f8e966e */
[----:B------:R-:W-:Y:S01]  /*4e30*/  FSEL R108, R108, RZ, P0 ;  /* 0x000000ff6c6c7208 */ /* 0x000fe20000000000 */
[----:B------:R-:W-:Y:S01]  /*4e40*/  IMAD.WIDE.U32 R172, R173, -0x326172a9, RZ ;  /* 0xcd9e8d57adac7825 */ /* 0x000fe200078e00ff */
[--C-:B------:R-:W-:Y:S02]  /*4e50*/  LOP3.LUT R178, R167, UR21, R100.reuse, 0x96, !PT ;  /* 0x00000015a7b27c12 */ /* 0x100fe4000f8e9664 */
[----:B------:R-:W-:Y:S01]  /*4e60*/  FSETP.NEU.FTZ.AND P0, PT, R246, -INF , PT ;  /* 0xff800000f600780b */ /* 0x000fe20003f1d000 */
[----:B------:R-:W-:Y:S01]  /*4e70*/  IMAD.WIDE.U32 R176, R176, -0x2daee0ad, RZ ;  /* 0xd2511f53b0b07825 */ /* 0x000fe200078e00ff */
[----:B------:R-:W-:Y:S02]  /*4e80*/  LOP3.LUT R111, R173, UR21, R100, 0x96, !PT ;  /* 0x00000015ad6f7c12 */ /* 0x000fe4000f8e9664 */
[----:B------:R-:W-:Y:S01]  /*4e90*/  FSEL R101, R101, RZ, P0 ;  /* 0x000000ff65657208 */ /* 0x000fe20000000000 */
[----:B------:R-:W-:Y:S01]  /*4ea0*/  FFMA.FTZ R4, R4, UR7, -R108 ;  /* 0x0000000704047c23 */ /* 0x000fe2000801086c */
[----:B------:R-:W-:Y:S01]  /*4eb0*/  LOP3.LUT R109, R177, UR20, R162, 0x96, !PT ;  /* 0x00000014b16d7c12 */ /* 0x000fe2000f8e96a2 */
[----:B------:R-:W-:Y:S01]  /*4ec0*/  FFMA.FTZ R5, R5, UR7, -R108 ;  /* 0x0000000705057c23 */ /* 0x000fe2000801086c */
[C---:B------:R-:W-:Y:S01]  /*4ed0*/  FSETP.NEU.FTZ.AND P0, PT, R241.reuse, -INF , PT ;  /* 0xff800000f100780b */ /* 0x040fe20003f1d000 */
[----:B------:R-:W-:Y:S01]  /*4ee0*/  FMUL.FTZ R100, R241, 1.4426950216293334961 ;  /* 0x3fb8aa3bf1647820 */ /* 0x000fe20000410000 */
[----:B------:R-:W-:Y:S01]  /*4ef0*/  IMAD.WIDE.U32 R178, R178, -0x2daee0ad, RZ ;  /* 0xd2511f53b2b27825 */ /* 0x000fe200078e00ff */
[----:B------:R-:W1:Y:S03]  /*4f00*/  MUFU.EX2 R203, R4 ;  /* 0x0000000400cb7308 */ /* 0x000e660000000800 */
[--C-:B------:R-:W-:Y:S01]  /*4f10*/  FFMA.FTZ R6, R6, UR7, -R101.reuse ;  /* 0x0000000706067c23 */ /* 0x100fe20008010865 */
[----:B------:R-:W-:Y:S01]  /*4f20*/  FSEL R100, R100, RZ, P0 ;  /* 0x000000ff64647208 */ /* 0x000fe20000000000 */
[----:B------:R-:W-:Y:S01]  /*4f30*/  IMAD.WIDE.U32 R162, R163, -0x326172a9, RZ ;  /* 0xcd9e8d57a3a27825 */ /* 0x000fe200078e00ff */
[----:B------:R-:W-:Y:S02]  /*4f40*/  LOP3.LUT R173, R179, UR18, R168, 0x96, !PT ;  /* 0x00000012b3ad7c12 */ /* 0x000fe4000f8e96a8 */
[----:B------:R-:W-:Y:S02]  /*4f50*/  FSETP.NEU.FTZ.AND P0, PT, R244, -INF , PT ;  /* 0xff800000f400780b */ /* 0x000fe40003f1d000 */
[----:B------:R2:W-:Y:S01]  /*4f60*/  MUFU.EX2 R205, R5 ;  /* 0x0000000500cd7308 */ /* 0x0005e20000000800 */
[----:B------:R-:W-:Y:S01]  /*4f70*/  LOP3.LUT R168, R163, UR19, R166, 0x96, !PT ;  /* 0x00000013a3a87c12 */ /* 0x000fe2000f8e96a6 */
[----:B------:R-:W-:Y:S01]  /*4f80*/  IMAD.WIDE.U32 R166, R109, -0x326172a9, RZ ;  /* 0xcd9e8d576da67825 */ /* 0x000fe200078e00ff */
[----:B------:R-:W-:Y:S02]  /*4f90*/  FSEL R0, R0, RZ, P0 ;  /* 0x000000ff00007208 */ /* 0x000fe40000000000 */
[----:B------:R-:W-:Y:S01]  /*4fa0*/  PLOP3.LUT P0, PT, PT, PT, UP0, 0x80, 0x0 ;  /* 0x000000000000781c */ /* 0x000fe20003f0f008 */
[----:B------:R-:W-:Y:S01]  /*4fb0*/  IMAD.WIDE.U32 R180, R180, -0x2daee0ad, RZ ;  /* 0xd2511f53b4b47825 */ /* 0x000fe200078e00ff */
[----:B------:R-:W-:Y:S03]  /*4fc0*/  LOP3.LUT R109, R167, UR19, R172, 0x96, !PT ;  /* 0x00000013a76d7c12 */ /* 0x000fe6000f8e96ac */
[----:B------:R-:W-:Y:S01]  /*4fd0*/  MUFU.EX2 R209, R6 ;  /* 0x0000000600d17308 */ /* 0x000fe20000000800 */
[----:B------:R-:W-:Y:S01]  /*4fe0*/  I2FP.F32.S32 R167, R187 ;  /* 0x000000bb00a77245 */ /* 0x000fe20000201400 */
[--C-:B------:R-:W-:Y:S01]  /*4ff0*/  FFMA.FTZ R7, R7, UR7, -R101.reuse ;  /* 0x0000000707077c23 */ /* 0x100fe20008010865 */
[----:B------:R-:W-:Y:S01]  /*5000*/  LOP3.LUT R177, R181, UR18, R164, 0x96, !PT ;  /* 0x00000012b5b17c12 */ /* 0x000fe2000f8e96a4 */
[----:B------:R-:W-:Y:S04]  /*5010*/  IMAD.WIDE.U32 R174, R174, -0x326172a9, RZ ;  /* 0xcd9e8d57aeae7825 */ /* 0x000fe800078e00ff */
[----:B------:R-:W-:Y:S01]  /*5020*/  FFMA.FTZ R8, R8, UR7, -R100 ;  /* 0x0000000708087c23 */ /* 0x000fe20008010864 */
[----:B------:R-:W-:Y:S01]  /*5030*/  FFMA.FTZ R44, R167, -UR5, R44 ;  /* 0x80000005a72c7c23 */ /* 0x000fe2000801002c */
[----:B------:R3:W4:Y:S01]  /*5040*/  MUFU.EX2 R208, R7 ;  /* 0x0000000700d07308 */ /* 0x0007220000000800 */
[----:B------:R-:W-:Y:S01]  /*5050*/  LOP3.LUT R169, R175, UR19, R170, 0x96, !PT ;  /* 0x00000013afa97c12 */ /* 0x000fe2000f8e96aa */
[----:B--2---:R-:W-:Y:S04]  /*5060*/  IMAD.WIDE.U32 R4, R177, -0x326172a9, RZ ;  /* 0xcd9e8d57b1047825 */ /* 0x004fe800078e00ff */
[----:B------:R-:W-:Y:S01]  /*5070*/  FFMA.FTZ R9, R9, UR7, -R100 ;  /* 0x0000000709097c23 */ /* 0x000fe20008010864 */
[----:B------:R-:W-:Y:S01]  /*5080*/  @P0 FSEL R44, R44, -INF , !P3 ;  /* 0xff8000002c2c0808 */ /* 0x000fe20005800000 */
[----:B------:R-:W-:Y:S01]  /*5090*/  IMAD.WIDE.U32 R110, R111, -0x2daee0ad, RZ ;  /* 0xd2511f536f6e7825 */ /* 0x000fe200078e00ff */
[----:B------:R-:W-:Y:S01]  /*50a0*/  PLOP3.LUT P0, PT, PT, PT, UP0, 0x80, 0x0 ;  /* 0x000000000000781c */ /* 0x000fe20003f0f008 */
        /* <DEDUP_REMOVED lines=10> */
[----:B------:R-:W-:Y:S02]  /*5150*/  LOP3.LUT R175, R185, UR16, R110, 0x96, !PT ;  /* 0x00000010b9af7c12 */ /* 0x000fe4000f8e966e */
[----:B------:R-:W-:Y:S01]  /*5160*/  @P0 FSEL R46, R46, -INF , !P3 ;  /* 0xff8000002e2e0808 */ /* 0x000fe20005800000 */
[----:B------:R-:W-:Y:S01]  /*5170*/  IMAD.WIDE.U32 R110, R111, -0x326172a9, RZ ;  /* 0xcd9e8d576f6e7825 */ /* 0x000fe200078e00ff */
[----:B------:R-:W-:Y:S03]  /*5180*/  PLOP3.LUT P0, PT, PT, PT, UP0, 0x80, 0x0 ;  /* 0x000000000000781c */ /* 0x000fe60003f0f008 */
[----:B------:R-:W-:Y:S01]  /*5190*/  MUFU.EX2 R211, R12 ;  /* 0x0000000c00d37308 */ /* 0x000fe20000000800 */
[----:B------:R-:W-:Y:S01]  /*51a0*/  LOP3.LUT R219, R102, 0xffff, RZ, 0xc0, !PT ;  /* 0x0000ffff66db7812 */ /* 0x000fe200078ec0ff */
[----:B------:R-:W-:Y:S01]  /*51b0*/  IMAD.WIDE.U32 R164, R165, -0x2daee0ad, RZ ;  /* 0xd2511f53a5a47825 */ /* 0x000fe200078e00ff */
[----:B------:R-:W-:Y:S02]  /*51c0*/  LOP3.LUT R109, R111, UR15, R4, 0x96, !PT ;  /* 0x0000000f6f6d7c12 */ /* 0x000fe4000f8e9604 */
[----:B------:R-:W-:Y:S01]  /*51d0*/  SHF.R.U32.HI R220, RZ, 0x10, R102 ;  /* 0x00000010ffdc7819 */ /* 0x000fe20000011666 */
[----:B------:R-:W-:Y:S01]  /*51e0*/  IMAD.WIDE.U32 R196, R169, -0x2daee0ad, RZ ;  /* 0xd2511f53a9c47825 */ /* 0x000fe200078e00ff */
[----:B------:R-:W-:Y:S01]  /*51f0*/  LOP3.LUT R163, R165, UR18, R182, 0x96, !PT ;  /* 0x00000012a5a37c12 */ /* 0x000fe2000f8e96b6 */
[----:B---3--:R-:W2:Y:S02]  /*5200*/  LDSM.16.M88.4 R4, [R149+-0x1400] ;  /* 0xffec00009504783b */ /* 0x008ea40000000200 */
[--C-:B------:R-:W-:Y:S01]  /*5210*/  FFMA.FTZ R10, R10, UR7, -R0.reuse ;  /* 0x000000070a0a7c23 */ /* 0x100fe20008010800 */
[----:B------:R-:W-:Y:S01]  /*5220*/  FFMA.FTZ R11, R11, UR7, -R0 ;  /* 0x000000070b0b7c23 */ /* 0x000fe20008010800 */
[----:B------:R-:W-:Y:S01]  /*5230*/  LOP3.LUT R171, R197, UR16, R164, 0x96, !PT ;  /* 0x00000010c5ab7c12 */ /* 0x000fe2000f8e96a4 */
[--C-:B------:R-:W-:Y:S01]  /*5240*/  FFMA.FTZ R14, R14, UR7, -R0.reuse ;  /* 0x000000070e0e7c23 */ /* 0x100fe20008010800 */
[----:B------:R-:W-:Y:S01]  /*5250*/  I2FP.F32.S32 R164, R189 ;  /* 0x000000bd00a47245 */ /* 0x000fe20000201400 */
[----:B------:R-:W-:Y:S04]  /*5260*/  IMAD.WIDE.U32 R172, R173, -0x326172a9, RZ ;  /* 0xcd9e8d57adac7825 */ /* 0x000fe800078e00ff */
[----:B------:R-:W-:Y:S01]  /*5270*/  FFMA.FTZ R15, R15, UR7, -R0 ;  /* 0x000000070f0f7c23 */ /* 0x000fe20008010800 */
[----:B------:R3:W-:Y:S01]  /*5280*/  MUFU.EX2 R210, R13 ;  /* 0x0000000d00d27308 */ /* 0x0007e20000000800 */
[--C-:B------:R-:W-:Y:S01]  /*5290*/  FFMA.FTZ R18, R18, UR7, -R101.reuse ;  /* 0x0000000712127c23 */ /* 0x100fe20008010865 */
[----:B------:R-:W-:Y:S01]  /*52a0*/  FFMA.FTZ R48, R164, -UR5, R48 ;  /* 0x80000005a4307c23 */ /* 0x000fe20008010030 */
[----:B------:R-:W-:Y:S01]  /*52b0*/  LOP3.LUT R165, R173, UR17, R162, 0x96, !PT ;  /* 0x00000011ada57c12 */ /* 0x000fe2000f8e96a2 */
[--C-:B------:R-:W-:Y:S01]  /*52c0*/  FFMA.FTZ R16, R16, UR7, -R108.reuse ;  /* 0x0000000710107c23 */ /* 0x100fe2000801086c */
[----:B------:R-:W-:Y:S01]  /*52d0*/  LOP3.LUT R173, R110, 0xffff, RZ, 0xc0, !PT ;  /* 0x0000ffff6ead7812 */ /* 0x000fe200078ec0ff */
[--C-:B------:R-:W-:Y:S01]  /*52e0*/  FFMA.FTZ R19, R19, UR7, -R101.reuse ;  /* 0x0000000713137c23 */ /* 0x100fe20008010865 */
[----:B------:R-:W-:Y:S01]  /*52f0*/  @P0 FSEL R48, R48, -INF , !P3 ;  /* 0xff80000030300808 */ /* 0x000fe20005800000 */
[--C-:B------:R-:W-:Y:S01]  /*5300*/  FFMA.FTZ R21, R21, UR7, -R108.reuse ;  /* 0x0000000715157c23 */ /* 0x100fe2000801086c */
[----:B------:R-:W-:Y:S01]  /*5310*/  PLOP3.LUT P0, PT, PT, PT, UP0, 0x80, 0x0 ;  /* 0x000000000000781c */ /* 0x000fe20003f0f008 */
[----:B------:R-:W-:Y:S04]  /*5320*/  IMAD.WIDE.U32 R162, R163, -0x326172a9, RZ ;  /* 0xcd9e8d57a3a27825 */ /* 0x000fe800078e00ff */
[----:B------:R-:W-:Y:S01]  /*5330*/  FFMA.FTZ R17, R17, UR7, -R108 ;  /* 0x0000000711117c23 */ /* 0x000fe2000801086c */
[----:B------:R-:W-:Y:S01]  /*5340*/  MUFU.EX2 R217, R10 ;  /* 0x0000000a00d97308 */ /* 0x000fe20000000800 */
[----:B------:R-:W-:Y:S01]  /*5350*/  FFMA.FTZ R24, R24, UR7, -R100 ;  /* 0x0000000718187c23 */ /* 0x000fe20008010864 */
[----:B------:R-:W-:Y:S01]  /*5360*/  FFMA.FTZ R20, R20, UR7, -R108 ;  /* 0x0000000714147c23 */ /* 0x000fe2000801086c */
[----:B------:R-:W-:Y:S01]  /*5370*/  LOP3.LUT R186, R163, UR17, R174, 0x96, !PT ;  /* 0x00000011a3ba7c12 */ /* 0x000fe2000f8e96ae */
[--C-:B------:R-:W-:Y:S01]  /*5380*/  FFMA.FTZ R22, R22, UR7, -R101.reuse ;  /* 0x0000000716167c23 */ /* 0x100fe20008010865 */
[----:B------:R-:W-:Y:S01]  /*5390*/  I2FP.F32.S32 R163, R192 ;  /* 0x000000c000a37245 */ /* 0x000fe20000201400 */
[----:B------:R-:W-:Y:S01]  /*53a0*/  FFMA.FTZ R27, R27, UR7, -R0 ;  /* 0x000000071b1b7c23 */ /* 0x000fe20008010800 */
[----:B------:R-:W-:Y:S01]  /*53b0*/  SHF.R.U32.HI R174, RZ, 0x10, R110 ;  /* 0x00000010ffae7819 */ /* 0x000fe2000001166e */
[----:B------:R-:W-:Y:S01]  /*53c0*/  FFMA.FTZ R23, R23, UR7, -R101 ;  /* 0x0000000717177c23 */ /* 0x000fe20008010865 */
[----:B---3--:R-:W-:Y:S01]  /*53d0*/  I2FP.F32.S32 R13, R194 ;  /* 0x000000c2000d7245 */ /* 0x008fe20000201400 */
[--C-:B------:R-:W-:Y:S01]  /*53e0*/  FFMA.FTZ R28, R28, UR7, -R100.reuse ;  /* 0x000000071c1c7c23 */ /* 0x100fe20008010864 */
[----:B------:R-:W-:Y:S01]  /*53f0*/  @P0 FSEL R50, R50, -INF , !P3 ;  /* 0xff80000032320808 */ /* 0x000fe20005800000 */
[----:B------:R-:W-:Y:S01]  /*5400*/  FFMA.FTZ R29, R29, UR7, -R100 ;  /* 0x000000071d1d7c23 */ /* 0x000fe20008010864 */
[----:B------:R-:W-:Y:S01]  /*5410*/  PLOP3.LUT P0, PT, PT, PT, UP0, 0x80, 0x0 ;  /* 0x000000000000781c */ /* 0x000fe20003f0f008 */
[----:B------:R-:W-:Y:S01]  /*5420*/  IMAD.WIDE.U32 R180, R176, -0x326172a9, RZ ;  /* 0xcd9e8d57b0b47825 */ /* 0x000fe200078e00ff */
[----:B------:R-:W-:Y:S01]  /*5430*/  PLOP3.LUT P3, PT, PT, PT, UP0, 0x80, 0x0 ;  /* 0x000000000000781c */ /* 0x000fe20003f6f008 */
[----:B------:R-:W-:Y:S02]  /*5440*/  MUFU.EX2 R206, R27 ;  /* 0x0000001b00ce7308 */ /* 0x000fe40000000800 */
[----:B------:R-:W-:Y:S01]  /*5450*/  FFMA.FTZ R30, R30, UR7, -R0 ;  /* 0x000000071e1e7c23 */ /* 0x000fe20008010800 */
[----:B------:R-:W-:Y:S01]  /*5460*/  IMAD.WIDE.U32 R168, R168, -0x2daee0ad, RZ ;  /* 0xd2511f53a8a87825 */ /* 0x000fe200078e00ff */
[----:B------:R-:W-:Y:S01]  /*5470*/  LOP3.LUT R221, R181, UR17, R166, 0x96, !PT ;  /* 0x00000011b5dd7c12 */ /* 0x000fe2000f8e96a6 */
[-C--:B--2---:R-:W-:Y:S03]  /*5480*/  HMMA.16816.F32 R52, R104, R4.reuse, R52 ;  /* 0x000000046834723c */ /* 0x084fe60000001834 */
[----:B------:R-:W-:Y:S01]  /*5490*/  SHF.R.U32.HI R166, RZ, 0x18, R110 ;  /* 0x00000018ffa67819 */ /* 0x000fe2000001166e */
[----:B------:R-:W-:Y:S01]  /*54a0*/  IMAD.WIDE.U32 R8, R165, -0x2daee0ad, RZ ;  /* 0xd2511f53a5087825 */ /* 0x000fe200078e00ff */
[----:B------:R-:W-:Y:S01]  /*54b0*/  LOP3.LUT R165, R110, 0xff, RZ, 0xc0, !PT ;  /* 0x000000ff6ea57812 */ /* 0x000fe200078ec0ff */
[C---:B------:R-:W-:Y:S01]  /*54c0*/  HMMA.16816.F32 R56, R112.reuse, R4, R56 ;  /* 0x000000047038723c */ /* 0x040fe20000001838 */
[----:B------:R2:W3:Y:S04]  /*54d0*/  MUFU.EX2 R216, R11 ;  /* 0x0000000b00d87308 */ /* 0x0004e80000000800 */
[----:B------:R-:W-:Y:S01]  /*54e0*/  LOP3.LUT R178, R169, UR16, R178, 0x96, !PT ;  /* 0x00000010a9b27c12 */ /* 0x000fe2000f8e96b2 */
[----:B------:R-:W-:Y:S01]  /*54f0*/  FFMA.FTZ R45, R163, -UR5, R45 ;  /* 0x80000005a32d7c23 */ /* 0x000fe2000801002d */
[----:B------:R-:W-:Y:S01]  /*5500*/  LOP3.LUT R110, R103, UR14, R170, 0x96, !PT ;  /* 0x0000000e676e7c12 */ /* 0x000fe2000f8e96aa */
[-C--:B------:R-:W-:Y:S03]  /*5510*/  HMMA.16816.F32 R60, R112, R6.reuse, R60 ;  /* 0x00000006703c723c */ /* 0x080fe6000000183c */
[----:B------:R-:W-:Y:S01]  /*5520*/  MUFU.EX2 R191, R23 ;  /* 0x0000001700bf7308 */ /* 0x000fe20000000800 */
[----:B------:R-:W-:Y:S01]  /*5530*/  LOP3.LUT R111, R9, UR14, R168, 0x96, !PT ;  /* 0x0000000e096f7c12 */ /* 0x000fe2000f8e96a8 */
[----:B------:R-:W-:Y:S01]  /*5540*/  FFMA.FTZ R31, R31, UR7, -R0 ;  /* 0x000000071f1f7c23 */ /* 0x000fe20008010800 */
[----:B------:R-:W-:Y:S01]  /*5550*/  LOP3.LUT R169, R8, 0xff, RZ, 0xc0, !PT ;  /* 0x000000ff08a97812 */ /* 0x000fe200078ec0ff */
[----:B------:R-:W-:Y:S06]  /*5560*/  HMMA.16816.F32 R64, R104, R6, R64 ;  /* 0x000000066840723c */ /* 0x000fec0000001840 */
[----:B------:R-:W-:Y:S01]  /*5570*/  MUFU.EX2 R215, R14 ;  /* 0x0000000e00d77308 */ /* 0x000fe20000000800 */
[----:B------:R-:W-:Y:S01]  /*5580*/  SHF.R.U32.HI R170, RZ, 0x18, R8 ;  /* 0x00000018ffaa7819 */ /* 0x000fe20000011608 */
[----:B------:R-:W-:Y:S03]  /*5590*/  FFMA.FTZ R32, R32, UR7, -R108 ;  /* 0x0000000720207c23 */ /* 0x000fe6000801086c */
[----:B------:R-:W-:Y:S01]  /*55a0*/  LOP3.LUT R7, R109, 0xff, RZ, 0xc0, !PT ;  /* 0x000000ff6d077812 */ /* 0x000fe200078ec0ff */
[--C-:B------:R-:W-:Y:S01]  /*55b0*/  FFMA.FTZ R34, R34, UR7, -R101.reuse ;  /* 0x0000000722227c23 */ /* 0x100fe20008010865 */
[----:B------:R-:W-:Y:S01]  /*55c0*/  LOP3.LUT R183, R8, 0xffff, RZ, 0xc0, !PT ;  /* 0x0000ffff08b77812 */ /* 0x000fe200078ec0ff */
[----:B------:R-:W-:Y:S01]  /*55d0*/  FFMA.FTZ R35, R35, UR7, -R101 ;  /* 0x0000000723237c23 */ /* 0x000fe20008010865 */
[----:B------:R-:W-:Y:S01]  /*55e0*/  SHF.R.U32.HI R185, RZ, 0x10, R8 ;  /* 0x00000010ffb97819 */ /* 0x000fe20000011608 */
[----:B------:R-:W-:Y:S01]  /*55f0*/  IMAD.WIDE.U32 R8, R171, -0x326172a9, RZ ;  /* 0xcd9e8d57ab087825 */ /* 0x000fe200078e00ff */
[----:B------:R-:W-:Y:S01]  /*5600*/  @P0 FSEL R45, R45, -INF , !P4 ;  /* 0xff8000002d2d0808 */ /* 0x000fe20006000000 */
[----:B------:R-:W-:Y:S01]  /*5610*/  MUFU.EX2 R197, R28 ;  /* 0x0000001c00c57308 */ /* 0x000fe20000000800 */
[----:B------:R-:W-:Y:S01]  /*5620*/  PLOP3.LUT P0, PT, PT, PT, UP0, 0x80, 0x0 ;  /* 0x000000000000781c */ /* 0x000fe20003f0f008 */
[----:B------:R-:W-:Y:S01]  /*5630*/  FFMA.FTZ R61, R201, -UR5, R61 ;  /* 0x80000005c93d7c23 */ /* 0x000fe2000801003d */
[----:B------:R-:W-:Y:S01]  /*5640*/  LOP3.LUT R12, R9, UR15, R162, 0x96, !PT ;  /* 0x0000000f090c7c12 */ /* 0x000fe2000f8e96a2 */
[--C-:B------:R-:W-:Y:S01]  /*5650*/  FFMA.FTZ R36, R36, UR7, -R108.reuse ;  /* 0x0000000724247c23 */ /* 0x100fe2000801086c */
[----:B------:R-:W-:Y:S01]  /*5660*/  @P3 FSEL R47, R47, -INF , !P4 ;  /* 0xff8000002f2f3808 */ /* 0x000fe20006000000 */
[----:B------:R-:W-:Y:S01]  /*5670*/  FFMA.FTZ R37, R37, UR7, -R108 ;  /* 0x0000000725257c23 */ /* 0x000fe2000801086c */
[----:B------:R-:W-:Y:S01]  /*5680*/  LOP3.LUT R222, R8, 0xffff, RZ, 0xc0, !PT ;  /* 0x0000ffff08de7812 */ /* 0x000fe200078ec0ff */
[----:B------:R-:W-:Y:S01]  /*5690*/  FFMA.FTZ R38, R38, UR7, -R101 ;  /* 0x0000000726267c23 */ /* 0x000fe20008010865 */
[----:B------:R-:W-:Y:S01]  /*56a0*/  I2FP.F32.S32 R9, R193 ;  /* 0x000000c100097245 */ /* 0x000fe20000201400 */
[----:B------:R-:W-:Y:S01]  /*56b0*/  FFMA.FTZ R41, R41, UR7, -R100 ;  /* 0x0000000729297c23 */ /* 0x000fe20008010864 */
[----:B------:R-:W-:Y:S01]  /*56c0*/  SHF.R.U32.HI R162, RZ, 0x10, R8 ;  /* 0x00000010ffa27819 */ /* 0x000fe20000011608 */
[----:B------:R-:W-:Y:S01]  /*56d0*/  FFMA.FTZ R42, R42, UR7, -R0 ;  /* 0x000000072a2a7c23 */ /* 0x000fe20008010800 */
[----:B------:R-:W-:Y:S01]  /*56e0*/  PLOP3.LUT P3, PT, PT, PT, UP0, 0x80, 0x0 ;  /* 0x000000000000781c */ /* 0x000fe20003f6f008 */
[----:B------:R-:W-:Y:S01]  /*56f0*/  FFMA.FTZ R49, R9, -UR5, R49 ;  /* 0x8000000509317c23 */ /* 0x000fe20008010031 */
[----:B------:R-:W-:Y:S01]  /*5700*/  I2FP.F32.S32 R4, R199 ;  /* 0x000000c700047245 */ /* 0x000fe20000201400 */
[----:B------:R-:W-:Y:S01]  /*5710*/  FFMA.FTZ R39, R39, UR7, -R101 ;  /* 0x0000000727277c23 */ /* 0x000fe20008010865 */
[----:B------:R-:W-:Y:S01]  /*5720*/  I2FP.F32.S32 R6, R200 ;  /* 0x000000c800067245 */ /* 0x000fe20000201400 */
[----:B------:R-:W-:Y:S01]  /*5730*/  FFMA.FTZ R25, R25, UR7, -R100 ;  /* 0x0000000719197c23 */ /* 0x000fe20008010864 */
[----:B------:R-:W-:Y:S01]  /*5740*/  @P0 FSEL R49, R49, -INF , !P4 ;  /* 0xff80000031310808 */ /* 0x000fe20006000000 */
[----:B------:R-:W-:Y:S01]  /*5750*/  FFMA.FTZ R63, R4, -UR5, R63 ;  /* 0x80000005043f7c23 */ /* 0x000fe2000801003f */
[----:B------:R-:W-:Y:S01]  /*5760*/  PLOP3.LUT P0, PT, PT, PT, UP0, 0x80, 0x0 ;  /* 0x000000000000781c */ /* 0x000fe20003f0f008 */
[----:B------:R-:W-:Y:S01]  /*5770*/  FFMA.FTZ R52, R13, -UR5, R52 ;  /* 0x800000050d347c23 */ /* 0x000fe20008010034 */
[----:B------:R-:W-:Y:S01]  /*5780*/  I2FP.F32.S32 R5, R198 ;  /* 0x000000c600057245 */ /* 0x000fe20000201400 */
[----:B------:R-:W-:Y:S01]  /*5790*/  FFMA.FTZ R40, R40, UR7, -R100 ;  /* 0x0000000728287c23 */ /* 0x000fe20008010864 */
[----:B------:R-:W-:Y:S01]  /*57a0*/  LOP3.LUT R168, R102, 0xff, RZ, 0xc0, !PT ;  /* 0x000000ff66a87812 */ /* 0x000fe200078ec0ff */
[--C-:B------:R-:W-:Y:S01]  /*57b0*/  FFMA.FTZ R46, R46, UR7, -R0.reuse ;  /* 0x000000072e2e7c23 */ /* 0x100fe20008010800 */
[----:B------:R-:W-:Y:S01]  /*57c0*/  @P3 FSEL R51, R51, -INF , !P4 ;  /* 0xff80000033333808 */ /* 0x000fe20006000000 */
[----:B------:R-:W-:Y:S01]  /*57d0*/  FFMA.FTZ R67, R5, -UR5, R67 ;  /* 0x8000000505437c23 */ /* 0x000fe20008010043 */
[----:B------:R-:W-:Y:S01]  /*57e0*/  PLOP3.LUT P4, PT, PT, PT, UP0, 0x80, 0x0 ;  /* 0x000000000000781c */ /* 0x000fe20003f8f008 */
[----:B------:R-:W-:Y:S01]  /*57f0*/  FFMA.FTZ R43, R43, UR7, -R0 ;  /* 0x000000072b2b7c23 */ /* 0x000fe20008010800 */
[----:B------:R-:W-:Y:S01]  /*5800*/  PLOP3.LUT P3, PT, PT, PT, UP0, 0x80, 0x0 ;  /* 0x000000000000781c */ /* 0x000fe20003f6f008 */
[----:B------:R-:W-:Y:S01]  /*5810*/  FFMA.FTZ R48, R48, UR7, -R108 ;  /* 0x0000000730307c23 */ /* 0x000fe2000801086c */
[----:B------:R-:W-:Y:S01]  /*5820*/  SHF.R.U32.HI R171, RZ, 0x18, R102 ;  /* 0x00000018ffab7819 */ /* 0x000fe20000011666 */
[--C-:B------:R-:W-:Y:S01]  /*5830*/  FFMA.FTZ R26, R26, UR7, -R0.reuse ;  /* 0x000000071a1a7c23 */ /* 0x100fe20008010800 */
[----:B------:R-:W-:Y:S01]  /*5840*/  @P0 FSEL R52, R52, -INF , !P1 ;  /* 0xff80000034340808 */ /* 0x000fe20004800000 */
[----:B------:R-:W-:Y:S01]  /*5850*/  FFMA.FTZ R47, R47, UR7, -R0 ;  /* 0x000000072f2f7c23 */ /* 0x000fe20008010800 */
[----:B------:R-:W-:Y:S01]  /*5860*/  PLOP3.LUT P0, PT, PT, PT, UP0, 0x80, 0x0 ;  /* 0x000000000000781c */ /* 0x000fe20003f0f008 */
[----:B------:R-:W-:Y:S01]  /*5870*/  FFMA.FTZ R55, R9, -UR5, R55 ;  /* 0x8000000509377c23 */ /* 0x000fe20008010037 */
[----:B------:R-:W-:Y:S01]  /*5880*/  I2FP.F32.S32 R9, R195 ;  /* 0x000000c300097245 */ /* 0x000fe20000201400 */
[----:B------:R-:W-:Y:S01]  /*5890*/  FFMA.FTZ R58, R167, -UR5, R58 ;  /* 0x80000005a73a7c23 */ /* 0x000fe2000801003a */
[----:B------:R-:W-:Y:S01]  /*58a0*/  LOP3.LUT R102, R8, 0xff, RZ, 0xc0, !PT ;  /* 0x000000ff08667812 */ /* 0x000fe200078ec0ff */
[----:B------:R-:W-:Y:S01]  /*58b0*/  FFMA.FTZ R49, R49, UR7, -R108 ;  /* 0x0000000731317c23 */ /* 0x000fe2000801086c */
[----:B------:R-:W-:Y:S01]  /*58c0*/  SHF.R.U32.HI R103, RZ, 0x18, R8 ;  /* 0x00000018ff677819 */ /* 0x000fe20000011608 */
[----:B------:R-:W-:Y:S01]  /*58d0*/  FFMA.FTZ R56, R9, -UR5, R56 ;  /* 0x8000000509387c23 */ /* 0x000fe20008010038 */
[--C-:B------:R-:W-:Y:S01]  /*58e0*/  FFMA.FTZ R50, R50, UR7, -R101.reuse ;  /* 0x0000000732327c23 */ /* 0x100fe20008010865 */
[----:B------:R-:W-:Y:S01]  /*58f0*/  FFMA.FTZ R51, R51, UR7, -R101 ;  /* 0x0000000733337c23 */ /* 0x000fe20008010865 */
[--C-:B------:R-:W-:Y:S01]  /*5900*/  FFMA.FTZ R52, R52, UR7, -R108.reuse ;  /* 0x0000000734347c23 */ /* 0x100fe2000801086c */
[----:B------:R-:W-:Y:S01]  /*5910*/  FFMA.FTZ R33, R33, UR7, -R108 ;  /* 0x0000000721217c23 */ /* 0x000fe2000801086c */
[----:B------:R-:W-:Y:S01]  /*5920*/  @P4 FSEL R56, R56, -INF , !P1 ;  /* 0xff80000038384808 */ /* 0x000fe20004800000 */
[--C-:B------:R-:W-:Y:S01]  /*5930*/  FFMA.FTZ R44, R44, UR7, -R100.reuse ;  /* 0x000000072c2c7c23 */ /* 0x100fe20008010864 */
[----:B------:R-:W-:Y:S01]  /*5940*/  @P0 FSEL R58, R58, -INF , !P1 ;  /* 0xff8000003a3a0808 */ /* 0x000fe20004800000 */
[----:B------:R-:W-:Y:S01]  /*5950*/  FFMA.FTZ R45, R45, UR7, -R100 ;  /* 0x000000072d2d7c23 */ /* 0x000fe20008010864 */
[----:B------:R-:W-:Y:S01]  /*5960*/  PLOP3.LUT P0, PT, PT, PT, UP0, 0x80, 0x0 ;  /* 0x000000000000781c */ /* 0x000fe20003f0f008 */
[----:B------:R-:W-:Y:S01]  /*5970*/  FFMA.FTZ R54, R164, -UR5, R54 ;  /* 0x80000005a4367c23 */ /* 0x000fe20008010036 */
[----:B------:R-:W-:Y:S01]  /*5980*/  PLOP3.LUT P4, PT, PT, PT, UP0, 0x80, 0x0 ;  /* 0x000000000000781c */ /* 0x000fe20003f8f008 */
[----:B------:R-:W-:Y:S01]  /*5990*/  FFMA.FTZ R58, R58, UR7, -R0 ;  /* 0x000000073a3a7c23 */ /* 0x000fe20008010800 */
[----:B------:R-:W-:Y:S01]  /*59a0*/  FFMA.FTZ R56, R56, UR7, -R100 ;  /* 0x0000000738387c23 */ /* 0x000fe20008010864 */
[----:B------:R1:W3:Y:S01]  /*59b0*/  MUFU.EX2 R214, R15 ;  /* 0x0000000f00d67308 */ /* 0x0002e20000000800 */
[----:B------:R-:W-:Y:S01]  /*59c0*/  @P3 FSEL R54, R54, -INF , !P1 ;  /* 0xff80000036363808 */ /* 0x000fe20004800000 */
[----:B------:R-:W-:Y:S01]  /*59d0*/  FFMA.FTZ R62, R9, -UR5, R62 ;  /* 0x80000005093e7c23 */ /* 0x000fe2000801003e */
[----:B------:R-:W-:Y:S01]  /*59e0*/  PLOP3.LUT P1, PT, PT, PT, UP0, 0x80, 0x0 ;  /* 0x000000000000781c */ /* 0x000fe20003f2f008 */
[----:B------:R-:W-:Y:S01]  /*59f0*/  FFMA.FTZ R57, R4, -UR5, R57 ;  /* 0x8000000504397c23 */ /* 0x000fe20008010039 */
[----:B------:R-:W-:Y:S01]  /*5a00*/  I2FP.F32.S32 R4, R202 ;  /* 0x000000ca00047245 */ /* 0x000fe20000201400 */
[----:B------:R-:W-:Y:S01]  /*5a10*/  FFMA.FTZ R54, R54, UR7, -R101 ;  /* 0x0000000736367c23 */ /* 0x000fe20008010865 */
[----:B------:R-:W-:Y:S03]  /*5a20*/  PLOP3.LUT P3, PT, PT, PT, UP0, 0x80, 0x0 ;  /* 0x000000000000781c */ /* 0x000fe60003f6f008 */
[----:B------:R-:W-:Y:S01]  /*5a30*/  MUFU.EX2 R200, R24 ;  /* 0x0000001800c87308 */ /* 0x000fe20000000800 */
[----:B------:R-:W-:Y:S01]  /*5a40*/  @P0 FSEL R57, R57, -INF , !P2 ;  /* 0xff80000039390808 */ /* 0x000fe20005000000 */
[----:B------:R-:W-:Y:S01]  /*5a50*/  FFMA.FTZ R65, R4, -UR5, R65 ;  /* 0x8000000504417c23 */ /* 0x000fe20008010041 */
[----:B------:R-:W-:Y:S01]  /*5a60*/  PLOP3.LUT P0, PT, PT, PT, UP0, 0x80, 0x0 ;  /* 0x000000000000781c */ /* 0x000fe20003f0f008 */
[----:B------:R-:W-:Y:S01]  /*5a70*/  FFMA.FTZ R59, R163, -UR5, R59 ;  /* 0x80000005a33b7c23 */ /* 0x000fe2000801003b */
[----:B------:R-:W-:Y:S01]  /*5a80*/  @P4 FSEL R55, R55, -INF , !P2 ;  /* 0xff80000037374808 */ /* 0x000fe20005000000 */
[----:B------:R-:W-:Y:S01]  /*5a90*/  FFMA.FTZ R57, R57, UR7, -R100 ;  /* 0x0000000739397c23 */ /* 0x000fe20008010864 */
[----:B------:R-:W-:Y:S03]  /*5aa0*/  PLOP3.LUT P4, PT, PT, PT, UP0, 0x80, 0x0 ;  /* 0x000000000000781c */ /* 0x000fe60003f8f008 */
[----:B------:R-:W3:Y:S01]  /*5ab0*/  MUFU.EX2 R193, R18 ;  /* 0x0000001200c17308 */ /* 0x000ee20000000800 */
[----:B------:R-:W-:Y:S01]  /*5ac0*/  @P1 FSEL R59, R59, -INF , !P2 ;  /* 0xff8000003b3b1808 */ /* 0x000fe20005000000 */
[----:B------:R-:W-:Y:S01]  /*5ad0*/  FFMA.FTZ R55, R55, UR7, -R101 ;  /* 0x0000000737377c23 */ /* 0x000fe20008010865 */
[----:B------:R-:W-:Y:S01]  /*5ae0*/  PLOP3.LUT P1, PT, PT, PT, UP0, 0x80, 0x0 ;  /* 0x000000000000781c */ /* 0x000fe20003f2f008 */
[----:B------:R-:W-:Y:S01]  /*5af0*/  FFMA.FTZ R60, R204, -UR5, R60 ;  /* 0x80000005cc3c7c23 */ /* 0x000fe2000801003c */
[----:B------:R-:W-:Y:S01]  /*5b00*/  FFMA.FTZ R64, R6, -UR5, R64 ;  /* 0x8000000506407c23 */ /* 0x000fe20008010040 */
[----:B------:R-:W-:Y:S01]  /*5b10*/  SHF.R.U32.HI R6, RZ, 0x18, R109 ;  /* 0x00000018ff067819 */ /* 0x000fe2000001166d */
[----:B------:R-:W-:Y:S01]  /*5b20*/  FFMA.FTZ R59, R59, UR7, -R0 ;  /* 0x000000073b3b7c23 */ /* 0x000fe20008010800 */
[----:B------:R-:W-:Y:S02]  /*5b30*/  @P0 FSEL R62, R62, -INF , !P5 ;  /* 0xff8000003e3e0808 */ /* 0x000fe40006800000 */
[----:B------:R-:W-:Y:S01]  /*5b40*/  MUFU.EX2 R194, R29 ;  /* 0x0000001d00c27308 */ /* 0x000fe20000000800 */
[----:B------:R-:W-:Y:S01]  /*5b50*/  PLOP3.LUT P0, PT, PT, PT, UP0, 0x80, 0x0 ;  /* 0x000000000000781c */ /* 0x000fe20003f0f008 */
[----:B------:R-:W-:Y:S01]  /*5b60*/  FFMA.FTZ R66, R13, -UR5, R66 ;  /* 0x800000050d427c23 */ /* 0x000fe20008010042 */
[----:B------:R-:W-:Y:S01]  /*5b70*/  @P4 FSEL R60, R60, -INF , !P5 ;  /* 0xff8000003c3c4808 */ /* 0x000fe20006800000 */
[----:B------:R-:W-:Y:S01]  /*5b80*/  FFMA.FTZ R62, R62, UR7, -R0 ;  /* 0x000000073e3e7c23 */ /* 0x000fe20008010800 */
[----:B------:R-:W-:Y:S01]  /*5b90*/  PLOP3.LUT P4, PT, PT, PT, UP0, 0x80, 0x0 ;  /* 0x000000000000781c */ /* 0x000fe20003f8f008 */
[----:B------:R-:W-:Y:S01]  /*5ba0*/  IMAD.U32 R104, RZ, RZ, UR4 ;  /* 0x00000004ff687e24 */ /* 0x000fe2000f8e00ff */
[----:B------:R-:W-:Y:S01]  /*5bb0*/  @P1 FSEL R64, R64, -INF , !P5 ;  /* 0xff80000040401808 */ /* 0x000fe20006800000 */
[----:B------:R-:W-:Y:S01]  /*5bc0*/  FFMA.FTZ R60, R60, UR7, -R100 ;  /* 0x000000073c3c7c23 */ /* 0x000fe20008010864 */
[----:B------:R-:W-:Y:S01]  /*5bd0*/  PLOP3.LUT P1, PT, PT, PT, UP0, 0x80, 0x0 ;  /* 0x000000000000781c */ /* 0x000fe20003f2f008 */
[----:B------:R-:W-:Y:S01]  /*5be0*/  MUFU.EX2 R190, R16 ;  /* 0x0000001000be7308 */ /* 0x000fe20000000800 */
[----:B------:R-:W-:Y:S01]  /*5bf0*/  IADD3 R104, R153, 0x4000, R104 ;  /* 0x0000400099687810 */ /* 0x000fe20007ffe068 */
[----:B------:R-:W-:Y:S01]  /*5c00*/  FFMA.FTZ R64, R64, UR7, -R108 ;  /* 0x0000000740407c23 */ /* 0x000fe2000801086c */
[----:B--2---:R-:W-:Y:S01]  /*5c10*/  IMAD.WIDE.U32 R10, R178, -0x326172a9, RZ ;  /* 0xcd9e8d57b20a7825 */ /* 0x004fe200078e00ff */
[----:B------:R-:W-:Y:S02]  /*5c20*/  @P0 FSEL R61, R61, -INF , !P6 ;  /* 0xff8000003d3d0808 */ /* 0x000fe40007000000 */
[----:B------:R-:W-:Y:S01]  /*5c30*/  PLOP3.LUT P0, PT, PT, PT, UP0, 0x80, 0x0 ;  /* 0x000000000000781c */ /* 0x000fe20003f0f008 */
[----:B------:R-:W-:Y:S01]  /*5c40*/  IMAD.IADD R104, R104, 0x1, R154 ;  /* 0x0000000168687824 */ /* 0x000fe200078e029a */
[----:B------:R-:W-:Y:S02]  /*5c50*/  LOP3.LUT R8, R11, UR15, R172, 0x96, !PT ;  /* 0x0000000f0b087c12 */ /* 0x000fe4000f8e96ac */
[----:B------:R-:W-:Y:S01]  /*5c60*/  MUFU.EX2 R114, R64 ;  /* 0x0000004000727308 */ /* 0x000fe20000000800 */
[----:B------:R-:W-:Y:S01]  /*5c70*/  @P4 FSEL R66, R66, -INF , !P5 ;  /* 0xff80000042424808 */ /* 0x000fe20006800000 */
[----:B------:R-:W-:Y:S01]  /*5c80*/  FFMA.FTZ R100, R61, UR7, -R100 ;  /* 0x000000073d647c23 */ /* 0x000fe20008010864 */
[----:B------:R-:W-:Y:S01]  /*5c90*/  ISETP.LE.U32.AND P5, PT, R7, UR8, PT ;  /* 0x0000000807007c0c */ /* 0x000fe2000bfa3070 */
[----:B------:R-:W-:Y:S01]  /*5ca0*/  FFMA.FTZ R53, R5, -UR5, R53 ;  /* 0x8000000505357c23 */ /* 0x000fe20008010035 */
[----:B------:R-:W-:Y:S01]  /*5cb0*/  ISETP.LE.U32.AND P4, PT, R6, UR8, PT ;  /* 0x0000000806007c0c */ /* 0x000fe2000bf83070 */
[----:B------:R-:W-:Y:S01]  /*5cc0*/  FFMA.FTZ R66, R66, UR7, -R101 ;  /* 0x0000000742427c23 */ /* 0x000fe20008010865 */
[C---:B------:R-:W-:Y:S03]  /*5cd0*/  LOP3.LUT R11, R10.reuse, 0xffff, RZ, 0xc0, !PT ;  /* 0x0000ffff0a0b7812 */ /* 0x040fe600078ec0ff */
[----:B------:R-:W-:Y:S01]  /*5ce0*/  MUFU.EX2 R112, R60 ;  /* 0x0000003c00707308 */ /* 0x000fe20000000800 */
[----:B------:R-:W-:Y:S02]  /*5cf0*/  LOP3.LUT R6, R109, 0xffff, RZ, 0xc0, !PT ;  /* 0x0000ffff6d067812 */ /* 0x000fe400078ec0ff */
[----:B-1----:R-:W-:Y:S02]  /*5d00*/  LOP3.LUT R15, R10, 0xff, RZ, 0xc0, !PT ;  /* 0x000000ff0a0f7812 */ /* 0x002fe400078ec0ff */
[----:B------:R-:W-:Y:S02]  /*5d10*/  SHF.R.U32.HI R109, RZ, 0x10, R109 ;  /* 0x00000010ff6d7819 */ /* 0x000fe4000001166d */
[----:B------:R-:W-:Y:S01]  /*5d20*/  SHF.R.U32.HI R14, RZ, 0x10, R10 ;  /* 0x00000010ff0e7819 */ /* 0x000fe2000001160a */
[----:B------:R-:W-:Y:S01]  /*5d30*/  @!P5 FADD.FTZ R203, -R203, -RZ ;  /* 0x800000ffcbcbd221 */ /* 0x000fe20000010100 */
[----:B------:R-:W-:Y:S01]  /*5d40*/  @P1 FSEL R63, R63, -INF , !P6 ;  /* 0xff8000003f3f1808 */ /* 0x000fe20007000000 */
[----:B----4-:R-:W-:Y:S01]  /*5d50*/  @!P4 FADD.FTZ R208, -R208, -RZ ;  /* 0x800000ffd0d0c221 */ /* 0x010fe20000010100 */
[----:B------:R-:W-:Y:S01]  /*5d60*/  PLOP3.LUT P1, PT, PT, PT, UP0, 0x80, 0x0 ;  /* 0x000000000000781c */ /* 0x000fe20003f2f008 */
[----:B------:R-:W-:Y:S01]  /*5d70*/  MUFU.EX2 R204, R30 ;  /* 0x0000001e00cc7308 */ /* 0x000fe20000000800 */
[----:B------:R-:W-:Y:S01]  /*5d80*/  LOP3.LUT R5, R109, 0xff, RZ, 0xc0, !PT ;  /* 0x000000ff6d057812 */ /* 0x000fe200078ec0ff */
[----:B------:R-:W-:Y:S01]  /*5d90*/  FFMA.FTZ R0, R63, UR7, -R0 ;  /* 0x000000073f007c23 */ /* 0x000fe20008010800 */
[----:B------:R-:W-:Y:S02]  /*5da0*/  @P0 FSEL R65, R65, -INF , !P6 ;  /* 0xff80000041410808 */ /* 0x000fe40007000000 */
[----:B------:R-:W-:Y:S02]  /*5db0*/  SHF.R.U32.HI R4, RZ, 0x8, R6 ;  /* 0x00000008ff047819 */ /* 0x000fe40000011606 */
[----:B------:R-:W-:Y:S03]  /*5dc0*/  ISETP.LE.U32.AND P0, PT, R5, UR8, PT ;  /* 0x0000000805007c0c */ /* 0x000fe6000bf03070 */
[----:B------:R-:W-:Y:S01]  /*5dd0*/  MUFU.EX2 R109, R0 ;  /* 0x00000000006d7308 */ /* 0x000fe20000000800 */
[----:B------:R-:W-:Y:S02]  /*5de0*/  LOP3.LUT R4, R4, 0xffff, RZ, 0xc0, !PT ;  /* 0x0000ffff04047812 */ /* 0x000fe400078ec0ff */
[----:B------:R-:W-:Y:S02]  /*5df0*/  LOP3.LUT R6, R8, 0xff, RZ, 0xc0, !PT ;  /* 0x000000ff08067812 */ /* 0x000fe400078ec0ff */
[----:B------:R-:W-:Y:S02]  /*5e00*/  @P1 FSEL R67, R67, -INF , !P6 ;  /* 0xff80000043431808 */ /* 0x000fe40007000000 */
[----:B------:R-:W-:Y:S03]  /*5e10*/  ISETP.LE.U32.AND P6, PT, R4, UR8, PT ;  /* 0x0000000804007c0c */ /* 0x000fe6000bfc3070 */
[----:B------:R-:W-:Y:S01]  /*5e20*/  MUFU.EX2 R202, R31 ;  /* 0x0000001f00ca7308 */ /* 0x000fe20000000800 */
[----:B------:R-:W-:Y:S01]  /*5e30*/  LOP3.LUT R4, R8, 0xffff, RZ, 0xc0, !PT ;  /* 0x0000ffff08047812 */ /* 0x000fe200078ec0ff */
[----:B------:R-:W-:Y:S01]  /*5e40*/  FFMA.FTZ R101, R67, UR7, -R101 ;  /* 0x0000000743657c23 */ /* 0x000fe20008010865 */
[--C-:B------:R-:W-:Y:S01]  /*5e50*/  SHF.R.U32.HI R5, RZ, 0x10, R8.reuse ;  /* 0x00000010ff057819 */ /* 0x100fe20000011608 */
[----:B------:R-:W-:Y:S01]  /*5e60*/  @!P0 FADD.FTZ R209, -R209, -RZ ;  /* 0x800000ffd1d18221 */ /* 0x000fe20000010100 */
[----:B------:R-:W-:Y:S02]  /*5e70*/  SHF.R.U32.HI R8, RZ, 0x18, R8 ;  /* 0x00000018ff087819 */ /* 0x000fe40000011608 */
[----:B------:R-:W-:Y:S03]  /*5e80*/  SHF.R.U32.HI R4, RZ, 0x8, R4 ;  /* 0x00000008ff047819 */ /* 0x000fe60000011604 */
[----:B------:R-:W1:Y:S01]  /*5e90*/  MUFU.EX2 R192, R19 ;  /* 0x0000001300c07308 */ /* 0x000e620000000800 */
[----:B------:R-:W-:Y:S02]  /*5ea0*/  ISETP.LE.U32.AND P0, PT, R8, UR8, PT ;  /* 0x0000000808007c0c */ /* 0x000fe4000bf03070 */
[----:B------:R-:W-:Y:S01]  /*5eb0*/  ISETP.LE.U32.AND P1, PT, R6, UR8, PT ;  /* 0x0000000806007c0c */ /* 0x000fe2000bf23070 */
[----:B------:R-:W-:Y:S01]  /*5ec0*/  @!P6 FADD.FTZ R205, -R205, -RZ ;  /* 0x800000ffcdcde221 */ /* 0x000fe20000010100 */
[----:B------:R-:W-:Y:S02]  /*5ed0*/  LOP3.LUT R5, R5, 0xff, RZ, 0xc0, !PT ;  /* 0x000000ff05057812 */ /* 0x000fe400078ec0ff */
[----:B------:R-:W-:Y:S03]  /*5ee0*/  LOP3.LUT R4, R4, 0xffff, RZ, 0xc0, !PT ;  /* 0x0000ffff04047812 */ /* 0x000fe600078ec0ff */
[----:B------:R-:W-:Y:S01]  /*5ef0*/  MUFU.EX2 R178, R32 ;  /* 0x0000002000b27308 */ /* 0x000fe20000000800 */
[----:B------:R-:W-:Y:S02]  /*5f00*/  SHF.R.U32.HI R10, RZ, 0x18, R10 ;  /* 0x00000018ff0a7819 */ /* 0x000fe4000001160a */
[----:B------:R-:W-:Y:S02]  /*5f10*/  ISETP.LE.U32.AND P5, PT, R5, UR8, PT ;  /* 0x0000000805007c0c */ /* 0x000fe4000bfa3070 */
[----:B------:R-:W-:Y:S01]  /*5f20*/  LOP3.LUT R5, R174, 0xff, RZ, 0xc0, !PT ;  /* 0x000000ffae057812 */ /* 0x000fe200078ec0ff */
[----:B---3--:R-:W-:Y:S01]  /*5f30*/  @!P0 FADD.FTZ R216, -R216, -RZ ;  /* 0x800000ffd8d88221 */ /* 0x008fe20000010100 */
[----:B------:R-:W-:Y:S01]  /*5f40*/  ISETP.LE.U32.AND P6, PT, R4, UR8, PT ;  /* 0x0000000804007c0c */ /* 0x000fe2000bfc3070 */
[----:B------:R-:W-:Y:S01]  /*5f50*/  @!P1 FADD.FTZ R213, -R213, -RZ ;  /* 0x800000ffd5d59221 */ /* 0x000fe20000010100 */
[----:B------:R-:W-:Y:S01]  /*5f60*/  SHF.R.U32.HI R4, RZ, 0x8, R11 ;  /* 0x00000008ff047819 */ /* 0x000fe2000001160b */
[----:B------:R-:W-:Y:S01]  /*5f70*/  MUFU.EX2 R181, R21 ;  /* 0x0000001500b57308 */ /* 0x000fe20000000800 */
[----:B------:R-:W-:Y:S02]  /*5f80*/  ISETP.LE.U32.AND P0, PT, R10, UR8, PT ;  /* 0x000000080a007c0c */ /* 0x000fe4000bf03070 */
[----:B------:R-:W-:Y:S02]  /*5f90*/  SHF.R.U32.HI R11, RZ, 0x8, R183 ;  /* 0x00000008ff0b7819 */ /* 0x000fe400000116b7 */
[----:B------:R-:W-:Y:S01]  /*5fa0*/  LOP3.LUT R4, R4, 0xffff, RZ, 0xc0, !PT ;  /* 0x0000ffff04047812 */ /* 0x000fe200078ec0ff */
[----:B------:R-:W-:Y:S01]  /*5fb0*/  @!P5 FADD.FTZ R217, -R217, -RZ ;  /* 0x800000ffd9d9d221 */ /* 0x000fe20000010100 */
[----:B------:R-:W-:Y:S03]  /*5fc0*/  LOP3.LUT R6, R110, 0xffff, RZ, 0xc0, !PT ;  /* 0x0000ffff6e067812 */ /* 0x000fe600078ec0ff */
[----:B------:R-:W-:Y:S01]  /*5fd0*/  MUFU.EX2 R179, R34 ;  /* 0x0000002200b37308 */ /* 0x000fe20000000800 */
[----:B------:R-:W-:Y:S01]  /*5fe0*/  ISETP.LE.U32.AND P1, PT, R4, UR8, PT ;  /* 0x0000000804007c0c */ /* 0x000fe2000bf23070 */
[----:B------:R-:W-:Y:S01]  /*5ff0*/  @!P6 FADD.FTZ R212, -R212, -RZ ;  /* 0x800000ffd4d4e221 */ /* 0x000fe20000010100 */
[----:B------:R-:W-:Y:S02]  /*6000*/  LOP3.LUT R4, R14, 0xff, RZ, 0xc0, !PT ;  /* 0x000000ff0e047812 */ /* 0x000fe400078ec0ff */
[----:B------:R-:W-:Y:S01]  /*6010*/  SHF.R.U32.HI R6, RZ, 0x8, R6 ;  /* 0x00000008ff067819 */ /* 0x000fe20000011606 */
[----:B------:R-:W-:Y:S01]  /*6020*/  @!P0 FADD.FTZ R214, -R214, -RZ ;  /* 0x800000ffd6d68221 */ /* 0x000fe20000010100 */
[----:B------:R-:W-:Y:S03]  /*6030*/  ISETP.LE.U32.AND P5, PT, R4, UR8, PT ;  /* 0x0000000804007c0c */ /* 0x000fe6000bfa3070 */
[----:B------:R-:W2:Y:S01]  /*6040*/  MUFU.EX2 R187, R17 ;  /* 0x0000001100bb7308 */ /* 0x000ea20000000800 */
[----:B------:R-:W-:Y:S02]  /*6050*/  SHF.R.U32.HI R4, RZ, 0x8, R173 ;  /* 0x00000008ff047819 */ /* 0x000fe400000116ad */
[----:B------:R-:W-:Y:S02]  /*6060*/  ISETP.LE.U32.AND P0, PT, R5, UR8, PT ;  /* 0x0000000805007c0c */ /* 0x000fe4000bf03070 */
[----:B------:R-:W-:Y:S01]  /*6070*/  @P3 FSEL R53, R53, -INF , !P2 ;  /* 0xff80000035353808 */ /* 0x000fe20005000000 */
[----:B------:R-:W-:Y:S01]  /*6080*/  @!P1 FADD.FTZ R210, -R210, -RZ ;  /* 0x800000ffd2d29221 */ /* 0x000fe20000010100 */
[----:B------:R-:W-:Y:S03]  /*6090*/  LOP3.LUT R4, R4, 0xffff, RZ, 0xc0, !PT ;  /* 0x0000ffff04047812 */ /* 0x000fe600078ec0ff */
[----:B------:R-:W-:Y:S01]  /*60a0*/  MUFU.EX2 R177, R35 ;  /* 0x0000002300b17308 */ /* 0x000fe20000000800 */
[----:B------:R-:W-:Y:S01]  /*60b0*/  ISETP.LE.U32.AND P2, PT, R166, UR8, PT ;  /* 0x00000008a6007c0c */ /* 0x000fe2000bf43070 */
[----:B------:R-:W-:Y:S01]  /*60c0*/  FFMA.FTZ R53, R53, UR7, -R108 ;  /* 0x0000000735357c23 */ /* 0x000fe2000801086c */
[----:B------:R-:W-:Y:S01]  /*60d0*/  LOP3.LUT R6, R6, 0xffff, RZ, 0xc0, !PT ;  /* 0x0000ffff06067812 */ /* 0x000fe200078ec0ff */
[----:B------:R-:W-:Y:S01]  /*60e0*/  @!P5 FADD.FTZ R215, -R215, -RZ ;  /* 0x800000ffd7d7d221 */ /* 0x000fe20000010100 */
[----:B------:R-:W-:Y:S01]  /*60f0*/  ISETP.LE.U32.AND P5, PT, R4, UR8, PT ;  /* 0x0000000804007c0c */ /* 0x000fe2000bfa3070 */
[----:B------:R-:W-:Y:S01]  /*6100*/  IMAD.WIDE.U32 R4, R175, -0x326172a9, RZ ;  /* 0xcd9e8d57af047825 */ /* 0x000fe200078e00ff */
[----:B------:R-:W-:Y:S03]  /*6110*/  LOP3.LUT R7, R110, 0xff, RZ, 0xc0, !PT ;  /* 0x000000ff6e077812 */ /* 0x000fe600078ec0ff */
[----:B------:R-:W3:Y:S01]  /*6120*/  MUFU.EX2 R182, R20 ;  /* 0x0000001400b67308 */ /* 0x000ee20000000800 */
[----:B------:R-:W-:Y:S01]  /*6130*/  ISETP.LE.U32.AND P4, PT, R15, UR8, PT ;  /* 0x000000080f007c0c */ /* 0x000fe2000bf83070 */
[----:B------:R-:W-:Y:S01]  /*6140*/  @!P0 FADD.FTZ R193, -R193, -RZ ;  /* 0x800000ffc1c18221 */ /* 0x000fe20000010100 */
[----:B------:R-:W-:Y:S01]  /*6150*/  LOP3.LUT R10, R5, UR15, R180, 0x96, !PT ;  /* 0x0000000f050a7c12 */ /* 0x000fe2000f8e96b4 */
[----:B------:R-:W-:Y:S01]  /*6160*/  FFMA.FTZ R108, R65, UR7, -R108 ;  /* 0x00000007416c7c23 */ /* 0x000fe2000801086c */
[----:B------:R-:W-:Y:S01]  /*6170*/  ISETP.LE.U32.AND P0, PT, R6, UR8, PT ;  /* 0x0000000806007c0c */ /* 0x000fe2000bf03070 */
[----:B-1----:R-:W-:Y:S01]  /*6180*/  @!P2 FADD.FTZ R192, -R192, -RZ ;  /* 0x800000ffc0c0a221 */ /* 0x002fe20000010100 */
[C---:B------:R-:W-:Y:S03]  /*6190*/  LOP3.LUT R16, R4.reuse, 0xffff, RZ, 0xc0, !PT ;  /* 0x0000ffff04107812 */ /* 0x040fe600078ec0ff */
[----:B------:R-:W-:Y:S01]  /*61a0*/  MUFU.EX2 R113, R108 ;  /* 0x0000006c00717308 */ /* 0x000fe20000000800 */
[----:B------:R-:W-:Y:S01]  /*61b0*/  SHF.R.U32.HI R6, RZ, 0x10, R110 ;  /* 0x00000010ff067819 */ /* 0x000fe2000001166e */
[----:B--2---:R-:W-:Y:S01]  /*61c0*/  @!P5 FADD.FTZ R187, -R187, -RZ ;  /* 0x800000ffbbbbd221 */ /* 0x004fe20000010100 */
[----:B------:R-:W-:Y:S02]  /*61d0*/  LOP3.LUT R13, R4, 0xff, RZ, 0xc0, !PT ;  /* 0x000000ff040d7812 */ /* 0x000fe400078ec0ff */
[----:B------:R-:W-:Y:S01]  /*61e0*/  LOP3.LUT R5, R6, 0xff, RZ, 0xc0, !PT ;  /* 0x000000ff06057812 */ /* 0x000fe200078ec0ff */
[----:B------:R-:W-:Y:S01]  /*61f0*/  @!P4 FADD.FTZ R211, -R211, -RZ ;  /* 0x800000ffd3d3c221 */ /* 0x000fe20000010100 */
[--C-:B------:R-:W-:Y:S03]  /*6200*/  SHF.R.U32.HI R18, RZ, 0x18, R4.reuse ;  /* 0x00000018ff127819 */ /* 0x100fe60000011604 */
[----:B------:R-:W-:Y:S01]  /*6210*/  MUFU.EX2 R108, R101 ;  /* 0x00000065006c7308 */ /* 0x000fe20000000800 */
[----:B------:R-:W-:Y:S01]  /*6220*/  ISETP.LE.U32.AND P2, PT, R5, UR8, PT ;  /* 0x0000000805007c0c */ /* 0x000fe2000bf43070 */
[----:B------:R-:W-:Y:S01]  /*6230*/  @!P0 FADD.FTZ R181, -R181, -RZ ;  /* 0x800000ffb5b58221 */ /* 0x000fe20000010100 */
[----:B------:R-:W-:Y:S02]  /*6240*/  SHF.R.U32.HI R17, RZ, 0x10, R4 ;  /* 0x00000010ff117819 */ /* 0x000fe40000011604 */
[----:B------:R-:W-:Y:S02]  /*6250*/  LOP3.LUT R5, R111, 0xff, RZ, 0xc0, !PT ;  /* 0x000000ff6f057812 */ /* 0x000fe400078ec0ff */
[----:B------:R-:W-:Y:S03]  /*6260*/  ISETP.LE.U32.AND P5, PT, R7, UR8, PT ;  /* 0x0000000807007c0c */ /* 0x000fe6000bfa3070 */
[----:B------:R-:W-:Y:S01]  /*6270*/  MUFU.EX2 R175, R36 ;  /* 0x0000002400af7308 */ /* 0x000fe20000000800 */
[----:B------:R-:W-:Y:S01]  /*6280*/  ISETP.LE.U32.AND P0, PT, R5, UR8, PT ;  /* 0x0000000805007c0c */ /* 0x000fe2000bf03070 */
[----:B------:R-:W-:Y:S01]  /*6290*/  IMAD.WIDE.U32 R6, R186, -0x2daee0ad, RZ ;  /* 0xd2511f53ba067825 */ /* 0x000fe200078e00ff */
[----:B------:R-:W-:Y:S02]  /*62a0*/  LOP3.LUT R4, R111, 0xffff, RZ, 0xc0, !PT ;  /* 0x0000ffff6f047812 */ /* 0x000fe400078ec0ff */
[--C-:B------:R-:W-:Y:S02]  /*62b0*/  SHF.R.U32.HI R5, RZ, 0x10, R111.reuse ;  /* 0x00000010ff057819 */ /* 0x100fe4000001166f */
[----:B------:R-:W-:Y:S03]  /*62c0*/  LOP3.LUT R14, R6, 0xff, RZ, 0xc0, !PT ;  /* 0x000000ff060e7812 */ /* 0x000fe600078ec0ff */
[----:B------:R1:W2:Y:S01]  /*62d0*/  MUFU.EX2 R189, R22 ;  /* 0x0000001600bd7308 */ /* 0x0002a20000000800 */
[----:B------:R-:W-:Y:S02]  /*62e0*/  SHF.R.U32.HI R111, RZ, 0x18, R111 ;  /* 0x00000018ff6f7819 */ /* 0x000fe4000001166f */
[----:B------:R-:W-:Y:S01]  /*62f0*/  SHF.R.U32.HI R15, RZ, 0x18, R6 ;  /* 0x00000018ff0f7819 */ /* 0x000fe20000011606 */
[----:B---3--:R-:W-:Y:S01]  /*6300*/  @!P5 FADD.FTZ R182, -R182, -RZ ;  /* 0x800000ffb6b6d221 */ /* 0x008fe20000010100 */
[----:B------:R-:W-:Y:S01]  /*6310*/  SHF.R.U32.HI R110, RZ, 0x18, R110 ;  /* 0x00000018ff6e7819 */ /* 0x000fe2000001166e */
[----:B------:R-:W-:Y:S01]  /*6320*/  @!P0 FADD.FTZ R200, -R200, -RZ ;  /* 0x800000ffc8c88221 */ /* 0x000fe20000010100 */
[----:B------:R-:W-:Y:S03]  /*6330*/  LOP3.LUT R19, R6, 0xffff, RZ, 0xc0, !PT ;  /* 0x0000ffff06137812 */ /* 0x000fe600078ec0ff */
[----:B------:R-:W-:Y:S01]  /*6340*/  MUFU.EX2 R174, R37 ;  /* 0x0000002500ae7308 */ /* 0x000fe20000000800 */
[----:B------:R-:W-:Y:S02]  /*6350*/  ISETP.LE.U32.AND P0, PT, R111, UR8, PT ;  /* 0x000000086f007c0c */ /* 0x000fe4000bf03070 */
[----:B------:R-:W-:Y:S02]  /*6360*/  LOP3.LUT R9, R7, UR14, R196, 0x96, !PT ;  /* 0x0000000e07097c12 */ /* 0x000fe4000f8e96c4 */
[----:B------:R-:W-:Y:S02]  /*6370*/  ISETP.LE.U32.AND P5, PT, R110, UR8, PT ;  /* 0x000000086e007c0c */ /* 0x000fe4000bfa3070 */
[----:B------:R-:W-:Y:S03]  /*6380*/  SHF.R.U32.HI R4, RZ, 0x8, R4 ;  /* 0x00000008ff047819 */ /* 0x000fe60000011604 */
[----:B------:R-:W-:Y:S01]  /*6390*/  MUFU.EX2 R110, R66 ;  /* 0x00000042006e7308 */ /* 0x000fe20000000800 */
[----:B-1----:R-:W-:Y:S01]  /*63a0*/  SHF.R.U32.HI R22, RZ, 0x10, R6 ;  /* 0x00000010ff167819 */ /* 0x002fe20000011606 */
[----:B--2---:R-:W-:Y:S01]  /*63b0*/  @!P2 FADD.FTZ R189, -R189, -RZ ;  /* 0x800000ffbdbda221 */ /* 0x004fe20000010100 */
[----:B------:R-:W-:Y:S02]  /*63c0*/  ISETP.LE.U32.AND P6, PT, R169, UR8, PT ;  /* 0x00000008a9007c0c */ /* 0x000fe4000bfc3070 */
[----:B------:R-:W-:Y:S01]  /*63d0*/  SHF.R.U32.HI R6, RZ, 0x8, R219 ;  /* 0x00000008ff067819 */ /* 0x000fe200000116db */
[----:B------:R-:W-:Y:S01]  /*63e0*/  @!P0 FADD.FTZ R206, -R206, -RZ ;  /* 0x800000ffcece8221 */ /* 0x000fe20000010100 */
[----:B------:R-:W-:Y:S03]  /*63f0*/  LOP3.LUT R4, R4, 0xffff, RZ, 0xc0, !PT ;  /* 0x0000ffff04047812 */ /* 0x000fe600078ec0ff */
[----:B------:R-:W-:Y:S01]  /*6400*/  MUFU.EX2 R111, R100 ;  /* 0x00000064006f7308 */ /* 0x000fe20000000800 */
[----:B------:R-:W-:Y:S01]  /*6410*/  LOP3.LUT R11, R11, 0xffff, RZ, 0xc0, !PT ;  /* 0x0000ffff0b0b7812 */ /* 0x000fe200078ec0ff */
[----:B------:R-:W-:Y:S01]  /*6420*/  @!P5 FADD.FTZ R191, -R191, -RZ ;  /* 0x800000ffbfbfd221 */ /* 0x000fe20000010100 */
[----:B------:R-:W-:Y:S02]  /*6430*/  ISETP.LE.U32.AND P2, PT, R4, UR8, PT ;  /* 0x0000000804007c0c */ /* 0x000fe4000bf43070 */
[----:B------:R-:W-:Y:S02]  /*6440*/  LOP3.LUT R4, R5, 0xff, RZ, 0xc0, !PT ;  /* 0x000000ff05047812 */ /* 0x000fe400078ec0ff */
[----:B------:R-:W-:Y:S01]  /*6450*/  ISETP.LE.U32.AND P0, PT, R11, UR8, PT ;  /* 0x000000080b007c0c */ /* 0x000fe2000bf03070 */
[----:B------:R-:W-:Y:S01]  /*6460*/  @!P6 FADD.FTZ R197, -R197, -RZ ;  /* 0x800000ffc5c5e221 */ /* 0x000fe20000010100 */
[----:B------:R-:W-:Y:S01]  /*6470*/  LOP3.LUT R11, R185, 0xff, RZ, 0xc0, !PT ;  /* 0x000000ffb90b7812 */ /* 0x000fe200078ec0ff */
[----:B------:R-:W-:Y:S01]  /*6480*/  MUFU.EX2 R173, R38 ;  /* 0x0000002600ad7308 */ /* 0x000fe20000000800 */
[----:B------:R-:W-:Y:S01]  /*6490*/  ISETP.LE.U32.AND P5, PT, R4, UR8, PT ;  /* 0x0000000804007c0c */ /* 0x000fe2000bfa3070 */
[----:B------:R-:W-:Y:S01]  /*64a0*/  IMAD.WIDE.U32 R4, R221, -0x2daee0ad, RZ ;  /* 0xd2511f53dd047825 */ /* 0x000fe200078e00ff */
[----:B------:R-:W-:Y:S02]  /*64b0*/  ISETP.LE.U32.AND P4, PT, R170, UR8, PT ;  /* 0x00000008aa007c0c */ /* 0x000fe4000bf83070 */
[----:B------:R-:W-:Y:S02]  /*64c0*/  ISETP.LE.U32.AND P6, PT, R11, UR8, PT ;  /* 0x000000080b007c0c */ /* 0x000fe4000bfc3070 */
[----:B------:R-:W-:Y:S03]  /*64d0*/  LOP3.LUT R21, R4, 0xffff, RZ, 0xc0, !PT ;  /* 0x0000ffff04157812 */ /* 0x000fe600078ec0ff */
[----:B------:R-:W1:Y:S01]  /*64e0*/  MUFU.EX2 R201, R25 ;  /* 0x0000001900c97308 */ /* 0x000e620000000800 */
[----:B------:R-:W-:Y:S01]  /*64f0*/  LOP3.LUT R8, R5, UR14, R184, 0x96, !PT ;  /* 0x0000000e05087c12 */ /* 0x000fe2000f8e96b8 */
[----:B------:R-:W-:Y:S01]  /*6500*/  @!P0 FADD.FTZ R194, -R194, -RZ ;  /* 0x800000ffc2c28221 */ /* 0x000fe20000010100 */
[----:B------:R-:W-:Y:S02]  /*6510*/  LOP3.LUT R5, R6, 0xffff, RZ, 0xc0, !PT ;  /* 0x0000ffff06057812 */ /* 0x000fe400078ec0ff */
[----:B------:R-:W-:Y:S02]  /*6520*/  ISETP.LE.U32.AND P3, PT, R165, UR8, PT ;  /* 0x00000008a5007c0c */ /* 0x000fe4000bf63070 */
[----:B------:R-:W-:Y:S01]  /*6530*/  LOP3.LUT R11, R4, 0xff, RZ, 0xc0, !PT ;  /* 0x000000ff040b7812 */ /* 0x000fe200078ec0ff */
[----:B------:R-:W-:Y:S01]  /*6540*/  @!P4 FADD.FTZ R202, -R202, -RZ ;  /* 0x800000ffcacac221 */ /* 0x000fe20000010100 */
[----:B------:R-:W-:Y:S01]  /*6550*/  ISETP.LE.U32.AND P1, PT, R168, UR8, PT ;  /* 0x00000008a8007c0c */ /* 0x000fe2000bf23070 */
[----:B------:R-:W-:Y:S01]  /*6560*/  @!P6 FADD.FTZ R204, -R204, -RZ ;  /* 0x800000ffcccce221 */ /* 0x000fe20000010100 */
[--C-:B------:R-:W-:Y:S01]  /*6570*/  SHF.R.U32.HI R20, RZ, 0x18, R4.reuse ;  /* 0x00000018ff147819 */ /* 0x100fe20000011604 */
[----:B------:R-:W-:Y:S01]  /*6580*/  MUFU.EX2 R186, R41 ;  /* 0x0000002900ba7308 */ /* 0x000fe20000000800 */
[----:B------:R-:W-:Y:S02]  /*6590*/  SHF.R.U32.HI R7, RZ, 0x10, R4 ;  /* 0x00000010ff077819 */ /* 0x000fe40000011604 */
[----:B------:R-:W-:Y:S02]  /*65a0*/  LOP3.LUT R4, R12, 0xff, RZ, 0xc0, !PT ;  /* 0x000000ff0c047812 */ /* 0x000fe400078ec0ff */
[----:B------:R-:W-:Y:S01]  /*65b0*/  ISETP.LE.U32.AND P0, PT, R5, UR8, PT ;  /* 0x0000000805007c0c */ /* 0x000fe2000bf03070 */
[----:B------:R-:W-:Y:S01]  /*65c0*/  @!P3 FADD.FTZ R190, -R190, -RZ ;  /* 0x800000ffbebeb221 */ /* 0x000fe20000010100 */
[----:B------:R-:W-:Y:S01]  /*65d0*/  LOP3.LUT R5, R220, 0xff, RZ, 0xc0, !PT ;  /* 0x000000ffdc057812 */ /* 0x000fe200078ec0ff */
[----:B-1----:R-:W-:Y:S01]  /*65e0*/  @!P2 FADD.FTZ R201, -R201, -RZ ;  /* 0x800000ffc9c9a221 */ /* 0x002fe20000010100 */
[----:B------:R-:W-:Y:S01]  /*65f0*/  ISETP.LE.U32.AND P4, PT, R4, UR8, PT ;  /* 0x0000000804007c0c */ /* 0x000fe2000bf83070 */
[----:B------:R-:W-:Y:S01]  /*6600*/  @!P1 FADD.FTZ R178, -R178, -RZ ;  /* 0x800000ffb2b29221 */ /* 0x000fe20000010100 */
[--C-:B------:R-:W-:Y:S01]  /*6610*/  SHF.R.U32.HI R4, RZ, 0x18, R12.reuse ;  /* 0x00000018ff047819 */ /* 0x100fe2000001160c */
[----:B------:R-:W1:Y:S01]  /*6620*/  MUFU.EX2 R207, R26 ;  /* 0x0000001a00cf7308 */ /* 0x000e620000000800 */
[----:B------:R-:W-:Y:S02]  /*6630*/  ISETP.LE.U32.AND P6, PT, R5, UR8, PT ;  /* 0x0000000805007c0c */ /* 0x000fe4000bfc3070 */
[----:B------:R-:W-:Y:S02]  /*6640*/  LOP3.LUT R6, R12, 0xffff, RZ, 0xc0, !PT ;  /* 0x0000ffff0c067812 */ /* 0x000fe400078ec0ff */
[----:B------:R-:W-:Y:S02]  /*6650*/  ISETP.LE.U32.AND P3, PT, R171, UR8, PT ;  /* 0x00000008ab007c0c */ /* 0x000fe4000bf63070 */
[----:B------:R-:W-:Y:S03]  /*6660*/  SHF.R.U32.HI R5, RZ, 0x10, R12 ;  /* 0x00000010ff057819 */ /* 0x000fe6000001160c */
[----:B------:R-:W-:Y:S01]  /*6670*/  MUFU.EX2 R171, R62 ;  /* 0x0000003e00ab7308 */ /* 0x000fe20000000800 */
[----:B------:R-:W-:Y:S01]  /*6680*/  ISETP.LE.U32.AND P1, PT, R4, UR8, PT ;  /* 0x0000000804007c0c */ /* 0x000fe2000bf23070 */
[----:B------:R-:W-:Y:S01]  /*6690*/  @!P4 FADD.FTZ R175, -R175, -RZ ;  /* 0x800000ffafafc221 */ /* 0x000fe20000010100 */
[----:B------:R-:W-:Y:S02]  /*66a0*/  SHF.R.U32.HI R4, RZ, 0x8, R6 ;  /* 0x00000008ff047819 */ /* 0x000fe40000011606 */
[----:B------:R-:W-:Y:S01]  /*66b0*/  LOP3.LUT R5, R5, 0xff, RZ, 0xc0, !PT ;  /* 0x000000ff05057812 */ /* 0x000fe200078ec0ff */
[----:B------:R-:W-:Y:S01]  /*66c0*/  @!P6 FADD.FTZ R179, -R179, -RZ ;  /* 0x800000ffb3b3e221 */ /* 0x000fe20000010100 */
[----:B------:R-:W-:Y:S03]  /*66d0*/  SHF.R.U32.HI R6, RZ, 0x10, R10 ;  /* 0x00000010ff067819 */ /* 0x000fe6000001160a */
[----:B------:R-:W-:Y:S01]  /*66e0*/  MUFU.EX2 R199, R42 ;  /* 0x0000002a00c77308 */ /* 0x000fe20000000800 */
[----:B------:R-:W-:Y:S01]  /*66f0*/  LOP3.LUT R4, R4, 0xffff, RZ, 0xc0, !PT ;  /* 0x0000ffff04047812 */ /* 0x000fe200078ec0ff */
[----:B------:R-:W-:Y:S01]  /*6700*/  @!P3 FADD.FTZ R177, -R177, -RZ ;  /* 0x800000ffb1b1b221 */ /* 0x000fe20000010100 */
[----:B------:R-:W-:Y:S01]  /*6710*/  ISETP.LE.U32.AND P3, PT, R5, UR8, PT ;  /* 0x0000000805007c0c */ /* 0x000fe2000bf63070 */
[----:B-1----:R-:W-:Y:S01]  /*6720*/  @!P5 FADD.FTZ R207, -R207, -RZ ;  /* 0x800000ffcfcfd221 */ /* 0x002fe20000010100 */
[----:B------:R-:W-:Y:S02]  /*6730*/  LOP3.LUT R5, R10, 0xff, RZ, 0xc0, !PT ;  /* 0x000000ff0a057812 */ /* 0x000fe400078ec0ff */
[----:B------:R-:W-:Y:S03]  /*6740*/  ISETP.LE.U32.AND P6, PT, R4, UR8, PT ;  /* 0x0000000804007c0c */ /* 0x000fe6000bfc3070 */
[----:B------:R-:W1:Y:S01]  /*6750*/  MUFU.EX2 R172, R39 ;  /* 0x0000002700ac7308 */ /* 0x000e620000000800 */
[----:B------:R-:W-:Y:S02]  /*6760*/  LOP3.LUT R4, R10, 0xffff, RZ, 0xc0, !PT ;  /* 0x0000ffff0a047812 */ /* 0x000fe400078ec0ff */
[----:B------:R-:W-:Y:S02]  /*6770*/  ISETP.LE.U32.AND P4, PT, R5, UR8, PT ;  /* 0x0000000805007c0c */ /* 0x000fe4000bf83070 */
[----:B------:R-:W-:Y:S02]  /*6780*/  SHF.R.U32.HI R4, RZ, 0x8, R4 ;  /* 0x00000008ff047819 */ /* 0x000fe40000011604 */
[----:B------:R-:W-:Y:S01]  /*6790*/  ISETP.LE.U32.AND P2, PT, R102, UR8, PT ;  /* 0x0000000866007c0c */ /* 0x000fe2000bf43070 */
[----:B------:R-:W-:Y:S01]  /*67a0*/  @!P3 FADD.FTZ R173, -R173, -RZ ;  /* 0x800000ffadadb221 */ /* 0x000fe20000010100 */
[----:B------:R-:W-:Y:S01]  /*67b0*/  LOP3.LUT R4, R4, 0xffff, RZ, 0xc0, !PT ;  /* 0x0000ffff04047812 */ /* 0x000fe200078ec0ff */
[----:B------:R-:W2:Y:S01]  /*67c0*/  MUFU.EX2 R188, R40 ;  /* 0x0000002800bc7308 */ /* 0x000ea20000000800 */
[----:B------:R-:W-:Y:S01]  /*67d0*/  ISETP.LE.U32.AND P5, PT, R103, UR8, PT ;  /* 0x0000000867007c0c */ /* 0x000fe2000bfa3070 */
[----:B------:R-:W-:Y:S01]  /*67e0*/  @!P6 FADD.FTZ R174, -R174, -RZ ;  /* 0x800000ffaeaee221 */ /* 0x000fe20000010100 */
[----:B------:R-:W-:Y:S02]  /*67f0*/  LOP3.LUT R5, R6, 0xff, RZ, 0xc0, !PT ;  /* 0x000000ff06057812 */ /* 0x000fe400078ec0ff */
[----:B------:R-:W-:Y:S02]  /*6800*/  ISETP.LE.U32.AND P6, PT, R4, UR8, PT ;  /* 0x0000000804007c0c */ /* 0x000fe4000bfc3070 */
[----:B------:R-:W-:Y:S01]  /*6810*/  SHF.R.U32.HI R4, RZ, 0x8, R16 ;  /* 0x00000008ff047819 */ /* 0x000fe20000011610 */
[----:B-1----:R-:W-:Y:S01]  /*6820*/  @!P1 FADD.FTZ R172, -R172, -RZ ;  /* 0x800000ffacac9221 */ /* 0x002fe20000010100 */
[----:B------:R-:W-:Y:S01]  /*6830*/  ISETP.LE.U32.AND P3, PT, R5, UR8, PT ;  /* 0x0000000805007c0c */ /* 0x000fe2000bf63070 */
[----:B------:R-:W1:Y:S01]  /*6840*/  MUFU.EX2 R196, R46 ;  /* 0x0000002e00c47308 */ /* 0x000e620000000800 */
[----:B------:R-:W-:Y:S02]  /*6850*/  LOP3.LUT R4, R4, 0xffff, RZ, 0xc0, !PT ;  /* 0x0000ffff04047812 */ /* 0x000fe400078ec0ff */
[----:B------:R-:W-:Y:S02]  /*6860*/  SHF.R.U32.HI R10, RZ, 0x18, R10 ;  /* 0x00000018ff0a7819 */ /* 0x000fe4000001160a */
[----:B------:R-:W-:Y:S02]  /*6870*/  LOP3.LUT R5, R162, 0xff, RZ, 0xc0, !PT ;  /* 0x000000ffa2057812 */ /* 0x000fe400078ec0ff */
[----:B------:R-:W-:Y:S01]  /*6880*/  ISETP.LE.U32.AND P1, PT, R10, UR8, PT ;  /* 0x000000080a007c0c */ /* 0x000fe2000bf23070 */
[----:B------:R-:W-:Y:S01]  /*6890*/  @!P6 FADD.FTZ R186, -R186, -RZ ;  /* 0x800000ffbabae221 */ /* 0x000fe20000010100 */
[----:B------:R-:W-:Y:S01]  /*68a0*/  ISETP.LE.U32.AND P6, PT, R4, UR8, PT ;  /* 0x0000000804007c0c */ /* 0x000fe2000bfc3070 */
[----:B--2---:R-:W-:Y:S01]  /*68b0*/  @!P4 FADD.FTZ R188, -R188, -RZ ;  /* 0x800000ffbcbcc221 */ /* 0x004fe20000010100 */
[----:B------:R-:W-:Y:S01]  /*68c0*/  LOP3.LUT R4, R17, 0xff, RZ, 0xc0, !PT ;  /* 0x000000ff11047812 */ /* 0x000fe200078ec0ff */
[----:B------:R-:W-:Y:S01]  /*68d0*/  @!P3 FADD.FTZ R199, -R199, -RZ ;  /* 0x800000ffc7c7b221 */ /* 0x000fe20000010100 */
[----:B------:R-:W-:Y:S01]  /*68e0*/  ISETP.LE.U32.AND P4, PT, R18, UR8, PT ;  /* 0x0000000812007c0c */ /* 0x000fe2000bf83070 */
[----:B------:R-:W2:Y:S01]  /*68f0*/  MUFU.EX2 R198, R43 ;  /* 0x0000002b00c67308 */ /* 0x000ea20000000800 */
[----:B------:R-:W-:Y:S02]  /*6900*/  ISETP.LE.U32.AND P3, PT, R4, UR8, PT ;  /* 0x0000000804007c0c */ /* 0x000fe4000bf63070 */
[----:B------:R-:W-:Y:S02]  /*6910*/  SHF.R.U32.HI R4, RZ, 0x8, R222 ;  /* 0x00000008ff047819 */ /* 0x000fe400000116de */
[----:B------:R-:W-:Y:S02]  /*6920*/  LOP3.LUT R6, R9, 0xffff, RZ, 0xc0, !PT ;  /* 0x0000ffff09067812 */ /* 0x000fe400078ec0ff */
[----:B------:R-:W-:Y:S03]  /*6930*/  LOP3.LUT R4, R4, 0xffff, RZ, 0xc0, !PT ;  /* 0x0000ffff04047812 */ /* 0x000fe600078ec0ff */
[----:B------:R-:W3:Y:S01]  /*6940*/  MUFU.EX2 R170, R48 ;  /* 0x0000003000aa7308 */ /* 0x000ee20000000800 */
[----:B------:R-:W-:Y:S03]  /*6950*/  SHF.R.U32.HI R6, RZ, 0x8, R6 ;  /* 0x00000008ff067819 */ /* 0x000fe60000011606 */
[----:B-1----:R-:W-:Y:S01]  /*6960*/  @!P3 FADD.FTZ R196, -R196, -RZ ;  /* 0x800000ffc4c4b221 */ /* 0x002fe20000010100 */
[----:B------:R-:W-:Y:S05]  /*6970*/  ISETP.LE.U32.AND P3, PT, R4, UR8, PT ;  /* 0x0000000804007c0c */ /* 0x000fea000bf63070 */
[----:B------:R-:W1:Y:S01]  /*6980*/  MUFU.EX2 R195, R47 ;  /* 0x0000002f00c37308 */ /* 0x000e620000000800 */
[--C-:B------:R-:W-:Y:S01]  /*6990*/  SHF.R.U32.HI R4, RZ, 0x18, R9.reuse ;  /* 0x00000018ff047819 */ /* 0x100fe20000011609 */
[----:B--2---:R-:W-:Y:S01]  /*69a0*/  @!P1 FADD.FTZ R198, -R198, -RZ ;  /* 0x800000ffc6c69221 */ /* 0x004fe20000010100 */
[----:B------:R-:W-:Y:S02]  /*69b0*/  ISETP.LE.U32.AND P1, PT, R5, UR8, PT ;  /* 0x0000000805007c0c */ /* 0x000fe4000bf23070 */
[----:B------:R-:W-:Y:S05]  /*69c0*/  LOP3.LUT R5, R9, 0xff, RZ, 0xc0, !PT ;  /* 0x000000ff09057812 */ /* 0x000fea00078ec0ff */
[----:B------:R-:W2:Y:S01]  /*69d0*/  MUFU.EX2 R168, R49 ;  /* 0x0000003100a87308 */ /* 0x000ea20000000800 */
[----:B---3--:R-:W-:Y:S01]  /*69e0*/  @!P2 FADD.FTZ R170, -R170, -RZ ;  /* 0x800000ffaaaaa221 */ /* 0x008fe20000010100 */
[----:B------:R-:W-:Y:S02]  /*69f0*/  ISETP.LE.U32.AND P2, PT, R4, UR8, PT ;  /* 0x0000000804007c0c */ /* 0x000fe4000bf43070 */
[----:B------:R-:W-:Y:S06]  /*6a00*/  LOP3.LUT R4, R8, 0xff, RZ, 0xc0, !PT ;  /* 0x000000ff08047812 */ /* 0x000fec00078ec0ff */
[----:B------:R-:W3:Y:S01]  /*6a10*/  MUFU.EX2 R169, R50 ;  /* 0x0000003200a97308 */ /* 0x000ee20000000800 */
[----:B-1----:R-:W-:Y:S01]  /*6a20*/  @!P4 FADD.FTZ R195, -R195, -RZ ;  /* 0x800000ffc3c3c221 */ /* 0x002fe20000010100 */
[----:B------:R-:W-:Y:S02]  /*6a30*/  ISETP.LE.U32.AND P4, PT, R5, UR8, PT ;  /* 0x0000000805007c0c */ /* 0x000fe4000bf83070 */
[----:B------:R-:W-:Y:S04]  /*6a40*/  SHF.R.U32.HI R5, RZ, 0x10, R9 ;  /* 0x00000010ff057819 */ /* 0x000fe80000011609 */
[----:B------:R-:W-:Y:S02]  /*6a50*/  LOP3.LUT R5, R5, 0xff, RZ, 0xc0, !PT ;  /* 0x000000ff05057812 */ /* 0x000fe400078ec0ff */
[----:B------:R-:W1:Y:S01]  /*6a60*/  MUFU.EX2 R167, R51 ;  /* 0x0000003300a77308 */ /* 0x000e620000000800 */
[----:B--2---:R-:W-:Y:S01]  /*6a70*/  @!P3 FADD.FTZ R168, -R168, -RZ ;  /* 0x800000ffa8a8b221 */ /* 0x004fe20000010100 */
[----:B------:R-:W-:Y:S02]  /*6a80*/  ISETP.LE.U32.AND P3, PT, R4, UR8, PT ;  /* 0x0000000804007c0c */ /* 0x000fe4000bf63070 */
[----:B------:R-:W-:Y:S02]  /*6a90*/  LOP3.LUT R4, R6, 0xffff, RZ, 0xc0, !PT ;  /* 0x0000ffff06047812 */ /* 0x000fe400078ec0ff */
[----:B------:R-:W-:Y:S04]  /*6aa0*/  LOP3.LUT R6, R8, 0xffff, RZ, 0xc0, !PT ;  /* 0x0000ffff08067812 */ /* 0x000fe800078ec0ff */
[----:B------:R-:W2:Y:S01]  /*6ab0*/  MUFU.EX2 R166, R52 ;  /* 0x0000003400a67308 */ /* 0x000ea20000000800 */
[----:B---3--:R-:W-:Y:S01]  /*6ac0*/  @!P1 FADD.FTZ R169, -R169, -RZ ;  /* 0x800000ffa9a99221 */ /* 0x008fe20000010100 */
[----:B------:R-:W-:Y:S02]  /*6ad0*/  ISETP.LE.U32.AND P1, PT, R4, UR8, PT ;  /* 0x0000000804007c0c */ /* 0x000fe4000bf23070 */
[----:B------:R-:W-:Y:S02]  /*6ae0*/  SHF.R.U32.HI R4, RZ, 0x8, R6 ;  /* 0x00000008ff047819 */ /* 0x000fe40000011606 */
[----:B------:R-:W-:Y:S02]  /*6af0*/  LOP3.LUT R6, R7, 0xff, RZ, 0xc0, !PT ;  /* 0x000000ff07067812 */ /* 0x000fe400078ec0ff */
[----:B------:R-:W-:Y:S02]  /*6b00*/  LOP3.LUT R4, R4, 0xffff, RZ, 0xc0, !PT ;  /* 0x0000ffff04047812 */ /* 0x000fe400078ec0ff */
[----:B------:R-:W3:Y:S01]  /*6b10*/  MUFU.EX2 R164, R53 ;  /* 0x0000003500a47308 */ /* 0x000ee20000000800 */
[----:B------:R-:W-:Y:S01]  /*6b20*/  F2FP.RELU.F16.F32.PACK_AB R7, R186, R188 ;  /* 0x000000bcba07723e */ /* 0x000fe200000008ff */
[----:B-1----:R-:W-:Y:S01]  /*6b30*/  @!P5 FADD.FTZ R167, -R167, -RZ ;  /* 0x800000ffa7a7d221 */ /* 0x002fe20000010100 */
[----:B------:R-:W-:Y:S02]  /*6b40*/  ISETP.LE.U32.AND P5, PT, R5, UR8, PT ;  /* 0x0000000805007c0c */ /* 0x000fe4000bfa3070 */
[--C-:B------:R-:W-:Y:S02]  /*6b50*/  SHF.R.U32.HI R5, RZ, 0x10, R8.reuse ;  /* 0x00000010ff057819 */ /* 0x100fe40000011608 */
[----:B------:R-:W-:Y:S03]  /*6b60*/  SHF.R.U32.HI R8, RZ, 0x18, R8 ;  /* 0x00000018ff087819 */ /* 0x000fe60000011608 */
[----:B------:R-:W1:Y:S01]  /*6b70*/  MUFU.EX2 R163, R55 ;  /* 0x0000003700a37308 */ /* 0x000e620000000800 */
[----:B--2---:R-:W-:Y:S01]  /*6b80*/  @!P4 FADD.FTZ R166, -R166, -RZ ;  /* 0x800000ffa6a6c221 */ /* 0x004fe20000010100 */
[----:B------:R-:W-:Y:S02]  /*6b90*/  ISETP.LE.U32.AND P4, PT, R4, UR8, PT ;  /* 0x0000000804007c0c */ /* 0x000fe4000bf83070 */
[----:B------:R-:W-:Y:S02]  /*6ba0*/  LOP3.LUT R4, R5, 0xff, RZ, 0xc0, !PT ;  /* 0x000000ff05047812 */ /* 0x000fe400078ec0ff */
[----:B------:R-:W-:Y:S04]  /*6bb0*/  SHF.R.U32.HI R5, RZ, 0x8, R19 ;  /* 0x00000008ff057819 */ /* 0x000fe80000011613 */
[----:B------:R-:W2:Y:S01]  /*6bc0*/  MUFU.EX2 R176, R33 ;  /* 0x0000002100b07308 */ /* 0x000ea20000000800 */
[----:B---3--:R-:W-:Y:S01]  /*6bd0*/  @!P1 FADD.FTZ R164, -R164, -RZ ;  /* 0x800000ffa4a49221 */ /* 0x008fe20000010100 */
[----:B------:R-:W-:Y:S02]  /*6be0*/  ISETP.LE.U32.AND P1, PT, R4, UR8, PT ;  /* 0x0000000804007c0c */ /* 0x000fe4000bf23070 */
[----:B------:R-:W-:Y:S02]  /*6bf0*/  LOP3.LUT R4, R5, 0xffff, RZ, 0xc0, !PT ;  /* 0x0000ffff05047812 */ /* 0x000fe400078ec0ff */
[----:B------:R-:W-:Y:S04]  /*6c00*/  LOP3.LUT R5, R22, 0xff, RZ, 0xc0, !PT ;  /* 0x000000ff16057812 */ /* 0x000fe800078ec0ff */
[----:B------:R-:W3:Y:S01]  /*6c10*/  MUFU.EX2 R183, R58 ;  /* 0x0000003a00b77308 */ /* 0x000ee20000000800 */
[----:B-1----:R-:W-:Y:S01]  /*6c20*/  @!P2 FADD.FTZ R163, -R163, -RZ ;  /* 0x800000ffa3a3a221 */ /* 0x002fe20000010100 */
[----:B------:R-:W-:Y:S02]  /*6c30*/  ISETP.LE.U32.AND P2, PT, R4, UR8, PT ;  /* 0x0000000804007c0c */ /* 0x000fe4000bf43070 */
[----:B------:R-:W-:Y:S06]  /*6c40*/  SHF.R.U32.HI R4, RZ, 0x8, R21 ;  /* 0x00000008ff047819 */ /* 0x000fec0000011615 */
[----:B------:R-:W1:Y:S01]  /*6c50*/  MUFU.EX2 R184, R44 ;  /* 0x0000002c00b87308 */ /* 0x000e620000000800 */
[----:B--2---:R-:W-:Y:S01]  /*6c60*/  @!P0 FADD.FTZ R176, -R176, -RZ ;  /* 0x800000ffb0b08221 */ /* 0x004fe20000010100 */
[----:B------:R-:W-:Y:S03]  /*6c70*/  ISETP.LE.U32.AND P0, PT, R13, UR8, PT ;  /* 0x000000080d007c0c */ /* 0x000fe6000bf03070 */
[----:B------:R-:W-:Y:S05]  /*6c80*/  @!P2 FADD.FTZ R113, -R113, -RZ ;  /* 0x800000ff7171a221 */ /* 0x000fea0000010100 */
[----:B------:R-:W2:Y:S01]  /*6c90*/  MUFU.EX2 R115, R57 ;  /* 0x0000003900737308 */ /* 0x000ea20000000800 */
[----:B---3--:R-:W-:Y:S01]  /*6ca0*/  @!P1 FADD.FTZ R183, -R183, -RZ ;  /* 0x800000ffb7b79221 */ /* 0x008fe20000010100 */
[----:B------:R-:W-:Y:S02]  /*6cb0*/  ISETP.LE.U32.AND P1, PT, R5, UR8, PT ;  /* 0x0000000805007c0c */ /* 0x000fe4000bf23070 */
[----:B------:R-:W-:Y:S02]  /*6cc0*/  LOP3.LUT R5, R4, 0xffff, RZ, 0xc0, !PT ;  /* 0x0000ffff04057812 */ /* 0x000fe400078ec0ff */
[----:B------:R-:W-:Y:S02]  /*6cd0*/  F2FP.RELU.F16.F32.PACK_AB R4, R205, R203 ;  /* 0x000000cbcd04723e */ /* 0x000fe400000008ff */
[----:B------:R-:W-:Y:S01]  /*6ce0*/  ISETP.LE.U32.AND P2, PT, R5, UR8, PT ;  /* 0x0000000805007c0c */ /* 0x000fe2000bf43070 */
[----:B-1----:R-:W-:Y:S01]  /*6cf0*/  @!P0 FADD.FTZ R184, -R184, -RZ ;  /* 0x800000ffb8b88221 */ /* 0x002fe20000010100 */
[----:B------:R-:W-:Y:S01]  /*6d00*/  ISETP.LE.U32.AND P0, PT, R14, UR8, PT ;  /* 0x000000080e007c0c */ /* 0x000fe2000bf03070 */
[----:B------:R1:W-:Y:S01]  /*6d10*/  STS [R224+0x10000], R4 ;  /* 0x01000004e0007388 */ /* 0x0003e20000000800 */
[----:B------:R-:W-:Y:S01]  /*6d20*/  F2FP.RELU.F16.F32.PACK_AB R5, R187, R190 ;  /* 0x000000bebb05723e */ /* 0x000fe200000008ff */
[----:B------:R-:W3:Y:S02]  /*6d30*/  MUFU.EX2 R185, R45 ;  /* 0x0000002d00b97308 */ /* 0x000ee40000000800 */
[----:B------:R-:W-:Y:S01]  /*6d40*/  @!P1 FADD.FTZ R110, -R110, -RZ ;  /* 0x800000ff6e6e9221 */ /* 0x000fe20000010100 */
[----:B------:R-:W-:Y:S01]  /*6d50*/  FSETP.GE.FTZ.AND P1, PT, R182, RZ, PT ;  /* 0x000000ffb600720b */ /* 0x000fe20003f36000 */
[----:B--2---:R-:W-:Y:S01]  /*6d60*/  @!P4 FADD.FTZ R115, -R115, -RZ ;  /* 0x800000ff7373c221 */ /* 0x004fe20000010100 */
[----:B------:R-:W-:Y:S02]  /*6d70*/  ISETP.LE.U32.AND P4, PT, R8, UR8, PT ;  /* 0x0000000808007c0c */ /* 0x000fe4000bf83070 */
[----:B------:R-:W-:Y:S03]  /*6d80*/  F2FP.RELU.F16.F32.PACK_AB R8, R172, R173 ;  /* 0x000000adac08723e */ /* 0x000fe600000008ff */
[----:B------:R-:W2:Y:S01]  /*6d90*/  MUFU.EX2 R165, R54 ;  /* 0x0000003600a57308 */ /* 0x000ea20000000800 */
[----:B------:R-:W-:Y:S01]  /*6da0*/  @!P2 FADD.FTZ R111, -R111, -RZ ;  /* 0x800000ff6f6fa221 */ /* 0x000fe20000010100 */
[----:B------:R-:W-:Y:S01]  /*6db0*/  @!P0 FADD.FTZ R114, -R114, -RZ ;  /* 0x800000ff72728221 */ /* 0x000fe20000010100 */
[----:B------:R-:W-:Y:S02]  /*6dc0*/  ISETP.LE.U32.AND P0, PT, R6, UR8, PT ;  /* 0x0000000806007c0c */ /* 0x000fe4000bf03070 */
[----:B------:R-:W-:Y:S02]  /*6dd0*/  F2FP.RELU.F16.F32.PACK_AB R6, R208, R209 ;  /* 0x000000d1d006723e */ /* 0x000fe400000008ff */
[----:B------:R-:W-:Y:S03]  /*6de0*/  F2FP.RELU.F16.F32.PACK_AB R0, R113, R114 ;  /* 0x000000727100723e */ /* 0x000fe600000008ff */
[----:B------:R-:W4:Y:S01]  /*6df0*/  MUFU.EX2 R162, R56 ;  /* 0x0000003800a27308 */ /* 0x000f220000000800 */
[----:B---3--:R-:W-:Y:S01]  /*6e00*/  @!P6 FADD.FTZ R185, -R185, -RZ ;  /* 0x800000ffb9b9e221 */ /* 0x008fe20000010100 */
[----:B------:R3:W-:Y:S01]  /*6e10*/  STS [R224+0x10400], R6 ;  /* 0x01040006e0007388 */ /* 0x0007e20000000800 */
[----:B------:R-:W-:Y:S02]  /*6e20*/  ISETP.LE.U32.AND P6, PT, R15, UR8, PT ;  /* 0x000000080f007c0c */ /* 0x000fe4000bfc3070 */
[----:B------:R-:W-:Y:S01]  /*6e30*/  FSETP.GE.FTZ.AND P2, PT, R187, RZ, PT ;  /* 0x000000ffbb00720b */ /* 0x000fe20003f56000 */
[----:B------:R3:W-:Y:S01]  /*6e40*/  STS [R226+0x10000], R5 ;  /* 0x01000005e2007388 */ /* 0x0007e20000000800 */
[----:B-1----:R-:W-:Y:S03]  /*6e50*/  F2FP.RELU.F16.F32.PACK_AB R4, R192, R193 ;  /* 0x000000c1c004723e */ /* 0x002fe600000008ff */
[----:B------:R-:W1:Y:S01]  /*6e60*/  MUFU.EX2 R180, R59 ;  /* 0x0000003b00b47308 */ /* 0x000e620000000800 */
[----:B--2---:R-:W-:Y:S01]  /*6e70*/  @!P5 FADD.FTZ R165, -R165, -RZ ;  /* 0x800000ffa5a5d221 */ /* 0x004fe20000010100 */
[----:B------:R-:W-:Y:S01]  /*6e80*/  ISETP.LE.U32.AND P5, PT, R11, UR8, PT ;  /* 0x000000080b007c0c */ /* 0x000fe2000bfa3070 */
[----:B------:R-:W-:Y:S01]  /*6e90*/  @!P0 FADD.FTZ R171, -R171, -RZ ;  /* 0x800000ffabab8221 */ /* 0x000fe20000010100 */
[----:B------:R2:W-:Y:S02]  /*6ea0*/  STS [R226+0x10400], R4 ;  /* 0x01040004e2007388 */ /* 0x0005e40000000800 */
[----:B------:R-:W-:Y:S01]  /*6eb0*/  @!P6 FADD.FTZ R108, -R108, -RZ ;  /* 0x800000ff6c6ce221 */ /* 0x000fe20000010100 */
[----:B----4-:R-:W-:Y:S01]  /*6ec0*/  @!P3 FADD.FTZ R162, -R162, -RZ ;  /* 0x800000ffa2a2b221 */ /* 0x010fe20000010100 */
[----:B------:R-:W-:Y:S07]  /*6ed0*/  ISETP.LE.U32.AND P3, PT, R20, UR8, PT ;  /* 0x0000000814007c0c */ /* 0x000fee000bf63070 */
[----:B------:R-:W-:Y:S01]  /*6ee0*/  @!P5 FADD.FTZ R112, -R112, -RZ ;  /* 0x800000ff7070d221 */ /* 0x000fe20000010100 */
[----:B-1----:R-:W-:Y:S01]  /*6ef0*/  @!P4 FADD.FTZ R180, -R180, -RZ ;  /* 0x800000ffb4b4c221 */ /* 0x002fe20000010100 */
[----:B------:R-:W-:Y:S02]  /*6f00*/  FSETP.GE.FTZ.AND P4, PT, R205, RZ, PT ;  /* 0x000000ffcd00720b */ /* 0x000fe40003f96000 */
[----:B---3--:R-:W-:Y:S02]  /*6f10*/  F2FP.RELU.F16.F32.PACK_AB R6, R212, R213 ;  /* 0x000000d5d406723e */ /* 0x008fe400000008ff */
[----:B------:R-:W-:Y:S01]  /*6f20*/  F2FP.RELU.F16.F32.PACK_AB R5, R214, R215 ;  /* 0x000000d7d605723e */ /* 0x000fe200000008ff */
[----:B------:R-:W-:Y:S02]  /*6f30*/  @!P3 FADD.FTZ R109, -R109, -RZ ;  /* 0x800000ff6d6db221 */ /* 0x000fe40000010100 */
[----:B------:R1:W-:Y:S01]  /*6f40*/  STS [R224+0x12000], R6 ;  /* 0x01200006e0007388 */ /* 0x0003e20000000800 */
[----:B------:R-:W-:Y:S02]  /*6f50*/  FSETP.GE.FTZ.AND P3, PT, R190, RZ, PT ;  /* 0x000000ffbe00720b */ /* 0x000fe40003f76000 */
[----:B--2---:R-:W-:Y:S05]  /*6f60*/  F2FP.RELU.F16.F32.PACK_AB R4, R216, R217 ;  /* 0x000000d9d804723e */ /* 0x004fea00000008ff */
[----:B------:R2:W-:Y:S04]  /*6f70*/  STS [R224+0x12400], R4 ;  /* 0x01240004e0007388 */ /* 0x0005e80000000800 */
[----:B------:R3:W-:Y:S01]  /*6f80*/  STS [R226+0x12400], R5 ;  /* 0x01240005e2007388 */ /* 0x0007e20000000800 */
[----:B-1----:R-:W-:Y:S05]  /*6f90*/  F2FP.RELU.F16.F32.PACK_AB R6, R210, R211 ;  /* 0x000000d3d206723e */ /* 0x002fea00000008ff */
[----:B------:R1:W-:Y:S01]  /*6fa0*/  STS [R226+0x12000], R6 ;  /* 0x01200006e2007388 */ /* 0x0003e20000000800 */
[----:B--2---:R-:W-:Y:S02]  /*6fb0*/  F2FP.RELU.F16.F32.PACK_AB R4, R181, R182 ;  /* 0x000000b6b504723e */ /* 0x004fe400000008ff */
[----:B---3--:R-:W-:Y:S03]  /*6fc0*/  F2FP.RELU.F16.F32.PACK_AB R5, R176, R178 ;  /* 0x000000b2b005723e */ /* 0x008fe600000008ff */
[----:B------:R2:W-:Y:S01]  /*6fd0*/  STS [R230+0x10000], R4 ;  /* 0x01000004e6007388 */ /* 0x0005e20000000800 */
[----:B-1----:R-:W-:Y:S05]  /*6fe0*/  F2FP.RELU.F16.F32.PACK_AB R6, R191, R189 ;  /* 0x000000bdbf06723e */ /* 0x002fea00000008ff */
[----:B------:R1:W-:Y:S01]  /*6ff0*/  STS [R230+0x10400], R6 ;  /* 0x01040006e6007388 */ /* 0x0003e20000000800 */
[----:B--2---:R-:W-:Y:S03]  /*7000*/  F2FP.RELU.F16.F32.PACK_AB R4, R177, R179 ;  /* 0x000000b3b104723e */ /* 0x004fe600000008ff */
[----:B------:R2:W-:Y:S04]  /*7010*/  STS [R229+0x10000], R5 ;  /* 0x01000005e5007388 */ /* 0x0005e80000000800 */
[----:B------:R3:W-:Y:S01]  /*7020*/  STS [R229+0x10400], R4 ;  /* 0x01040004e5007388 */ /* 0x0007e20000000800 */
[----:B-1----:R-:W-:Y:S05]  /*7030*/  F2FP.RELU.F16.F32.PACK_AB R6, R201, R200 ;  /* 0x000000c8c906723e */ /* 0x002fea00000008ff */
[----:B------:R1:W-:Y:S01]  /*7040*/  STS [R230+0x12000], R6 ;  /* 0x01200006e6007388 */ /* 0x0003e20000000800 */
[----:B--2---:R-:W-:Y:S02]  /*7050*/  F2FP.RELU.F16.F32.PACK_AB R5, R202, R204 ;  /* 0x000000ccca05723e */ /* 0x004fe400000008ff */
[----:B---3--:R-:W-:Y:S05]  /*7060*/  F2FP.RELU.F16.F32.PACK_AB R4, R206, R207 ;  /* 0x000000cfce04723e */ /* 0x008fea00000008ff */
[----:B------:R2:W-:Y:S04]  /*7070*/  STS [R230+0x12400], R4 ;  /* 0x01240004e6007388 */ /* 0x0005e80000000800 */
[----:B------:R3:W-:Y:S01]  /*7080*/  STS [R229+0x12400], R5 ;  /* 0x01240005e5007388 */ /* 0x0007e20000000800 */
[----:B-1----:R-:W-:Y:S05]  /*7090*/  F2FP.RELU.F16.F32.PACK_AB R6, R194, R197 ;  /* 0x000000c5c206723e */ /* 0x002fea00000008ff */
[----:B------:R1:W-:Y:S01]  /*70a0*/  STS [R229+0x12000], R6 ;  /* 0x01200006e5007388 */ /* 0x0003e20000000800 */
[----:B--2---:R-:W-:Y:S03]  /*70b0*/  F2FP.RELU.F16.F32.PACK_AB R4, R174, R175 ;  /* 0x000000afae04723e */ /* 0x004fe600000008ff */
[----:B------:R-:W-:Y:S01]  /*70c0*/  STS [R223+0x10400], R8 ;  /* 0x01040008df007388 */ /* 0x000fe20000000800 */
[----:B---3--:R-:W-:Y:S03]  /*70d0*/  F2FP.RELU.F16.F32.PACK_AB R5, R168, R170 ;  /* 0x000000aaa805723e */ /* 0x008fe600000008ff */
[----:B------:R2:W-:Y:S04]  /*70e0*/  STS [R223+0x10000], R4 ;  /* 0x01000004df007388 */ /* 0x0005e80000000800 */
[----:B------:R3:W-:Y:S01]  /*70f0*/  STS [R225+0x10000], R5 ;  /* 0x01000005e1007388 */ /* 0x0007e20000000800 */
[----:B-1----:R-:W-:Y:S02]  /*7100*/  F2FP.RELU.F16.F32.PACK_AB R6, R198, R199 ;  /* 0x000000c7c606723e */ /* 0x002fe400000008ff */
[----:B--2---:R-:W-:Y:S02]  /*7110*/  F2FP.RELU.F16.F32.PACK_AB R4, R167, R169 ;  /* 0x000000a9a704723e */ /* 0x004fe400000008ff */
        /* <DEDUP_REMOVED lines=57> */
[----:B------:R-:W-:Y:S01]  /*74b0*/  HMMA.16816.F32 R64, R100, R146, R64 ;  /* 0x000000926440723c */ /* 0x000fe20000001840 */
[----:B------:R-:W-:Y:S04]  /*74c0*/  IMAD.U32 R104, RZ, RZ, UR27 ;  /* 0x0000001bff687e24 */ /* 0x000fe8000f8e00ff */
[----:B------:R-:W-:Y:S01]  /*74d0*/  IMAD.U32 R105, RZ, RZ, UR26 ;  /* 0x0000001aff697e24 */ /* 0x000fe2000f8e00ff */
[C---:B------:R-:W-:Y:S05]  /*74e0*/  LEA R106, P0, R247.reuse, R104, 0x2 ;  /* 0x00000068f76a7211 */ /* 0x040fea00078010ff */
[----:B------:R-:W-:Y:S02]  /*74f0*/  LEA.HI.X.SX32 R107, R247, R105, 0x2, P0 ;  /* 0x00000069f76b7211 */ /* 0x000fe400000f16ff */
[----:B------:R-:W-:Y:S03]  /*7500*/  FSETP.GE.FTZ.AND P0, PT, R203, RZ, PT ;  /* 0x000000ffcb00720b */ /* 0x000fe60003f16000 */
[----:B------:R-:W2:Y:S04]  /*7510*/  LDG.E R105, desc[UR10][R106.64] ;  /* 0x0000000a6a697981 */ /* 0x000ea8000c1e1900 */
[----:B------:R-:W3:Y:S01]  /*7520*/  LDG.E R104, desc[UR10][R106.64+0x20] ;  /* 0x0000200a6a687981 */ /* 0x000ee2000c1e1900 */
[C---:B--2---:R-:W-:Y:S01]  /*7530*/  FADD.FTZ R0, -R105.reuse, R4 ;  /* 0x0000000469007221 */ /* 0x044fe20000010100 */
[C---:B------:R-:W-:Y:S02]  /*7540*/  FADD.FTZ R5, -R105.reuse, R5 ;  /* 0x0000000569057221 */ /* 0x040fe40000010100 */
[----:B------:R-:W5:Y:S01]  /*7550*/  LDG.E R4, desc[UR10][R106.64+0x100] ;  /* 0x0001000a6a047981 */ /* 0x000f62000c1e1900 */
[C---:B------:R-:W-:Y:S01]  /*7560*/  FADD.FTZ R16, -R105.reuse, R16 ;  /* 0x0000001069107221 */ /* 0x040fe20000010100 */
[C---:B------:R-:W-:Y:S01]  /*7570*/  FADD.FTZ R17, -R105.reuse, R17 ;  /* 0x0000001169117221 */ /* 0x040fe20000010100 */
[-C--:B------:R-:W-:Y:S01]  /*7580*/  FSEL R0, R0, R105.reuse, P0 ;  /* 0x0000006900007208 */ /* 0x080fe20000000000 */
[----:B------:R-:W-:Y:S01]  /*7590*/  FADD.FTZ R21, -R105, R21 ;  /* 0x0000001569157221 */ /* 0x000fe20000010100 */
[----:B------:R-:W-:Y:S01]  /*75a0*/  FSETP.GE.FTZ.AND P0, PT, R181, RZ, PT ;  /* 0x000000ffb500720b */ /* 0x000fe20003f16000 */
[----:B------:R-:W-:Y:S01]  /*75b0*/  FADD.FTZ R20, -R105, R20 ;  /* 0x0000001469147221 */ /* 0x000fe20000010100 */
[-C--:B------:R-:W-:Y:S01]  /*75c0*/  FSEL R16, R16, R105.reuse, P3 ;  /* 0x0000006910107208 */ /* 0x080fe20001800000 */
[----:B------:R-:W-:Y:S01]  /*75d0*/  FMUL.FTZ R203, R203, R0 ;  /* 0x00000000cbcb7220 */ /* 0x000fe20000410000 */
[-C--:B------:R-:W-:Y:S01]  /*75e0*/  FSEL R21, R21, R105.reuse, P0 ;  /* 0x0000006915157208 */ /* 0x080fe20000000000 */
[----:B------:R1:W5:Y:S01]  /*75f0*/  LDG.E R0, desc[UR10][R106.64+0x120] ;  /* 0x0001200a6a007981 */ /* 0x000362000c1e1900 */
[----:B------:R-:W-:Y:S01]  /*7600*/  FSETP.GE.FTZ.AND P0, PT, R174, RZ, PT ;  /* 0x000000ffae00720b */ /* 0x000fe20003f16000 */
[----:B------:R-:W-:Y:S01]  /*7610*/  FMUL.FTZ R16, R190, R16 ;  /* 0x00000010be107220 */ /* 0x000fe20000410000 */
[----:B------:R-:W-:Y:S01]  /*7620*/  FSEL R20, R20, R105, P1 ;  /* 0x0000006914147208 */ /* 0x000fe20000800000 */
[----:B------:R-:W-:Y:S01]  /*7630*/  FMUL.FTZ R181, R181, R21 ;  /* 0x00000015b5b57220 */ /* 0x000fe20000410000 */
[----:B------:R-:W-:Y:S01]  /*7640*/  FSETP.GE.FTZ.AND P1, PT, R175, RZ, PT ;  /* 0x000000ffaf00720b */ /* 0x000fe20003f36000 */
[C---:B------:R-:W-:Y:S01]  /*7650*/  FADD.FTZ R21, -R105.reuse, R32 ;  /* 0x0000002069157221 */ /* 0x040fe20000010100 */
[----:B------:R-:W-:Y:S01]  /*7660*/  FSETP.GE.FTZ.AND P3, PT, R178, RZ, PT ;  /* 0x000000ffb200720b */ /* 0x000fe20003f76000 */
[----:B------:R-:W-:Y:S01]  /*7670*/  FMUL.FTZ R182, R182, R20 ;  /* 0x00000014b6b67220 */ /* 0x000fe20000410000 */
[C---:B------:R-:W-:Y:S01]  /*7680*/  FADD.FTZ R20, -R105.reuse, R33 ;  /* 0x0000002169147221 */ /* 0x040fe20000010100 */
[----:B------:R-:W-:Y:S01]  /*7690*/  FADD.FTZ R53, -R105, R53 ;  /* 0x0000003569357221 */ /* 0x000fe20000010100 */
[----:B------:R-:W-:Y:S01]  /*76a0*/  FSEL R21, R21, R105, P3 ;  /* 0x0000006915157208 */ /* 0x000fe20001800000 */
[C---:B------:R-:W-:Y:S01]  /*76b0*/  FADD.FTZ R52, -R105.reuse, R52 ;  /* 0x0000003469347221 */ /* 0x040fe20000010100 */
[----:B------:R-:W-:Y:S01]  /*76c0*/  FSETP.GE.FTZ.AND P3, PT, R168, RZ, PT ;  /* 0x000000ffa800720b */ /* 0x000fe20003f76000 */
[----:B------:R-:W-:Y:S01]  /*76d0*/  FADD.FTZ R64, -R105, R64 ;  /* 0x0000004069407221 */ /* 0x000fe20000010100 */
[----:B------:R-:W-:Y:S01]  /*76e0*/  F2FP.F16.F32.PACK_AB R181, R181, R182 ;  /* 0x000000b6b5b5723e */ /* 0x000fe200000000ff */
[----:B------:R-:W-:Y:S01]  /*76f0*/  FMUL.FTZ R21, R178, R21 ;  /* 0x00000015b2157220 */ /* 0x000fe20000410000 */
[C---:B---3--:R-:W-:Y:S01]  /*7700*/  FADD.FTZ R6, -R104.reuse, R6 ;  /* 0x0000000668067221 */ /* 0x048fe20000010100 */
[----:B------:R-:W-:Y:S01]  /*7710*/  FADD.FTZ R7, -R104, R7 ;  /* 0x0000000768077221 */ /* 0x000fe20000010100 */
[-C--:B-1----:R-:W-:Y:S02]  /*7720*/  FSEL R106, R5, R105.reuse, P4 ;  /* 0x00000069056a7208 */ /* 0x082fe40002000000 */
[----:B------:R-:W-:Y:S01]  /*7730*/  FSEL R5, R17, R105, P2 ;  /* 0x0000006911057208 */ /* 0x000fe20001000000 */
[----:B------:R-:W-:Y:S01]  /*7740*/  FADD.FTZ R17, -R105, R36 ;  /* 0x0000002469117221 */ /* 0x000fe20000010100 */
[----:B------:R-:W-:Y:S01]  /*7750*/  FSETP.GE.FTZ.AND P2, PT, R176, RZ, PT ;  /* 0x000000ffb000720b */ /* 0x000fe20003f56000 */
[----:B------:R-:W-:Y:S01]  /*7760*/  FMUL.FTZ R106, R205, R106 ;  /* 0x0000006acd6a7220 */ /* 0x000fe20000410000 */
[----:B------:R-:W-:Y:S01]  /*7770*/  FSETP.GE.FTZ.AND P4, PT, R170, RZ, PT ;  /* 0x000000ffaa00720b */ /* 0x000fe20003f96000 */
[----:B------:R-:W-:Y:S01]  /*7780*/  FMUL.FTZ R187, R187, R5 ;  /* 0x00000005bbbb7220 */ /* 0x000fe20000410000 */
[-C--:B------:R-:W-:Y:S02]  /*7790*/  FSEL R17, R17, R105.reuse, P1 ;  /* 0x0000006911117208 */ /* 0x080fe40000800000 */
[----:B------:R-:W-:Y:S02]  /*77a0*/  FSETP.GE.FTZ.AND P1, PT, R164, RZ, PT ;  /* 0x000000ffa400720b */ /* 0x000fe40003f36000 */
[----:B------:R-:W-:Y:S01]  /*77b0*/  F2FP.F16.F32.PACK_AB R100, R187, R16 ;  /* 0x00000010bb64723e */ /* 0x000fe200000000ff */
        /* <DEDUP_REMOVED lines=13> */
[-C--:B------:R-:W-:Y:S02]  /*7890*/  FSEL R17, R17, R105.reuse, P4 ;  /* 0x0000006911117208 */ /* 0x080fe40002000000 */
[-C--:B------:R-:W-:Y:S02]  /*78a0*/  FSEL R52, R52, R105.reuse, P2 ;  /* 0x0000006934347208 */ /* 0x080fe40001000000 */
[----:B------:R-:W-:Y:S01]  /*78b0*/  FSEL R16, R16, R105, P3 ;  /* 0x0000006910107208 */ /* 0x000fe20001800000 */
        /* <DEDUP_REMOVED lines=51> */
.L_x_558:
        /* <DEDUP_REMOVED lines=11> */
[----:B------:R-:W-:Y:S01]  /*7ca0*/  FADD.FTZ R19, -R104, R19 ;  /* 0x0000001368137221 */ /* 0x000fe20000010100 */
[----:B------:R-:W-:Y:S01]  /*7cb0*/  F2FP.F16.F32.PACK_AB R6, R6, R17 ;  /* 0x000000110606723e */ /* 0x000fe200000000ff */
[----:B------:R-:W-:Y:S01]  /*7cc0*/  FADD.FTZ R7, -R104, R23 ;  /* 0x0000001768077221 */ /* 0x000fe20000010100 */
[-C--:B------:R-:W-:Y:S01]  /*7cd0*/  FSEL R18, R18, R104.reuse, P3 ;  /* 0x0000006812127208 */ /* 0x080fe20001800000 */
[----:B------:R-:W-:Y:S01]  /*7ce0*/  FADD.FTZ R35, -R104, R35 ;  /* 0x0000002368237221 */ /* 0x000fe20000010100 */
[----:B------:R-:W-:Y:S01]  /*7cf0*/  FSEL R19, R19, R104, P2 ;  /* 0x0000006813137208 */ /* 0x000fe20001000000 */
[----:B------:R2:W-:Y:S01]  /*7d00*/  STS [R224+0x8400], R6 ;  /* 0x00840006e0007388 */ /* 0x0005e20000000800 */
[----:B------:R-:W-:Y:S01]  /*7d10*/  FSETP.GE.FTZ.AND P2, PT, R191, RZ, PT ;  /* 0x000000ffbf00720b */ /* 0x000fe20003f56000 */
[----:B------:R-:W-:Y:S01]  /*7d20*/  FMUL.FTZ R21, R193, R18 ;  /* 0x00000012c1157220 */ /* 0x000fe20000410000 */
[----:B------:R-:W-:Y:S01]  /*7d30*/  FSETP.GE.FTZ.AND P3, PT, R177, RZ, PT ;  /* 0x000000ffb100720b */ /* 0x000fe20003f76000 */
[----:B------:R-:W-:Y:S01]  /*7d40*/  STS [R226+0x8000], R100 ;  /* 0x00800064e2007388 */ /* 0x000fe20000000800 */
[----:B------:R-:W-:Y:S01]  /*7d50*/  FMUL.FTZ R20, R192, R19 ;  /* 0x00000013c0147220 */ /* 0x000fe20000410000 */
[C---:B------:R-:W-:Y:S01]  /*7d60*/  FADD.FTZ R17, -R104.reuse, R39 ;  /* 0x0000002768117221 */ /* 0x040fe20000010100 */
[-C--:B------:R-:W-:Y:S01]  /*7d70*/  FSEL R7, R7, R104.reuse, P2 ;  /* 0x0000006807077208 */ /* 0x080fe20001000000 */
[C---:B------:R-:W-:Y:S01]  /*7d80*/  FADD.FTZ R18, -R104.reuse, R38 ;  /* 0x0000002668127221 */ /* 0x040fe20000010100 */
[C---:B-1----:R-:W-:Y:S01]  /*7d90*/  FADD.FTZ R5, -R104.reuse, R34 ;  /* 0x0000002268057221 */ /* 0x042fe20000010100 */
[-C--:B------:R-:W-:Y:S01]  /*7da0*/  FSEL R35, R35, R104.reuse, P3 ;  /* 0x0000006823237208 */ /* 0x080fe20001800000 */
[C---:B------:R-:W-:Y:S01]  /*7db0*/  FADD.FTZ R50, -R104.reuse, R50 ;  /* 0x0000003268327221 */ /* 0x040fe20000010100 */
[----:B------:R-:W-:Y:S01]  /*7dc0*/  FMUL.FTZ R19, R191, R7 ;  /* 0x00000007bf137220 */ /* 0x000fe20000410000 */
[----:B------:R-:W-:Y:S01]  /*7dd0*/  FSETP.GE.FTZ.AND P2, PT, R173, RZ, PT ;  /* 0x000000ffad00720b */ /* 0x000fe20003f56000 */
[----:B------:R-:W-:Y:S01]  /*7de0*/  FADD.FTZ R51, -R104, R51 ;  /* 0x0000003368337221 */ /* 0x000fe20000010100 */
[-C--:B------:R-:W-:Y:S01]  /*7df0*/  FSEL R5, R5, R104.reuse, P1 ;  /* 0x0000006805057208 */ /* 0x080fe20000800000 */
[----:B------:R-:W-:Y:S01]  /*7e00*/  FMUL.FTZ R7, R177, R35 ;  /* 0x00000023b1077220 */ /* 0x000fe20000410000 */
[----:B------:R-:W-:Y:S01]  /*7e10*/  FSETP.GE.FTZ.AND P1, PT, R172, RZ, PT ;  /* 0x000000ffac00720b */ /* 0x000fe20003f36000 */
[----:B------:R-:W-:Y:S01]  /*7e20*/  FADD.FTZ R54, -R104, R54 ;  /* 0x0000003668367221 */ /* 0x000fe20000010100 */
[-C--:B------:R-:W-:Y:S01]  /*7e30*/  FSEL R18, R18, R104.reuse, P2 ;  /* 0x0000006812127208 */ /* 0x080fe20001000000 */
[----:B------:R-:W-:Y:S01]  /*7e40*/  FMUL.FTZ R16, R179, R5 ;  /* 0x00000005b3107220 */ /* 0x000fe20000410000 */
[----:B------:R-:W-:Y:S01]  /*7e50*/  F2FP.F16.F32.PACK_AB R5, R20, R21 ;  /* 0x000000151405723e */ /* 0x000fe200000000ff */
[C---:B-----5:R-:W-:Y:S01]  /*7e60*/  FADD.FTZ R25, -R4.reuse, R25 ;  /* 0x0000001904197221 */ /* 0x060fe20000010100 */
[----:B------:R-:W-:Y:S01]  /*7e70*/  FSEL R17, R17, R104, P1 ;  /* 0x0000006811117208 */ /* 0x000fe20000800000 */
[----:B------:R-:W-:Y:S01]  /*7e80*/  FADD.FTZ R9, -R4, R9 ;  /* 0x0000000904097221 */ /* 0x000fe20000010100 */
[----:B------:R-:W-:Y:S01]  /*7e90*/  FSETP.GE.FTZ.AND P1, PT, R108, RZ, PT ;  /* 0x000000ff6c00720b */ /* 0x000fe20003f36000 */
[----:B------:R1:W-:Y:S01]  /*7ea0*/  STS [R226+0x8400], R5 ;  /* 0x00840005e2007388 */ /* 0x0003e20000000800 */
[----:B------:R-:W-:Y:S01]  /*7eb0*/  F2FP.F16.F32.PACK_AB R32, R7, R16 ;  /* 0x000000100720723e */ /* 0x000fe200000000ff */
[C---:B------:R-:W-:Y:S01]  /*7ec0*/  FADD.FTZ R55, -R104.reuse, R55 ;  /* 0x0000003768377221 */ /* 0x040fe20000010100 */
[----:B------:R-:W-:Y:S01]  /*7ed0*/  FADD.FTZ R7, -R104, R66 ;  /* 0x0000004268077221 */ /* 0x000fe20000010100 */
[----:B------:R-:W-:Y:S01]  /*7ee0*/  FSETP.GE.FTZ.AND P5, PT, R167, RZ, PT ;  /* 0x000000ffa700720b */ /* 0x000fe20003fb6000 */
[C---:B------:R-:W-:Y:S01]  /*7ef0*/  FADD.FTZ R8, -R4.reuse, R8 ;  /* 0x0000000804087221 */ /* 0x040fe20000010100 */
[----:B------:R-:W-:Y:S01]  /*7f00*/  FSETP.GE.FTZ.AND P4, PT, R165, RZ, PT ;  /* 0x000000ffa500720b */ /* 0x000fe20003f96000 */
[C---:B------:R-:W-:Y:S01]  /*7f10*/  FADD.FTZ R13, -R4.reuse, R13 ;  /* 0x0000000d040d7221 */ /* 0x040fe20000010100 */
[----:B------:R-:W-:Y:S01]  /*7f20*/  FSETP.GE.FTZ.AND P3, PT, R163, RZ, PT ;  /* 0x000000ffa300720b */ /* 0x000fe20003f76000 */
[----:B------:R-:W-:Y:S01]  /*7f30*/  FADD.FTZ R24, -R4, R24 ;  /* 0x0000001804187221 */ /* 0x000fe20000010100 */
[----:B------:R-:W-:Y:S01]  /*7f40*/  FSETP.GE.FTZ.AND P2, PT, R110, RZ, PT ;  /* 0x000000ff6e00720b */ /* 0x000fe20003f56000 */
[----:B------:R-:W-:Y:S01]  /*7f50*/  FADD.FTZ R12, -R4, R12 ;  /* 0x0000000c040c7221 */ /* 0x000fe20000010100 */
[----:B------:R-:W-:Y:S01]  /*7f60*/  FSEL R50, R50, R104, P6 ;  /* 0x0000006832327208 */ /* 0x000fe20003000000 */
[----:B------:R-:W-:Y:S01]  /*7f70*/  FMUL.FTZ R22, R189, R22 ;  /* 0x00000016bd167220 */ /* 0x000fe20000410000 */
[-C--:B------:R-:W-:Y:S01]  /*7f80*/  FSEL R51, R51, R104.reuse, P5 ;  /* 0x0000006833337208 */ /* 0x080fe20002800000 */
[----:B------:R-:W-:Y:S01]  /*7f90*/  FADD.FTZ R29, -R4, R29 ;  /* 0x0000001d041d7221 */ /* 0x000fe20000010100 */
[-C--:B------:R-:W-:Y:S01]  /*7fa0*/  FSEL R54, R54, R104.reuse, P4 ;  /* 0x0000006836367208 */ /* 0x080fe20002000000 */
[----:B------:R-:W-:Y:S01]  /*7fb0*/  FADD.FTZ R44, -R4, R44 ;  /* 0x0000002c042c7221 */ /* 0x000fe20000010100 */
[----:B------:R-:W-:Y:S01]  /*7fc0*/  FSEL R55, R55, R104, P3 ;  /* 0x0000006837377208 */ /* 0x000fe20001800000 */
[----:B------:R-:W-:Y:S01]  /*7fd0*/  FMUL.FTZ R18, R173, R18 ;  /* 0x00000012ad127220 */ /* 0x000fe20000410000 */
[----:B------:R-:W-:Y:S01]  /*7fe0*/  FSEL R7, R7, R104, P2 ;  /* 0x0000006807077208 */ /* 0x000fe20001000000 */
[----:B------:R-:W-:Y:S01]  /*7ff0*/  @P1 FADD.FTZ R104, -R104, R67 ;  /* 0x0000004368681221 */ /* 0x000fe20000010100 */
[----:B------:R-:W-:Y:S01]  /*8000*/  FSETP.GE.FTZ.AND P3, PT, R212, RZ, PT ;  /* 0x000000ffd400720b */ /* 0x000fe20003f76000 */
[----:B------:R-:W-:Y:S01]  /*8010*/  FMUL.FTZ R17, R172, R17 ;  /* 0x00000011ac117220 */ /* 0x000fe20000410000 */
[----:B------:R-:W-:Y:S01]  /*8020*/  FSETP.GE.FTZ.AND P1, PT, R213, RZ, PT ;  /* 0x000000ffd500720b */ /* 0x000fe20003f36000 */
[----:B------:R-:W-:Y:S01]  /*8030*/  FMUL.FTZ R110, R110, R7 ;  /* 0x000000076e6e7220 */ /* 0x000fe20000410000 */
[-C--:B--2---:R-:W-:Y:S01]  /*8040*/  FSEL R6, R9, R4.reuse, P3 ;  /* 0x0000000409067208 */ /* 0x084fe20001800000 */
[----:B------:R-:W-:Y:S01]  /*8050*/  FADD.FTZ R9, -R4, R28 ;  /* 0x0000001c04097221 */ /* 0x000fe20000010100 */
[----:B------:R-:W-:Y:S01]  /*8060*/  FSEL R8, R8, R4, P1 ;  /* 0x0000000408087208 */ /* 0x000fe20000800000 */
[----:B------:R-:W-:Y:S01]  /*8070*/  FADD.FTZ R7, -R4, R40 ;  /* 0x0000002804077221 */ /* 0x000fe20000010100 */
[----:B------:R-:W-:Y:S01]  /*8080*/  FSETP.GE.FTZ.AND P1, PT, R210, RZ, PT ;  /* 0x000000ffd200720b */ /* 0x000fe20003f36000 */
[----:B------:R-:W-:Y:S01]  /*8090*/  FMUL.FTZ R6, R212, R6 ;  /* 0x00000006d4067220 */ /* 0x000fe20000410000 */
        /* <DEDUP_REMOVED lines=8> */
[----:B-1----:R-:W-:Y:S01]  /*8120*/  F2FP.F16.F32.PACK_AB R5, R6, R8 ;  /* 0x000000080605723e */ /* 0x002fe200000000ff */
[----:B------:R-:W-:Y:S01]  /*8130*/  FADD.FTZ R6, -R4, R41 ;  /* 0x0000002904067221 */ /* 0x000fe20000010100 */
[-C--:B------:R-:W-:Y:S01]  /*8140*/  FSEL R24, R24, R4.reuse, P1 ;  /* 0x0000000418187208 */ /* 0x080fe20000800000 */
[----:B------:R-:W-:Y:S01]  /*8150*/  FADD.FTZ R27, -R0, R27 ;  /* 0x0000001b001b7221 */ /* 0x000fe20000010100 */
[----:B------:R-:W-:Y:S01]  /*8160*/  FSEL R12, R12, R4, P2 ;  /* 0x000000040c0c7208 */ /* 0x000fe20001000000 */
[----:B------:R1:W-:Y:S01]  /*8170*/  STS [R224+0xa000], R5 ;  /* 0x00a00005e0007388 */ /* 0x0003e20000000800 */
        /* <DEDUP_REMOVED lines=8> */
[-C--:B------:R-:W-:Y:S01]  /*8200*/  FSEL R6, R6, R4.reuse, P1 ;  /* 0x0000000406067208 */ /* 0x080fe20000800000 */
[C---:B------:R-:W-:Y:S01]  /*8210*/  FADD.FTZ R31, -R0.reuse, R31 ;  /* 0x0000001f001f7221 */ /* 0x040fe20000010100 */
        /* <DEDUP_REMOVED lines=9> */
[----:B------:R-:W-:Y:S01]  /*82b0*/  FMUL.FTZ R19, R197, R9 ;  /* 0x00000009c5137220 */ /* 0x000fe20000410000 */
[----:B------:R-:W-:Y:S01]  /*82c0*/  F2FP.F16.F32.PACK_AB R22, R13, R12 ;  /* 0x0000000c0d16723e */ /* 0x000fe200000000ff */
[----:B------:R-:W-:Y:S01]  /*82d0*/  FMUL.FTZ R12, R188, R7 ;  /* 0x00000007bc0c7220 */ /* 0x000fe20000410000 */
[----:B------:R-:W-:Y:S01]  /*82e0*/  F2FP.F16.F32.PACK_AB R21, R8, R21 ;  /* 0x000000150815723e */ /* 0x000fe200000000ff */
[C---:B------:R-:W-:Y:S01]  /*82f0*/  FADD.FTZ R9, -R4.reuse, R45 ;  /* 0x0000002d04097221 */ /* 0x040fe20000010100 */
[----:B------:R-:W-:Y:S01]  /*8300*/  FSEL R29, R29, R4, P3 ;  /* 0x000000041d1d7208 */ /* 0x000fe20001800000 */
[C---:B------:R-:W-:Y:S01]  /*8310*/  FADD.FTZ R8, -R4.reuse, R56 ;  /* 0x0000003804087221 */ /* 0x040fe20000010100 */
[----:B------:R-:W-:Y:S01]  /*8320*/  FADD.FTZ R7, -R4, R57 ;  /* 0x0000003904077221 */ /* 0x000fe20000010100 */
[----:B------:R-:W-:Y:S01]  /*8330*/  FSETP.GE.FTZ.AND P6, PT, R184, RZ, PT ;  /* 0x000000ffb800720b */ /* 0x000fe20003fd6000 */
[----:B-1----:R-:W-:Y:S01]  /*8340*/  FADD.FTZ R5, -R0, R59 ;  /* 0x0000003b00057221 */ /* 0x002fe20000010100 */
        /* <DEDUP_REMOVED lines=8> */
[----:B------:R-:W-:Y:S01]  /*83d0*/  FSEL R44, R44, R4, P6 ;  /* 0x000000042c2c7208 */ /* 0x000fe20003000000 */
[----:B------:R-:W-:Y:S01]  /*83e0*/  FMUL.FTZ R104, R108, R104 ;  /* 0x000000686c687220 */ /* 0x000fe20000410000 */
[-C--:B------:R-:W-:Y:S01]  /*83f0*/  FSEL R9, R9, R4.reuse, P5 ;  /* 0x0000000409097208 */ /* 0x080fe20002800000 */
[----:B------:R-:W-:Y:S01]  /*8400*/  IMAD.MOV.U32 R52, RZ, RZ, R238 ;  /* 0x000000ffff347224 */ /* 0x000fe200078e00ee */
[----:B------:R-:W-:Y:S01]  /*8410*/  FSEL R8, R8, R4, P4 ;  /* 0x0000000408087208 */ /* 0x000fe20002000000 */
[----:B------:R-:W-:Y:S01]  /*8420*/  FMUL.FTZ R13, R184, R44 ;  /* 0x0000002cb80d7220 */ /* 0x000fe20000410000 */
[-C--:B------:R-:W-:Y:S01]  /*8430*/  FSEL R7, R7, R4.reuse, P3 ;  /* 0x0000000407077208 */ /* 0x080fe20001800000 */
[----:B------:R-:W-:Y:S01]  /*8440*/  FMUL.FTZ R9, R185, R9 ;  /* 0x00000009b9097220 */ /* 0x000fe20000410000 */
[----:B------:R-:W-:Y:S01]  /*8450*/  FSEL R6, R6, R4, P2 ;  /* 0x0000000406067208 */ /* 0x000fe20001000000 */
[----:B------:R-:W-:Y:S01]  /*8460*/  @P1 FADD.FTZ R4, -R4, R61 ;  /* 0x0000003d04041221 */ /* 0x000fe20000010100 */
[----:B------:R-:W-:Y:S01]  /*8470*/  F2FP.F16.F32.PACK_AB R23, R17, R18 ;  /* 0x000000121117723e */ /* 0x000fe200000000ff */
[----:B------:R-:W-:Y:S01]  /*8480*/  FMUL.FTZ R8, R162, R8 ;  /* 0x00000008a2087220 */ /* 0x000fe20000410000 */
[----:B------:R-:W-:Y:S01]  /*8490*/  FMUL.FTZ R7, R115, R7 ;  /* 0x0000000773077220 */ /* 0x000fe20000410000 */
[----:B------:R-:W-:Y:S01]  /*84a0*/  FMUL.FTZ R6, R112, R6 ;  /* 0x0000000670067220 */ /* 0x000fe20000410000 */
[----:B------:R-:W-:Y:S01]  /*84b0*/  FMUL.FTZ R18, R111, R4 ;  /* 0x000000046f127220 */ /* 0x000fe20000410000 */
[----:B------:R-:W-:Y:S01]  /*84c0*/  F2FP.F16.F32.PACK_AB R16, R16, R12 ;  /* 0x0000000c1010723e */ /* 0x000fe200000000ff */
[C---:B------:R-:W-:Y:S01]  /*84d0*/  FADD.FTZ R4, -R0.reuse, R15 ;  /* 0x0000000f00047221 */ /* 0x040fe20000010100 */
[----:B------:R-:W-:Y:S01]  /*84e0*/  F2FP.F16.F32.PACK_AB R12, R7, R8 ;  /* 0x00000008070c723e */ /* 0x000fe200000000ff */
[----:B------:R-:W-:Y:S01]  /*84f0*/  FADD.FTZ R8, -R0, R10 ;  /* 0x0000000a00087221 */ /* 0x000fe20000010100 */
[----:B------:R-:W-:Y:S01]  /*8500*/  F2FP.F16.F32.PACK_AB R18, R18, R6 ;  /* 0x000000061212723e */ /* 0x000fe200000000ff */
[C---:B------:R-:W-:Y:S01]  /*8510*/  FADD.FTZ R6, -R0.reuse, R14 ;  /* 0x0000000e00067221 */ /* 0x040fe20000010100 */
[----:B------:R-:W-:Y:S01]  /*8520*/  FSETP.GE.FTZ.AND P2, PT, R215, RZ, PT ;  /* 0x000000ffd700720b */ /* 0x000fe20003f56000 */
[----:B------:R-:W-:Y:S01]  /*8530*/  FADD.FTZ R7, -R0, R11 ;  /* 0x0000000b00077221 */ /* 0x000fe20000010100 */
[----:B------:R-:W-:Y:S01]  /*8540*/  FSETP.GE.FTZ.AND P4, PT, R217, RZ, PT ;  /* 0x000000ffd900720b */ /* 0x000fe20003f96000 */
[----:B------:R-:W-:Y:S01]  /*8550*/  FMUL.FTZ R17, R194, R29 ;  /* 0x0000001dc2117220 */ /* 0x000fe20000410000 */
[----:B------:R-:W-:Y:S01]  /*8560*/  FSETP.GE.FTZ.AND P3, PT, R216, RZ, PT ;  /* 0x000000ffd800720b */ /* 0x000fe20003f76000 */
[----:B------:R-:W-:Y:S01]  /*8570*/  IMAD.MOV.U32 R53, RZ, RZ, R231 ;  /* 0x000000ffff357224 */ /* 0x000fe200078e00e7 */
[----:B------:R-:W-:Y:S02]  /*8580*/  FSETP.GE.FTZ.AND P1, PT, R214, RZ, PT ;  /* 0x000000ffd600720b */ /* 0x000fe40003f36000 */
[-C--:B------:R-:W-:Y:S02]  /*8590*/  FSEL R6, R6, R0.reuse, P2 ;  /* 0x0000000006067208 */ /* 0x080fe40001000000 */
        /* <DEDUP_REMOVED lines=69> */
[----:B------:R-:W-:Y:S01]  /*89f0*/  @P1 FADD.FTZ R0, -R0, R63 ;  /* 0x0000003f00001221 */ /* 0x000fe20000010100 */
[----:B------:R-:W-:Y:S01]  /*8a00*/  F2FP.F16.F32.PACK_AB R104, R104, R110 ;  /* 0x0000006e6868723e */ /* 0x000fe200000000ff */
        /* <DEDUP_REMOVED lines=116> */
.L_x_559:
[----:B------:R-:W-:Y:S01]  /*9150*/  LDSM.16.M88.4 R16, [R150] ;  /* 0x000000009610783b */ /* 0x000fe20000000200 */
[----:B------:R-:W-:Y:S01]  /*9160*/  IMAD.MOV.U32 R54, RZ, RZ, 0x4 ;  /* 0x00000004ff367424 */ /* 0x000fe200078e00ff */
        /* <DEDUP_REMOVED lines=55> */
[----:B------:R-:W-:Y:S04]  /*94e0*/  MOV R40, UR41 ;  /* 0x0000002900287c02 */ /* 0x000fe80008000f00 */
        /* <DEDUP_REMOVED lines=164> */
[----:B------:R-:W-:Y:S02]  /*9f30*/  ULDC UR7, c[0x0][0x38c] ;  /* 0x0000e30000077ab9 */ /* 0x000fe40000000800 */
        /* <DEDUP_REMOVED lines=51> */
[----:B------:R-:W-:Y:S01]  /*a270*/  PLOP3.LUT P0, PT, PT, PT, UP0, 0x80, 0x0 ;  /* 0x000000000000781c */ /* 0x000fe20003f0f008 */
[----:B------:R-:W-:Y:S01]  /*a280*/  @UP0 UIADD3 UR5, UR49, UR51, URZ ;  /* 0x0000003331050290 */ /* 0x000fe2000fffe03f */
[----:B------:R-:W-:-:S03]  /*a290*/  @UP0 ULDC.64 UR8, c[0x0][0x450] ;  /* 0x0001140000080ab9 */ /* 0x000fc60000000a00 */
[----:B------:R-:W-:Y:S02]  /*a2a0*/  @UP0 UIMAD.WIDE.U32 UR12, UR5, UR8, URZ ;  /* 0x00000008050c02a5 */ /* 0x000fe4000f8e003f */
[----:B------:R-:W-:-:S04]  /*a2b0*/  @UP0 UIMAD UR5, UR5, UR9, URZ ;  /* 0x00000009050502a4 */ /* 0x000fc8000f8e023f */
[----:B------:R-:W-:Y:S01]  /*a2c0*/  @UP0 UIADD3 UR20, UR13, UR5, URZ ;  /* 0x000000050d140290 */ /* 0x000fe2000fffe03f */
[----:B------:R-:W-:Y:S01]  /*a2d0*/  @UP0 UMOV UR19, UR12 ;  /* 0x0000000c00130c82 */ /* 0x000fe20008000000 */
[----:B--2---:R1:W-:Y:S04]  /*a2e0*/  STS [R61], R17 ;  /* 0x000000113d007388 */ /* 0x0043e80000000800 */
[----:B------:R1:W-:Y:S04]  /*a2f0*/  STS [R61+0x200], R16 ;  /* 0x000200103d007388 */ /* 0x0003e80000000800 */
[----:B---3--:R1:W-:Y:S04]  /*a300*/  STS [R60], R13 ;  /* 0x0000000d3c007388 */ /* 0x0083e80000000800 */
        /* <DEDUP_REMOVED lines=27> */
.L_x_561:
        /* <DEDUP_REMOVED lines=19> */
.L_x_562:
        /* <DEDUP_REMOVED lines=40> */
.L_x_564:
[----:B------:R-:W-:Y:S05]  /*a870*/  BSYNC B0 ;  /* 0x0000000000007941 */ /* 0x000fea0003800000 */
.L_x_563:
        /* <DEDUP_REMOVED lines=13> */
.L_x_566:
[----:B------:R-:W-:Y:S05]  /*a950*/  BSYNC B0 ;  /* 0x0000000000007941 */ /* 0x000fea0003800000 */
.L_x_565:
        /* <DEDUP_REMOVED lines=27> */
.L_x_568:
[----:B------:R-:W-:Y:S05]  /*ab10*/  BSYNC B0 ;  /* 0x0000000000007941 */ /* 0x000fea0003800000 */
.L_x_567:
        /* <DEDUP_REMOVED lines=14> */
.L_x_541:
        /* <DEDUP_REMOVED lines=23> */
.L_x_570:
        /* <DEDUP_REMOVED lines=21> */
.L_x_571:
        /* <DEDUP_REMOVED lines=33> */
.L_x_573:
[----:B------:R-:W-:Y:S05]  /*b0d0*/  BSYNC B0 ;  /* 0x0000000000007941 */ /* 0x000fea0003800000 */
.L_x_572:
        /* <DEDUP_REMOVED lines=14> */
.L_x_575:
[----:B------:R-:W-:Y:S05]  /*b1c0*/  BSYNC B0 ;  /* 0x0000000000007941 */ /* 0x000fea0003800000 */
.L_x_574:
        /* <DEDUP_REMOVED lines=26> */
.L_x_577:
[----:B------:R-:W-:Y:S05]  /*b370*/  BSYNC B0 ;  /* 0x0000000000007941 */ /* 0x000fea0003800000 */
.L_x_576:
        /* <DEDUP_REMOVED lines=13> */
.L_x_569:
[----:B------:R-:W-:Y:S05]  /*b450*/  BSYNC B1 ;  /* 0x0000000000017941 */ /* 0x000fea0003800000 */
.L_x_536:
        /* <DEDUP_REMOVED lines=11> */
.L_x_578:
[----:B------:R-:W-:Y:S05]  /*b510*/  EXIT ;  /* 0x000000000000794d */ /* 0x000fea0003800000 */
.L_x_580:
        /* <DEDUP_REMOVED lines=14> */
.L_x_1344:


//--------------------- .text._ZN5flash44flash_bwd_dq_dk_dv_loop_seqk_parallel_kernelI23Flash_bwd_kernel_traitsILi32ELi128ELi128ELi8ELi4ELi4ELi4ELb1ELb0EN7cutlass6half_tE19Flash_kernel_traitsILi32ELi128ELi128ELi8ES3_EELb0ELb0ELb0ELb1ELb0ELb0ELb1EEEvNS_16Flash_bwd_paramsE --------------------------
	.section	.text._ZN5flash44flash_bwd_dq_dk_dv_loop_seqk_parallel_kernelI23Flash_bwd_kernel_traitsILi32ELi128ELi128ELi8ELi4ELi4ELi4ELb1ELb0EN7cutlass6half_tE19Flash_kernel_traitsILi32ELi128ELi128ELi8ES3_EELb0ELb0ELb0ELb1ELb0ELb0ELb1EEEvNS_16Flash_bwd_paramsE,"ax",@progbits
	.align	128
        .global         _ZN5flash44flash_bwd_dq_dk_dv_loop_seqk_parallel_kernelI23Flash_bwd_kernel_traitsILi32ELi128ELi128ELi8ELi4ELi4ELi4ELb1ELb0EN7cutlass6half_tE19Flash_kernel_traitsILi32ELi128ELi128ELi8ES3_EELb0ELb0ELb0ELb1ELb0ELb0ELb1EEEvNS_16Flash_bwd_paramsE
        .type           _ZN5flash44flash_bwd_dq_dk_dv_loop_seqk_parallel_kernelI23Flash_bwd_kernel_traitsILi32ELi128ELi128ELi8ELi4ELi4ELi4ELb1ELb0EN7cutlass6half_tE19Flash_kernel_traitsILi32ELi128ELi128ELi8ES3_EELb0ELb0ELb0ELb1ELb0ELb0ELb1EEEvNS_16Flash_bwd_paramsE,@function
        .size           _ZN5flash44flash_bwd_dq_dk_dv_loop_seqk_parallel_kernelI23Flash_bwd_kernel_traitsILi32ELi128ELi128ELi8ELi4ELi4ELi4ELb1ELb0EN7cutlass6half_tE19Flash_kernel_traitsILi32ELi128ELi128ELi8ES3_EELb0ELb0ELb0ELb1ELb0ELb0ELb1EEEvNS_16Flash_bwd_paramsE,(.L_x_1345 - _ZN5flash44flash_bwd_dq_dk_dv_loop_seqk_parallel_kernelI23Flash_bwd_kernel_traitsILi32ELi128ELi128ELi8ELi4ELi4ELi4ELb1ELb0EN7cutlass6half_tE19Flash_kernel_traitsILi32ELi128ELi128ELi8ES3_EELb0ELb0ELb0ELb1ELb0ELb0ELb1EEEvNS_16Flash_bwd_paramsE)
        .other          _ZN5flash44flash_bwd_dq_dk_dv_loop_seqk_parallel_kernelI23Flash_bwd_kernel_traitsILi32ELi128ELi128ELi8ELi4ELi4ELi4ELb1ELb0EN7cutlass6half_tE19Flash_kernel_traitsILi32ELi128ELi128ELi8ES3_EELb0ELb0ELb0ELb1ELb0ELb0ELb1EEEvNS_16Flash_bwd_paramsE,@"STO_CUDA_ENTRY STV_DEFAULT"
_ZN5flash44flash_bwd_dq_dk_dv_loop_seqk_parallel_kernelI23Flash_bwd_kernel_traitsILi32ELi128ELi128ELi8ELi4ELi4ELi4ELb1ELb0EN7cutlass6half_tE19Flash_kernel_traitsILi32ELi128ELi128ELi8ES3_EELb0ELb0ELb0ELb1ELb0ELb0ELb1EEEvNS_16Flash_bwd_paramsE:
.text._ZN5flash44flash_bwd_dq_dk_dv_loop_seqk_parallel_kernelI23Flash_bwd_kernel_traitsILi32ELi128ELi128ELi8ELi4ELi4ELi4ELb1ELb0EN7cutlass6half_tE19Flash_kernel_traitsILi32ELi128ELi128ELi8ES3_EELb0ELb0ELb0ELb1ELb0ELb0ELb1EEEvNS_16Flash_bwd_paramsE:
        /* <DEDUP_REMOVED lines=43> */
[----:B------:R-:W-:Y:S01]  /*02b0*/  SHF.R.S32.HI R8, RZ, 0x4, R2 ;  /* 0x00000004ff087819 */ /* 0x000fe20000011402 */
[----:B------:R1:W-:Y:S01]  /*02c0*/  STL [R1+0x30], R20 ;  /* 0x0000301401007387 */ /* 0x0003e20000100800 */
[----:B------:R-:W-:-:S02]  /*02d0*/  LOP3.LUT R6, R6, 0x7fffffe, RZ, 0xc0, !PT ;  /* 0x07fffffe06067812 */ /* 0x000fc400078ec0ff */
        /* <DEDUP_REMOVED lines=26> */
[----:B-1----:R-:W-:Y:S01]  /*0480*/  IMAD R20, R2, 0x8, R3 ;  /* 0x0000000802147824 */ /* 0x002fe200078e0203 */
[----:B------:R-:W-:-:S02]  /*0490*/  LEA.HI R0, R9, R9, RZ, 0x1 ;  /* 0x0000000909007211 */ /* 0x000fc400078f08ff */
[----:B------:R-:W-:Y:S01]  /*04a0*/  LEA.HI R13, R13, R9, RZ, 0x3 ;  /* 0x000000090d0d7211 */ /* 0x000fe200078f18ff */
[----:B------:R-:W-:Y:S01]  /*04b0*/  IMAD.U32 R8, R10, 0x20, R5 ;  /* 0x000000200a087824 */ /* 0x000fe200078e0005 */
[--C-:B------:R-:W-:Y:S02]  /*04c0*/  SHF.R.S32.HI R4, RZ, 0x1, R0.reuse ;  /* 0x00000001ff047819 */ /* 0x100fe40000011400 */
[----:B------:R-:W-:Y:S02]  /*04d0*/  SHF.R.S32.HI R2, RZ, 0x1f, R0 ;  /* 0x0000001fff027819 */ /* 0x000fe40000011400 */
[----:B------:R-:W-:Y:S01]  /*04e0*/  LOP3.LUT R5, R0, 0x7fffffe, RZ, 0xc0, !PT ;  /* 0x07fffffe00057812 */ /* 0x000fe200078ec0ff */
[----:B------:R-:W-:Y:S01]  /*04f0*/  STL [R1+0x60], R8 ;  /* 0x0000600801007387 */ /* 0x000fe20000100800 */
        /* <DEDUP_REMOVED lines=18> */
[----:B------:R-:W-:Y:S01]  /*0620*/  LOP3.LUT R0, R3, 0xc0, RZ, 0xc0, !PT ;  /* 0x000000c003007812 */ /* 0x000fe200078ec0ff */
[----:B------:R1:W-:Y:S01]  /*0630*/  STL [R1+0x64], R4 ;  /* 0x0000640401007387 */ /* 0x0003e20000100800 */
[--C-:B------:R-:W-:Y:S02]  /*0640*/  LOP3.LUT R10, R2, 0x8, R15.reuse, 0xf8, !PT ;  /* 0x00000008020a7812 */ /* 0x100fe400078ef80f */
[----:B------:R-:W-:Y:S02]  /*0650*/  LOP3.LUT R3, R0, 0x8, R15, 0xf8, !PT ;  /* 0x0000000800037812 */ /* 0x000fe400078ef80f */
[----:B------:R-:W-:Y:S01]  /*0660*/  SHF.R.U32.HI R2, RZ, 0x3, R0 ;  /* 0x00000003ff027819 */ /* 0x000fe20000011600 */
[C---:B------:R-:W-:Y:S01]  /*0670*/  IMAD.SHL.U32 R0, R6.reuse, 0x40, RZ ;  /* 0x0000004006007824 */ /* 0x040fe200078e00ff */
[----:B------:R-:W-:Y:S02]  /*0680*/  LOP3.LUT P5, RZ, R6, 0x2, RZ, 0xc0, !PT ;  /* 0x0000000206ff7812 */ /* 0x000fe400078ac0ff */
[----:B------:R-:W-:-:S02]  /*0690*/  LOP3.LUT R149, R3, R2, RZ, 0x3c, !PT ;  /* 0x0000000203957212 */ /* 0x000fc400078e3cff */
[----:B------:R-:W-:Y:S01]  /*06a0*/  LOP3.LUT R3, R0, 0x1c0, RZ, 0xc0, !PT ;  /* 0x000001c000037812 */ /* 0x000fe200078ec0ff */
[----:B------:R-:W-:Y:S01]  /*06b0*/  IMAD.SHL.U32 R0, R161, 0x400, RZ ;  /* 0x00000400a1007824 */ /* 0x000fe200078e00ff */
[----:B------:R-:W-:Y:S01]  /*06c0*/  LOP3.LUT P4, RZ, R6, 0x4, RZ, 0xc0, !PT ;  /* 0x0000000406ff7812 */ /* 0x000fe2000788c0ff */
[----:B------:R-:W-:Y:S01]  /*06d0*/  IMAD.U32 R149, R20, 0x20, R149 ;  /* 0x0000002014957824 */ /* 0x000fe200078e0095 */
[----:B------:R-:W-:Y:S02]  /*06e0*/  SHF.R.S32.HI R2, RZ, 0x3, R13 ;  /* 0x00000003ff027819 */ /* 0x000fe4000001140d */
[----:B------:R-:W-:Y:S02]  /*06f0*/  SHF.R.U32.HI R5, RZ, 0x3, R5 ;  /* 0x00000003ff057819 */ /* 0x000fe40000011605 */
[----:B------:R-:W-:Y:S01]  /*0700*/  R2P PR, R16, 0x6 ;  /* 0x0000000610007804 */ /* 0x000fe20000000000 */
[----:B------:R-:W-:Y:S01]  /*0710*/  IMAD R13, R2, 0x200, R0 ;  /* 0x00000200020d7824 */ /* 0x000fe200078e0200 */
[----:B------:R-:W-:Y:S01]  /*0720*/  LOP3.LUT R5, R10, R5, RZ, 0x3c, !PT ;  /* 0x000000050a057212 */ /* 0x000fe200078e3cff */
[----:B------:R-:W-:Y:S01]  /*0730*/  IMAD R18, R2, 0x8, R18 ;  /* 0x0000000802127824 */ /* 0x000fe200078e0212 */
[----:B------:R-:W-:Y:S01]  /*0740*/  SEL R212, R212, 0x10, !P6 ;  /* 0x00000010d4d47807 */ /* 0x000fe20007000000 */
[----:B------:R-:W-:Y:S01]  /*0750*/  IMAD.SHL.U32 R2, R11, 0x40, RZ ;  /* 0x000000400b027824 */ /* 0x000fe200078e00ff */
[----:B-1----:R-:W-:-:S02]  /*0760*/  LOP3.LUT R4, R9, 0x3fffffe, RZ, 0xc0, !PT ;  /* 0x03fffffe09047812 */ /* 0x002fc400078ec0ff */
[----:B------:R-:W-:Y:S02]  /*0770*/  SEL R213, R155, 0xffffffe0, !P5 ;  /* 0xffffffe09bd57807 */ /* 0x000fe40006800000 */
[----:B------:R-:W-:Y:S01]  /*0780*/  LOP3.LUT R2, R2, 0xc0, RZ, 0xc0, !PT ;  /* 0x000000c002027812 */ /* 0x000fe200078ec0ff */
[----:B------:R-:W-:Y:S01]  /*0790*/  IMAD.IADD R8, R6, 0x1, -R4 ;  /* 0x0000000106087824 */ /* 0x000fe200078e0a04 */
[----:B------:R-:W-:Y:S01]  /*07a0*/  LEA.HI R4, R3, R3, RZ, 0x1d ;  /* 0x0000000303047211 */ /* 0x000fe200078fe8ff */
[--C-:B------:R-:W-:Y:S01]  /*07b0*/  IMAD R6, R12, 0x2000, R7.reuse ;  /* 0x000020000c067824 */ /* 0x100fe200078e0207 */
[----:B------:R-:W-:Y:S01]  /*07c0*/  SEL R152, R152, 0xffffffc0, !P2 ;  /* 0xffffffc098987807 */ /* 0x000fe20005000000 */
[----:B------:R-:W-:Y:S01]  /*07d0*/  IMAD R3, R161, 0x200, R7 ;  /* 0x00000200a1037824 */ /* 0x000fe200078e0207 */
[----:B------:R-:W-:Y:S02]  /*07e0*/  SEL R150, R155, 0xffffffe0, !P0 ;  /* 0xffffffe09b967807 */ /* 0x000fe40004000000 */
[----:B------:R-:W-:Y:S01]  /*07f0*/  IADD3 R216, R4, R6, R0 ;  /* 0x0000000604d87210 */ /* 0x000fe20007ffe000 */
[----:B------:R-:W-:Y:S01]  /*0800*/  IMAD.SHL.U32 R0, R12, 0x8, RZ ;  /* 0x000000080c007824 */ /* 0x000fe200078e00ff */
[----:B------:R-:W-:Y:S01]  /*0810*/  LEA R149, R149, UR4, 0x1 ;  /* 0x0000000495957c11 */ /* 0x000fe2000f8e08ff */
[----:B------:R-:W-:Y:S01]  /*0820*/  IMAD.SHL.U32 R4, R16, 0x40, RZ ;  /* 0x0000004010047824 */ /* 0x000fe200078e00ff */
[----:B------:R-:W-:Y:S01]  /*0830*/  LEA R216, R216, UR4, 0x1 ;  /* 0x00000004d8d87c11 */ /* 0x000fe2000f8e08ff */
[----:B------:R-:W-:Y:S01]  /*0840*/  IMAD.SHL.U32 R6, R14, 0x8, RZ ;  /* 0x000000080e067824 */ /* 0x000fe200078e00ff */
[----:B------:R-:W-:Y:S01]  /*0850*/  LOP3.LUT R7, R0, 0x8, RZ, 0xc0, !PT ;  /* 0x0000000800077812 */ /* 0x000fe200078ec0ff */
[----:B------:R-:W-:Y:S01]  /*0860*/  IMAD R10, R8, 0x20, R3 ;  /* 0x00000020080a7824 */ /* 0x000fe200078e0203 */
[----:B------:R-:W-:Y:S01]  /*0870*/  SHF.R.S32.HI R0, RZ, 0x1, R9 ;  /* 0x00000001ff007819 */ /* 0x000fe20000011409 */
[----:B------:R-:W-:Y:S01]  /*0880*/  IMAD.SHL.U32 R9, R14, 0x10, RZ ;  /* 0x000000100e097824 */ /* 0x000fe200078e00ff */
[----:B------:R-:W-:Y:S01]  /*0890*/  LOP3.LUT R4, R4, 0x1c0, RZ, 0xc0, !PT ;  /* 0x000001c004047812 */ /* 0x000fe200078ec0ff */
[----:B------:R-:W-:Y:S01]  /*08a0*/  IMAD R3, R14, 0x200, R5 ;  /* 0x000002000e037824 */ /* 0x000fe200078e0205 */
[C---:B------:R-:W-:Y:S01]  /*08b0*/  LOP3.LUT P3, RZ, R0.reuse, 0x2, RZ, 0xc0, !PT ;  /* 0x0000000200ff7812 */ /* 0x040fe2000786c0ff */
[----:B------:R-:W-:Y:S01]  /*08c0*/  IMAD.SHL.U32 R0, R0, 0x40, RZ ;  /* 0x0000004000007824 */ /* 0x000fe200078e00ff */
[----:B------:R-:W-:Y:S01]  /*08d0*/  LOP3.LUT R6, R6, 0x8, RZ, 0xc0, !PT ;  /* 0x0000000806067812 */ /* 0x000fe200078ec0ff */
[C---:B------:R-:W-:Y:S01]  /*08e0*/  VIADD R211, R216.reuse, 0x40 ;  /* 0x00000040d8d37836 */ /* 0x040fe20000000000 */
[----:B------:R-:W-:Y:S01]  /*08f0*/  SHF.R.U32.HI R151, RZ, 0x3, R4 ;  /* 0x00000003ff977819 */ /* 0x000fe20000011604 */
[----:B------:R-:W-:Y:S01]  /*0900*/  @P4 VIADD R211, R216, 0xffffffc0 ;  /* 0xffffffc0d8d34836 */ /* 0x000fe20000000000 */
[----:B------:R-:W-:Y:S01]  /*0910*/  LOP3.LUT R0, R0, 0xc0, RZ, 0xc0, !PT ;  /* 0x000000c000007812 */ /* 0x000fe200078ec0ff */
[----:B------:R-:W-:Y:S01]  /*0920*/  IMAD.IADD R217, R216, 0x1, R212 ;  /* 0x00000001d8d97824 */ /* 0x000fe200078e02d4 */
[----:B------:R-:W-:Y:S01]  /*0930*/  SHF.R.U32.HI R5, RZ, 0x3, R2 ;  /* 0x00000003ff057819 */ /* 0x000fe20000011602 */
[----:B------:R-:W-:Y:S01]  /*0940*/  IMAD.IADD R212, R212, 0x1, R211 ;  /* 0x00000001d4d47824 */ /* 0x000fe200078e02d3 */
[----:B------:R-:W-:Y:S01]  /*0950*/  SHF.R.U32.HI R8, RZ, 0x3, R0 ;  /* 0x00000003ff087819 */ /* 0x000fe20000011600 */
[----:B------:R-:W-:Y:S01]  /*0960*/  IMAD.IADD R218, R216, 0x1, R213 ;  /* 0x00000001d8da7824 */ /* 0x000fe200078e02d5 */
[----:B------:R-:W-:Y:S01]  /*0970*/  LOP3.LUT R9, R7, 0x10, R9, 0xf8, !PT ;  /* 0x0000001007097812 */ /* 0x000fe200078ef809 */
[----:B------:R-:W-:Y:S01]  /*0980*/  IMAD.IADD R215, R217, 0x1, R213 ;  /* 0x00000001d9d77824 */ /* 0x000fe200078e02d5 */
        /* <DEDUP_REMOVED lines=10> */
[----:B------:R-:W-:Y:S01]  /*0a30*/  LOP3.LUT P0, RZ, R11, 0x2, RZ, 0xc0, !PT ;  /* 0x000000020bff7812 */ /* 0x000fe2000780c0ff */
[----:B------:R-:W-:-:S02]  /*0a40*/  IMAD R161, R161, 0x200, R0 ;  /* 0x00000200a1a17824 */ /* 0x000fc400078e0200 */
[----:B------:R-:W-:Y:S01]  /*0a50*/  IMAD.IADD R156, R0, 0x1, R2 ;  /* 0x00000001009c7824 */ /* 0x000fe200078e0202 */
[----:B------:R-:W-:Y:S01]  /*0a60*/  SEL R155, R155, 0xffffffe0, !P0 ;  /* 0xffffffe09b9b7807 */ /* 0x000fe20004000000 */
[----:B------:R-:W-:Y:S01]  /*0a70*/  IMAD.U32 R0, RZ, RZ, UR6 ;  /* 0x00000006ff007e24 */ /* 0x000fe2000f8e00ff */
[----:B------:R-:W-:Y:S01]  /*0a80*/  UIADD3 UR6, UR4, 0x6000, URZ ;  /* 0x0000600004067890 */ /* 0x000fe2000fffe03f */
[----:B------:R-:W-:Y:S02]  /*0a90*/  IMAD.U32 R4, RZ, RZ, UR5 ;  /* 0x00000005ff047e24 */ /* 0x000fe4000f8e00ff */
[----:B------:R-:W-:Y:S01]  /*0aa0*/  IMAD.U32 R2, RZ, RZ, UR5 ;  /* 0x00000005ff027e24 */ /* 0x000fe2000f8e00ff */
[----:B------:R-:W-:Y:S01]  /*0ab0*/  UIADD3 UR5, UR4, 0x8000, URZ ;  /* 0x0000800004057890 */ /* 0x000fe2000fffe03f */
[----:B------:R-:W-:Y:S01]  /*0ac0*/  IMAD.IADD R151, R13, 0x1, R151 ;  /* 0x000000010d977824 */ /* 0x000fe200078e0297 */
[----:B------:R-:W-:Y:S01]  /*0ad0*/  LEA R4, R8, UR6, 0x1 ;  /* 0x0000000608047c11 */ /* 0x000fe2000f8e08ff */
[----:B------:R-:W-:Y:S01]  /*0ae0*/  IMAD.IADD R214, R213, 0x1, R211 ;  /* 0x00000001d5d67824 */ /* 0x000fe200078e02d3 */
[----:B------:R-:W-:Y:S01]  /*0af0*/  LEA R2, R3, UR4, 0x1 ;  /* 0x0000000403027c11 */ /* 0x000fe2000f8e08ff */
[----:B------:R-:W-:Y:S01]  /*0b00*/  IMAD.IADD R161, R161, 0x1, R6 ;  /* 0x00000001a1a17824 */ /* 0x000fe200078e0206 */
[----:B------:R-:W-:Y:S01]  /*0b10*/  LEA R151, R151, UR5, 0x1 ;  /* 0x0000000597977c11 */ /* 0x000fe2000f8e08ff */
[C---:B------:R-:W-:Y:S01]  /*0b20*/  VIADD R0, R4.reuse, 0x20 ;  /* 0x0000002004007836 */ /* 0x040fe20000000000 */
[----:B------:R1:W-:Y:S01]  /*0b30*/  STL [R1+0x68], R4 ;  /* 0x0000680401007387 */ /* 0x0003e20000100800 */
[----:B------:R-:W-:-:S02]  /*0b40*/  @P3 VIADD R0, R4, 0xffffffe0 ;  /* 0xffffffe004003836 */ /* 0x000fc40000000000 */
[C---:B------:R-:W-:Y:S02]  /*0b50*/  VIADD R157, R151.reuse, 0x20 ;  /* 0x00000020979d7836 */ /* 0x040fe40000000000 */
[C---:B------:R-:W-:Y:S01]  /*0b60*/  @P1 VIADD R157, R151.reuse, 0xffffffe0 ;  /* 0xffffffe0979d1836 */ /* 0x040fe20000000000 */
[----:B------:R1:W-:Y:S01]  /*0b70*/  STL [R1+0x6c], R0 ;  /* 0x00006c0001007387 */ /* 0x0003e20000100800 */
[----:B------:R-:W-:Y:S02]  /*0b80*/  IMAD.IADD R153, R151, 0x1, R152 ;  /* 0x0000000197997824 */ /* 0x000fe400078e0298 */
[----:B------:R-:W-:Y:S02]  /*0b90*/  IMAD.IADD R150, R150, 0x1, R149 ;  /* 0x0000000196967824 */ /* 0x000fe400078e0295 */
[----:B------:R-:W-:Y:S02]  /*0ba0*/  IMAD.IADD R213, R213, 0x1, R212 ;  /* 0x00000001d5d57824 */ /* 0x000fe400078e02d4 */
[----:B------:R-:W-:-:S02]  /*0bb0*/  IMAD.IADD R152, R152, 0x1, R157 ;  /* 0x0000000198987824 */ /* 0x000fc400078e029d */
[C---:B------:R-:W-:Y:S02]  /*0bc0*/  VIADD R160, R157.reuse, 0x2000 ;  /* 0x000020009da07836 */ /* 0x040fe40000000000 */
[C---:B------:R-:W-:Y:S02]  /*0bd0*/  VIADD R159, R157.reuse, 0x4000 ;  /* 0x000040009d9f7836 */ /* 0x040fe40000000000 */
[----:B------:R-:W-:-:S07]  /*0be0*/  VIADD R158, R157, 0x6000 ;  /* 0x000060009d9e7836 */ /* 0x000fce0000000000 */
.L_x_625:
        /* <DEDUP_REMOVED lines=16> */
[----:B-1-3--:R-:W-:Y:S01]  /*0cf0*/  IMAD.U32 R4, RZ, RZ, UR8 ;  /* 0x00000008ff047e24 */ /* 0x00afe2000f8e00ff */
[----:B------:R-:W-:Y:S01]  /*0d00*/  UISETP.NE.U32.AND UP0, UPT, UR14, URZ, UPT ;  /* 0x0000003f0e00728c */ /* 0x000fe2000bf05070 */
[----:B------:R-:W-:Y:S01]  /*0d10*/  IMAD.U32 R6, RZ, RZ, UR12 ;  /* 0x0000000cff067e24 */ /* 0x000fe2000f8e00ff */
[----:B------:R-:W-:-:S02]  /*0d20*/  @UP4 UIADD3.X UR13, UR5, UR7, URZ, UP1, !UPT ;  /* 0x00000007050d4290 */ /* 0x000fc40008ffe43f */
[----:B------:R-:W-:Y:S01]  /*0d30*/  UIADD3.X UR14, UR5, UR15, URZ, UP2, !UPT ;  /* 0x0000000f050e7290 */ /* 0x000fe200097fe43f */
[----:B------:R-:W-:Y:S01]  /*0d40*/  IMAD.U32 R5, RZ, RZ, UR9 ;  /* 0x00000009ff057e24 */ /* 0x000fe2000f8e00ff */
        /* <DEDUP_REMOVED lines=31> */
[----:B------:R-:W-:-:S03]  /*0f40*/  @!UP3 USEL UR6, UR5, URZ, UP0 ;  /* 0x0000003f0506b287 */ /* 0x000fc60008000000 */
        /* <DEDUP_REMOVED lines=13> */
.L_x_581:
        /* <DEDUP_REMOVED lines=14> */
[----:B------:R-:W-:Y:S02]  /*1100*/  USHF.L.U32 UR15, UR47, 0x7, URZ ;  /* 0x000000072f0f7899 */ /* 0x000fe4000800063f */
[----:B------:R-:W-:Y:S01]  /*1110*/  UIMAD UR22, UR47, UR9, UR8 ;  /* 0x000000092f1672a4 */ /* 0x000fe2000f8e0208 */
[----:B------:R-:W-:-:S02]  /*1120*/  ULDC UR59, c[0x0][0x2d4] ;  /* 0x0000b500003b7ab9 */ /* 0x000fc40000000800 */
[----:B------:R-:W-:Y:S01]  /*1130*/  @!UP1 ULDC.64 UR8, c[0x0][0x418] ;  /* 0x0001060000089ab9 */ /* 0x000fe20000000a00 */
[----:B------:R-:W-:Y:S02]  /*1140*/  USEL UR35, UR15, URZ, UP2 ;  /* 0x0000003f0f237287 */ /* 0x000fe40009000000 */
[----:B------:R-:W-:Y:S01]  /*1150*/  USHF.R.S32.HI UR24, URZ, 0x1f, UR59 ;  /* 0x0000001f3f187899 */ /* 0x000fe2000801143b */
[----:B------:R-:W-:Y:S01]  /*1160*/  ULDC UR27, c[0x0][0x2dc] ;  /* 0x0000b700001b7ab9 */ /* 0x000fe20000000800 */
[----:B------:R-:W-:Y:S01]  /*1170*/  ULDC UR61, c[0x0][0x270] ;  /* 0x00009c00003d7ab9 */ /* 0x000fe20000000800 */
[----:B------:R-:W-:Y:S02]  /*1180*/  @!UP1 UIMAD.WIDE.U32 UR38, UR47, UR8, URZ ;  /* 0x000000082f2692a5 */ /* 0x000fe4000f8e003f */
[----:B------:R-:W-:Y:S01]  /*1190*/  USHF.L.U64.HI UR6, UR47, 0x7, UR58 ;  /* 0x000000072f067899 */ /* 0x000fe2000801023a */
[----:B-1----:R-:W-:Y:S01]  /*11a0*/  IABS R6, R7 ;  /* 0x0000000700067213 */ /* 0x002fe20000000000 */
[----:B------:R-:W-:Y:S01]  /*11b0*/  ULDC.U8 UR25, c[0x0][0x3d8] ;  /* 0x0000f60000197ab9 */ /* 0x000fe20000000000 */
[----:B------:R-:W-:Y:S01]  /*11c0*/  ULDC.64 UR30, c[0x0][0x240] ;  /* 0x00009000001e7ab9 */ /* 0x000fe20000000a00 */
[----:B------:R-:W-:Y:S01]  /*11d0*/  UISETP.NE.AND UP3, UPT, UR25, URZ, UPT ;  /* 0x0000003f1900728c */ /* 0x000fe2000bf65270 */
[----:B------:R-:W1:Y:S01]  /*11e0*/  I2F.RP R4, R6 ;  /* 0x0000000600047306 */ /* 0x000e620000209400 */
[----:B------:R-:W-:Y:S01]  /*11f0*/  UIMAD.WIDE.U32 UR20, UR14, UR30, URZ ;  /* 0x0000001e0e1472a5 */ /* 0x000fe2000f8e003f */
[----:B------:R-:W-:Y:S01]  /*1200*/  ISETP.NE.AND P3, PT, R7, RZ, PT ;  /* 0x000000ff0700720c */ /* 0x000fe20003f65270 */
[----:B------:R-:W-:-:S02]  /*1210*/  USEL UR40, UR6, URZ, UP2 ;  /* 0x0000003f06287287 */ /* 0x000fc40009000000 */
[----:B--2---:R-:W-:Y:S02]  /*1220*/  UIMAD.WIDE.U32 UR32, UR5, UR12, URZ ;  /* 0x0000000c052072a5 */ /* 0x004fe4000f8e003f */
[----:B------:R-:W-:Y:S02]  /*1230*/  UIMAD UR23, UR14, UR31, URZ ;  /* 0x0000001f0e1772a4 */ /* 0x000fe4000f8e023f */
[----:B------:R-:W-:Y:S02]  /*1240*/  UIMAD UR49, UR5, UR13, UR33 ;  /* 0x0000000d053172a4 */ /* 0x000fe4000f8e0221 */
[----:B------:R-:W-:Y:S01]  /*1250*/  @!UP1 UIMAD UR5, UR58, UR8, URZ ;  /* 0x000000083a0592a4 */ /* 0x000fe2000f8e023f */
[----:B------:R-:W-:Y:S01]  /*1260*/  @UP1 ULDC.64 UR12, c[0x0][0x420] ;  /* 0x00010800000c1ab9 */ /* 0x000fe20000000a00 */
[----:B------:R-:W-:Y:S01]  /*1270*/  USEL UR57, UR18, UR20, !UP1 ;  /* 0x0000001412397287 */ /* 0x000fe2000c800000 */
        /* <DEDUP_REMOVED lines=23> */
[----:B------:R-:W-:Y:S01]  /*13f0*/  @UP1 UIADD3 UR50, UR21, UR23, URZ ;  /* 0x0000001715321290 */ /* 0x000fe2000fffe03f */
[----:B------:R-:W-:Y:S01]  /*1400*/  IMAD R0, R0, R6, RZ ;  /* 0x0000000600007224 */ /* 0x000fe200078e02ff */
[----:B------:R-:W-:-:S02]  /*1410*/  UIADD3 UR23, UR19, UR5, URZ ;  /* 0x0000000513177290 */ /* 0x000fc4000fffe03f */
[----:B------:R-:W-:Y:S01]  /*1420*/  @UP1 UIADD3 UR23, UR13, UR6, URZ ;  /* 0x000000060d171290 */ /* 0x000fe2000fffe03f */
[----:B------:R-:W-:Y:S01]  /*1430*/  IMAD.HI.U32 R4, R5, R0, R4 ;  /* 0x0000000005047227 */ /* 0x000fe200078e0004 */
[----:B------:R-:W-:Y:S01]  /*1440*/  MOV R0, R3 ;  /* 0x0000000300007202 */ /* 0x000fe20000000f00 */
[----:B------:R-:W-:Y:S02]  /*1450*/  @UP3 UIMAD UR5, UR47, UR41, URZ ;  /* 0x000000292f0532a4 */ /* 0x000fe4000f8e023f */
[----:B------:R-:W-:Y:S02]  /*1460*/  ULOP3.LUT UR6, UR46, 0xffffff80, URZ, 0xc0, !UPT ;  /* 0xffffff802e067892 */ /* 0x000fe4000f8ec03f */
[----:B------:R-:W-:Y:S01]  /*1470*/  IMAD.HI.U32 R4, R4, R0, RZ ;  /* 0x0000000004047227 */ /* 0x000fe200078e00ff */
[----:B------:R-:W-:Y:S02]  /*1480*/  UISETP.NE.AND UP0, UPT, UR36, -0x1, UPT ;  /* 0xffffffff2400788c */ /* 0x000fe4000bf05270 */
[----:B------:R-:W-:Y:S01]  /*1490*/  @UP3 USEL UR5, UR5, UR14, !UP1 ;  /* 0x0000000e05053287 */ /* 0x000fe2000c800000 */
[----:B------:R-:W-:Y:S01]  /*14a0*/  IMAD.MOV R3, RZ, RZ, -R4 ;  /* 0x000000ffff037224 */ /* 0x000fe200078e0a04 */
[----:B------:R-:W-:-:S02]  /*14b0*/  USEL UR55, UR18, UR12, !UP1 ;  /* 0x0000000c12377287 */ /* 0x000fc4000c800000 */
[----:B------:R-:W-:Y:S01]  /*14c0*/  UIADD3 UR15, UR6, -0x80, URZ ;  /* 0xffffff80060f7890 */ /* 0x000fe2000fffe03f */
[C---:B------:R-:W-:Y:S01]  /*14d0*/  IMAD R0, R6.reuse, R3, R0 ;  /* 0x0000000306007224 */ /* 0x040fe200078e0200 */
[----:B------:R-:W-:Y:S01]  /*14e0*/  @UP3 ULDC UR12, c[0x0][0x2e4] ;  /* 0x0000b900000c3ab9 */ /* 0x000fe20000000800 */
[----:B------:R-:W-:Y:S02]  /*14f0*/  @!UP3 UIMAD UR6, UR47, UR61, UR56 ;  /* 0x0000003d2f06b2a4 */ /* 0x000fe4000f8e0238 */
[----:B------:R-:W-:Y:S01]  /*1500*/  @UP3 UIMAD UR21, UR56, UR12, UR5 ;  /* 0x0000000c381532a4 */ /* 0x000fe2000f8e0205 */
        /* <DEDUP_REMOVED lines=23> */
[----:B------:R-:W-:Y:S01]  /*1680*/  @UP0 UIMAD UR13, UR16, UR27, URZ ;  /* 0x0000001b100d02a4 */ /* 0x000fe2000f8e023f */
[----:B------:R-:W-:Y:S01]  /*1690*/  @P0 VIADD R4, R4, 0x1 ;  /* 0x0000000104040836 */ /* 0x000fe20000000000 */
[----:B------:R-:W-:Y:S01]  /*16a0*/  @UP0 UIMAD UR6, UR29, UR25, URZ ;  /* 0x000000191d0602a4 */ /* 0x000fe2000f8e023f */
[----:B------:R-:W-:Y:S01]  /*16b0*/  PLOP3.LUT P0, PT, PT, PT, UP3, 0x80, 0x0 ;  /* 0x000000000000781c */ /* 0x000fe20003f0f038 */
[----:B------:R-:W-:Y:S02]  /*16c0*/  @!UP1 UIADD3 UR48, UR39, UR33, URZ ;  /* 0x0000002127309290 */ /* 0x000fe4000fffe03f */
[----:B------:R-:W-:Y:S01]  /*16d0*/  USEL UR52, UR32, URZ, UP4 ;  /* 0x0000003f20347287 */ /* 0x000fe2000a000000 */
[----:B------:R-:W-:Y:S01]  /*16e0*/  @!P2 IADD3 R4, -R4, RZ, RZ ;  /* 0x000000ff0404a210 */ /* 0x000fe20007ffe1ff */
[----:B------:R-:W-:Y:S01]  /*16f0*/  USEL UR53, UR49, URZ, UP4 ;  /* 0x0000003f31357287 */ /* 0x000fe2000a000000 */
[----:B------:R-:W-:Y:S01]  /*1700*/  @!P3 LOP3.LUT R4, RZ, R7, RZ, 0x33, !PT ;  /* 0x00000007ff04b212 */ /* 0x000fe200078e33ff */
[----:B------:R-:W-:-:S02]  /*1710*/  USHF.R.S32.HI UR44, URZ, 0x1f, UR28 ;  /* 0x0000001f3f2c7899 */ /* 0x000fc4000801141c */
[----:B------:R-:W-:Y:S02]  /*1720*/  USHF.R.S32.HI UR54, URZ, 0x1f, UR51 ;  /* 0x0000001f3f367899 */ /* 0x000fe40008011433 */
        /* <DEDUP_REMOVED lines=18> */
.L_x_583:
        /* <DEDUP_REMOVED lines=13> */
.L_x_584:
        /* <DEDUP_REMOVED lines=11> */
.L_x_585:
[----:B------:R-:W-:-:S04]  /*19d0*/  UIMAD UR6, UR47, UR61, UR56 ;  /* 0x0000003d2f0672a4 */ /* 0x000fc8000f8e0238 */
[----:B------:R-:W-:-:S12]  /*19e0*/  UIMAD UR6, UR6, UR59, URZ ;  /* 0x0000003b060672a4 */ /* 0x000fd8000f8e023f */
.L_x_586:
[----:B------:R-:W2:Y:S01]  /*19f0*/  LDL.64 R6, [R1+0x30] ;  /* 0x0000300001067983 */ /* 0x000ea20000100a00 */
[----:B------:R-:W1:Y:S01]  /*1a00*/  LDC.64 R16, c[0x0][0x420] ;  /* 0x00010800ff107b82 */ /* 0x000e620000000a00 */
[----:B------:R-:W-:Y:S02]  /*1a10*/  ULDC UR8, c[0x0][0x2dc] ;  /* 0x0000b70000087ab9 */ /* 0x000fe40000000800 */
[----:B------:R3:W2:Y:S01]  /*1a20*/  LDL.64 R24, [R1+0x30] ;  /* 0x0000300001187983 */ /* 0x0006a20000100a00 */
[----:B------:R-:W-:Y:S01]  /*1a30*/  UIMAD UR19, UR8, UR61, URZ ;  /* 0x0000003d081372a4 */ /* 0x000fe2000f8e023f */
[----:B------:R-:W-:Y:S01]  /*1a40*/  BSSY B1, `(.L_x_582) ;  /* 0x0000968000017945 */ /* 0x000fe20003800000 */
[----:B------:R-:W-:Y:S01]  /*1a50*/  USHF.R.S32.HI UR13, URZ, 0x1f, UR56 ;  /* 0x0000001f3f0d7899 */ /* 0x000fe20008011438 */
[----:B------:R-:W4:Y:S01]  /*1a60*/  S2R R22, SR_TID.X ;  /* 0x0000000000167919 */ /* 0x000f220000002100 */
[----:B------:R-:W-:Y:S01]  /*1a70*/  ULDC.64 UR8, c[0x0][0x428] ;  /* 0x00010a0000087ab9 */ /* 0x000fe20000000a00 */
[----:B------:R-:W-:-:S02]  /*1a80*/  USHF.L.U32 UR18, UR19, 0x7, URZ ;  /* 0x0000000713127899 */ /* 0x000fc4000800063f */
[----:B------:R-:W-:Y:S02]  /*1a90*/  UIADD3 UR22, UR15, UR6, URZ ;  /* 0x000000060f167290 */ /* 0x000fe4000fffe03f */
[----:B------:R-:W-:Y:S02]  /*1aa0*/  UIADD3 UR16, UR15, UR21, URZ ;  /* 0x000000150f107290 */ /* 0x000fe4000fffe03f */
[----:B------:R-:W-:Y:S02]  /*1ab0*/  UIADD3 UR12, UP1, UP0, UR40, UR18, UR51 ;  /* 0x00000012280c7290 */ /* 0x000fe4000f83e033 */
[----:B------:R-:W-:Y:S02]  /*1ac0*/  USHF.R.S32.HI UR6, URZ, 0x1f, UR18 ;  /* 0x0000001f3f067899 */ /* 0x000fe40008011412 */
[----:B------:R-:W-:Y:S01]  /*1ad0*/  UISETP.GE.AND UP2, UPT, UR37, 0x1, UPT ;  /* 0x000000012500788c */ /* 0x000fe2000bf46270 */
[----:B------:R-:W-:Y:S01]  /*1ae0*/  ULDC.64 UR38, c[0x0][0x210] ;  /* 0x0000840000267ab9 */ /* 0x000fe20000000a00 */
[----:B------:R-:W-:Y:S01]  /*1af0*/  ULDC.64 UR42, c[0x0][0x2b0] ;  /* 0x0000ac00002a7ab9 */ /* 0x000fe20000000a00 */
[----:B------:R-:W-:Y:S01]  /*1b00*/  ULDC.64 UR40, c[0x0][0x478] ;  /* 0x00011e0000287ab9 */ /* 0x000fe20000000a00 */
[----:B-1----:R-:W-:Y:S01]  /*1b10*/  IMAD R0, R16, UR20, RZ ;  /* 0x0000001410007c24 */ /* 0x002fe2000f8e02ff */
[----:B------:R-:W-:-:S03]  /*1b20*/  ULEA.HI.SX32 UR35, UR46, 0xffffffff, 0x19 ;  /* 0xffffffff2e237891 */ /* 0x000fc6000f8fca3f */
[----:B------:R-:W-:Y:S01]  /*1b30*/  IMAD R5, R17, UR15, R0 ;  /* 0x0000000f11057c24 */ /* 0x000fe2000f8e0200 */
[----:B----4-:R-:W-:-:S04]  /*1b40*/  SHF.R.S32.HI R21, RZ, 0x1f, R22 ;  /* 0x0000001fff157819 */ /* 0x010fc80000011416 */
[----:B------:R-:W-:-:S04]  /*1b50*/  LEA.HI R8, R21, R22, RZ, 0x5 ;  /* 0x0000001615087211 */ /* 0x000fc800078f28ff */
[----:B------:R-:W-:Y:S02]  /*1b60*/  LOP3.LUT R3, R8, 0xffffffe0, RZ, 0xc0, !PT ;  /* 0xffffffe008037812 */ /* 0x000fe400078ec0ff */
[----:B------:R-:W-:-:S03]  /*1b70*/  SHF.R.S32.HI R0, RZ, 0x5, R8 ;  /* 0x00000005ff007819 */ /* 0x000fc60000011408 */
[----:B------:R-:W-:-:S04]  /*1b80*/  IMAD.IADD R3, R22, 0x1, -R3 ;  /* 0x0000000116037824 */ /* 0x000fc800078e0a03 */
[----:B------:R-:W-:Y:S01]  /*1b90*/  IMAD R12, R0, UR19, R3 ;  /* 0x00000013000c7c24 */ /* 0x000fe2000f8e0203 */
[----:B------:R-:W-:-:S04]  /*1ba0*/  LEA.HI R3, R21, R22, RZ, 0x2 ;  /* 0x0000001615037211 */ /* 0x000fc800078f10ff */
[----:B------:R-:W-:-:S04]  /*1bb0*/  SHF.R.S32.HI R3, RZ, 0x2, R3 ;  /* 0x00000002ff037819 */ /* 0x000fc80000011403 */
        /* <DEDUP_REMOVED lines=10> */
[----:B------:R-:W-:-:S03]  /*1c60*/  ULDC.64 UR14, c[0x0][0x3e0] ;  /* 0x0000f800000e7ab9 */ /* 0x000fc60000000a00 */
[----:B------:R-:W-:Y:S02]  /*1c70*/  IMAD.IADD R7, R7, 0x1, R5 ;  /* 0x0000000107077824 */ /* 0x000fe400078e0205 */
[----:B------:R-:W-:Y:S01]  /*1c80*/  IMAD.U32 R5, RZ, RZ, UR8 ;  /* 0x00000008ff057e24 */ /* 0x000fe2000f8e00ff */
[----:B------:R-:W-:Y:S01]  /*1c90*/  ULDC.64 UR8, c[0x0][0x258] ;  /* 0x0000960000087ab9 */ /* 0x000fe20000000a00 */
[----:B------:R-:W-:-:S04]  /*1ca0*/  IMAD.WIDE.U32 R10, R0, UR30, R24 ;  /* 0x0000001e000a7c25 */ /* 0x000fc8000f8e0018 */
[----:B------:R-:W-:Y:S01]  /*1cb0*/  IMAD.WIDE.U32 R6, R5, UR56, R6 ;  /* 0x0000003805067c25 */ /* 0x000fe2000f8e0006 */
[----:B------:R-:W-:Y:S01]  /*1cc0*/  IADD3.X R5, R20, UR20, RZ, P0, !PT ;  /* 0x0000001414057c10 */ /* 0x000fe200087fe4ff */
[----:B------:R-:W-:Y:S01]  /*1cd0*/  ULDC.64 UR20, c[0x0][0x400] ;  /* 0x0001000000147ab9 */ /* 0x000fe20000000a00 */
[----:B------:R-:W-:Y:S01]  /*1ce0*/  IADD3 R10, P0, R10, UR57, RZ ;  /* 0x000000390a0a7c10 */ /* 0x000fe2000ff1e0ff */
[----:B------:R-:W-:Y:S01]  /*1cf0*/  VIADD R7, R7, UR5 ;  /* 0x0000000507077c36 */ /* 0x000fe20008000000 */
[----:B------:R-:W-:Y:S01]  /*1d00*/  UIMAD UR5, UR13, UR8, URZ ;  /* 0x000000080d0572a4 */ /* 0x000fe2000f8e023f */
[----:B------:R-:W-:Y:S02]  /*1d10*/  IMAD R5, R5, UR30, RZ ;  /* 0x0000001e05057c24 */ /* 0x000fe4000f8e02ff */
[-C--:B------:R-:W-:Y:S01]  /*1d20*/  IMAD.WIDE.U32 R8, R3, R16.reuse, R6 ;  /* 0x0000001003087225 */ /* 0x080fe200078e0006 */
[----:B------:R-:W-:Y:S02]  /*1d30*/  UIMAD UR13, UR56, UR9, UR5 ;  /* 0x00000009380d72a4 */ /* 0x000fe4000f8e0205 */
[----:B------:R-:W-:Y:S01]  /*1d40*/  UIADD3.X UR5, UR49, UR6, UR54, UP1, UP0 ;  /* 0x0000000631057290 */ /* 0x000fe20008fe0436 */
[----:B------:R-:W-:Y:S01]  /*1d50*/  IMAD R5, R0, UR31, R5 ;  /* 0x0000001f00057c24 */ /* 0x000fe2000f8e0205 */
[----:B------:R-:W-:Y:S01]  /*1d60*/  UIADD3 UR6, UP1, UP0, UR52, UR12, UR55 ;  /* 0x0000000c34067290 */ /* 0x000fe2000f83e037 */
[----:B------:R-:W-:-:S02]  /*1d70*/  IMAD R0, R20, R16, RZ ;  /* 0x0000001014007224 */ /* 0x000fc400078e02ff */
[----:B------:R-:W-:Y:S01]  /*1d80*/  IMAD.U32 R6, RZ, RZ, UR8 ;  /* 0x00000008ff067e24 */ /* 0x000fe2000f8e00ff */
[----:B------:R-:W-:Y:S01]  /*1d90*/  IADD3.X R11, R11, UR50, R5, P0, !PT ;  /* 0x000000320b0b7c10 */ /* 0x000fe200087fe405 */
[----:B------:R-:W-:Y:S01]  /*1da0*/  IMAD R0, R3, R17, R0 ;  /* 0x0000001103007224 */ /* 0x000fe200078e0200 */
[----:B------:R-:W-:Y:S01]  /*1db0*/  LEA R242, P0, R8, UR14, 0x1 ;  /* 0x0000000e08f27c11 */ /* 0x000fe2000f8008ff */
[----:B------:R-:W-:Y:S02]  /*1dc0*/  UIADD3.X UR5, UR53, UR5, UR23, UP1, UP0 ;  /* 0x0000000535057290 */ /* 0x000fe40008fe0417 */
[----:B------:R-:W-:Y:S01]  /*1dd0*/  IMAD.IADD R0, R9, 0x1, R0 ;  /* 0x0000000109007824 */ /* 0x000fe200078e0200 */
[----:B------:R-:W-:Y:S01]  /*1de0*/  UIMAD.WIDE UR8, UR16, 0x4, UR42 ;  /* 0x00000004100878a5 */ /* 0x000fe2000f8e022a */
[----:B------:R-:W-:Y:S01]  /*1df0*/  IMAD.WIDE.U32 R6, R6, UR56, R10 ;  /* 0x0000003806067c25 */ /* 0x000fe2000f8e000a */
[----:B------:R-:W-:Y:S02]  /*1e00*/  UIMAD.WIDE UR22, UR22, 0x4, UR40 ;  /* 0x00000004161678a5 */ /* 0x000fe4000f8e0228 */
[----:B------:R-:W-:Y:S01]  /*1e10*/  LEA.HI.X R243, R8, UR15, R0, 0x1, P0 ;  /* 0x0000000f08f37c11 */ /* 0x000fe200080f0c00 */
[----:B------:R-:W-:Y:S01]  /*1e20*/  VIADD R7, R7, UR13 ;  /* 0x0000000d07077c36 */ /* 0x000fe20008000000 */
[----:B------:R-:W-:-:S02]  /*1e30*/  PLOP3.LUT P0, PT, PT, PT, UP2, 0x80, 0x0 ;  /* 0x000000000000781c */ /* 0x000fc40003f0f028 */
[----:B------:R-:W-:Y:S02]  /*1e40*/  IADD3 R0, P2, R12, UR6, RZ ;  /* 0x000000060c007c10 */ /* 0x000fe4000ff5e0ff */
[----:B------:R-:W-:Y:S02]  /*1e50*/  LEA R14, P3, R6, UR38, 0x1 ;  /* 0x00000026060e7c11 */ /* 0x000fe4000f8608ff */
[----:B------:R-:W-:Y:S02]  /*1e60*/  LEA R19, P1, R0, UR20, 0x2 ;  /* 0x0000001400137c11 */ /* 0x000fe4000f8210ff */
[----:B------:R-:W-:Y:S02]  /*1e70*/  LEA.HI.X.SX32 R5, R12, UR5, 0x1, P2 ;  /* 0x000000050c057c11 */ /* 0x000fe400090f0eff */
        /* <DEDUP_REMOVED lines=62> */
.L_x_589:
[----:B------:R-:W-:Y:S05]  /*2260*/  BSYNC B0 ;  /* 0x0000000000007941 */ /* 0x000fea0003800000 */
.L_x_588:
        /* <DEDUP_REMOVED lines=22> */
.L_x_591:
[----:B------:R-:W-:Y:S05]  /*23d0*/  BSYNC B0 ;  /* 0x0000000000007941 */ /* 0x000fea0003800000 */
.L_x_590:
        /* <DEDUP_REMOVED lines=19> */
.L_x_593:
[----:B------:R-:W-:Y:S05]  /*2510*/  BSYNC B0 ;  /* 0x0000000000007941 */ /* 0x000fea0003800000 */
.L_x_592:
        /* <DEDUP_REMOVED lines=13> */
.L_x_595:
[----:B------:R-:W-:Y:S05]  /*25f0*/  BSYNC B0 ;  /* 0x0000000000007941 */ /* 0x000fea0003800000 */
.L_x_594:
        /* <DEDUP_REMOVED lines=18> */
.L_x_597:
[----:B------:R-:W-:Y:S05]  /*2720*/  BSYNC B0 ;  /* 0x0000000000007941 */ /* 0x000fea0003800000 */
.L_x_596:
        /* <DEDUP_REMOVED lines=21> */
.L_x_599:
[----:B------:R-:W-:Y:S05]  /*2880*/  BSYNC B0 ;  /* 0x0000000000007941 */ /* 0x000fea0003800000 */
.L_x_598:
[----:B------:R-:W5:Y:S01]  /*2890*/  LDL R12, [R1+0x64] ;  /* 0x00006400010c7983 */ /* 0x000f620000100800 */
[----:B------:R-:W-:Y:S01]  /*28a0*/  UIMAD UR6, UR44, UR26, URZ ;  /* 0x0000001a2c0672a4 */ /* 0x000fe2000f8e023f */
[----:B-1----:R-:W-:Y:S01]  /*28b0*/  IMAD.WIDE.U32 R6, R5, UR28, R24 ;  /* 0x0000001c05067c25 */ /* 0x002fe2000f8e0018 */
[----:B------:R-:W-:Y:S01]  /*28c0*/  ULDC.64 UR20, c[0x0][0x260] ;  /* 0x0000980000147ab9 */ /* 0x000fe20000000a00 */
[----:B------:R1:W-:Y:S01]  /*28d0*/  @P1 STS [R0+0x6000], RZ ;  /* 0x006000ff00001388 */ /* 0x0003e20000000800 */
[----:B------:R-:W-:Y:S01]  /*28e0*/  UIMAD UR6, UR28, UR27, UR6 ;  /* 0x0000001b1c0672a4 */ /* 0x000fe2000f8e0206 */
[----:B------:R-:W-:Y:S01]  /*28f0*/  BSSY B0, `(.L_x_600) ;  /* 0x0000025000007945 */ /* 0x000fe20003800000 */
[----:B------:R-:W-:Y:S01]  /*2900*/  IADD3 R6, P3, R6, UR29, RZ ;  /* 0x0000001d06067c10 */ /* 0x000fe2000ff7e0ff */
[----:B------:R1:W-:Y:S03]  /*2910*/  @P1 STS [R0+0x6004], RZ ;  /* 0x006004ff00001388 */ /* 0x0003e60000000800 */
[----:B------:R-:W-:Y:S01]  /*2920*/  IMAD.U32 R5, RZ, RZ, UR6 ;  /* 0x00000006ff057e24 */ /* 0x000fe2000f8e00ff */
[----:B------:R1:W-:Y:S04]  /*2930*/  @P1 STS.64 [R0+0x6008], RZ ;  /* 0x006008ff00001388 */ /* 0x0003e80000000a00 */
[----:B------:R-:W-:Y:S01]  /*2940*/  IADD3.X R7, R7, UR32, R5, P3, !PT ;  /* 0x0000002007077c10 */ /* 0x000fe20009ffe405 */
[----:B------:R-:W-:-:S04]  /*2950*/  IMAD R5, R13, UR20, RZ ;  /* 0x000000140d057c24 */ /* 0x000fc8000f8e02ff */
[C---:B---3--:R-:W-:Y:S02]  /*2960*/  IMAD R11, R4.reuse, UR21, R5 ;  /* 0x00000015040b7c24 */ /* 0x048fe4000f8e0205 */
[----:B------:R-:W-:-:S04]  /*2970*/  IMAD.WIDE.U32 R4, R4, UR20, R6 ;  /* 0x0000001404047c25 */ /* 0x000fc8000f8e0006 */
[----:B------:R-:W-:Y:S02]  /*2980*/  IMAD.IADD R11, R5, 0x1, R11 ;  /* 0x00000001050b7824 */ /* 0x000fe400078e020b */
[C---:B-----5:R-:W-:Y:S01]  /*2990*/  VIADD R8, R12.reuse, 0x40 ;  /* 0x000000400c087836 */ /* 0x060fe20000000000 */
[C---:B------:R-:W-:Y:S02]  /*29a0*/  IADD3 R9, R12.reuse, 0x8, RZ ;  /* 0x000000080c097810 */ /* 0x040fe40007ffe0ff */
[----:B------:R-:W-:Y:S02]  /*29b0*/  IADD3 R10, R12, 0x48, RZ ;  /* 0x000000480c0a7810 */ /* 0x000fe40007ffe0ff */
[----:B------:R-:W-:Y:S02]  /*29c0*/  ISETP.GE.AND P5, PT, R9, UR5, PT ;  /* 0x0000000509007c0c */ /* 0x000fe4000bfa6270 */
[----:B------:R-:W-:Y:S02]  /*29d0*/  ISETP.GE.AND P4, PT, R8, UR5, PT ;  /* 0x0000000508007c0c */ /* 0x000fe4000bf86270 */
[----:B------:R-:W-:-:S02]  /*29e0*/  ISETP.GE.AND P6, PT, R12, UR5, PT ;  /* 0x000000050c007c0c */ /* 0x000fc4000bfc6270 */
        /* <DEDUP_REMOVED lines=21> */
.L_x_601:
[----:B------:R-:W-:Y:S05]  /*2b40*/  BSYNC B0 ;  /* 0x0000000000007941 */ /* 0x000fea0003800000 */
.L_x_600:
        /* <DEDUP_REMOVED lines=22> */
.L_x_603:
[----:B------:R-:W-:Y:S05]  /*2cb0*/  BSYNC B0 ;  /* 0x0000000000007941 */ /* 0x000fea0003800000 */
.L_x_602:
        /* <DEDUP_REMOVED lines=17> */
[----:B------:R-:W-:Y:S01]  /*2dd0*/  STL [R1+0x24], R19 ;  /* 0x0000241301007387 */ /* 0x000fe20000100800 */
[----:B------:R-:W-:Y:S01]  /*2de0*/  @UP1 ULDC.64 UR24, c[0x0][0x3d0] ;  /* 0x0000f40000181ab9 */ /* 0x000fe20000000a00 */
[----:B------:R-:W-:Y:S01]  /*2df0*/  @UP1 UMOV UR20, UR56 ;  /* 0x0000003800141c82 */ /* 0x000fe20008000000 */
[----:B------:R-:W-:Y:S01]  /*2e00*/  @UP1 UIMAD UR5, UR58, UR24, URZ ;  /* 0x000000183a0512a4 */ /* 0x000fe2000f8e023f */
[----:B------:R-:W2:Y:S01]  /*2e10*/  @!P6 LDG.E R14, desc[UR10][R4.64] ;  /* 0x0000000a040ee981 */ /* 0x000ea2000c1e1900 */
[----:B------:R-:W-:Y:S01]  /*2e20*/  @UP1 UMOV UR21, UR6 ;  /* 0x0000000600151c82 */ /* 0x000fe20008000000 */
[----:B------:R-:W-:Y:S01]  /*2e30*/  PLOP3.LUT P1, PT, PT, PT, UP1, 0x80, 0x0 ;  /* 0x000000000000781c */ /* 0x000fe20003f2f018 */
[----:B------:R-:W-:-:S04]  /*2e40*/  DEPBAR.LE SB0, 0x1 ;  /* 0x000080400000791a */ /* 0x000fc80000000000 */
[----:B------:R-:W3:Y:S01]  /*2e50*/  @!P5 LDG.E R13, desc[UR10][R4.64+0x20] ;  /* 0x0000200a040dd981 */ /* 0x000ee2000c1e1900 */
[----:B------:R-:W-:Y:S02]  /*2e60*/  @UP1 UIMAD.WIDE.U32 UR20, UR47, UR24, UR20 ;  /* 0x000000182f1412a5 */ /* 0x000fe4000f8e0014 */
[----:B------:R-:W-:Y:S01]  /*2e70*/  @UP1 UIMAD UR5, UR47, UR25, UR5 ;  /* 0x000000192f0512a4 */ /* 0x000fe2000f8e0205 */
[----:B------:R1:W4:Y:S01]  /*2e80*/  @!P4 LDG.E R11, desc[UR10][R4.64+0x100] ;  /* 0x0001000a040bc981 */ /* 0x000322000c1e1900 */
[----:B------:R-:W-:Y:S02]  /*2e90*/  @UP1 ULEA UR22, UP0, UR20, UR22, 0x2 ;  /* 0x0000001614161291 */ /* 0x000fe4000f80103f */
[----:B------:R-:W-:Y:S01]  /*2ea0*/  @UP1 UIADD3 UR5, UR21, UR5, URZ ;  /* 0x0000000515051290 */ /* 0x000fe2000fffe03f */
[----:B------:R5:W4:Y:S01]  /*2eb0*/  @!P3 LDG.E R9, desc[UR10][R6.64] ;  /* 0x0000000a0609b981 */ /* 0x000b22000c1e1900 */
[C---:B------:R-:W-:Y:S01]  /*2ec0*/  VIADD R148, R161.reuse, 0x1000 ;  /* 0x00001000a1947836 */ /* 0x040fe20000000000 */
[----:B------:R-:W-:Y:S01]  /*2ed0*/  CS2R R94, SRZ ;  /* 0x00000000005e7805 */ /* 0x000fe2000001ff00 */
[----:B------:R-:W-:Y:S01]  /*2ee0*/  @UP1 ULEA.HI.X UR23, UR20, UR23, UR5, 0x2, UP0 ;  /* 0x0000001714171291 */ /* 0x000fe200080f1405 */
[----:B------:R-:W-:Y:S06]  /*2ef0*/  BAR.SYNC.DEFER_BLOCKING 0x0 ;  /* 0x0000000000007b1d */ /* 0x000fec0000010000 */
[----:B------:R-:W-:Y:S01]  /*2f00*/  @UP1 ULDC UR5, c[0x0][0x2e8] ;  /* 0x0000ba0000051ab9 */ /* 0x000fe20000000800 */
[----:B------:R-:W-:Y:S01]  /*2f10*/  IMAD.SHL.U32 R154, R161, 0x2, RZ ;  /* 0x00000002a19a7824 */ /* 0x000fe200078e00ff */
        /* <DEDUP_REMOVED lines=9> */
[----:B-1----:R-:W-:Y:S01]  /*2fb0*/  IMAD.U32 R4, RZ, RZ, UR22 ;  /* 0x00000016ff047e24 */ /* 0x002fe2000f8e00ff */
[----:B------:R-:W-:Y:S01]  /*2fc0*/  CS2R R82, SRZ ;  /* 0x0000000000527805 */ /* 0x000fe2000001ff00 */
[----:B------:R-:W-:Y:S01]  /*2fd0*/  IMAD.U32 R5, RZ, RZ, UR23 ;  /* 0x00000017ff057e24 */ /* 0x000fe2000f8e00ff */
[----:B------:R-:W-:Y:S02]  /*2fe0*/  CS2R R80, SRZ ;  /* 0x0000000000507805 */ /* 0x000fe4000001ff00 */
[----:B------:R-:W-:Y:S02]  /*2ff0*/  CS2R R74, SRZ ;  /* 0x00000000004a7805 */ /* 0x000fe4000001ff00 */
[----:B------:R-:W-:-:S02]  /*3000*/  CS2R R72, SRZ ;  /* 0x0000000000487805 */ /* 0x000fc4000001ff00 */
[----:B------:R-:W-:Y:S01]  /*3010*/  CS2R R70, SRZ ;  /* 0x0000000000467805 */ /* 0x000fe2000001ff00 */
[----:B------:R1:W2:Y:S01]  /*3020*/  @P1 LDG.E R4, desc[UR10][R4.64] ;  /* 0x0000000a04041981 */ /* 0x0002a2000c1e1900 */
[----:B------:R-:W2:Y:S01]  /*3030*/  @P1 MUFU.RCP R0, UR5 ;  /* 0x0000000500001d08 */ /* 0x000ea20008001000 */
[----:B------:R-:W-:Y:S02]  /*3040*/  LEA.HI R3, R21, R22, RZ, 0x7 ;  /* 0x0000001615037211 */ /* 0x000fe400078f38ff */
[----:B------:R-:W-:Y:S01]  /*3050*/  CS2R R68, SRZ ;  /* 0x0000000000447805 */ /* 0x000fe2000001ff00 */
[----:B------:R-:W-:Y:S01]  /*3060*/  STL [R1+0x20], R18 ;  /* 0x0000201201007387 */ /* 0x000fe20000100800 */
[----:B------:R-:W-:Y:S01]  /*3070*/  USHF.L.U32 UR33, UR19, 0x3, URZ ;  /* 0x0000000313217899 */ /* 0x000fe2000800063f */
[----:B------:R-:W-:Y:S01]  /*3080*/  SHF.R.S32.HI R3, RZ, 0x7, R3 ;  /* 0x00000007ff037819 */ /* 0x000fe20000011403 */
[----:B------:R-:W-:Y:S01]  /*3090*/  USHF.L.U32 UR32, UR19, 0x4, URZ ;  /* 0x0000000413207899 */ /* 0x000fe2000800063f */
[----:B------:R-:W2:Y:S01]  /*30a0*/  LDSM.16.M88.4 R116, [R149+0x8000] ;  /* 0x008000009574783b */ /* 0x000ea20000000200 */
[----:B-----5:R-:W-:Y:S01]  /*30b0*/  SHF.L.U64.HI R7, R12, 0x2, R8 ;  /* 0x000000020c077819 */ /* 0x020fe20000010208 */
[----:B------:R-:W-:-:S02]  /*30c0*/  UIMAD UR31, UR19, 0x18, URZ ;  /* 0x00000018131f78a4 */ /* 0x000fc4000f8e023f */
[----:B------:R-:W2:Y:S01]  /*30d0*/  LDSM.16.M88.4 R120, [R149+0x8400] ;  /* 0x008400009578783b */ /* 0x000ea20000000200 */
[----:B------:R-:W-:Y:S02]  /*30e0*/  USHF.L.U32 UR30, UR19, 0x5, URZ ;  /* 0x00000005131e7899 */ /* 0x000fe4000800063f */
[----:B------:R-:W-:Y:S01]  /*30f0*/  UIMAD UR29, UR19, 0x28, URZ ;  /* 0x00000028131d78a4 */ /* 0x000fe2000f8e023f */
[----:B------:R-:W2:Y:S01]  /*3100*/  LDSM.16.M88.4 R124, [R149+0x8800] ;  /* 0x00880000957c783b */ /* 0x000ea20000000200 */
[----:B------:R-:W-:Y:S02]  /*3110*/  UIMAD UR28, UR19, 0x30, URZ ;  /* 0x00000030131c78a4 */ /* 0x000fe4000f8e023f */
[----:B------:R-:W-:Y:S01]  /*3120*/  UIMAD UR27, UR19, 0x38, URZ ;  /* 0x00000038131b78a4 */ /* 0x000fe2000f8e023f */
[----:B------:R-:W2:Y:S01]  /*3130*/  LDSM.16.M88.4 R128, [R149+0x8c00] ;  /* 0x008c00009580783b */ /* 0x000ea20000000200 */
[----:B------:R-:W-:Y:S01]  /*3140*/  USHF.L.U32 UR26, UR19, 0x6, URZ ;  /* 0x00000006131a7899 */ /* 0x000fe2000800063f */
[----:B------:R-:W-:-:S02]  /*3150*/  ULDC UR35, c[0x0][0x2d0] ;  /* 0x0000b40000237ab9 */ /* 0x000fc40000000800 */
[----:B------:R-:W2:Y:S01]  /*3160*/  LDSM.16.M88.4 R132, [R150+0x8000] ;  /* 0x008000009684783b */ /* 0x000ea20000000200 */
[----:B-1----:R-:W-:Y:S01]  /*3170*/  IMAD.SHL.U32 R5, R22, 0x2, RZ ;  /* 0x0000000216057824 */ /* 0x002fe200078e00ff */
[----:B------:R-:W-:Y:S02]  /*3180*/  UIADD3 UR18, -UR18, URZ, URZ ;  /* 0x0000003f12127290 */ /* 0x000fe4000fffe13f */
[----:B------:R-:W1:Y:S01]  /*3190*/  LDSM.16.M88.4 R136, [R150+0x8400] ;  /* 0x008400009688783b */ /* 0x000e620000000200 */
[----:B------:R-:W-:Y:S01]  /*31a0*/  ULDC UR8, c[0x0][0x2ec] ;  /* 0x0000bb0000087ab9 */ /* 0x000fe20000000800 */
[----:B------:R-:W-:Y:S02]  /*31b0*/  LOP3.LUT R5, R5, 0x6, RZ, 0xc0, !PT ;  /* 0x0000000605057812 */ /* 0x000fe400078ec0ff */
[----:B------:R-:W1:Y:S03]  /*31c0*/  LDSM.16.M88.4 R140, [R150+0x8800] ;  /* 0x00880000968c783b */ /* 0x000e660000000200 */
[----:B------:R-:W-:Y:S01]  /*31d0*/  IMAD R6, R3, 0x40, R5 ;  /* 0x0000004003067824 */ /* 0x000fe200078e0205 */
[----:B------:R-:W1:Y:S01]  /*31e0*/  LDSM.16.M88.4 R144, [R150+0x8c00] ;  /* 0x008c00009690783b */ /* 0x000e620000000200 */
[----:B------:R-:W-:-:S03]  /*31f0*/  IMAD.U32 R3, RZ, RZ, UR17 ;  /* 0x00000011ff037e24 */ /* 0x000fc6000f8e00ff */
[----:B------:R-:W-:Y:S01]  /*3200*/  STL [R1+0x48], R6 ;  /* 0x0000480601007387 */ /* 0x000fe20000100800 */
[----:B------:R-:W-:-:S05]  /*3210*/  IMAD R3, R3, 0x80, R6 ;  /* 0x0000008003037824 */ /* 0x000fca00078e0206 */
[----:B------:R-:W-:Y:S01]  /*3220*/  IADD3 R3, R12, -UR37, -R3 ;  /* 0x800000250c037c10 */ /* 0x000fe2000fffe803 */
[----:B------:R-:W-:Y:S01]  /*3230*/  VIADD R5, R156, 0x1000 ;  /* 0x000010009c057836 */ /* 0x000fe20000000000 */
[----:B------:R-:W-:Y:S01]  /*3240*/  SEL R148, R148, R161, !P0 ;  /* 0x000000a194947207 */ /* 0x000fe20004000000 */
[----:B------:R-:W-:Y:S01]  /*3250*/  UMOV UR5, URZ ;  /* 0x0000003f00057c82 */ /* 0x000fe20008000000 */
[----:B------:R-:W-:Y:S02]  /*3260*/  UIMAD UR25, UR19, 0x48, URZ ;  /* 0x00000048131978a4 */ /* 0x000fe4000f8e023f */
[----:B------:R-:W-:Y:S01]  /*3270*/  LEA R148, R148, UR4, 0x1 ;  /* 0x0000000494947c11 */ /* 0x000fe2000f8e08ff */
[----:B------:R-:W-:Y:S02]  /*3280*/  UIMAD UR24, UR19, 0x50, URZ ;  /* 0x00000050131878a4 */ /* 0x000fe4000f8e023f */
[----:B------:R-:W-:Y:S02]  /*3290*/  UIMAD UR23, UR19, 0x58, URZ ;  /* 0x00000058131778a4 */ /* 0x000fe4000f8e023f */
[----:B------:R-:W-:-:S02]  /*32a0*/  UIMAD UR22, UR19, 0x60, URZ ;  /* 0x00000060131678a4 */ /* 0x000fc4000f8e023f */
[----:B------:R-:W-:Y:S02]  /*32b0*/  UIMAD UR21, UR19, 0x68, URZ ;  /* 0x00000068131578a4 */ /* 0x000fe4000f8e023f */
[----:B------:R-:W-:Y:S02]  /*32c0*/  UIMAD UR20, UR19, 0x70, URZ ;  /* 0x00000070131478a4 */ /* 0x000fe4000f8e023f */
[----:B------:R-:W-:Y:S01]  /*32d0*/  UIMAD UR19, UR19, 0x78, URZ ;  /* 0x00000078131378a4 */ /* 0x000fe2000f8e023f */
[----:B--2---:R-:W-:Y:S01]  /*32e0*/  @P1 FMUL.FTZ R0, R4, R0 ;  /* 0x0000000004001220 */ /* 0x004fe20000410000 */
[----:B------:R-:W-:-:S04]  /*32f0*/  IMAD.SHL.U32 R4, R12, 0x4, RZ ;  /* 0x000000040c047824 */ /* 0x000fc800078e00ff */
[----:B------:R-:W-:Y:S01]  /*3300*/  @P1 R2UR UR6, R0 ;  /* 0x00000000000612ca */ /* 0x000fe200000e0000 */
[----:B------:R-:W-:Y:S01]  /*3310*/  VIADD R0, R12, 0xffffff80 ;  /* 0xffffff800c007836 */ /* 0x000fe20000000000 */
[----:B------:R2:W-:Y:S04]  /*3320*/  STL [R1+0x5c], R4 ;  /* 0x00005c0401007387 */ /* 0x0005e80000100800 */
[----:B------:R-:W-:Y:S04]  /*3330*/  STL [R1+0x40], R14 ;  /* 0x0000400e01007387 */ /* 0x000fe80000100800 */
[----:B---3--:R-:W-:Y:S04]  /*3340*/  STL [R1+0x44], R13 ;  /* 0x0000440d01007387 */ /* 0x008fe80000100800 */
[----:B----4-:R-:W-:Y:S04]  /*3350*/  STL [R1+0x38], R11 ;  /* 0x0000380b01007387 */ /* 0x010fe80000100800 */
[----:B------:R-:W-:Y:S01]  /*3360*/  STL [R1+0x3c], R9 ;  /* 0x00003c0901007387 */ /* 0x000fe20000100800 */
[----:B--2---:R-:W-:-:S04]  /*3370*/  SHF.R.S32.HI R4, RZ, 0x1f, R0 ;  /* 0x0000001fff047819 */ /* 0x004fc80000011400 */
[C---:B------:R-:W-:Y:S01]  /*3380*/  SHF.L.U64.HI R4, R0.reuse, 0x2, R4 ;  /* 0x0000000200047819 */ /* 0x040fe20000010204 */
[----:B------:R-:W-:Y:S04]  /*3390*/  STL [R1+0x58], R7 ;  /* 0x0000580701007387 */ /* 0x000fe80000100800 */
[----:B------:R2:W-:Y:S02]  /*33a0*/  STL [R1+0x54], R4 ;  /* 0x0000540401007387 */ /* 0x0005e40000100800 */
[----:B--2---:R-:W-:Y:S02]  /*33b0*/  IMAD.SHL.U32 R4, R0, 0x4, RZ ;  /* 0x0000000400047824 */ /* 0x004fe400078e00ff */
[----:B------:R-:W-:-:S03]  /*33c0*/  VIADD R0, R3, UR7 ;  /* 0x0000000703007c36 */ /* 0x000fc60008000000 */
[----:B------:R2:W-:Y:S04]  /*33d0*/  STL [R1+0x50], R4 ;  /* 0x0000500401007387 */ /* 0x0005e80000100800 */
[----:B------:R2:W-:Y:S04]  /*33e0*/  STL [R1+0x4c], R0 ;  /* 0x00004c0001007387 */ /* 0x0005e80000100800 */
[----:B------:R2:W-:Y:S01]  /*33f0*/  STL [R1+0x28], R162 ;  /* 0x000028a201007387 */ /* 0x0005e20000100800 */
[----:B------:R-:W-:Y:S01]  /*3400*/  SEL R3, R5, R156, !P0 ;  /* 0x0000009c05037207 */ /* 0x000fe20004000000 */
[----:B------:R-:W-:Y:S01]  /*3410*/  @UP1 UMOV UR5, UR6 ;  /* 0x0000000600051c82 */ /* 0x000fe20008000000 */
[----:B------:R-:W-:-:S02]  /*3420*/  ULDC UR6, c[0x0][0x39c] ;  /* 0x0000e70000067ab9 */ /* 0x000fc40000000800 */
[----:B-1----:R-:W-:-:S07]  /*3430*/  LEA R3, R3, UR4, 0x1 ;  /* 0x0000000403037c11 */ /* 0x002fce000f8e08ff */
.L_x_606:
[----:B------:R-:W0:Y:S01]  /*3440*/  LDGDEPBAR ;  /* 0x00000000000079af */ /* 0x000e220000000000 */
[----:B------:R-:W-:Y:S01]  /*3450*/  IMAD.IADD R112, R155, 0x1, R148 ;  /* 0x000000019b707824 */ /* 0x000fe200078e0294 */
[----:B------:R-:W-:Y:S06]  /*3460*/  USHF.L.U32 UR12, UR17, 0x7, URZ ;  /* 0x00000007110c7899 */ /* 0x000fec000800063f */
[----:B--2---:R-:W2:Y:S01]  /*3470*/  LDL R0, [R1+0x48] ;  /* 0x0000480001007983 */ /* 0x004ea20000100800 */
[----:B------:R-:W-:Y:S03]  /*3480*/  UIADD3 UR12, UR12, 0x80, URZ ;  /* 0x000000800c0c7890 */ /* 0x000fe6000fffe03f */
[----:B------:R-:W3:Y:S01]  /*3490*/  LDL R169, [R1+0x4c] ;  /* 0x00004c0001a97983 */ /* 0x000ee20000100800 */
[----:B------:R-:W-:Y:S03]  /*34a0*/  UISETP.GE.AND UP0, UPT, UR12, UR7, UPT ;  /* 0x000000070c00728c */ /* 0x000fe6000bf06270 */
[----:B------:R-:W4:Y:S04]  /*34b0*/  LDL R168, [R1+0x40] ;  /* 0x0000400001a87983 */ /* 0x000f280000100800 */
[----:B------:R-:W2:Y:S01]  /*34c0*/  LDL R167, [R1+0x44] ;  /* 0x0000440001a77983 */ /* 0x000ea20000100800 */
[----:B------:R-:W-:Y:S02]  /*34d0*/  PLOP3.LUT P0, PT, PT, PT, UP0, 0x80, 0x0 ;  /* 0x000000000000781c */ /* 0x000fe40003f0f008 */
[----:B------:R-:W-:Y:S01]  /*34e0*/  PLOP3.LUT P5, PT, PT, PT, UP0, 0x80, 0x0 ;  /* 0x000000000000781c */ /* 0x000fe20003faf008 */
[----:B------:R-:W-:Y:S01]  /*34f0*/  STL [R1+0xfc], R152 ;  /* 0x0000fc9801007387 */ /* 0x000fe20000100800 */
[----:B------:R-:W-:Y:S02]  /*3500*/  PLOP3.LUT P4, PT, PT, PT, UP0, 0x80, 0x0 ;  /* 0x000000000000781c */ /* 0x000fe40003f8f008 */
[----:B------:R-:W-:Y:S01]  /*3510*/  PLOP3.LUT P1, PT, PT, PT, UP0, 0x80, 0x0 ;  /* 0x000000000000781c */ /* 0x000fe20003f2f008 */
        /* <DEDUP_REMOVED lines=35> */
[----:B--2---:R-:W-:Y:S01]  /*3750*/  FSETP.NEU.FTZ.AND P3, PT, R167, -INF , PT ;  /* 0xff800000a700780b */ /* 0x004fe20003f7d000 */
        /* <DEDUP_REMOVED lines=47> */
[----:B------:R-:W2:Y:S01]  /*3a50*/  MUFU.TANH R166, R10 ;  /* 0x0000000a00a67308 */ /* 0x000ea20000002400 */
[----:B------:R-:W-:Y:S01]  /*3a60*/  FMUL.FTZ R19, R19, UR6 ;  /* 0x0000000613137c20 */ /* 0x000fe20008410000 */
[----:B------:R-:W-:Y:S08]  /*3a70*/  FMUL.FTZ R18, R18, UR6 ;  /* 0x0000000612127c20 */ /* 0x000ff00008410000 */
[----:B------:R-:W-:Y:S01]  /*3a80*/  MUFU.TANH R251, R9 ;  /* 0x0000000900fb7308 */ /* 0x000fe20000002400 */
[----:B-1----:R-:W-:Y:S09]  /*3a90*/  FMUL.FTZ R11, R168, 1.4426950216293334961 ;  /* 0x3fb8aa3ba80b7820 */ /* 0x002ff20000410000 */
[----:B------:R-:W1:Y:S01]  /*3aa0*/  MUFU.TANH R164, R14 ;  /* 0x0000000e00a47308 */ /* 0x000e620000002400 */
[----:B--2---:R-:W-:Y:S01]  /*3ab0*/  STL [R1+0x1c], R166 ;  /* 0x00001ca601007387 */ /* 0x004fe20000100800 */
[----:B------:R-:W-:Y:S03]  /*3ac0*/  FMUL.FTZ R10, R167, 1.4426950216293334961 ;  /* 0x3fb8aa3ba70a7820 */ /* 0x000fe60000410000 */
[----:B------:R-:W-:Y:S02]  /*3ad0*/  STL [R1+0x18], R165 ;  /* 0x000018a501007387 */ /* 0x000fe40000100800 */
[----:B------:R-:W-:Y:S03]  /*3ae0*/  FSEL R10, R10, RZ, P3 ;  /* 0x000000ff0a0a7208 */ /* 0x000fe60001800000 */
[----:B------:R-:W-:Y:S10]  /*3af0*/  MUFU.TANH R93, R16 ;  /* 0x00000010005d7308 */ /* 0x000ff40000002400 */
[----:B------:R-:W2:Y:S01]  /*3b00*/  MUFU.TANH R163, R15 ;  /* 0x0000000f00a37308 */ /* 0x000ea20000002400 */
[----:B-1----:R-:W-:Y:S09]  /*3b10*/  STL [R1+0x14], R164 ;  /* 0x000014a401007387 */ /* 0x002ff20000100800 */
[----:B------:R-:W-:Y:S10]  /*3b20*/  MUFU.TANH R223, R19 ;  /* 0x0000001300df7308 */ /* 0x000ff40000002400 */
[----:B------:R-:W-:Y:S01]  /*3b30*/  MUFU.TANH R151, R5 ;  /* 0x0000000500977308 */ /* 0x000fe20000002400 */
[----:B--2---:R-:W-:Y:S04]  /*3b40*/  STL [R1+0x10], R163 ;  /* 0x000010a301007387 */ /* 0x004fe80000100800 */
[----:B------:R-:W2:Y:S05]  /*3b50*/  LDL R14, [R1+0x38] ;  /* 0x00003800010e7983 */ /* 0x000eaa0000100800 */
[----:B------:R-:W-:Y:S01]  /*3b60*/  MUFU.TANH R228, R18 ;  /* 0x0000001200e47308 */ /* 0x000fe20000002400 */
[----:B------:R-:W3:Y:S09]  /*3b70*/  LDL R15, [R1+0x3c] ;  /* 0x00003c00010f7983 */ /* 0x000ef20000100800 */
[----:B------:R-:W1:Y:S10]  /*3b80*/  MUFU.TANH R69, R6 ;  /* 0x0000000600457308 */ /* 0x000e740000002400 */
[----:B------:R4:W1:Y:S10]  /*3b90*/  MUFU.TANH R68, R7 ;  /* 0x0000000700447308 */ /* 0x0008740000002400 */
[----:B------:R1:W-:Y:S10]  /*3ba0*/  MUFU.TANH R250, R12 ;  /* 0x0000000c00fa7308 */ /* 0x0003f40000002400 */
[----:B------:R1:W-:Y:S01]  /*3bb0*/  MUFU.TANH R252, R8 ;  /* 0x0000000800fc7308 */ /* 0x0003e20000002400 */
[----:B----4-:R-:W4:Y:S09]  /*3bc0*/  LDSM.16.M88.4 R4, [R150+0x6400] ;  /* 0x006400009604783b */ /* 0x010f320000000200 */
[----:B------:R4:W-:Y:S01]  /*3bd0*/  MUFU.TANH R247, R13 ;  /* 0x0000000d00f77308 */ /* 0x0009e20000002400 */
[----:B-1----:R-:W-:Y:S04]  /*3be0*/  IMAD.U32 R12, RZ, RZ, UR17 ;  /* 0x00000011ff0c7e24 */ /* 0x002fe8000f8e00ff */
[----:B------:R-:W-:Y:S05]  /*3bf0*/  IMAD R12, R12, 0x80, R0 ;  /* 0x000000800c0c7824 */ /* 0x000fea00078e0200 */
[----:B------:R-:W-:Y:S01]  /*3c00*/  MUFU.TANH R92, R17 ;  /* 0x00000011005c7308 */ /* 0x000fe20000002400 */
[----:B------:R-:W-:Y:S01]  /*3c10*/  @P0 VIADD R0, R12, 0x1 ;  /* 0x000000010c000836 */ /* 0x000fe20000000000 */
[----:B------:R-:W-:Y:S01]  /*3c20*/  FSETP.NEU.FTZ.AND P0, PT, R168, -INF , PT ;  /* 0xff800000a800780b */ /* 0x000fe20003f1d000 */
[----:B------:R-:W-:Y:S01]  /*3c30*/  IMAD.U32 R8, RZ, RZ, UR9 ;  /* 0x00000009ff087e24 */ /* 0x000fe2000f8e00ff */
[----:B------:R-:W-:Y:S02]  /*3c40*/  @P4 ISETP.GE.AND P4, PT, R12, UR7, PT ;  /* 0x000000070c004c0c */ /* 0x000fe4000bf86270 */
[----:B------:R-:W-:Y:S01]  /*3c50*/  @P5 ISETP.GE.AND P5, PT, R0, UR7, PT ;  /* 0x0000000700005c0c */ /* 0x000fe2000bfa6270 */
[----:B------:R-:W-:Y:S01]  /*3c60*/  IMAD R0, R8, 0x80, R169 ;  /* 0x0000008008007824 */ /* 0x000fe200078e02a9 */
[----:B------:R-:W-:Y:S03]  /*3c70*/  FSEL R11, R11, RZ, P0 ;  /* 0x000000ff0b0b7208 */ /* 0x000fe60000000000 */
[C---:B------:R-:W-:Y:S01]  /*3c80*/  VIADD R9, R0.reuse, 0xffffffff ;  /* 0xffffffff00097836 */ /* 0x040fe20000000000 */
[C---:B------:R-:W-:Y:S01]  /*3c90*/  IADD3 R8, R0.reuse, 0x8, RZ ;  /* 0x0000000800087810 */ /* 0x040fe20007ffe0ff */
[----:B----4-:R-:W-:Y:S03]  /*3ca0*/  VIADD R13, R0, 0x3f ;  /* 0x0000003f000d7836 */ /* 0x010fe60000000000 */
[----:B------:R-:W-:Y:S02]  /*3cb0*/  ISETP.GE.AND P2, PT, R8, RZ, PT ;  /* 0x000000ff0800720c */ /* 0x000fe40003f46270 */
[----:B------:R-:W-:Y:S01]  /*3cc0*/  ISETP.GE.AND P0, PT, R9, RZ, PT ;  /* 0x000000ff0900720c */ /* 0x000fe20003f06270 */
[-C--:B------:R-:W-:Y:S11]  /*3cd0*/  HMMA.16816.F32 R20, R104, R4.reuse, R20 ;  /* 0x000000046814723c */ /* 0x080ff60000001814 */
[C---:B------:R-:W-:Y:S01]  /*3ce0*/  @!P2 IADD3 R8, -R0.reuse, -0x8, RZ ;  /* 0xfffffff80008a810 */ /* 0x040fe20007ffe1ff */
[C---:B------:R-:W-:Y:S01]  /*3cf0*/  HMMA.16816.F32 R24, R112.reuse, R4, R24 ;  /* 0x000000047018723c */ /* 0x040fe20000001818 */
[----:B------:R-:W-:Y:S03]  /*3d00*/  PLOP3.LUT P2, PT, PT, PT, UP0, 0x80, 0x0 ;  /* 0x000000000000781c */ /* 0x000fe60003f4f008 */
[C---:B------:R-:W-:Y:S02]  /*3d10*/  @!P0 IADD3 R9, -R0.reuse, 0x1, RZ ;  /* 0x0000000100098810 */ /* 0x040fe40007ffe1ff */
[-C--:B------:R-:W-:Y:S01]  /*3d20*/  HMMA.16816.F32 R28, R112, R6.reuse, R28 ;  /* 0x00000006701c723c */ /* 0x080fe2000000181c */
[----:B------:R-:W-:Y:S04]  /*3d30*/  PLOP3.LUT P0, PT, PT, PT, UP0, 0x80, 0x0 ;  /* 0x000000000000781c */ /* 0x000fe80003f0f008 */
[----:B------:R-:W-:Y:S01]  /*3d40*/  VIADD R5, R0, 0x7 ;  /* 0x0000000700057836 */ /* 0x000fe20000000000 */
[----:B------:R-:W-:Y:S01]  /*3d50*/  IABS R4, R0 ;  /* 0x0000000000047213 */ /* 0x000fe20000000000 */
[C---:B------:R-:W-:Y:S04]  /*3d60*/  HMMA.16816.F32 R32, R104.reuse, R6, R32 ;  /* 0x000000066820723c */ /* 0x040fe80000001820 */
[----:B------:R-:W-:Y:S01]  /*3d70*/  ISETP.GE.AND P6, PT, R5, RZ, PT ;  /* 0x000000ff0500720c */ /* 0x000fe20003fc6270 */
[----:B------:R-:W-:Y:S01]  /*3d80*/  FMUL.FTZ R21, R21, UR6 ;  /* 0x0000000615157c20 */ /* 0x000fe20008410000 */
[----:B------:R-:W-:Y:S01]  /*3d90*/  FMUL.FTZ R20, R20, UR6 ;  /* 0x0000000614147c20 */ /* 0x000fe20008410000 */
[----:B------:R-:W-:Y:S01]  /*3da0*/  FMUL.FTZ R22, R22, UR6 ;  /* 0x0000000616167c20 */ /* 0x000fe20008410000 */
[----:B------:R-:W-:Y:S01]  /*3db0*/  FMUL.FTZ R23, R23, UR6 ;  /* 0x0000000617177c20 */ /* 0x000fe20008410000 */
[----:B------:R1:W-:Y:S02]  /*3dc0*/  MUFU.TANH R90, R21 ;  /* 0x00000015005a7308 */ /* 0x0003e40000002400 */
[----:B------:R-:W-:Y:S01]  /*3dd0*/  FMUL.FTZ R24, R24, UR6 ;  /* 0x0000000618187c20 */ /* 0x000fe20008410000 */
[----:B------:R-:W-:Y:S01]  /*3de0*/  FMUL.FTZ R26, R26, UR6 ;  /* 0x000000061a1a7c20 */ /* 0x000fe20008410000 */
[----:B------:R-:W-:Y:S01]  /*3df0*/  FMUL.FTZ R25, R25, UR6 ;  /* 0x0000000619197c20 */ /* 0x000fe20008410000 */
[----:B------:R-:W-:Y:S05]  /*3e00*/  FMUL.FTZ R27, R27, UR6 ;  /* 0x000000061b1b7c20 */ /* 0x000fea0008410000 */
[----:B------:R4:W-:Y:S01]  /*3e10*/  MUFU.TANH R221, R23 ;  /* 0x0000001700dd7308 */ /* 0x0009e20000002400 */
[----:B------:R-:W-:Y:S01]  /*3e20*/  @!P6 IADD3 R5, -R0, -0x7, RZ ;  /* 0xfffffff90005e810 */ /* 0x000fe20007ffe1ff */
[----:B------:R-:W-:Y:S01]  /*3e30*/  FMUL.FTZ R31, R31, UR6 ;  /* 0x000000061f1f7c20 */ /* 0x000fe20008410000 */
[----:B------:R-:W-:Y:S01]  /*3e40*/  FMUL.FTZ R30, R30, UR6 ;  /* 0x000000061e1e7c20 */ /* 0x000fe20008410000 */
[----:B------:R-:W-:Y:S01]  /*3e50*/  FMUL.FTZ R28, R28, UR6 ;  /* 0x000000061c1c7c20 */ /* 0x000fe20008410000 */
[----:B------:R-:W-:Y:S01]  /*3e60*/  I2FP.F32.S32 R100, R5 ;  /* 0x0000000500647245 */ /* 0x000fe20000201400 */
[----:B------:R-:W-:Y:S01]  /*3e70*/  FMUL.FTZ R29, R29, UR6 ;  /* 0x000000061d1d7c20 */ /* 0x000fe20008410000 */
[----:B------:R-:W-:Y:S03]  /*3e80*/  FMUL.FTZ R32, R32, UR6 ;  /* 0x0000000620207c20 */ /* 0x000fe60008410000 */
[----:B------:R4:W-:Y:S01]  /*3e90*/  MUFU.TANH R91, R20 ;  /* 0x00000014005b7308 */ /* 0x0009e20000002400 */
[----:B-1----:R-:W-:Y:S01]  /*3ea0*/  I2FP.F32.S32 R21, R4 ;  /* 0x0000000400157245 */ /* 0x002fe20000201400 */
[----:B------:R-:W-:Y:S01]  /*3eb0*/  FMUL.FTZ R33, R33, UR6 ;  /* 0x0000000621217c20 */ /* 0x000fe20008410000 */
[----:B------:R-:W-:Y:S01]  /*3ec0*/  FMUL.FTZ R34, R34, UR6 ;  /* 0x0000000622227c20 */ /* 0x000fe20008410000 */
[----:B------:R-:W-:Y:S02]  /*3ed0*/  FMUL.FTZ R35, R35, UR6 ;  /* 0x0000000623237c20 */ /* 0x000fe40008410000 */
[----:B------:R-:W-:Y:S04]  /*3ee0*/  FFMA.FTZ R4, R21, -UR5, R152 ;  /* 0x8000000515047c23 */ /* 0x000fe80008010098 */
[----:B------:R-:W-:Y:S01]  /*3ef0*/  MUFU.TANH R222, R22 ;  /* 0x0000001600de7308 */ /* 0x000fe20000002400 */
[----:B----4-:R-:W-:Y:S01]  /*3f00*/  I2FP.F32.S32 R23, R8 ;  /* 0x0000000800177245 */ /* 0x010fe20000201400 */
[----:B------:R-:W-:Y:S01]  /*3f10*/  VIADD R8, R0, 0x47 ;  /* 0x0000004700087836 */ /* 0x000fe20000000000 */
[----:B------:R-:W-:Y:S02]  /*3f20*/  @P1 FSEL R4, R4, -INF , !P4 ;  /* 0xff80000004041808 */ /* 0x000fe40006000000 */
[----:B------:R-:W-:Y:S01]  /*3f30*/  PLOP3.LUT P1, PT, PT, PT, UP0, 0x80, 0x0 ;  /* 0x000000000000781c */ /* 0x000fe20003f2f008 */
[----:B------:R-:W-:Y:S01]  /*3f40*/  FFMA.FTZ R5, R23, -UR5, R69 ;  /* 0x8000000517057c23 */ /* 0x000fe20008010045 */
[----:B------:R-:W-:Y:S03]  /*3f50*/  ISETP.GE.AND P6, PT, R8, RZ, PT ;  /* 0x000000ff0800720c */ /* 0x000fe60003fc6270 */
[----:B------:R-:W-:Y:S01]  /*3f60*/  MUFU.TANH R239, R24 ;  /* 0x0000001800ef7308 */ /* 0x000fe20000002400 */
[----:B------:R-:W-:Y:S01]  /*3f70*/  FFMA.FTZ R4, R4, UR8, -R11 ;  /* 0x0000000804047c23 */ /* 0x000fe2000801080b */
[----:B------:R-:W-:Y:S02]  /*3f80*/  I2FP.F32.S32 R20, R9 ;  /* 0x0000000900147245 */ /* 0x000fe40000201400 */
[----:B------:R-:W-:Y:S03]  /*3f90*/  @P2 FSEL R5, R5, -INF , !P4 ;  /* 0xff80000005052808 */ /* 0x000fe60006000000 */
[----:B------:R-:W-:Y:S03]  /*3fa0*/  FFMA.FTZ R9, R20, -UR5, R151 ;  /* 0x8000000514097c23 */ /* 0x000fe60008010097 */
[----:B------:R1:W-:Y:S01]  /*3fb0*/  MUFU.EX2 R99, R4 ;  /* 0x0000000400637308 */ /* 0x0003e20000000800 */
[----:B------:R-:W-:Y:S01]  /*3fc0*/  FFMA.FTZ R5, R5, UR8, -R10 ;  /* 0x0000000805057c23 */ /* 0x000fe2000801080a */
[----:B------:R-:W-:Y:S02]  /*3fd0*/  @P0 FSEL R9, R9, -INF , !P5 ;  /* 0xff80000009090808 */ /* 0x000fe40006800000 */
[----:B------:R-:W-:Y:S06]  /*3fe0*/  @!P6 IADD3 R8, -R0, -0x47, RZ ;  /* 0xffffffb90008e810 */ /* 0x000fec0007ffe1ff */
[----:B------:R-:W4:Y:S01]  /*3ff0*/  MUFU.TANH R26, R26 ;  /* 0x0000001a001a7308 */ /* 0x000f220000002400 */
[----:B------:R-:W-:Y:S01]  /*4000*/  FFMA.FTZ R9, R9, UR8, -R11 ;  /* 0x0000000809097c23 */ /* 0x000fe2000801080b */
[----:B------:R-:W-:Y:S08]  /*4010*/  ISETP.GE.AND P0, PT, R13, RZ, PT ;  /* 0x000000ff0d00720c */ /* 0x000ff00003f06270 */
[----:B------:R4:W-:Y:S01]  /*4020*/  MUFU.EX2 R3, R5 ;  /* 0x0000000500037308 */ /* 0x0009e20000000800 */
[----:B-1----:R-:W-:Y:S05]  /*4030*/  FFMA.FTZ R4, R100, -UR5, R68 ;  /* 0x8000000564047c23 */ /* 0x002fea0008010044 */
[----:B------:R-:W-:Y:S04]  /*4040*/  @P1 FSEL R4, R4, -INF , !P5 ;  /* 0xff80000004041808 */ /* 0x000fe80006800000 */
[----:B------:R-:W-:Y:S01]  /*4050*/  MUFU.TANH R238, R25 ;  /* 0x0000001900ee7308 */ /* 0x000fe20000002400 */
[----:B----4-:R-:W-:Y:S01]  /*4060*/  STL [R1+0xc], R26 ;  /* 0x00000c1a01007387 */ /* 0x010fe20000100800 */
[----:B------:R-:W-:Y:S02]  /*4070*/  @!P0 IADD3 R13, -R0, -0x3f, RZ ;  /* 0xffffffc1000d8810 */ /* 0x000fe40007ffe1ff */
[----:B------:R-:W-:Y:S06]  /*4080*/  PLOP3.LUT P0, PT, PT, PT, UP0, 0x80, 0x0 ;  /* 0x000000000000781c */ /* 0x000fec0003f0f008 */
[----:B------:R-:W-:Y:S01]  /*4090*/  MUFU.EX2 R98, R9 ;  /* 0x0000000900627308 */ /* 0x000fe20000000800 */
[----:B------:R-:W-:Y:S01]  /*40a0*/  FFMA.FTZ R5, R4, UR8, -R10 ;  /* 0x0000000804057c23 */ /* 0x000fe2000801080a */
[----:B------:R-:W-:Y:S05]  /*40b0*/  VIADD R4, R0, 0x40 ;  /* 0x0000004000047836 */ /* 0x000fea0000000000 */
[----:B------:R-:W-:Y:S03]  /*40c0*/  ISETP.GE.AND P1, PT, R4, RZ, PT ;  /* 0x000000ff0400720c */ /* 0x000fe60003f26270 */
[----:B------:R-:W1:Y:S10]  /*40d0*/  MUFU.TANH R25, R27 ;  /* 0x0000001b00197308 */ /* 0x000e740000002400 */
[----:B------:R4:W-:Y:S01]  /*40e0*/  MUFU.EX2 R2, R5 ;  /* 0x0000000500027308 */ /* 0x0009e20000000800 */
[C---:B------:R-:W-:Y:S02]  /*40f0*/  @!P1 IADD3 R4, -R0.reuse, -0x40, RZ ;  /* 0xffffffc000049810 */ /* 0x040fe40007ffe1ff */
[----:B------:R-:W-:Y:S07]  /*4100*/  PLOP3.LUT P1, PT, PT, PT, UP0, 0x80, 0x0 ;  /* 0x000000000000781c */ /* 0x000fee0003f2f008 */
[----:B------:R-:W-:Y:S01]  /*4110*/  MUFU.TANH R235, R28 ;  /* 0x0000001c00eb7308 */ /* 0x000fe20000002400 */
[----:B-1----:R-:W-:Y:S09]  /*4120*/  STL [R1+0x8], R25 ;  /* 0x0000081901007387 */ /* 0x002ff20000100800 */
[----:B------:R-:W-:Y:S01]  /*4130*/  MUFU.TANH R22, R31 ;  /* 0x0000001f00167308 */ /* 0x000fe20000002400 */
[C---:B----4-:R-:W-:Y:S05]  /*4140*/  VIADD R5, R0.reuse, 0x48 ;  /* 0x0000004800057836 */ /* 0x050fea0000000000 */
[----:B------:R-:W-:Y:S04]  /*4150*/  ISETP.GE.AND P2, PT, R5, RZ, PT ;  /* 0x000000ff0500720c */ /* 0x000fe80003f46270 */
[----:B------:R-:W1:Y:S10]  /*4160*/  MUFU.TANH R24, R30 ;  /* 0x0000001e00187308 */ /* 0x000e740000002400 */
[----:B------:R-:W-:Y:S01]  /*4170*/  MUFU.TANH R87, R32 ;  /* 0x0000002000577308 */ /* 0x000fe20000002400 */
[----:B------:R-:W-:Y:S02]  /*4180*/  @!P2 IADD3 R5, -R0, -0x48, RZ ;  /* 0xffffffb80005a810 */ /* 0x000fe40007ffe1ff */
[----:B------:R-:W-:Y:S02]  /*4190*/  PLOP3.LUT P2, PT, PT, PT, UP0, 0x80, 0x0 ;  /* 0x000000000000781c */ /* 0x000fe40003f4f008 */
[----:B------:R-:W-:Y:S05]  /*41a0*/  I2FP.F32.S32 R5, R5 ;  /* 0x0000000500057245 */ /* 0x000fea0000201400 */
[----:B------:R-:W4:Y:S01]  /*41b0*/  MUFU.TANH R234, R29 ;  /* 0x0000001d00ea7308 */ /* 0x000f220000002400 */
[----:B-1----:R-:W-:Y:S01]  /*41c0*/  STL [R1+0x4], R24 ;  /* 0x0000041801007387 */ /* 0x002fe20000100800 */
[----:B------:R-:W-:Y:S03]  /*41d0*/  FFMA.FTZ R5, R5, -UR5, R166 ;  /* 0x8000000505057c23 */ /* 0x000fe600080100a6 */
[----:B------:R-:W-:Y:S05]  /*41e0*/  STL [R1], R22 ;  /* 0x0000001601007387 */ /* 0x000fea0000100800 */
[----:B------:R-:W1:Y:S01]  /*41f0*/  MUFU.TANH R200, R34 ;  /* 0x0000002200c87308 */ /* 0x000e620000002400 */
[----:B------:R-:W4:Y:S01]  /*4200*/  LDL R108, [R1+0x5c] ;  /* 0x00005c00016c7983 */ /* 0x000f220000100800 */
[----:B------:R-:W-:Y:S02]  /*4210*/  @P2 FSEL R5, R5, -INF , !P4 ;  /* 0xff80000005052808 */ /* 0x000fe40006000000 */
[----:B------:R-:W-:Y:S06]  /*4220*/  PLOP3.LUT P2, PT, PT, PT, UP0, 0x80, 0x0 ;  /* 0x000000000000781c */ /* 0x000fec0003f4f008 */
[----:B------:R-:W1:Y:S10]  /*4230*/  MUFU.TANH R199, R35 ;  /* 0x0000002300c77308 */ /* 0x000e740000002400 */
[----:B------:R-:W1:Y:S01]  /*4240*/  MUFU.TANH R86, R33 ;  /* 0x0000002100567308 */ /* 0x000e620000002400 */
[C---:B--2---:R-:W-:Y:S01]  /*4250*/  FSETP.NEU.FTZ.AND P3, PT, R14.reuse, -INF , PT ;  /* 0xff8000000e00780b */ /* 0x044fe20003f7d000 */
[----:B------:R-:W-:Y:S01]  /*4260*/  FMUL.FTZ R9, R14, 1.4426950216293334961 ;  /* 0x3fb8aa3b0e097820 */ /* 0x000fe20000410000 */
[----:B------:R-:W-:Y:S01]  /*4270*/  I2FP.F32.S32 R14, R4 ;  /* 0x00000004000e7245 */ /* 0x000fe20000201400 */
[----:B---3--:R-:W-:Y:S03]  /*4280*/  FMUL.FTZ R17, R15, 1.4426950216293334961 ;  /* 0x3fb8aa3b0f117820 */ /* 0x008fe60000410000 */
[----:B------:R-:W-:Y:S01]  /*4290*/  FSEL R9, R9, RZ, P3 ;  /* 0x000000ff09097208 */ /* 0x000fe20001800000 */
[C---:B------:R-:W-:Y:S01]  /*42a0*/  FFMA.FTZ R4, R14.reuse, -UR5, R252 ;  /* 0x800000050e047c23 */ /* 0x040fe200080100fc */
[----:B------:R-:W-:Y:S01]  /*42b0*/  FSETP.NEU.FTZ.AND P3, PT, R15, -INF , PT ;  /* 0xff8000000f00780b */ /* 0x000fe20003f7d000 */
[----:B------:R-:W-:Y:S01]  /*42c0*/  FFMA.FTZ R14, R14, -UR5, R164 ;  /* 0x800000050e0e7c23 */ /* 0x000fe200080100a4 */
[----:B------:R-:W-:Y:S02]  /*42d0*/  I2FP.F32.S32 R15, R13 ;  /* 0x0000000d000f7245 */ /* 0x000fe40000201400 */
[----:B------:R-:W-:Y:S02]  /*42e0*/  @P1 FSEL R4, R4, -INF , !P4 ;  /* 0xff80000004041808 */ /* 0x000fe40006000000 */
[----:B------:R-:W-:Y:S01]  /*42f0*/  PLOP3.LUT P1, PT, PT, PT, UP0, 0x80, 0x0 ;  /* 0x000000000000781c */ /* 0x000fe20003f2f008 */
[----:B------:R-:W-:Y:S01]  /*4300*/  FFMA.FTZ R13, R15, -UR5, R251 ;  /* 0x800000050f0d7c23 */ /* 0x000fe200080100fb */
[----:B------:R-:W-:Y:S01]  /*4310*/  PLOP3.LUT P4, PT, PT, PT, UP0, 0x80, 0x0 ;  /* 0x000000000000781c */ /* 0x000fe20003f8f008 */
[----:B------:R-:W-:Y:S01]  /*4320*/  FFMA.FTZ R16, R4, UR8, -R9 ;  /* 0x0000000804107c23 */ /* 0x000fe20008010809 */
[----:B------:R-:W-:Y:S02]  /*4330*/  I2FP.F32.S32 R4, R8 ;  /* 0x0000000800047245 */ /* 0x000fe40000201400 */
[----:B------:R-:W-:Y:S01]  /*4340*/  FSEL R8, R17, RZ, P3 ;  /* 0x000000ff11087208 */ /* 0x000fe20001800000 */
[----:B------:R-:W-:Y:S01]  /*4350*/  MUFU.EX2 R232, R16 ;  /* 0x0000001000e87308 */ /* 0x000fe20000000800 */
[----:B------:R-:W-:Y:S01]  /*4360*/  @P0 FSEL R13, R13, -INF , !P5 ;  /* 0xff8000000d0d0808 */ /* 0x000fe20006800000 */
[----:B------:R-:W-:Y:S01]  /*4370*/  FFMA.FTZ R4, R4, -UR5, R165 ;  /* 0x8000000504047c23 */ /* 0x000fe200080100a5 */
[----:B------:R-:W-:Y:S01]  /*4380*/  PLOP3.LUT P3, PT, PT, PT, UP0, 0x80, 0x0 ;  /* 0x000000000000781c */ /* 0x000fe20003f6f008 */
[--C-:B------:R-:W-:Y:S02]  /*4390*/  FFMA.FTZ R5, R5, UR8, -R8.reuse ;  /* 0x0000000805057c23 */ /* 0x100fe40008010808 */
[----:B------:R-:W-:Y:S01]  /*43a0*/  FFMA.FTZ R13, R13, UR8, -R9 ;  /* 0x000000080d0d7c23 */ /* 0x000fe20008010809 */
[----:B------:R-:W-:Y:S03]  /*43b0*/  @P1 FSEL R4, R4, -INF , !P5 ;  /* 0xff80000004041808 */ /* 0x000fe60006800000 */
[----:B------:R2:W-:Y:S01]  /*43c0*/  MUFU.EX2 R249, R5 ;  /* 0x0000000500f97308 */ /* 0x0005e20000000800 */
[----:B------:R-:W-:Y:S02]  /*43d0*/  PLOP3.LUT P1, PT, PT, PT, UP0, 0x80, 0x0 ;  /* 0x000000000000781c */ /* 0x000fe40003f2f008 */
[----:B------:R-:W-:Y:S07]  /*43e0*/  PLOP3.LUT P5, PT, PT, PT, UP0, 0x80, 0x0 ;  /* 0x000000000000781c */ /* 0x000fee0003faf008 */
[----:B------:R3:W-:Y:S01]  /*43f0*/  MUFU.EX2 R231, R13 ;  /* 0x0000000d00e77308 */ /* 0x0007e20000000800 */
[----:B--2---:R-:W-:Y:S01]  /*4400*/  FFMA.FTZ R5, R4, UR8, -R8 ;  /* 0x0000000804057c23 */ /* 0x004fe20008010808 */
[----:B------:R-:W-:Y:S08]  /*4410*/  VIADD R4, R0, 0x38 ;  /* 0x0000003800047836 */ /* 0x000ff00000000000 */
[----:B------:R2:W-:Y:S01]  /*4420*/  MUFU.EX2 R248, R5 ;  /* 0x0000000500f87308 */ /* 0x0005e20000000800 */
[----:B------:R-:W-:Y:S01]  /*4430*/  ISETP.GE.AND P0, PT, R4, RZ, PT ;  /* 0x000000ff0400720c */ /* 0x000fe20003f06270 */
[C---:B---3--:R-:W-:Y:S01]  /*4440*/  @P3 VIADD R13, R12.reuse, 0x8 ;  /* 0x000000080c0d3836 */ /* 0x048fe20000000000 */
[----:B------:R-:W-:Y:S04]  /*4450*/  PLOP3.LUT P3, PT, PT, PT, UP0, 0x80, 0x0 ;  /* 0x000000000000781c */ /* 0x000fe80003f6f008 */
[----:B------:R-:W-:Y:S01]  /*4460*/  @P2 ISETP.GE.AND P2, PT, R13, UR7, PT ;  /* 0x000000070d002c0c */ /* 0x000fe2000bf46270 */
[----:B------:R-:W-:Y:S06]  /*4470*/  @P5 VIADD R13, R12, 0x9 ;  /* 0x000000090c0d5836 */ /* 0x000fec0000000000 */
[C---:B------:R-:W-:Y:S02]  /*4480*/  @!P0 IADD3 R4, -R0.reuse, -0x38, RZ ;  /* 0xffffffc800048810 */ /* 0x040fe40007ffe1ff */
[----:B------:R-:W-:Y:S01]  /*4490*/  @P4 ISETP.GE.AND P4, PT, R13, UR7, PT ;  /* 0x000000070d004c0c */ /* 0x000fe2000bf86270 */
[----:B------:R-:W-:Y:S01]  /*44a0*/  FFMA.FTZ R13, R15, -UR5, R163 ;  /* 0x800000050f0d7c23 */ /* 0x000fe200080100a3 */
[----:B------:R-:W-:Y:S01]  /*44b0*/  I2FP.F32.S32 R19, R4 ;  /* 0x0000000400137245 */ /* 0x000fe20000201400 */
[C---:B------:R-:W-:Y:S01]  /*44c0*/  VIADD R15, R0.reuse, 0xfffffff8 ;  /* 0xfffffff8000f7836 */ /* 0x040fe20000000000 */
[----:B--2---:R-:W-:Y:S02]  /*44d0*/  IADD3 R5, R0, 0x37, RZ ;  /* 0x0000003700057810 */ /* 0x004fe40007ffe0ff */
[----:B------:R-:W-:Y:S01]  /*44e0*/  @P3 FSEL R13, R13, -INF , !P4 ;  /* 0xff8000000d0d3808 */ /* 0x000fe20006000000 */
[----:B------:R-:W-:Y:S01]  /*44f0*/  FFMA.FTZ R4, R19, -UR5, R250 ;  /* 0x8000000513047c23 */ /* 0x000fe200080100fa */
[----:B------:R-:W-:Y:S02]  /*4500*/  ISETP.GE.AND P6, PT, R5, RZ, PT ;  /* 0x000000ff0500720c */ /* 0x000fe40003fc6270 */
[----:B------:R-:W-:Y:S01]  /*4510*/  PLOP3.LUT P0, PT, PT, PT, UP0, 0x80, 0x0 ;  /* 0x000000000000781c */ /* 0x000fe20003f0f008 */
[--C-:B------:R-:W-:Y:S01]  /*4520*/  FFMA.FTZ R13, R13, UR8, -R8.reuse ;  /* 0x000000080d0d7c23 */ /* 0x100fe20008010808 */
[----:B------:R-:W-:Y:S02]  /*4530*/  @P1 FSEL R4, R4, -INF , !P2 ;  /* 0xff80000004041808 */ /* 0x000fe40005000000 */
[----:B------:R-:W-:Y:S01]  /*4540*/  PLOP3.LUT P1, PT, PT, PT, UP0, 0x80, 0x0 ;  /* 0x000000000000781c */ /* 0x000fe20003f2f008 */
[----:B------:R2:W-:Y:S01]  /*4550*/  MUFU.EX2 R241, R13 ;  /* 0x0000000d00f17308 */ /* 0x0005e20000000800 */
[----:B------:R-:W-:Y:S01]  /*4560*/  PLOP3.LUT P3, PT, PT, PT, UP0, 0x80, 0x0 ;  /* 0x000000000000781c */ /* 0x000fe20003f6f008 */
[----:B------:R-:W-:Y:S04]  /*4570*/  FFMA.FTZ R4, R4, UR8, -R9 ;  /* 0x0000000804047c23 */ /* 0x000fe80008010809 */
[----:B------:R-:W-:Y:S04]  /*4580*/  @!P6 IADD3 R5, -R0, -0x37, RZ ;  /* 0xffffffc90005e810 */ /* 0x000fe80007ffe1ff */
[----:B------:R-:W-:Y:S01]  /*4590*/  MUFU.EX2 R227, R4 ;  /* 0x0000000400e37308 */ /* 0x000fe20000000800 */
[----:B------:R-:W-:Y:S02]  /*45a0*/  I2FP.F32.S32 R18, R5 ;  /* 0x0000000500127245 */ /* 0x000fe40000201400 */
[----:B------:R-:W-:Y:S02]  /*45b0*/  @P1 FSEL R14, R14, -INF , !P2 ;  /* 0xff8000000e0e1808 */ /* 0x000fe40005000000 */
[----:B------:R-:W-:Y:S01]  /*45c0*/  ISETP.GE.AND P1, PT, R15, RZ, PT ;  /* 0x000000ff0f00720c */ /* 0x000fe20003f26270 */
[----:B------:R-:W-:Y:S02]  /*45d0*/  FFMA.FTZ R5, R18, -UR5, R247 ;  /* 0x8000000512057c23 */ /* 0x000fe400080100f7 */
[----:B------:R-:W-:Y:S03]  /*45e0*/  FFMA.FTZ R14, R14, UR8, -R8 ;  /* 0x000000080e0e7c23 */ /* 0x000fe60008010808 */
[----:B------:R-:W-:Y:S01]  /*45f0*/  @P0 FSEL R5, R5, -INF , !P4 ;  /* 0xff80000005050808 */ /* 0x000fe20006000000 */
[----:B------:R3:W-:Y:S04]  /*4600*/  MUFU.EX2 R246, R14 ;  /* 0x0000000e00f67308 */ /* 0x0007e80000000800 */
[----:B------:R-:W-:Y:S02]  /*4610*/  FFMA.FTZ R5, R5, UR8, -R9 ;  /* 0x0000000805057c23 */ /* 0x000fe40008010809 */
[C---:B------:R-:W-:Y:S04]  /*4620*/  @!P1 IADD3 R15, -R0.reuse, 0x8, RZ ;  /* 0x00000008000f9810 */ /* 0x040fe80007ffe1ff */
[----:B------:R1:W-:Y:S01]  /*4630*/  MUFU.EX2 R224, R5 ;  /* 0x0000000500e07308 */ /* 0x0003e20000000800 */
[----:B------:R-:W-:Y:S02]  /*4640*/  PLOP3.LUT P1, PT, PT, PT, UP0, 0x80, 0x0 ;  /* 0x000000000000781c */ /* 0x000fe40003f2f008 */
[----:B------:R-:W-:Y:S05]  /*4650*/  I2FP.F32.S32 R17, R15 ;  /* 0x0000000f00117245 */ /* 0x000fea0000201400 */
[----:B--2---:R-:W-:Y:S01]  /*4660*/  FFMA.FTZ R13, R17, -UR5, R93 ;  /* 0x80000005110d7c23 */ /* 0x004fe2000801005d */
[----:B---3--:R-:W-:Y:S05]  /*4670*/  VIADD R14, R0, 0xfffffff7 ;  /* 0xfffffff7000e7836 */ /* 0x008fea0000000000 */
[----:B------:R-:W-:Y:S02]  /*4680*/  @P1 FSEL R13, R13, -INF , !P2 ;  /* 0xff8000000d0d1808 */ /* 0x000fe40005000000 */
[----:B------:R-:W-:Y:S01]  /*4690*/  ISETP.GE.AND P0, PT, R14, RZ, PT ;  /* 0x000000ff0e00720c */ /* 0x000fe20003f06270 */
[----:B-1----:R-:W1:Y:S01]  /*46a0*/  LDSM.16.M88.4 R4, [R150+0x6800] ;  /* 0x006800009604783b */ /* 0x002e620000000200 */
[----:B------:R-:W-:Y:S01]  /*46b0*/  PLOP3.LUT P1, PT, PT, PT, UP0, 0x80, 0x0 ;  /* 0x000000000000781c */ /* 0x000fe20003f2f008 */
[----:B------:R-:W-:Y:S04]  /*46c0*/  FFMA.FTZ R13, R13, UR8, -R11 ;  /* 0x000000080d0d7c23 */ /* 0x000fe8000801080b */
[----:B------:R2:W-:Y:S06]  /*46d0*/  MUFU.EX2 R97, R13 ;  /* 0x0000000d00617308 */ /* 0x0005ec0000000800 */
[----:B------:R-:W-:Y:S02]  /*46e0*/  @!P0 IADD3 R14, -R0, 0x9, RZ ;  /* 0x00000009000e8810 */ /* 0x000fe40007ffe1ff */
[----:B------:R-:W-:Y:S02]  /*46f0*/  PLOP3.LUT P0, PT, PT, PT, UP0, 0x80, 0x0 ;  /* 0x000000000000781c */ /* 0x000fe40003f0f008 */
[----:B------:R-:W-:Y:S01]  /*4700*/  I2FP.F32.S32 R16, R14 ;  /* 0x0000000e00107245 */ /* 0x000fe20000201400 */
[----:B------:R-:W-:Y:S04]  /*4710*/  FFMA.FTZ R14, R21, -UR5, R228 ;  /* 0x80000005150e7c23 */ /* 0x000fe800080100e4 */
[----:B------:R-:W-:Y:S01]  /*4720*/  FFMA.FTZ R15, R16, -UR5, R92 ;  /* 0x80000005100f7c23 */ /* 0x000fe2000801005c */
[----:B------:R-:W-:Y:S01]  /*4730*/  @P3 FSEL R14, R14, -INF , !P2 ;  /* 0xff8000000e0e3808 */ /* 0x000fe20005000000 */
[----:B--2---:R-:W-:Y:S01]  /*4740*/  FFMA.FTZ R13, R20, -UR5, R223 ;  /* 0x80000005140d7c23 */ /* 0x004fe200080100df */
[----:B------:R-:W-:Y:S02]  /*4750*/  PLOP3.LUT P2, PT, PT, PT, UP0, 0x80, 0x0 ;  /* 0x000000000000781c */ /* 0x000fe40003f4f008 */
[----:B------:R-:W-:Y:S01]  /*4760*/  PLOP3.LUT P3, PT, PT, PT, UP0, 0x80, 0x0 ;  /* 0x000000000000781c */ /* 0x000fe20003f6f008 */
[--C-:B------:R-:W-:Y:S01]  /*4770*/  FFMA.FTZ R14, R14, UR8, -R10.reuse ;  /* 0x000000080e0e7c23 */ /* 0x100fe2000801080a */
[----:B------:R-:W-:Y:S02]  /*4780*/  @P1 FSEL R13, R13, -INF , !P4 ;  /* 0xff8000000d0d1808 */ /* 0x000fe40006000000 */
[----:B------:R-:W-:Y:S01]  /*4790*/  @P0 FSEL R15, R15, -INF , !P4 ;  /* 0xff8000000f0f0808 */ /* 0x000fe20006000000 */
[----:B------:R2:W-:Y:S01]  /*47a0*/  MUFU.EX2 R190, R14 ;  /* 0x0000000e00be7308 */ /* 0x0005e20000000800 */
[----:B------:R-:W-:Y:S01]  /*47b0*/  PLOP3.LUT P1, PT, PT, PT, UP0, 0x80, 0x0 ;  /* 0x000000000000781c */ /* 0x000fe20003f2f008 */
[----:B------:R-:W-:Y:S01]  /*47c0*/  FFMA.FTZ R13, R13, UR8, -R10 ;  /* 0x000000080d0d7c23 */ /* 0x000fe2000801080a */
[----:B------:R-:W-:Y:S01]  /*47d0*/  PLOP3.LUT P0, PT, PT, PT, UP0, 0x80, 0x0 ;  /* 0x000000000000781c */ /* 0x000fe20003f0f008 */
[----:B------:R-:W-:Y:S01]  /*47e0*/  FFMA.FTZ R15, R15, UR8, -R11 ;  /* 0x000000080f0f7c23 */ /* 0x000fe2000801080b */
[----:B------:R-:W-:Y:S05]  /*47f0*/  PLOP3.LUT P4, PT, PT, PT, UP0, 0x80, 0x0 ;  /* 0x000000000000781c */ /* 0x000fea0003f8f008 */
[----:B------:R3:W-:Y:S01]  /*4800*/  MUFU.EX2 R189, R13 ;  /* 0x0000000d00bd7308 */ /* 0x0007e20000000800 */
[-C--:B-1----:R-:W-:Y:S06]  /*4810*/  HMMA.16816.F32 R36, R104, R4.reuse, R36 ;  /* 0x000000046824723c */ /* 0x082fec0000001824 */
[C---:B------:R-:W-:Y:S03]  /*4820*/  HMMA.16816.F32 R40, R112.reuse, R4, R40 ;  /* 0x000000047028723c */ /* 0x040fe60000001828 */
[----:B------:R1:W-:Y:S02]  /*4830*/  MUFU.EX2 R96, R15 ;  /* 0x0000000f00607308 */ /* 0x0003e40000000800 */
[----:B--2---:R-:W-:Y:S01]  /*4840*/  VIADD R14, R0, 0xfffffff0 ;  /* 0xfffffff0000e7836 */ /* 0x004fe20000000000 */
[-C--:B------:R-:W-:Y:S04]  /*4850*/  HMMA.16816.F32 R44, R112, R6.reuse, R44 ;  /* 0x00000006702c723c */ /* 0x080fe8000000182c */
[----:B------:R-:W-:Y:S01]  /*4860*/  ISETP.GE.AND P6, PT, R14, RZ, PT ;  /* 0x000000ff0e00720c */ /* 0x000fe20003fc6270 */
[----:B---3--:R-:W-:Y:S02]  /*4870*/  VIADD R13, R0, 0xffffffef ;  /* 0xffffffef000d7836 */ /* 0x008fe40000000000 */
[----:B------:R-:W-:Y:S01]  /*4880*/  FFMA.FTZ R5, R17, -UR5, R222 ;  /* 0x8000000511057c23 */ /* 0x000fe200080100de */
[----:B------:R-:W-:Y:S01]  /*4890*/  FFMA.FTZ R4, R16, -UR5, R221 ;  /* 0x8000000510047c23 */ /* 0x000fe200080100dd */
[C---:B------:R-:W-:Y:S04]  /*48a0*/  HMMA.16816.F32 R48, R104.reuse, R6, R48 ;  /* 0x000000066830723c */ /* 0x040fe80000001830 */
[----:B------:R-:W-:Y:S01]  /*48b0*/  ISETP.GE.AND P5, PT, R13, RZ, PT ;  /* 0x000000ff0d00720c */ /* 0x000fe20003fa6270 */
[----:B------:R-:W-:Y:S01]  /*48c0*/  FMUL.FTZ R36, R36, UR6 ;  /* 0x0000000624247c20 */ /* 0x000fe20008410000 */
[----:B-1----:R-:W-:Y:S01]  /*48d0*/  @P2 IADD3 R15, R12, 0x10, RZ ;  /* 0x000000100c0f2810 */ /* 0x002fe20007ffe0ff */
[----:B------:R-:W-:Y:S01]  /*48e0*/  FMUL.FTZ R38, R38, UR6 ;  /* 0x0000000626267c20 */ /* 0x000fe20008410000 */
[----:B------:R-:W-:Y:S01]  /*48f0*/  PLOP3.LUT P2, PT, PT, PT, UP0, 0x80, 0x0 ;  /* 0x000000000000781c */ /* 0x000fe20003f4f008 */
[----:B------:R-:W-:Y:S02]  /*4900*/  MUFU.TANH R83, R36 ;  /* 0x0000002400537308 */ /* 0x000fe40000002400 */
[----:B------:R-:W-:Y:S01]  /*4910*/  @!P6 IADD3 R14, -R0, 0x10, RZ ;  /* 0x00000010000ee810 */ /* 0x000fe20007ffe1ff */
[----:B------:R-:W-:Y:S01]  /*4920*/  FMUL.FTZ R37, R37, UR6 ;  /* 0x0000000625257c20 */ /* 0x000fe20008410000 */
[----:B------:R-:W-:Y:S01]  /*4930*/  FMUL.FTZ R40, R40, UR6 ;  /* 0x0000000628287c20 */ /* 0x000fe20008410000 */
[----:B------:R-:W-:Y:S01]  /*4940*/  FMUL.FTZ R42, R42, UR6 ;  /* 0x000000062a2a7c20 */ /* 0x000fe20008410000 */
[----:B------:R-:W-:Y:S01]  /*4950*/  I2FP.F32.S32 R21, R14 ;  /* 0x0000000e00157245 */ /* 0x000fe20000201400 */
[----:B------:R-:W-:Y:S03]  /*4960*/  FMUL.FTZ R43, R43, UR6 ;  /* 0x000000062b2b7c20 */ /* 0x000fe60008410000 */
[----:B------:R-:W1:Y:S01]  /*4970*/  MUFU.TANH R196, R38 ;  /* 0x0000002600c47308 */ /* 0x000e620000002400 */
[----:B------:R-:W-:Y:S01]  /*4980*/  @!P5 IADD3 R13, -R0, 0x11, RZ ;  /* 0x00000011000dd810 */ /* 0x000fe20007ffe1ff */
[----:B------:R-:W-:Y:S01]  /*4990*/  FMUL.FTZ R39, R39, UR6 ;  /* 0x0000000627277c20 */ /* 0x000fe20008410000 */
[----:B------:R-:W-:Y:S01]  /*49a0*/  @P1 ISETP.GE.AND P5, PT, R15, UR7, PT ;  /* 0x000000070f001c0c */ /* 0x000fe2000bfa6270 */
[----:B------:R-:W-:Y:S01]  /*49b0*/  @P4 VIADD R15, R12, 0x11 ;  /* 0x000000110c0f4836 */ /* 0x000fe20000000000 */
[----:B------:R-:W-:Y:S01]  /*49c0*/  I2FP.F32.S32 R20, R13 ;  /* 0x0000000d00147245 */ /* 0x000fe20000201400 */
[----:B------:R-:W-:Y:S01]  /*49d0*/  FFMA.FTZ R13, R21, -UR5, R91 ;  /* 0x80000005150d7c23 */ /* 0x000fe2000801005b */
[----:B------:R-:W-:Y:S03]  /*49e0*/  @P2 FSEL R5, R5, -INF , !P5 ;  /* 0xff80000005052808 */ /* 0x000fe60006800000 */
[----:B------:R-:W2:Y:S01]  /*49f0*/  MUFU.TANH R195, R39 ;  /* 0x0000002700c37308 */ /* 0x000ea20000002400 */
[----:B------:R-:W-:Y:S01]  /*4a00*/  PLOP3.LUT P1, PT, PT, PT, UP0, 0x80, 0x0 ;  /* 0x000000000000781c */ /* 0x000fe20003f2f008 */
[----:B------:R-:W-:Y:S01]  /*4a10*/  FFMA.FTZ R14, R20, -UR5, R90 ;  /* 0x80000005140e7c23 */ /* 0x000fe2000801005a */
[----:B------:R-:W-:Y:S01]  /*4a20*/  @P0 FSEL R13, R13, -INF , !P5 ;  /* 0xff8000000d0d0808 */ /* 0x000fe20006800000 */
[--C-:B------:R-:W-:Y:S01]  /*4a30*/  FFMA.FTZ R5, R5, UR8, -R10.reuse ;  /* 0x0000000805057c23 */ /* 0x100fe2000801080a */
[----:B------:R-:W-:Y:S01]  /*4a40*/  PLOP3.LUT P0, PT, PT, PT, UP0, 0x80, 0x0 ;  /* 0x000000000000781c */ /* 0x000fe20003f0f008 */
[----:B------:R-:W-:Y:S01]  /*4a50*/  FMUL.FTZ R48, R48, UR6 ;  /* 0x0000000630307c20 */ /* 0x000fe20008410000 */
[----:B------:R-:W-:Y:S03]  /*4a60*/  FMUL.FTZ R49, R49, UR6 ;  /* 0x0000000631317c20 */ /* 0x000fe60008410000 */
[----:B------:R3:W-:Y:S01]  /*4a70*/  MUFU.EX2 R184, R5 ;  /* 0x0000000500b87308 */ /* 0x0007e20000000800 */
[----:B------:R-:W-:Y:S01]  /*4a80*/  @P3 ISETP.GE.AND P3, PT, R15, UR7, PT ;  /* 0x000000070f003c0c */ /* 0x000fe2000bf66270 */
[--C-:B------:R-:W-:Y:S01]  /*4a90*/  FFMA.FTZ R13, R13, UR8, -R11.reuse ;  /* 0x000000080d0d7c23 */ /* 0x100fe2000801080b */
[----:B------:R-:W-:Y:S01]  /*4aa0*/  PLOP3.LUT P2, PT, PT, PT, UP0, 0x80, 0x0 ;  /* 0x000000000000781c */ /* 0x000fe20003f4f008 */
[----:B------:R-:W-:Y:S01]  /*4ab0*/  FMUL.FTZ R41, R41, UR6 ;  /* 0x0000000629297c20 */ /* 0x000fe20008410000 */
[----:B------:R-:W-:Y:S01]  /*4ac0*/  FMUL.FTZ R44, R44, UR6 ;  /* 0x000000062c2c7c20 */ /* 0x000fe20008410000 */
[----:B------:R-:W-:Y:S01]  /*4ad0*/  @P1 FSEL R14, R14, -INF , !P3 ;  /* 0xff8000000e0e1808 */ /* 0x000fe20005800000 */
[----:B------:R-:W-:Y:S03]  /*4ae0*/  FMUL.FTZ R45, R45, UR6 ;  /* 0x000000062d2d7c20 */ /* 0x000fe60008410000 */
[----:B------:R-:W2:Y:S01]  /*4af0*/  MUFU.TANH R82, R37 ;  /* 0x0000002500527308 */ /* 0x000ea20000002400 */
[----:B------:R-:W-:Y:S01]  /*4b00*/  FMUL.FTZ R46, R46, UR6 ;  /* 0x000000062e2e7c20 */ /* 0x000fe20008410000 */
[----:B------:R-:W-:Y:S01]  /*4b10*/  @P0 FSEL R4, R4, -INF , !P3 ;  /* 0xff80000004040808 */ /* 0x000fe20005800000 */
[----:B------:R-:W-:Y:S01]  /*4b20*/  FFMA.FTZ R14, R14, UR8, -R11 ;  /* 0x000000080e0e7c23 */ /* 0x000fe2000801080b */
[----:B------:R-:W-:Y:S01]  /*4b30*/  FMUL.FTZ R47, R47, UR6 ;  /* 0x000000062f2f7c20 */ /* 0x000fe20008410000 */
[----:B------:R-:W-:Y:S01]  /*4b40*/  PLOP3.LUT P4, PT, PT, PT, UP0, 0x80, 0x0 ;  /* 0x000000000000781c */ /* 0x000fe20003f8f008 */
[----:B------:R-:W-:Y:S01]  /*4b50*/  FMUL.FTZ R51, R51, UR6 ;  /* 0x0000000633337c20 */ /* 0x000fe20008410000 */
[----:B------:R-:W-:Y:S03]  /*4b60*/  FFMA.FTZ R4, R4, UR8, -R10 ;  /* 0x0000000804047c23 */ /* 0x000fe6000801080a */
[----:B------:R1:W-:Y:S01]  /*4b70*/  MUFU.EX2 R94, R14 ;  /* 0x0000000e005e7308 */ /* 0x0003e20000000800 */
[----:B------:R-:W-:Y:S01]  /*4b80*/  FMUL.FTZ R50, R50, UR6 ;  /* 0x0000000632327c20 */ /* 0x000fe20008410000 */
[C---:B---3--:R-:W-:Y:S05]  /*4b90*/  VIADD R5, R0.reuse, 0x30 ;  /* 0x0000003000057836 */ /* 0x048fea0000000000 */
[----:B------:R-:W-:Y:S03]  /*4ba0*/  ISETP.GE.AND P1, PT, R5, RZ, PT ;  /* 0x000000ff0500720c */ /* 0x000fe60003f26270 */
[----:B------:R-:W3:Y:S10]  /*4bb0*/  MUFU.TANH R220, R40 ;  /* 0x0000002800dc7308 */ /* 0x000ef40000002400 */
[----:B------:R2:W-:Y:S01]  /*4bc0*/  MUFU.EX2 R183, R4 ;  /* 0x0000000400b77308 */ /* 0x0005e20000000800 */
[----:B------:R-:W-:Y:S02]  /*4bd0*/  @!P1 IADD3 R5, -R0, -0x30, RZ ;  /* 0xffffffd000059810 */ /* 0x000fe40007ffe1ff */
[----:B------:R-:W-:Y:S07]  /*4be0*/  PLOP3.LUT P1, PT, PT, PT, UP0, 0x80, 0x0 ;  /* 0x000000000000781c */ /* 0x000fee0003f2f008 */
[----:B------:R-:W3:Y:S01]  /*4bf0*/  MUFU.TANH R240, R42 ;  /* 0x0000002a00f07308 */ /* 0x000ee20000002400 */
[----:B-1----:R-:W-:Y:S05]  /*4c00*/  I2FP.F32.S32 R14, R5 ;  /* 0x00000005000e7245 */ /* 0x002fea0000201400 */
[C---:B------:R-:W-:Y:S01]  /*4c10*/  FFMA.FTZ R5, R14.reuse, -UR5, R239 ;  /* 0x800000050e057c23 */ /* 0x040fe200080100ef */
[----:B------:R-:W-:Y:S03]  /*4c20*/  FFMA.FTZ R14, R14, -UR5, R24 ;  /* 0x800000050e0e7c23 */ /* 0x000fe60008010018 */
[----:B------:R1:W-:Y:S01]  /*4c30*/  MUFU.EX2 R95, R13 ;  /* 0x0000000d005f7308 */ /* 0x0003e20000000800 */
[----:B--2---:R-:W-:Y:S01]  /*4c40*/  VIADD R4, R0, 0x2f ;  /* 0x0000002f00047836 */ /* 0x004fe20000000000 */
[----:B------:R-:W-:Y:S02]  /*4c50*/  @P1 FSEL R5, R5, -INF , !P5 ;  /* 0xff80000005051808 */ /* 0x000fe40006800000 */
[----:B------:R-:W-:Y:S02]  /*4c60*/  PLOP3.LUT P1, PT, PT, PT, UP0, 0x80, 0x0 ;  /* 0x000000000000781c */ /* 0x000fe40003f2f008 */
[----:B------:R-:W-:Y:S04]  /*4c70*/  ISETP.GE.AND P0, PT, R4, RZ, PT ;  /* 0x000000ff0400720c */ /* 0x000fe80003f06270 */
[----:B------:R-:W-:Y:S10]  /*4c80*/  MUFU.TANH R237, R43 ;  /* 0x0000002b00ed7308 */ /* 0x000ff40000002400 */
[----:B------:R-:W-:Y:S01]  /*4c90*/  MUFU.TANH R78, R49 ;  /* 0x00000031004e7308 */ /* 0x000fe20000002400 */
[----:B------:R-:W-:Y:S02]  /*4ca0*/  @!P0 IADD3 R4, -R0, -0x2f, RZ ;  /* 0xffffffd100048810 */ /* 0x000fe40007ffe1ff */
[----:B------:R-:W-:Y:S07]  /*4cb0*/  PLOP3.LUT P0, PT, PT, PT, UP0, 0x80, 0x0 ;  /* 0x000000000000781c */ /* 0x000fee0003f0f008 */
[----:B------:R-:W2:Y:S01]  /*4cc0*/  MUFU.TANH R219, R41 ;  /* 0x0000002900db7308 */ /* 0x000ea20000002400 */
[----:B------:R-:W-:Y:S01]  /*4cd0*/  I2FP.F32.S32 R15, R4 ;  /* 0x00000004000f7245 */ /* 0x000fe20000201400 */
[--C-:B------:R-:W-:Y:S01]  /*4ce0*/  FFMA.FTZ R4, R5, UR8, -R9.reuse ;  /* 0x0000000805047c23 */ /* 0x100fe20008010809 */
[----:B------:R-:W-:Y:S03]  /*4cf0*/  FFMA.FTZ R5, R19, -UR5, R26 ;  /* 0x8000000513057c23 */ /* 0x000fe6000801001a */
[----:B-1----:R-:W-:Y:S04]  /*4d00*/  FFMA.FTZ R13, R15, -UR5, R238 ;  /* 0x800000050f0d7c23 */ /* 0x002fe800080100ee */
[----:B------:R1:W-:Y:S01]  /*4d10*/  MUFU.EX2 R204, R4 ;  /* 0x0000000400cc7308 */ /* 0x0003e20000000800 */
[----:B------:R-:W-:Y:S02]  /*4d20*/  @P2 FSEL R5, R5, -INF , !P5 ;  /* 0xff80000005052808 */ /* 0x000fe40006800000 */
[----:B------:R-:W-:Y:S02]  /*4d30*/  @P0 FSEL R13, R13, -INF , !P3 ;  /* 0xff8000000d0d0808 */ /* 0x000fe40005800000 */
[----:B------:R-:W-:Y:S01]  /*4d40*/  PLOP3.LUT P2, PT, PT, PT, UP0, 0x80, 0x0 ;  /* 0x000000000000781c */ /* 0x000fe20003f4f008 */
[--C-:B------:R-:W-:Y:S01]  /*4d50*/  FFMA.FTZ R5, R5, UR8, -R8.reuse ;  /* 0x0000000805057c23 */ /* 0x100fe20008010808 */
[----:B------:R-:W-:Y:S03]  /*4d60*/  PLOP3.LUT P5, PT, PT, PT, UP0, 0x80, 0x0 ;  /* 0x000000000000781c */ /* 0x000fe60003faf008 */
[----:B------:R-:W2:Y:S01]  /*4d70*/  MUFU.TANH R208, R44 ;  /* 0x0000002c00d07308 */ /* 0x000ea20000002400 */
[----:B------:R-:W-:Y:S09]  /*4d80*/  FFMA.FTZ R13, R13, UR8, -R9 ;  /* 0x000000080d0d7c23 */ /* 0x000ff20008010809 */
[----:B------:R4:W-:Y:S01]  /*4d90*/  MUFU.EX2 R230, R5 ;  /* 0x0000000500e67308 */ /* 0x0009e20000000800 */
[----:B-1----:R-:W-:Y:S05]  /*4da0*/  FFMA.FTZ R4, R18, -UR5, R25 ;  /* 0x8000000512047c23 */ /* 0x002fea0008010019 */
[----:B------:R-:W-:Y:S04]  /*4db0*/  @P1 FSEL R4, R4, -INF , !P3 ;  /* 0xff80000004041808 */ /* 0x000fe80005800000 */
[----:B------:R-:W1:Y:S01]  /*4dc0*/  MUFU.TANH R207, R45 ;  /* 0x0000002d00cf7308 */ /* 0x000e620000002400 */
[----:B------:R-:W-:Y:S02]  /*4dd0*/  PLOP3.LUT P1, PT, PT, PT, UP0, 0x80, 0x0 ;  /* 0x000000000000781c */ /* 0x000fe40003f2f008 */
[----:B------:R-:W-:Y:S07]  /*4de0*/  PLOP3.LUT P3, PT, PT, PT, UP0, 0x80, 0x0 ;  /* 0x000000000000781c */ /* 0x000fee0003f6f008 */
[----:B------:R3:W-:Y:S01]  /*4df0*/  MUFU.EX2 R203, R13 ;  /* 0x0000000d00cb7308 */ /* 0x0007e20000000800 */
[----:B----4-:R-:W-:Y:S01]  /*4e00*/  FFMA.FTZ R5, R4, UR8, -R8 ;  /* 0x0000000804057c23 */ /* 0x010fe20008010808 */
[----:B------:R-:W-:Y:S05]  /*4e10*/  VIADD R4, R0, 0x28 ;  /* 0x0000002800047836 */ /* 0x000fea0000000000 */
[----:B------:R-:W-:Y:S03]  /*4e20*/  ISETP.GE.AND P0, PT, R4, RZ, PT ;  /* 0x000000ff0400720c */ /* 0x000fe60003f06270 */
[----:B------:R-:W4:Y:S10]  /*4e30*/  MUFU.TANH R236, R46 ;  /* 0x0000002e00ec7308 */ /* 0x000f340000002400 */
[----:B------:R2:W-:Y:S01]  /*4e40*/  MUFU.EX2 R229, R5 ;  /* 0x0000000500e57308 */ /* 0x0005e20000000800 */
[----:B---3--:R-:W-:Y:S01]  /*4e50*/  @P3 VIADD R13, R12, 0x18 ;  /* 0x000000180c0d3836 */ /* 0x008fe20000000000 */
[----:B------:R-:W-:Y:S02]  /*4e60*/  PLOP3.LUT P3, PT, PT, PT, UP0, 0x80, 0x0 ;  /* 0x000000000000781c */ /* 0x000fe40003f6f008 */
[----:B------:R-:W-:Y:S02]  /*4e70*/  @!P0 IADD3 R4, -R0, -0x28, RZ ;  /* 0xffffffd800048810 */ /* 0x000fe40007ffe1ff */
[----:B------:R-:W-:Y:S04]  /*4e80*/  @P2 ISETP.GE.AND P2, PT, R13, UR7, PT ;  /* 0x000000070d002c0c */ /* 0x000fe8000bf46270 */
[----:B------:R-:W3:Y:S01]  /*4e90*/  MUFU.TANH R233, R47 ;  /* 0x0000002f00e97308 */ /* 0x000ee20000002400 */
[----:B------:R-:W-:Y:S02]  /*4ea0*/  I2FP.F32.S32 R19, R4 ;  /* 0x0000000400137245 */ /* 0x000fe40000201400 */
[----:B------:R-:W-:Y:S02]  /*4eb0*/  @P5 IADD3 R13, R12, 0x19, RZ ;  /* 0x000000190c0d5810 */ /* 0x000fe40007ffe0ff */
[----:B------:R-:W-:Y:S01]  /*4ec0*/  PLOP3.LUT P0, PT, PT, PT, UP0, 0x80, 0x0 ;  /* 0x000000000000781c */ /* 0x000fe20003f0f008 */
[----:B------:R-:W-:Y:S01]  /*4ed0*/  FFMA.FTZ R4, R19, -UR5, R235 ;  /* 0x8000000513047c23 */ /* 0x000fe200080100eb */
[----:B------:R-:W-:Y:S03]  /*4ee0*/  @P4 ISETP.GE.AND P4, PT, R13, UR7, PT ;  /* 0x000000070d004c0c */ /* 0x000fe6000bf86270 */
[----:B------:R-:W3:Y:S01]  /*4ef0*/  MUFU.TANH R79, R48 ;  /* 0x00000030004f7308 */ /* 0x000ee20000002400 */
[----:B------:R-:W-:Y:S01]  /*4f00*/  FFMA.FTZ R13, R15, -UR5, R22 ;  /* 0x800000050f0d7c23 */ /* 0x000fe20008010016 */
[----:B------:R-:W-:Y:S01]  /*4f10*/  VIADD R15, R0, 0xffffffe8 ;  /* 0xffffffe8000f7836 */ /* 0x000fe20000000000 */
[----:B------:R-:W-:Y:S01]  /*4f20*/  @P1 FSEL R4, R4, -INF , !P2 ;  /* 0xff80000004041808 */ /* 0x000fe20005000000 */
[----:B--2---:R-:W-:Y:S01]  /*4f30*/  VIADD R5, R0, 0x27 ;  /* 0x0000002700057836 */ /* 0x004fe20000000000 */
[----:B------:R-:W-:Y:S02]  /*4f40*/  PLOP3.LUT P1, PT, PT, PT, UP0, 0x80, 0x0 ;  /* 0x000000000000781c */ /* 0x000fe40003f2f008 */
[----:B------:R-:W-:Y:S03]  /*4f50*/  @P3 FSEL R13, R13, -INF , !P4 ;  /* 0xff8000000d0d3808 */ /* 0x000fe60006000000 */
[----:B------:R-:W2:Y:S01]  /*4f60*/  MUFU.TANH R178, R51 ;  /* 0x0000003300b27308 */ /* 0x000ea20000002400 */
[----:B------:R-:W-:Y:S01]  /*4f70*/  ISETP.GE.AND P6, PT, R5, RZ, PT ;  /* 0x000000ff0500720c */ /* 0x000fe20003fc6270 */
[----:B------:R-:W-:Y:S01]  /*4f80*/  FFMA.FTZ R4, R4, UR8, -R9 ;  /* 0x0000000804047c23 */ /* 0x000fe20008010809 */
[----:B------:R-:W-:Y:S01]  /*4f90*/  PLOP3.LUT P3, PT, PT, PT, UP0, 0x80, 0x0 ;  /* 0x000000000000781c */ /* 0x000fe20003f6f008 */
[--C-:B------:R-:W-:Y:S06]  /*4fa0*/  FFMA.FTZ R13, R13, UR8, -R8.reuse ;  /* 0x000000080d0d7c23 */ /* 0x100fec0008010808 */
[----:B------:R1:W-:Y:S01]  /*4fb0*/  MUFU.EX2 R225, R13 ;  /* 0x0000000d00e17308 */ /* 0x0003e20000000800 */
[----:B------:R-:W-:Y:S02]  /*4fc0*/  @P1 FSEL R14, R14, -INF , !P2 ;  /* 0xff8000000e0e1808 */ /* 0x000fe40005000000 */
[----:B------:R-:W-:Y:S02]  /*4fd0*/  ISETP.GE.AND P1, PT, R15, RZ, PT ;  /* 0x000000ff0f00720c */ /* 0x000fe40003f26270 */
[----:B------:R-:W-:Y:S01]  /*4fe0*/  @!P6 IADD3 R5, -R0, -0x27, RZ ;  /* 0xffffffd90005e810 */ /* 0x000fe20007ffe1ff */
[----:B------:R-:W-:Y:S04]  /*4ff0*/  FFMA.FTZ R14, R14, UR8, -R8 ;  /* 0x000000080e0e7c23 */ /* 0x000fe80008010808 */
[----:B------:R-:W2:Y:S01]  /*5000*/  MUFU.TANH R179, R50 ;  /* 0x0000003200b37308 */ /* 0x000ea20000002400 */
[----:B------:R-:W-:Y:S05]  /*5010*/  I2FP.F32.S32 R18, R5 ;  /* 0x0000000500127245 */ /* 0x000fea0000201400 */
[----:B------:R-:W-:Y:S04]  /*5020*/  FFMA.FTZ R5, R18, -UR5, R234 ;  /* 0x8000000512057c23 */ /* 0x000fe800080100ea */
[----:B------:R4:W-:Y:S01]  /*5030*/  MUFU.EX2 R226, R14 ;  /* 0x0000000e00e27308 */ /* 0x0009e20000000800 */
[C---:B------:R-:W-:Y:S02]  /*5040*/  @!P1 IADD3 R15, -R0.reuse, 0x18, RZ ;  /* 0x00000018000f9810 */ /* 0x040fe40007ffe1ff */
[----:B------:R-:W-:Y:S02]  /*5050*/  PLOP3.LUT P1, PT, PT, PT, UP0, 0x80, 0x0 ;  /* 0x000000000000781c */ /* 0x000fe40003f2f008 */
[----:B------:R-:W-:Y:S02]  /*5060*/  I2FP.F32.S32 R17, R15 ;  /* 0x0000000f00117245 */ /* 0x000fe40000201400 */
[----:B------:R-:W-:Y:S03]  /*5070*/  @P0 FSEL R5, R5, -INF , !P4 ;  /* 0xff80000005050808 */ /* 0x000fe60006000000 */
[----:B------:R-:W-:Y:S01]  /*5080*/  MUFU.EX2 R198, R4 ;  /* 0x0000000400c67308 */ /* 0x000fe20000000800 */
[----:B-1----:R-:W-:Y:S01]  /*5090*/  FFMA.FTZ R13, R17, -UR5, R87 ;  /* 0x80000005110d7c23 */ /* 0x002fe20008010057 */
[----:B------:R-:W-:Y:S08]  /*50a0*/  FFMA.FTZ R5, R5, UR8, -R9 ;  /* 0x0000000805057c23 */ /* 0x000ff00008010809 */
[----:B------:R1:W-:Y:S01]  /*50b0*/  MUFU.EX2 R197, R5 ;  /* 0x0000000500c57308 */ /* 0x0003e20000000800 */
[----:B----4-:R-:W-:Y:S01]  /*50c0*/  VIADD R14, R0, 0xffffffe7 ;  /* 0xffffffe7000e7836 */ /* 0x010fe20000000000 */
[----:B------:R-:W-:Y:S02]  /*50d0*/  @P1 FSEL R13, R13, -INF , !P2 ;  /* 0xff8000000d0d1808 */ /* 0x000fe40005000000 */
[----:B------:R-:W-:Y:S02]  /*50e0*/  PLOP3.LUT P1, PT, PT, PT, UP0, 0x80, 0x0 ;  /* 0x000000000000781c */ /* 0x000fe40003f2f008 */
[----:B------:R-:W-:Y:S01]  /*50f0*/  ISETP.GE.AND P0, PT, R14, RZ, PT ;  /* 0x000000ff0e00720c */ /* 0x000fe20003f06270 */
[----:B------:R-:W-:Y:S04]  /*5100*/  FFMA.FTZ R13, R13, UR8, -R11 ;  /* 0x000000080d0d7c23 */ /* 0x000fe8000801080b */
[----:B------:R4:W-:Y:S01]  /*5110*/  MUFU.EX2 R89, R13 ;  /* 0x0000000d00597308 */ /* 0x0009e20000000800 */
[----:B-1----:R-:W1:Y:S07]  /*5120*/  LDSM.16.M88.4 R4, [R150+0x6c00] ;  /* 0x006c00009604783b */ /* 0x002e6e0000000200 */
[----:B------:R-:W-:Y:S02]  /*5130*/  @!P0 IADD3 R14, -R0, 0x19, RZ ;  /* 0x00000019000e8810 */ /* 0x000fe40007ffe1ff */
[----:B------:R-:W-:Y:S02]  /*5140*/  PLOP3.LUT P0, PT, PT, PT, UP0, 0x80, 0x0 ;  /* 0x000000000000781c */ /* 0x000fe40003f0f008 */
[----:B------:R-:W-:Y:S01]  /*5150*/  I2FP.F32.S32 R16, R14 ;  /* 0x0000000e00107245 */ /* 0x000fe20000201400 */
[----:B------:R-:W-:Y:S01]  /*5160*/  FFMA.FTZ R14, R21, -UR5, R200 ;  /* 0x80000005150e7c23 */ /* 0x000fe200080100c8 */
[----:B----4-:R-:W-:Y:S04]  /*5170*/  FFMA.FTZ R13, R20, -UR5, R199 ;  /* 0x80000005140d7c23 */ /* 0x010fe800080100c7 */
[----:B------:R-:W-:Y:S01]  /*5180*/  @P3 FSEL R14, R14, -INF , !P2 ;  /* 0xff8000000e0e3808 */ /* 0x000fe20005000000 */
[----:B------:R-:W-:Y:S01]  /*5190*/  FFMA.FTZ R15, R16, -UR5, R86 ;  /* 0x80000005100f7c23 */ /* 0x000fe20008010056 */
[----:B------:R-:W-:Y:S02]  /*51a0*/  PLOP3.LUT P2, PT, PT, PT, UP0, 0x80, 0x0 ;  /* 0x000000000000781c */ /* 0x000fe40003f4f008 */
[----:B------:R-:W-:Y:S01]  /*51b0*/  @P1 FSEL R13, R13, -INF , !P4 ;  /* 0xff8000000d0d1808 */ /* 0x000fe20006000000 */
[--C-:B------:R-:W-:Y:S01]  /*51c0*/  FFMA.FTZ R14, R14, UR8, -R10.reuse ;  /* 0x000000080e0e7c23 */ /* 0x100fe2000801080a */
[----:B------:R-:W-:Y:S02]  /*51d0*/  @P0 FSEL R15, R15, -INF , !P4 ;  /* 0xff8000000f0f0808 */ /* 0x000fe40006000000 */
[----:B------:R-:W-:Y:S01]  /*51e0*/  PLOP3.LUT P0, PT, PT, PT, UP0, 0x80, 0x0 ;  /* 0x000000000000781c */ /* 0x000fe20003f0f008 */
[----:B------:R4:W-:Y:S01]  /*51f0*/  MUFU.EX2 R172, R14 ;  /* 0x0000000e00ac7308 */ /* 0x0009e20000000800 */
[----:B------:R-:W-:Y:S01]  /*5200*/  FFMA.FTZ R13, R13, UR8, -R10 ;  /* 0x000000080d0d7c23 */ /* 0x000fe2000801080a */
[----:B------:R-:W-:Y:S01]  /*5210*/  FFMA.FTZ R15, R15, UR8, -R11 ;  /* 0x000000080f0f7c23 */ /* 0x000fe2000801080b */
[----:B------:R-:W-:Y:S02]  /*5220*/  PLOP3.LUT P1, PT, PT, PT, UP0, 0x80, 0x0 ;  /* 0x000000000000781c */ /* 0x000fe40003f2f008 */
[----:B------:R-:W-:Y:S02]  /*5230*/  PLOP3.LUT P4, PT, PT, PT, UP0, 0x80, 0x0 ;  /* 0x000000000000781c */ /* 0x000fe40003f8f008 */
[----:B------:R-:W-:Y:S03]  /*5240*/  PLOP3.LUT P3, PT, PT, PT, UP0, 0x80, 0x0 ;  /* 0x000000000000781c */ /* 0x000fe60003f6f008 */
[----:B------:R3:W-:Y:S10]  /*5250*/  MUFU.EX2 R171, R13 ;  /* 0x0000000d00ab7308 */ /* 0x0007f40000000800 */
[----:B------:R2:W-:Y:S01]  /*5260*/  MUFU.EX2 R88, R15 ;  /* 0x0000000f00587308 */ /* 0x0005e20000000800 */
[----:B----4-:R-:W-:Y:S01]  /*5270*/  VIADD R14, R0, 0xffffffe0 ;  /* 0xffffffe0000e7836 */ /* 0x010fe20000000000 */
[-C--:B-1----:R-:W-:Y:S04]  /*5280*/  HMMA.16816.F32 R52, R104, R4.reuse, R52 ;  /* 0x000000046834723c */ /* 0x082fe80000001834 */
[----:B------:R-:W-:Y:S01]  /*5290*/  ISETP.GE.AND P6, PT, R14, RZ, PT ;  /* 0x000000ff0e00720c */ /* 0x000fe20003fc6270 */
[C---:B---3--:R-:W-:Y:S01]  /*52a0*/  VIADD R13, R0.reuse, 0xffffffdf ;  /* 0xffffffdf000d7836 */ /* 0x048fe20000000000 */
[C---:B------:R-:W-:Y:S04]  /*52b0*/  HMMA.16816.F32 R56, R112.reuse, R4, R56 ;  /* 0x000000047038723c */ /* 0x040fe80000001838 */
[----:B------:R-:W-:Y:S02]  /*52c0*/  ISETP.GE.AND P5, PT, R13, RZ, PT ;  /* 0x000000ff0d00720c */ /* 0x000fe40003fa6270 */
[-C--:B------:R-:W-:Y:S05]  /*52d0*/  HMMA.16816.F32 R60, R112, R6.reuse, R60 ;  /* 0x00000006703c723c */ /* 0x080fea000000183c */
[----:B------:R-:W-:Y:S01]  /*52e0*/  @!P6 IADD3 R14, -R0, 0x20, RZ ;  /* 0x00000020000ee810 */ /* 0x000fe20007ffe1ff */
[----:B--2---:R-:W-:Y:S01]  /*52f0*/  @P2 VIADD R15, R12, 0x20 ;  /* 0x000000200c0f2836 */ /* 0x004fe20000000000 */
[----:B------:R-:W-:Y:S01]  /*5300*/  PLOP3.LUT P2, PT, PT, PT, UP0, 0x80, 0x0 ;  /* 0x000000000000781c */ /* 0x000fe20003f4f008 */
[----:B------:R-:W-:Y:S01]  /*5310*/  FFMA.FTZ R5, R17, -UR5, R196 ;  /* 0x8000000511057c23 */ /* 0x000fe200080100c4 */
[----:B------:R-:W-:Y:S01]  /*5320*/  PLOP3.LUT P6, PT, PT, PT, UP0, 0x80, 0x0 ;  /* 0x000000000000781c */ /* 0x000fe20003fcf008 */
[----:B------:R-:W-:Y:S04]  /*5330*/  HMMA.16816.F32 R64, R104, R6, R64 ;  /* 0x000000066840723c */ /* 0x000fe80000001840 */
[----:B------:R-:W-:Y:S01]  /*5340*/  @!P5 IADD3 R13, -R0, 0x21, RZ ;  /* 0x00000021000dd810 */ /* 0x000fe20007ffe1ff */
[----:B------:R-:W-:Y:S01]  /*5350*/  FFMA.FTZ R4, R16, -UR5, R195 ;  /* 0x8000000510047c23 */ /* 0x000fe200080100c3 */
[----:B------:R-:W-:Y:S01]  /*5360*/  I2FP.F32.S32 R22, R14 ;  /* 0x0000000e00167245 */ /* 0x000fe20000201400 */
[----:B------:R-:W-:Y:S01]  /*5370*/  VIADD R7, R0, 0xffffffcf ;  /* 0xffffffcf00077836 */ /* 0x000fe20000000000 */
[----:B------:R-:W-:Y:S02]  /*5380*/  I2FP.F32.S32 R21, R13 ;  /* 0x0000000d00157245 */ /* 0x000fe40000201400 */
[----:B------:R-:W-:Y:S01]  /*5390*/  @P1 ISETP.GE.AND P5, PT, R15, UR7, PT ;  /* 0x000000070f001c0c */ /* 0x000fe2000bfa6270 */
[----:B------:R-:W-:Y:S01]  /*53a0*/  FFMA.FTZ R13, R22, -UR5, R83 ;  /* 0x80000005160d7c23 */ /* 0x000fe20008010053 */
[----:B------:R-:W-:Y:S01]  /*53b0*/  @P4 VIADD R15, R12, 0x21 ;  /* 0x000000210c0f4836 */ /* 0x000fe20000000000 */
[----:B------:R-:W-:Y:S01]  /*53c0*/  PLOP3.LUT P1, PT, PT, PT, UP0, 0x80, 0x0 ;  /* 0x000000000000781c */ /* 0x000fe20003f2f008 */
[----:B------:R-:W-:Y:S01]  /*53d0*/  FFMA.FTZ R14, R21, -UR5, R82 ;  /* 0x80000005150e7c23 */ /* 0x000fe20008010052 */
[----:B------:R-:W-:Y:S01]  /*53e0*/  @P2 FSEL R5, R5, -INF , !P5 ;  /* 0xff80000005052808 */ /* 0x000fe20006800000 */
[C---:B------:R-:W-:Y:S01]  /*53f0*/  VIADD R16, R0.reuse, 0xffffffc8 ;  /* 0xffffffc800107836 */ /* 0x040fe20000000000 */
[----:B------:R-:W-:Y:S01]  /*5400*/  @P0 FSEL R13, R13, -INF , !P5 ;  /* 0xff8000000d0d0808 */ /* 0x000fe20006800000 */
[----:B------:R-:W-:Y:S01]  /*5410*/  VIADD R17, R0, 0xffffffc7 ;  /* 0xffffffc700117836 */ /* 0x000fe20000000000 */
[----:B------:R-:W-:Y:S01]  /*5420*/  PLOP3.LUT P0, PT, PT, PT, UP0, 0x80, 0x0 ;  /* 0x000000000000781c */ /* 0x000fe20003f0f008 */
[--C-:B------:R-:W-:Y:S01]  /*5430*/  FFMA.FTZ R5, R5, UR8, -R10.reuse ;  /* 0x0000000805057c23 */ /* 0x100fe2000801080a */
[----:B------:R-:W-:Y:S01]  /*5440*/  FMUL.FTZ R60, R60, UR6 ;  /* 0x000000063c3c7c20 */ /* 0x000fe20008410000 */
[----:B------:R-:W-:Y:S01]  /*5450*/  FMUL.FTZ R62, R62, UR6 ;  /* 0x000000063e3e7c20 */ /* 0x000fe20008410000 */
[----:B------:R-:W-:Y:S01]  /*5460*/  FMUL.FTZ R61, R61, UR6 ;  /* 0x000000063d3d7c20 */ /* 0x000fe20008410000 */
[----:B------:R1:W-:Y:S01]  /*5470*/  MUFU.EX2 R168, R5 ;  /* 0x0000000500a87308 */ /* 0x0003e20000000800 */
[----:B------:R-:W-:Y:S01]  /*5480*/  @P3 ISETP.GE.AND P3, PT, R15, UR7, PT ;  /* 0x000000070f003c0c */ /* 0x000fe2000bf66270 */
[--C-:B------:R-:W-:Y:S01]  /*5490*/  FFMA.FTZ R13, R13, UR8, -R11.reuse ;  /* 0x000000080d0d7c23 */ /* 0x100fe2000801080b */
[----:B------:R-:W-:Y:S01]  /*54a0*/  PLOP3.LUT P2, PT, PT, PT, UP0, 0x80, 0x0 ;  /* 0x000000000000781c */ /* 0x000fe20003f4f008 */
[----:B------:R-:W-:Y:S01]  /*54b0*/  FMUL.FTZ R64, R64, UR6 ;  /* 0x0000000640407c20 */ /* 0x000fe20008410000 */
[----:B------:R-:W-:Y:S01]  /*54c0*/  @P1 FSEL R14, R14, -INF , !P3 ;  /* 0xff8000000e0e1808 */ /* 0x000fe20005800000 */
[----:B------:R-:W-:Y:S01]  /*54d0*/  FMUL.FTZ R65, R65, UR6 ;  /* 0x0000000641417c20 */ /* 0x000fe20008410000 */
[----:B------:R-:W-:Y:S03]  /*54e0*/  FMUL.FTZ R67, R67, UR6 ;  /* 0x0000000643437c20 */ /* 0x000fe60008410000 */
[----:B------:R-:W-:Y:S01]  /*54f0*/  MUFU.EX2 R85, R13 ;  /* 0x0000000d00557308 */ /* 0x000fe20000000800 */
[----:B------:R-:W-:Y:S01]  /*5500*/  @P0 FSEL R4, R4, -INF , !P3 ;  /* 0xff80000004040808 */ /* 0x000fe20005800000 */
[----:B------:R-:W-:Y:S01]  /*5510*/  FFMA.FTZ R14, R14, UR8, -R11 ;  /* 0x000000080e0e7c23 */ /* 0x000fe2000801080b */
[----:B------:R-:W-:Y:S01]  /*5520*/  FMUL.FTZ R66, R66, UR6 ;  /* 0x0000000642427c20 */ /* 0x000fe20008410000 */
[----:B------:R-:W-:Y:S01]  /*5530*/  FMUL.FTZ R63, R63, UR6 ;  /* 0x000000063f3f7c20 */ /* 0x000fe20008410000 */
[----:B------:R-:W-:Y:S01]  /*5540*/  FMUL.FTZ R53, R53, UR6 ;  /* 0x0000000635357c20 */ /* 0x000fe20008410000 */
[----:B------:R-:W-:Y:S01]  /*5550*/  FFMA.FTZ R4, R4, UR8, -R10 ;  /* 0x0000000804047c23 */ /* 0x000fe2000801080a */
[----:B------:R-:W-:Y:S03]  /*5560*/  FMUL.FTZ R52, R52, UR6 ;  /* 0x0000000634347c20 */ /* 0x000fe60008410000 */
[----:B------:R2:W-:Y:S01]  /*5570*/  MUFU.EX2 R84, R14 ;  /* 0x0000000e00547308 */ /* 0x0005e20000000800 */
[----:B------:R-:W-:Y:S02]  /*5580*/  IMAD.U32 R104, RZ, RZ, UR4 ;  /* 0x00000004ff687e24 */ /* 0x000fe4000f8e00ff */
[----:B------:R-:W-:Y:S01]  /*5590*/  FMUL.FTZ R56, R56, UR6 ;  /* 0x0000000638387c20 */ /* 0x000fe20008410000 */
[----:B------:R-:W-:Y:S01]  /*55a0*/  FMUL.FTZ R58, R58, UR6 ;  /* 0x000000063a3a7c20 */ /* 0x000fe20008410000 */
[----:B------:R-:W-:Y:S01]  /*55b0*/  FMUL.FTZ R57, R57, UR6 ;  /* 0x0000000639397c20 */ /* 0x000fe20008410000 */
[----:B------:R-:W-:Y:S01]  /*55c0*/  FMUL.FTZ R59, R59, UR6 ;  /* 0x000000063b3b7c20 */ /* 0x000fe20008410000 */
[----:B------:R-:W-:Y:S01]  /*55d0*/  IADD3 R104, R154, 0x4000, R104 ;  /* 0x000040009a687810 */ /* 0x000fe20007ffe068 */
[----:B------:R-:W-:Y:S02]  /*55e0*/  FMUL.FTZ R55, R55, UR6 ;  /* 0x0000000637377c20 */ /* 0x000fe40008410000 */
[----:B------:R-:W3:Y:S01]  /*55f0*/  MUFU.TANH R72, R53 ;  /* 0x0000003500487308 */ /* 0x000ee20000002400 */
[----:B------:R-:W-:Y:S01]  /*5600*/  FMUL.FTZ R54, R54, UR6 ;  /* 0x0000000636367c20 */ /* 0x000fe20008410000 */
[----:B-1----:R-:W-:Y:S01]  /*5610*/  IADD3 R5, R0, 0x20, RZ ;  /* 0x0000002000057810 */ /* 0x002fe20007ffe0ff */
[----:B------:R-:W-:Y:S01]  /*5620*/  IMAD.IADD R104, R104, 0x1, R155 ;  /* 0x0000000168687824 */ /* 0x000fe200078e029b */
[----:B------:R-:W-:Y:S02]  /*5630*/  PLOP3.LUT P4, PT, PT, PT, UP0, 0x80, 0x0 ;  /* 0x000000000000781c */ /* 0x000fe40003f8f008 */
[----:B------:R-:W-:Y:S04]  /*5640*/  ISETP.GE.AND P1, PT, R5, RZ, PT ;  /* 0x000000ff0500720c */ /* 0x000fe80003f26270 */
[----:B------:R1:W-:Y:S10]  /*5650*/  MUFU.EX2 R167, R4 ;  /* 0x0000000400a77308 */ /* 0x0003f40000000800 */
[----:B------:R-:W-:Y:S01]  /*5660*/  MUFU.TANH R175, R55 ;  /* 0x0000003700af7308 */ /* 0x000fe20000002400 */
[C---:B------:R-:W-:Y:S02]  /*5670*/  @!P1 IADD3 R5, -R0.reuse, -0x20, RZ ;  /* 0xffffffe000059810 */ /* 0x040fe40007ffe1ff */
[----:B------:R-:W-:Y:S02]  /*5680*/  PLOP3.LUT P1, PT, PT, PT, UP0, 0x80, 0x0 ;  /* 0x000000000000781c */ /* 0x000fe40003f2f008 */
[----:B--2---:R-:W-:Y:S05]  /*5690*/  I2FP.F32.S32 R14, R5 ;  /* 0x00000005000e7245 */ /* 0x004fea0000201400 */
[----:B------:R-:W-:Y:S01]  /*56a0*/  MUFU.TANH R188, R60 ;  /* 0x0000003c00bc7308 */ /* 0x000fe20000002400 */
[----:B-1----:R-:W-:Y:S02]  /*56b0*/  VIADD R4, R0, 0x1f ;  /* 0x0000001f00047836 */ /* 0x002fe40000000000 */
[----:B------:R-:W-:Y:S03]  /*56c0*/  FFMA.FTZ R5, R14, -UR5, R220 ;  /* 0x800000050e057c23 */ /* 0x000fe600080100dc */
[----:B------:R-:W-:Y:S04]  /*56d0*/  ISETP.GE.AND P0, PT, R4, RZ, PT ;  /* 0x000000ff0400720c */ /* 0x000fe80003f06270 */
[----:B------:R-:W1:Y:S01]  /*56e0*/  MUFU.TANH R73, R52 ;  /* 0x0000003400497308 */ /* 0x000e620000002400 */
[----:B------:R-:W-:Y:S02]  /*56f0*/  @P1 FSEL R5, R5, -INF , !P5 ;  /* 0xff80000005051808 */ /* 0x000fe40006800000 */
[----:B------:R-:W-:Y:S07]  /*5700*/  PLOP3.LUT P1, PT, PT, PT, UP0, 0x80, 0x0 ;  /* 0x000000000000781c */ /* 0x000fee0003f2f008 */
[----:B------:R-:W2:Y:S01]  /*5710*/  MUFU.TANH R176, R54 ;  /* 0x0000003600b07308 */ /* 0x000ea20000002400 */
[----:B------:R-:W-:Y:S02]  /*5720*/  @!P0 IADD3 R4, -R0, -0x1f, RZ ;  /* 0xffffffe100048810 */ /* 0x000fe40007ffe1ff */
[----:B------:R-:W-:Y:S02]  /*5730*/  PLOP3.LUT P0, PT, PT, PT, UP0, 0x80, 0x0 ;  /* 0x000000000000781c */ /* 0x000fe40003f0f008 */
[----:B------:R-:W-:Y:S01]  /*5740*/  I2FP.F32.S32 R15, R4 ;  /* 0x00000004000f7245 */ /* 0x000fe20000201400 */
[----:B------:R-:W-:Y:S01]  /*5750*/  FFMA.FTZ R4, R5, UR8, -R9 ;  /* 0x0000000805047c23 */ /* 0x000fe20008010809 */
[----:B------:R-:W-:Y:S03]  /*5760*/  FFMA.FTZ R5, R19, -UR5, R240 ;  /* 0x8000000513057c23 */ /* 0x000fe600080100f0 */
[----:B------:R-:W-:Y:S01]  /*5770*/  MUFU.TANH R191, R56 ;  /* 0x0000003800bf7308 */ /* 0x000fe20000002400 */
[----:B------:R-:W-:Y:S01]  /*5780*/  FFMA.FTZ R13, R15, -UR5, R219 ;  /* 0x800000050f0d7c23 */ /* 0x000fe200080100db */
[----:B------:R-:W-:Y:S02]  /*5790*/  @P2 FSEL R5, R5, -INF , !P5 ;  /* 0xff80000005052808 */ /* 0x000fe40006800000 */
[----:B------:R-:W-:Y:S06]  /*57a0*/  PLOP3.LUT P2, PT, PT, PT, UP0, 0x80, 0x0 ;  /* 0x000000000000781c */ /* 0x000fec0003f4f008 */
[----:B------:R4:W-:Y:S01]  /*57b0*/  MUFU.EX2 R182, R4 ;  /* 0x0000000400b67308 */ /* 0x0009e20000000800 */
[--C-:B------:R-:W-:Y:S01]  /*57c0*/  FFMA.FTZ R5, R5, UR8, -R8.reuse ;  /* 0x0000000805057c23 */ /* 0x100fe20008010808 */
[----:B------:R-:W-:Y:S05]  /*57d0*/  @P0 FSEL R13, R13, -INF , !P3 ;  /* 0xff8000000d0d0808 */ /* 0x000fea0005800000 */
[----:B------:R-:W-:Y:S03]  /*57e0*/  FFMA.FTZ R13, R13, UR8, -R9 ;  /* 0x000000080d0d7c23 */ /* 0x000fe60008010809 */
[----:B------:R3:W-:Y:S10]  /*57f0*/  MUFU.EX2 R202, R5 ;  /* 0x0000000500ca7308 */ /* 0x0007f40000000800 */
[----:B------:R1:W-:Y:S01]  /*5800*/  MUFU.EX2 R181, R13 ;  /* 0x0000000d00b57308 */ /* 0x0003e20000000800 */
[----:B----4-:R-:W-:Y:S05]  /*5810*/  FFMA.FTZ R4, R18, -UR5, R237 ;  /* 0x8000000512047c23 */ /* 0x010fea00080100ed */
[----:B------:R-:W-:Y:S02]  /*5820*/  @P1 FSEL R4, R4, -INF , !P3 ;  /* 0xff80000004041808 */ /* 0x000fe40005800000 */
[----:B------:R-:W-:Y:S02]  /*5830*/  PLOP3.LUT P1, PT, PT, PT, UP0, 0x80, 0x0 ;  /* 0x000000000000781c */ /* 0x000fe40003f2f008 */
[----:B------:R-:W-:Y:S01]  /*5840*/  MUFU.TANH R210, R58 ;  /* 0x0000003a00d27308 */ /* 0x000fe20000002400 */
[----:B------:R-:W-:Y:S01]  /*5850*/  PLOP3.LUT P3, PT, PT, PT, UP0, 0x80, 0x0 ;  /* 0x000000000000781c */ /* 0x000fe20003f6f008 */
[----:B---3--:R-:W-:Y:S01]  /*5860*/  FFMA.FTZ R5, R4, UR8, -R8 ;  /* 0x0000000804057c23 */ /* 0x008fe20008010808 */
[----:B------:R-:W-:Y:S07]  /*5870*/  VIADD R4, R0, 0x18 ;  /* 0x0000001800047836 */ /* 0x000fee0000000000 */
[----:B------:R3:W-:Y:S01]  /*5880*/  MUFU.EX2 R201, R5 ;  /* 0x0000000500c97308 */ /* 0x0007e20000000800 */
[----:B------:R-:W-:Y:S01]  /*5890*/  ISETP.GE.AND P0, PT, R4, RZ, PT ;  /* 0x000000ff0400720c */ /* 0x000fe20003f06270 */
[----:B-1----:R-:W-:Y:S01]  /*58a0*/  @P4 VIADD R13, R12, 0x28 ;  /* 0x000000280c0d4836 */ /* 0x002fe20000000000 */
[----:B------:R-:W-:Y:S04]  /*58b0*/  ISETP.GE.AND P4, PT, R7, RZ, PT ;  /* 0x000000ff0700720c */ /* 0x000fe80003f86270 */
[----:B------:R-:W-:Y:S03]  /*58c0*/  @P6 ISETP.GE.AND P6, PT, R13, UR7, PT ;  /* 0x000000070d006c0c */ /* 0x000fe6000bfc6270 */
[----:B------:R-:W1:Y:S04]  /*58d0*/  MUFU.TANH R192, R57 ;  /* 0x0000003900c07308 */ /* 0x000e680000002400 */
[C---:B------:R-:W-:Y:S02]  /*58e0*/  @!P0 IADD3 R4, -R0.reuse, -0x18, RZ ;  /* 0xffffffe800048810 */ /* 0x040fe40007ffe1ff */
[----:B------:R-:W-:Y:S01]  /*58f0*/  PLOP3.LUT P0, PT, PT, PT, UP0, 0x80, 0x0 ;  /* 0x000000000000781c */ /* 0x000fe20003f0f008 */
[C---:B---3--:R-:W-:Y:S01]  /*5900*/  VIADD R5, R0.reuse, 0x17 ;  /* 0x0000001700057836 */ /* 0x048fe20000000000 */
[----:B------:R-:W-:Y:S02]  /*5910*/  I2FP.F32.S32 R19, R4 ;  /* 0x0000000400137245 */ /* 0x000fe40000201400 */
[----:B------:R-:W3:Y:S01]  /*5920*/  MUFU.TANH R209, R59 ;  /* 0x0000003b00d17308 */ /* 0x000ee20000002400 */
[----:B------:R-:W-:Y:S02]  /*5930*/  @!P4 IADD3 R7, -R0, 0x31, RZ ;  /* 0x000000310007c810 */ /* 0x000fe40007ffe1ff */
[----:B------:R-:W-:Y:S01]  /*5940*/  ISETP.GE.AND P5, PT, R5, RZ, PT ;  /* 0x000000ff0500720c */ /* 0x000fe20003fa6270 */
[----:B------:R-:W-:Y:S01]  /*5950*/  FFMA.FTZ R4, R19, -UR5, R208 ;  /* 0x8000000513047c23 */ /* 0x000fe200080100d0 */
[----:B------:R-:W-:Y:S02]  /*5960*/  ISETP.GE.AND P4, PT, R17, RZ, PT ;  /* 0x000000ff1100720c */ /* 0x000fe40003f86270 */
[----:B------:R-:W-:Y:S03]  /*5970*/  I2FP.F32.S32 R7, R7 ;  /* 0x0000000700077245 */ /* 0x000fe60000201400 */
[----:B------:R-:W-:Y:S01]  /*5980*/  MUFU.TANH R206, R62 ;  /* 0x0000003e00ce7308 */ /* 0x000fe20000002400 */
[----:B------:R-:W-:Y:S02]  /*5990*/  @P1 FSEL R4, R4, -INF , !P6 ;  /* 0xff80000004041808 */ /* 0x000fe40007000000 */
[----:B------:R-:W-:Y:S03]  /*59a0*/  PLOP3.LUT P1, PT, PT, PT, UP0, 0x80, 0x0 ;  /* 0x000000000000781c */ /* 0x000fe60003f2f008 */
[----:B------:R-:W-:Y:S01]  /*59b0*/  FFMA.FTZ R4, R4, UR8, -R9 ;  /* 0x0000000804047c23 */ /* 0x000fe20008010809 */
[C---:B------:R-:W-:Y:S03]  /*59c0*/  @!P5 IADD3 R5, -R0.reuse, -0x17, RZ ;  /* 0xffffffe90005d810 */ /* 0x040fe60007ffe1ff */
[----:B------:R-:W4:Y:S01]  /*59d0*/  MUFU.TANH R187, R61 ;  /* 0x0000003d00bb7308 */ /* 0x000f220000002400 */
[----:B------:R-:W-:Y:S02]  /*59e0*/  @!P4 IADD3 R17, -R0, 0x39, RZ ;  /* 0x000000390011c810 */ /* 0x000fe40007ffe1ff */
[----:B------:R-:W-:Y:S01]  /*59f0*/  I2FP.F32.S32 R20, R5 ;  /* 0x0000000500147245 */ /* 0x000fe20000201400 */
[----:B------:R-:W-:Y:S01]  /*5a00*/  @P3 VIADD R5, R12, 0x29 ;  /* 0x000000290c053836 */ /* 0x000fe20000000000 */
[----:B------:R-:W-:Y:S02]  /*5a10*/  PLOP3.LUT P3, PT, PT, PT, UP0, 0x80, 0x0 ;  /* 0x000000000000781c */ /* 0x000fe40003f6f008 */
[----:B------:R-:W-:Y:S01]  /*5a20*/  PLOP3.LUT P4, PT, PT, PT, UP0, 0x80, 0x0 ;  /* 0x000000000000781c */ /* 0x000fe20003f8f008 */
[----:B------:R-:W-:Y:S01]  /*5a30*/  FFMA.FTZ R13, R20, -UR5, R207 ;  /* 0x80000005140d7c23 */ /* 0x000fe200080100cf */
[----:B------:R-:W-:Y:S01]  /*5a40*/  @P2 ISETP.GE.AND P2, PT, R5, UR7, PT ;  /* 0x0000000705002c0c */ /* 0x000fe2000bf46270 */
[----:B------:R-:W-:Y:S01]  /*5a50*/  FFMA.FTZ R5, R14, -UR5, R236 ;  /* 0x800000050e057c23 */ /* 0x000fe200080100ec */
[----:B------:R2:W-:Y:S01]  /*5a60*/  MUFU.EX2 R177, R4 ;  /* 0x0000000400b17308 */ /* 0x0005e20000000800 */
[----:B------:R-:W-:Y:S01]  /*5a70*/  VIADD R14, R0, 0x10 ;  /* 0x00000010000e7836 */ /* 0x000fe20000000000 */
[----:B------:R-:W-:Y:S02]  /*5a80*/  @P0 FSEL R13, R13, -INF , !P2 ;  /* 0xff8000000d0d0808 */ /* 0x000fe40005000000 */
[----:B------:R-:W-:Y:S02]  /*5a90*/  @P1 FSEL R5, R5, -INF , !P6 ;  /* 0xff80000005051808 */ /* 0x000fe40007000000 */
[----:B------:R-:W-:Y:S01]  /*5aa0*/  ISETP.GE.AND P1, PT, R14, RZ, PT ;  /* 0x000000ff0e00720c */ /* 0x000fe20003f26270 */
[----:B------:R-:W-:Y:S03]  /*5ab0*/  FFMA.FTZ R13, R13, UR8, -R9 ;  /* 0x000000080d0d7c23 */ /* 0x000fe60008010809 */
[----:B------:R-:W4:Y:S01]  /*5ac0*/  MUFU.TANH R71, R64 ;  /* 0x0000004000477308 */ /* 0x000f220000002400 */
[--C-:B------:R-:W-:Y:S01]  /*5ad0*/  FFMA.FTZ R6, R5, UR8, -R8.reuse ;  /* 0x0000000805067c23 */ /* 0x100fe20008010808 */
[C---:B------:R-:W-:Y:S05]  /*5ae0*/  VIADD R5, R0.reuse, 0xffffffd8 ;  /* 0xffffffd800057836 */ /* 0x040fea0000000000 */
[----:B------:R-:W-:Y:S03]  /*5af0*/  ISETP.GE.AND P0, PT, R5, RZ, PT ;  /* 0x000000ff0500720c */ /* 0x000fe60003f06270 */
[----:B------:R1:W-:Y:S01]  /*5b00*/  MUFU.EX2 R173, R13 ;  /* 0x0000000d00ad7308 */ /* 0x0003e20000000800 */
[----:B--2---:R-:W-:Y:S01]  /*5b10*/  FFMA.FTZ R4, R15, -UR5, R233 ;  /* 0x800000050f047c23 */ /* 0x004fe200080100e9 */
[C---:B------:R-:W-:Y:S01]  /*5b20*/  VIADD R15, R0.reuse, 0xf ;  /* 0x0000000f000f7836 */ /* 0x040fe20000000000 */
[----:B------:R-:W-:Y:S02]  /*5b30*/  @!P1 IADD3 R14, -R0, -0x10, RZ ;  /* 0xfffffff0000e9810 */ /* 0x000fe40007ffe1ff */
[----:B------:R-:W-:Y:S02]  /*5b40*/  PLOP3.LUT P1, PT, PT, PT, UP0, 0x80, 0x0 ;  /* 0x000000000000781c */ /* 0x000fe40003f2f008 */
[----:B------:R-:W-:Y:S03]  /*5b50*/  @P3 FSEL R4, R4, -INF , !P2 ;  /* 0xff80000004043808 */ /* 0x000fe60005000000 */
[----:B------:R2:W-:Y:S01]  /*5b60*/  MUFU.EX2 R194, R6 ;  /* 0x0000000600c27308 */ /* 0x0005e20000000800 */
[----:B------:R-:W-:Y:S01]  /*5b70*/  I2FP.F32.S32 R14, R14 ;  /* 0x0000000e000e7245 */ /* 0x000fe20000201400 */
[----:B------:R-:W-:Y:S01]  /*5b80*/  FFMA.FTZ R4, R4, UR8, -R8 ;  /* 0x0000000804047c23 */ /* 0x000fe20008010808 */
[C---:B------:R-:W-:Y:S02]  /*5b90*/  @!P0 IADD3 R5, -R0.reuse, 0x28, RZ ;  /* 0x0000002800058810 */ /* 0x040fe40007ffe1ff */
[----:B------:R-:W-:Y:S05]  /*5ba0*/  ISETP.GE.AND P0, PT, R15, RZ, PT ;  /* 0x000000ff0f00720c */ /* 0x000fea0003f06270 */
[----:B------:R3:W-:Y:S01]  /*5bb0*/  MUFU.EX2 R193, R4 ;  /* 0x0000000400c17308 */ /* 0x0007e20000000800 */
[C---:B-1----:R-:W-:Y:S01]  /*5bc0*/  VIADD R13, R0.reuse, 0xffffffd0 ;  /* 0xffffffd0000d7836 */ /* 0x042fe20000000000 */
[----:B------:R-:W-:Y:S04]  /*5bd0*/  I2FP.F32.S32 R18, R5 ;  /* 0x0000000500127245 */ /* 0x000fe80000201400 */
[----:B------:R-:W-:Y:S04]  /*5be0*/  ISETP.GE.AND P3, PT, R13, RZ, PT ;  /* 0x000000ff0d00720c */ /* 0x000fe80003f66270 */
[----:B------:R-:W1:Y:S01]  /*5bf0*/  MUFU.TANH R70, R65 ;  /* 0x0000004100467308 */ /* 0x000e620000002400 */
[C---:B--2---:R-:W-:Y:S02]  /*5c00*/  IADD3 R6, R0.reuse, -0x29, RZ ;  /* 0xffffffd700067810 */ /* 0x044fe40007ffe0ff */
[----:B------:R-:W-:Y:S02]  /*5c10*/  @!P0 IADD3 R15, -R0, -0xf, RZ ;  /* 0xfffffff1000f8810 */ /* 0x000fe40007ffe1ff */
[----:B------:R-:W-:Y:S02]  /*5c20*/  ISETP.GE.AND P5, PT, R6, RZ, PT ;  /* 0x000000ff0600720c */ /* 0x000fe40003fa6270 */
[----:B------:R-:W-:Y:S01]  /*5c30*/  PLOP3.LUT P0, PT, PT, PT, UP0, 0x80, 0x0 ;  /* 0x000000000000781c */ /* 0x000fe20003f0f008 */
[----:B---3--:R-:W-:Y:S01]  /*5c40*/  FFMA.FTZ R4, R18, -UR5, R79 ;  /* 0x8000000512047c23 */ /* 0x008fe2000801004f */
[----:B------:R-:W-:Y:S01]  /*5c50*/  I2FP.F32.S32 R15, R15 ;  /* 0x0000000f000f7245 */ /* 0x000fe20000201400 */
[----:B------:R-:W-:Y:S01]  /*5c60*/  MUFU.TANH R163, R67 ;  /* 0x0000004300a37308 */ /* 0x000fe20000002400 */
[C---:B------:R-:W-:Y:S02]  /*5c70*/  @!P3 IADD3 R13, -R0.reuse, 0x30, RZ ;  /* 0x00000030000db810 */ /* 0x040fe40007ffe1ff */
[----:B------:R-:W-:Y:S02]  /*5c80*/  PLOP3.LUT P3, PT, PT, PT, UP0, 0x80, 0x0 ;  /* 0x000000000000781c */ /* 0x000fe40003f6f008 */
[----:B------:R-:W-:Y:S03]  /*5c90*/  I2FP.F32.S32 R13, R13 ;  /* 0x0000000d000d7245 */ /* 0x000fe60000201400 */
[----:B------:R-:W-:Y:S02]  /*5ca0*/  @!P5 IADD3 R6, -R0, 0x29, RZ ;  /* 0x000000290006d810 */ /* 0x000fe40007ffe1ff */
[----:B------:R-:W2:Y:S01]  /*5cb0*/  MUFU.TANH R164, R66 ;  /* 0x0000004200a47308 */ /* 0x000ea20000002400 */
[----:B------:R-:W-:Y:S02]  /*5cc0*/  ISETP.GE.AND P5, PT, R16, RZ, PT ;  /* 0x000000ff1000720c */ /* 0x000fe40003fa6270 */
[----:B------:R-:W-:Y:S03]  /*5cd0*/  I2FP.F32.S32 R6, R6 ;  /* 0x0000000600067245 */ /* 0x000fe60000201400 */
[----:B------:R-:W-:Y:S02]  /*5ce0*/  @P3 FSEL R4, R4, -INF , !P6 ;  /* 0xff80000004043808 */ /* 0x000fe40007000000 */
[----:B------:R-:W-:Y:S01]  /*5cf0*/  FFMA.FTZ R5, R6, -UR5, R78 ;  /* 0x8000000506057c23 */ /* 0x000fe2000801004e */
[----:B------:R-:W-:Y:S01]  /*5d00*/  PLOP3.LUT P3, PT, PT, PT, UP0, 0x80, 0x0 ;  /* 0x000000000000781c */ /* 0x000fe20003f6f008 */
[----:B------:R-:W3:Y:S01]  /*5d10*/  MUFU.TANH R205, R63 ;  /* 0x0000003f00cd7308 */ /* 0x000ee20000002400 */
[--C-:B------:R-:W-:Y:S02]  /*5d20*/  FFMA.FTZ R4, R4, UR8, -R11.reuse ;  /* 0x0000000804047c23 */ /* 0x100fe4000801080b */
[----:B------:R-:W-:Y:S02]  /*5d30*/  @P0 FSEL R5, R5, -INF , !P2 ;  /* 0xff80000005050808 */ /* 0x000fe40005000000 */
[----:B------:R-:W-:Y:S02]  /*5d40*/  @!P5 IADD3 R16, -R0, 0x38, RZ ;  /* 0x000000380010d810 */ /* 0x000fe40007ffe1ff */
[----:B------:R-:W-:Y:S03]  /*5d50*/  PLOP3.LUT P5, PT, PT, PT, UP0, 0x80, 0x0 ;  /* 0x000000000000781c */ /* 0x000fe60003faf008 */
[----:B------:R4:W-:Y:S01]  /*5d60*/  MUFU.EX2 R81, R4 ;  /* 0x0000000400517308 */ /* 0x0009e20000000800 */
[----:B------:R-:W-:Y:S01]  /*5d70*/  PLOP3.LUT P0, PT, PT, PT, UP0, 0x80, 0x0 ;  /* 0x000000000000781c */ /* 0x000fe20003f0f008 */
[----:B------:R-:W-:Y:S01]  /*5d80*/  FFMA.FTZ R5, R5, UR8, -R11 ;  /* 0x0000000805057c23 */ /* 0x000fe2000801080b */
[----:B------:R-:W-:Y:S02]  /*5d90*/  @P1 IADD3 R0, R12, 0x30, RZ ;  /* 0x000000300c001810 */ /* 0x000fe40007ffe0ff */
[----:B------:R-:W-:Y:S05]  /*5da0*/  PLOP3.LUT P1, PT, PT, PT, UP0, 0x80, 0x0 ;  /* 0x000000000000781c */ /* 0x000fea0003f2f008 */
[----:B------:R1:W3:Y:S01]  /*5db0*/  MUFU.EX2 R80, R5 ;  /* 0x0000000500507308 */ /* 0x0002e20000000800 */
[----:B------:R-:W-:Y:S01]  /*5dc0*/  @P5 ISETP.GE.AND P5, PT, R0, UR7, PT ;  /* 0x0000000700005c0c */ /* 0x000fe2000bfa6270 */
[----:B------:R-:W-:Y:S01]  /*5dd0*/  FFMA.FTZ R0, R21, -UR5, R178 ;  /* 0x8000000515007c23 */ /* 0x000fe200080100b2 */
[----:B----4-:R-:W-:Y:S04]  /*5de0*/  FFMA.FTZ R4, R22, -UR5, R179 ;  /* 0x8000000516047c23 */ /* 0x010fe800080100b3 */
[----:B------:R-:W-:Y:S02]  /*5df0*/  @P0 FSEL R0, R0, -INF , !P2 ;  /* 0xff80000000000808 */ /* 0x000fe40005000000 */
[----:B------:R-:W-:Y:S02]  /*5e00*/  PLOP3.LUT P2, PT, PT, PT, UP0, 0x80, 0x0 ;  /* 0x000000000000781c */ /* 0x000fe40003f4f008 */
[----:B------:R-:W-:Y:S01]  /*5e10*/  @P3 FSEL R4, R4, -INF , !P6 ;  /* 0xff80000004043808 */ /* 0x000fe20007000000 */
[--C-:B------:R-:W-:Y:S01]  /*5e20*/  FFMA.FTZ R0, R0, UR8, -R10.reuse ;  /* 0x0000000800007c23 */ /* 0x100fe2000801080a */
[----:B------:R-:W-:Y:S01]  /*5e30*/  PLOP3.LUT P6, PT, PT, PT, UP0, 0x80, 0x0 ;  /* 0x000000000000781c */ /* 0x000fe20003fcf008 */
[----:B-1----:R-:W-:Y:S01]  /*5e40*/  @P4 VIADD R5, R12, 0x31 ;  /* 0x000000310c054836 */ /* 0x002fe20000000000 */
[----:B------:R-:W-:Y:S01]  /*5e50*/  PLOP3.LUT P3, PT, PT, PT, UP0, 0x80, 0x0 ;  /* 0x000000000000781c */ /* 0x000fe20003f6f008 */
[----:B------:R1:W-:Y:S01]  /*5e60*/  MUFU.EX2 R114, R0 ;  /* 0x0000000000727308 */ /* 0x0003e20000000800 */
[----:B------:R-:W-:Y:S01]  /*5e70*/  PLOP3.LUT P0, PT, PT, PT, UP0, 0x80, 0x0 ;  /* 0x000000000000781c */ /* 0x000fe20003f0f008 */
[----:B------:R-:W-:Y:S01]  /*5e80*/  FFMA.FTZ R4, R4, UR8, -R10 ;  /* 0x0000000804047c23 */ /* 0x000fe2000801080a */
[----:B------:R-:W-:Y:S07]  /*5e90*/  PLOP3.LUT P4, PT, PT, PT, UP0, 0x80, 0x0 ;  /* 0x000000000000781c */ /* 0x000fee0003f8f008 */
[----:B------:R4:W3:Y:S01]  /*5ea0*/  MUFU.EX2 R115, R4 ;  /* 0x0000000400737308 */ /* 0x0008e20000000800 */
[----:B------:R-:W-:Y:S01]  /*5eb0*/  @P6 ISETP.GE.AND P6, PT, R5, UR7, PT ;  /* 0x0000000705006c0c */ /* 0x000fe2000bfc6270 */
[C---:B------:R-:W-:Y:S01]  /*5ec0*/  @P3 VIADD R5, R12.reuse, 0x38 ;  /* 0x000000380c053836 */ /* 0x040fe20000000000 */
[----:B------:R-:W-:Y:S03]  /*5ed0*/  PLOP3.LUT P3, PT, PT, PT, UP0, 0x80, 0x0 ;  /* 0x000000000000781c */ /* 0x000fe60003f6f008 */
[----:B------:R-:W-:Y:S02]  /*5ee0*/  @P4 VIADD R12, R12, 0x39 ;  /* 0x000000390c0c4836 */ /* 0x000fe40000000000 */
[----:B-1----:R-:W-:Y:S01]  /*5ef0*/  FFMA.FTZ R0, R7, -UR5, R72 ;  /* 0x8000000507007c23 */ /* 0x002fe20008010048 */
[----:B------:R-:W-:Y:S02]  /*5f00*/  @P2 ISETP.GE.AND P2, PT, R5, UR7, PT ;  /* 0x0000000705002c0c */ /* 0x000fe4000bf46270 */
[----:B------:R-:W-:Y:S02]  /*5f10*/  F2FP.F16.F32.PACK_AB R5, R98, R99 ;  /* 0x000000636205723e */ /* 0x000fe400000000ff */
[----:B------:R-:W-:Y:S02]  /*5f20*/  @P0 FSEL R0, R0, -INF , !P6 ;  /* 0xff80000000000808 */ /* 0x000fe40007000000 */
[----:B------:R-:W-:Y:S01]  /*5f30*/  PLOP3.LUT P4, PT, PT, PT, UP0, 0x80, 0x0 ;  /* 0x000000000000781c */ /* 0x000fe20003f8f008 */
[----:B------:R1:W-:Y:S01]  /*5f40*/  STS [R216+0x10000], R5 ;  /* 0x01000005d8007388 */ /* 0x0003e20000000800 */
[----:B----4-:R-:W-:Y:S01]  /*5f50*/  FFMA.FTZ R4, R13, -UR5, R73 ;  /* 0x800000050d047c23 */ /* 0x010fe20008010049 */
[--C-:B------:R-:W-:Y:S01]  /*5f60*/  FFMA.FTZ R0, R0, UR8, -R11.reuse ;  /* 0x0000000800007c23 */ /* 0x100fe2000801080b */
[----:B------:R-:W-:Y:S02]  /*5f70*/  PLOP3.LUT P0, PT, PT, PT, UP0, 0x80, 0x0 ;  /* 0x000000000000781c */ /* 0x000fe40003f0f008 */
[----:B------:R-:W-:Y:S01]  /*5f80*/  @P3 ISETP.GE.AND P3, PT, R12, UR7, PT ;  /* 0x000000070c003c0c */ /* 0x000fe2000bf66270 */
[----:B------:R4:W-:Y:S01]  /*5f90*/  MUFU.EX2 R76, R0 ;  /* 0x00000000004c7308 */ /* 0x0009e20000000800 */
[----:B------:R-:W-:Y:S02]  /*5fa0*/  @P1 FSEL R4, R4, -INF , !P5 ;  /* 0xff80000004041808 */ /* 0x000fe40006800000 */
[----:B------:R-:W-:Y:S03]  /*5fb0*/  PLOP3.LUT P1, PT, PT, PT, UP0, 0x80, 0x0 ;  /* 0x000000000000781c */ /* 0x000fe60003f2f008 */
[----:B------:R-:W-:Y:S04]  /*5fc0*/  FFMA.FTZ R4, R4, UR8, -R11 ;  /* 0x0000000804047c23 */ /* 0x000fe8000801080b */
[----:B------:R2:W3:Y:S01]  /*5fd0*/  MUFU.EX2 R77, R4 ;  /* 0x00000004004d7308 */ /* 0x0004e20000000800 */
[----:B----4-:R-:W-:Y:S01]  /*5fe0*/  FFMA.FTZ R0, R6, -UR5, R175 ;  /* 0x8000000506007c23 */ /* 0x010fe200080100af */
[----:B------:R-:W-:Y:S02]  /*5ff0*/  F2FP.F16.F32.PACK_AB R6, R2, R3 ;  /* 0x000000030206723e */ /* 0x000fe400000000ff */
[----:B-1----:R-:W-:Y:S02]  /*6000*/  F2FP.F16.F32.PACK_AB R5, R96, R97 ;  /* 0x000000616005723e */ /* 0x002fe400000000ff */
[----:B------:R-:W-:Y:S01]  /*6010*/  @P0 FSEL R0, R0, -INF , !P6 ;  /* 0xff80000000000808 */ /* 0x000fe20007000000 */
[----:B------:R1:W-:Y:S01]  /*6020*/  STS [R216+0x10400], R6 ;  /* 0x01040006d8007388 */ /* 0x0003e20000000800 */
[----:B------:R-:W-:Y:S03]  /*6030*/  PLOP3.LUT P0, PT, PT, PT, UP0, 0x80, 0x0 ;  /* 0x000000000000781c */ /* 0x000fe60003f0f008 */
[----:B------:R4:W-:Y:S01]  /*6040*/  STS [R217+0x10000], R5 ;  /* 0x01000005d9007388 */ /* 0x0009e20000000800 */
[----:B--2---:R-:W-:Y:S01]  /*6050*/  FFMA.FTZ R4, R18, -UR5, R176 ;  /* 0x8000000512047c23 */ /* 0x004fe200080100b0 */
[--C-:B------:R-:W-:Y:S04]  /*6060*/  FFMA.FTZ R0, R0, UR8, -R10.reuse ;  /* 0x0000000800007c23 */ /* 0x100fe8000801080a */
[----:B------:R-:W-:Y:S01]  /*6070*/  @P1 FSEL R4, R4, -INF , !P5 ;  /* 0xff80000004041808 */ /* 0x000fe20006800000 */
[----:B------:R2:W-:Y:S01]  /*6080*/  MUFU.EX2 R112, R0 ;  /* 0x0000000000707308 */ /* 0x0005e20000000800 */
[----:B------:R-:W-:Y:S03]  /*6090*/  PLOP3.LUT P1, PT, PT, PT, UP0, 0x80, 0x0 ;  /* 0x000000000000781c */ /* 0x000fe60003f2f008 */
[----:B------:R-:W-:Y:S06]  /*60a0*/  FFMA.FTZ R4, R4, UR8, -R10 ;  /* 0x0000000804047c23 */ /* 0x000fec000801080a */
[----:B------:R3:W3:Y:S01]  /*60b0*/  MUFU.EX2 R113, R4 ;  /* 0x0000000400717308 */ /* 0x0006e20000000800 */
[----:B-1----:R-:W-:Y:S01]  /*60c0*/  F2FP.F16.F32.PACK_AB R6, R231, R232 ;  /* 0x000000e8e706723e */ /* 0x002fe200000000ff */
[----:B--2---:R-:W-:Y:S01]  /*60d0*/  FFMA.FTZ R0, R15, -UR5, R192 ;  /* 0x800000050f007c23 */ /* 0x004fe200080100c0 */
[----:B----4-:R-:W-:Y:S04]  /*60e0*/  F2FP.F16.F32.PACK_AB R5, R189, R190 ;  /* 0x000000bebd05723e */ /* 0x010fe800000000ff */
[----:B------:R-:W-:Y:S01]  /*60f0*/  @P0 FSEL R0, R0, -INF , !P6 ;  /* 0xff80000000000808 */ /* 0x000fe20007000000 */
[----:B------:R1:W-:Y:S01]  /*6100*/  STS [R217+0x10400], R5 ;  /* 0x01040005d9007388 */ /* 0x0003e20000000800 */
[----:B------:R-:W-:Y:S01]  /*6110*/  PLOP3.LUT P0, PT, PT, PT, UP0, 0x80, 0x0 ;  /* 0x000000000000781c */ /* 0x000fe20003f0f008 */
[----:B---3--:R-:W-:Y:S02]  /*6120*/  FFMA.FTZ R4, R14, -UR5, R191 ;  /* 0x800000050e047c23 */ /* 0x008fe400080100bf */
[----:B------:R2:W-:Y:S01]  /*6130*/  STS [R216+0x12000], R6 ;  /* 0x01200006d8007388 */ /* 0x0005e20000000800 */
[--C-:B------:R-:W-:Y:S02]  /*6140*/  FFMA.FTZ R0, R0, UR8, -R9.reuse ;  /* 0x0000000800007c23 */ /* 0x100fe40008010809 */
[----:B------:R-:W-:Y:S02]  /*6150*/  @P4 FSEL R4, R4, -INF , !P5 ;  /* 0xff80000004044808 */ /* 0x000fe40006800000 */
[----:B------:R3:W-:Y:S03]  /*6160*/  MUFU.EX2 R169, R0 ;  /* 0x0000000000a97308 */ /* 0x0007e60000000800 */
[----:B------:R-:W-:Y:S07]  /*6170*/  FFMA.FTZ R4, R4, UR8, -R9 ;  /* 0x0000000804047c23 */ /* 0x000fee0008010809 */
[----:B------:R4:W-:Y:S01]  /*6180*/  MUFU.EX2 R170, R4 ;  /* 0x0000000400aa7308 */ /* 0x0009e20000000800 */
[----:B-1----:R-:W-:Y:S01]  /*6190*/  F2FP.F16.F32.PACK_AB R5, R248, R249 ;  /* 0x000000f9f805723e */ /* 0x002fe200000000ff */
[----:B---3--:R-:W-:Y:S01]  /*61a0*/  FFMA.FTZ R0, R20, -UR5, R209 ;  /* 0x8000000514007c23 */ /* 0x008fe200080100d1 */
[----:B--2---:R-:W-:Y:S03]  /*61b0*/  F2FP.F16.F32.PACK_AB R6, R241, R246 ;  /* 0x000000f6f106723e */ /* 0x004fe600000000ff */
[----:B------:R1:W-:Y:S01]  /*61c0*/  STS [R216+0x12400], R5 ;  /* 0x01240005d8007388 */ /* 0x0003e20000000800 */
[----:B------:R-:W-:Y:S02]  /*61d0*/  @P0 FSEL R0, R0, -INF , !P6 ;  /* 0xff80000000000808 */ /* 0x000fe40007000000 */
[----:B------:R-:W-:Y:S01]  /*61e0*/  PLOP3.LUT P0, PT, PT, PT, UP0, 0x80, 0x0 ;  /* 0x000000000000781c */ /* 0x000fe20003f0f008 */
[----:B------:R-:W-:Y:S01]  /*61f0*/  STS [R217+0x12400], R6 ;  /* 0x01240006d9007388 */ /* 0x000fe20000000800 */
[----:B----4-:R-:W-:Y:S01]  /*6200*/  FFMA.FTZ R4, R19, -UR5, R210 ;  /* 0x8000000513047c23 */ /* 0x010fe200080100d2 */
[--C-:B------:R-:W-:Y:S04]  /*6210*/  FFMA.FTZ R0, R0, UR8, -R8.reuse ;  /* 0x0000000800007c23 */ /* 0x100fe80008010808 */
[----:B------:R-:W-:Y:S01]  /*6220*/  @P1 FSEL R4, R4, -INF , !P5 ;  /* 0xff80000004041808 */ /* 0x000fe20006800000 */
[----:B------:R2:W-:Y:S01]  /*6230*/  MUFU.EX2 R185, R0 ;  /* 0x0000000000b97308 */ /* 0x0005e20000000800 */
[----:B------:R-:W-:Y:S03]  /*6240*/  PLOP3.LUT P1, PT, PT, PT, UP0, 0x80, 0x0 ;  /* 0x000000000000781c */ /* 0x000fe60003f2f008 */
[----:B------:R-:W-:Y:S06]  /*6250*/  FFMA.FTZ R4, R4, UR8, -R8 ;  /* 0x0000000804047c23 */ /* 0x000fec0008010808 */
[----:B------:R3:W-:Y:S01]  /*6260*/  MUFU.EX2 R186, R4 ;  /* 0x0000000400ba7308 */ /* 0x0007e20000000800 */
[----:B-1----:R-:W-:Y:S01]  /*6270*/  F2FP.F16.F32.PACK_AB R5, R224, R227 ;  /* 0x000000e3e005723e */ /* 0x002fe200000000ff */
[----:B--2---:R-:W-:Y:S04]  /*6280*/  FFMA.FTZ R0, R100, -UR5, R187 ;  /* 0x8000000564007c23 */ /* 0x004fe800080100bb */
[----:B------:R1:W-:Y:S01]  /*6290*/  STS [R217+0x12000], R5 ;  /* 0x01200005d9007388 */ /* 0x0003e20000000800 */
[----:B------:R-:W-:Y:S02]  /*62a0*/  @P0 FSEL R0, R0, -INF , !P3 ;  /* 0xff80000000000808 */ /* 0x000fe40005800000 */
[----:B------:R-:W-:Y:S01]  /*62b0*/  PLOP3.LUT P0, PT, PT, PT, UP0, 0x80, 0x0 ;  /* 0x000000000000781c */ /* 0x000fe20003f0f008 */
[----:B---3--:R-:W-:Y:S05]  /*62c0*/  FFMA.FTZ R4, R23, -UR5, R188 ;  /* 0x8000000517047c23 */ /* 0x008fea00080100bc */
[----:B------:R-:W-:Y:S02]  /*62d0*/  @P1 FSEL R4, R4, -INF , !P2 ;  /* 0xff80000004041808 */ /* 0x000fe40005000000 */
[----:B------:R-:W-:Y:S03]  /*62e0*/  PLOP3.LUT P1, PT, PT, PT, UP0, 0x80, 0x0 ;  /* 0x000000000000781c */ /* 0x000fe60003f2f008 */
[--C-:B------:R-:W-:Y:S01]  /*62f0*/  FFMA.FTZ R4, R4, UR8, -R9.reuse ;  /* 0x0000000804047c23 */ /* 0x100fe20008010809 */
[----:B------:R-:W-:Y:S01]  /*6300*/  FFMA.FTZ R9, R0, UR8, -R9 ;  /* 0x0000000800097c23 */ /* 0x000fe20008010809 */
[----:B------:R-:W-:Y:S02]  /*6310*/  I2FP.F32.S32 R0, R16 ;  /* 0x0000001000007245 */ /* 0x000fe40000201400 */
[----:B------:R2:W-:Y:S03]  /*6320*/  MUFU.EX2 R166, R4 ;  /* 0x0000000400a67308 */ /* 0x0005e60000000800 */
[----:B------:R-:W-:Y:S01]  /*6330*/  FFMA.FTZ R0, R0, -UR5, R71 ;  /* 0x8000000500007c23 */ /* 0x000fe20008010047 */
[----:B-1----:R-:W-:Y:S06]  /*6340*/  F2FP.F16.F32.PACK_AB R5, R94, R95 ;  /* 0x0000005f5e05723e */ /* 0x002fec00000000ff */
[----:B------:R-:W-:Y:S01]  /*6350*/  MUFU.EX2 R165, R9 ;  /* 0x0000000900a57308 */ /* 0x000fe20000000800 */
[----:B------:R-:W-:Y:S01]  /*6360*/  @P0 FSEL R0, R0, -INF , !P2 ;  /* 0xff80000000000808 */ /* 0x000fe20005000000 */
[----:B------:R1:W-:Y:S01]  /*6370*/  STS [R218+0x10000], R5 ;  /* 0x01000005da007388 */ /* 0x0003e20000000800 */
[----:B------:R-:W-:Y:S03]  /*6380*/  PLOP3.LUT P0, PT, PT, PT, UP0, 0x80, 0x0 ;  /* 0x000000000000781c */ /* 0x000fe60003f0f008 */
[--C-:B------:R-:W-:Y:S01]  /*6390*/  FFMA.FTZ R0, R0, UR8, -R11.reuse ;  /* 0x0000000800007c23 */ /* 0x100fe2000801080b */
[----:B--2---:R-:W-:Y:S03]  /*63a0*/  FFMA.FTZ R4, R14, -UR5, R206 ;  /* 0x800000050e047c23 */ /* 0x004fe600080100ce */
[----:B------:R2:W-:Y:S02]  /*63b0*/  MUFU.EX2 R75, R0 ;  /* 0x00000000004b7308 */ /* 0x0005e40000000800 */
[----:B------:R-:W-:Y:S02]  /*63c0*/  @P1 FSEL R4, R4, -INF , !P2 ;  /* 0xff80000004041808 */ /* 0x000fe40005000000 */
[----:B------:R-:W-:Y:S03]  /*63d0*/  PLOP3.LUT P1, PT, PT, PT, UP0, 0x80, 0x0 ;  /* 0x000000000000781c */ /* 0x000fe60003f2f008 */
[----:B------:R-:W-:Y:S01]  /*63e0*/  FFMA.FTZ R6, R4, UR8, -R8 ;  /* 0x0000000804067c23 */ /* 0x000fe20008010808 */
[----:B------:R-:W-:Y:S03]  /*63f0*/  I2FP.F32.S32 R4, R17 ;  /* 0x0000001100047245 */ /* 0x000fe60000201400 */
[----:B------:R3:W-:Y:S02]  /*6400*/  MUFU.EX2 R180, R6 ;  /* 0x0000000600b47308 */ /* 0x0007e40000000800 */
[----:B------:R-:W-:Y:S01]  /*6410*/  FFMA.FTZ R4, R4, -UR5, R70 ;  /* 0x8000000504047c23 */ /* 0x000fe20008010046 */
[----:B-1----:R-:W-:Y:S01]  /*6420*/  F2FP.F16.F32.PACK_AB R5, R183, R184 ;  /* 0x000000b8b705723e */ /* 0x002fe200000000ff */
[----:B--2---:R-:W-:Y:S03]  /*6430*/  FFMA.FTZ R0, R13, -UR5, R164 ;  /* 0x800000050d007c23 */ /* 0x004fe600080100a4 */
[----:B------:R-:W-:Y:S01]  /*6440*/  @P1 FSEL R4, R4, -INF , !P3 ;  /* 0xff80000004041808 */ /* 0x000fe20005800000 */
[----:B------:R1:W-:Y:S01]  /*6450*/  STS [R218+0x10400], R5 ;  /* 0x01040005da007388 */ /* 0x0003e20000000800 */
[----:B------:R-:W-:Y:S03]  /*6460*/  @P0 FSEL R0, R0, -INF , !P2 ;  /* 0xff80000000000808 */ /* 0x000fe60005000000 */
[----:B------:R-:W-:Y:S01]  /*6470*/  FFMA.FTZ R11, R4, UR8, -R11 ;  /* 0x00000008040b7c23 */ /* 0x000fe2000801080b */
[----:B------:R-:W-:Y:S01]  /*6480*/  FFMA.FTZ R4, R7, -UR5, R163 ;  /* 0x8000000507047c23 */ /* 0x000fe200080100a3 */
[----:B------:R-:W-:Y:S01]  /*6490*/  F2FP.F16.F32.PACK_AB R7, R225, R226 ;  /* 0x000000e2e107723e */ /* 0x000fe200000000ff */
[--C-:B------:R-:W-:Y:S01]  /*64a0*/  FFMA.FTZ R0, R0, UR8, -R10.reuse ;  /* 0x0000000800007c23 */ /* 0x100fe2000801080a */
[----:B------:R-:W-:Y:S01]  /*64b0*/  PLOP3.LUT P1, PT, PT, PT, UP0, 0x80, 0x0 ;  /* 0x000000000000781c */ /* 0x000fe20003f2f008 */
[----:B------:R-:W2:Y:S01]  /*64c0*/  MUFU.EX2 R74, R11 ;  /* 0x0000000b004a7308 */ /* 0x000ea20000000800 */
[----:B---3--:R-:W-:Y:S02]  /*64d0*/  F2FP.F16.F32.PACK_AB R6, R203, R204 ;  /* 0x000000cccb06723e */ /* 0x008fe400000000ff */
[----:B------:R-:W-:Y:S01]  /*64e0*/  PLOP3.LUT P0, PT, PT, PT, UP0, 0x80, 0x0 ;  /* 0x000000000000781c */ /* 0x000fe20003f0f008 */
[----:B------:R-:W-:Y:S06]  /*64f0*/  UISETP.GE.AND UP0, UPT, UR9, 0x1, UPT ;  /* 0x000000010900788c */ /* 0x000fec000bf06270 */
[----:B------:R3:W-:Y:S02]  /*6500*/  MUFU.EX2 R111, R0 ;  /* 0x00000000006f7308 */ /* 0x0007e40000000800 */
[----:B------:R-:W-:Y:S02]  /*6510*/  @P1 FSEL R4, R4, -INF , !P3 ;  /* 0xff80000004041808 */ /* 0x000fe40005800000 */
[----:B------:R-:W-:Y:S02]  /*6520*/  PLOP3.LUT P1, PT, PT, PT, UP0, 0x80, 0x0 ;  /* 0x000000000000781c */ /* 0x000fe40003f2f008 */
[----:B-1----:R-:W-:Y:S01]  /*6530*/  F2FP.F16.F32.PACK_AB R5, R88, R89 ;  /* 0x000000595805723e */ /* 0x002fe200000000ff */
[----:B------:R-:W-:Y:S01]  /*6540*/  FFMA.FTZ R10, R4, UR8, -R10 ;  /* 0x00000008040a7c23 */ /* 0x000fe2000801080a */
[----:B------:R-:W-:Y:S03]  /*6550*/  F2FP.F16.F32.PACK_AB R4, R181, R182 ;  /* 0x000000b6b504723e */ /* 0x000fe600000000ff */
[----:B------:R1:W-:Y:S01]  /*6560*/  STS [R215+0x10000], R5 ;  /* 0x01000005d7007388 */ /* 0x0003e20000000800 */
[----:B------:R-:W4:Y:S01]  /*6570*/  MUFU.EX2 R110, R10 ;  /* 0x0000000a006e7308 */ /* 0x000f220000000800 */
[----:B---3--:R-:W-:Y:S05]  /*6580*/  FFMA.FTZ R0, R15, -UR5, R205 ;  /* 0x800000050f007c23 */ /* 0x008fea00080100cd */
[----:B------:R-:W-:Y:S02]  /*6590*/  @P0 FSEL R0, R0, -INF , !P3 ;  /* 0xff80000000000808 */ /* 0x000fe40005800000 */
[----:B------:R-:W-:Y:S03]  /*65a0*/  IADD3 R108, P0, R108, UR16, RZ ;  /* 0x000000106c6c7c10 */ /* 0x000fe6000ff1e0ff */
[----:B------:R-:W-:Y:S01]  /*65b0*/  FFMA.FTZ R8, R0, UR8, -R8 ;  /* 0x0000000800087c23 */ /* 0x000fe20008010808 */
[----:B------:R-:W-:Y:S03]  /*65c0*/  F2FP.F16.F32.PACK_AB R0, R201, R202 ;  /* 0x000000cac900723e */ /* 0x000fe600000000ff */
[----:B------:R-:W3:Y:S01]  /*65d0*/  MUFU.EX2 R174, R8 ;  /* 0x0000000800ae7308 */ /* 0x000ee20000000800 */
[----:B-1----:R-:W-:Y:S05]  /*65e0*/  F2FP.F16.F32.PACK_AB R5, R171, R172 ;  /* 0x000000acab05723e */ /* 0x002fea00000000ff */
[----:B------:R1:W-:Y:S04]  /*65f0*/  STS [R215+0x10400], R5 ;  /* 0x01040005d7007388 */ /* 0x0003e80000000800 */
[----:B------:R2:W-:Y:S01]  /*6600*/  STS [R218+0x12000], R6 ;  /* 0x01200006da007388 */ /* 0x0005e20000000800 */
[----:B-1----:R-:W-:Y:S02]  /*6610*/  F2FP.F16.F32.PACK_AB R5, R229, R230 ;  /* 0x000000e6e505723e */ /* 0x002fe400000000ff */
[----:B--2---:R-:W-:Y:S03]  /*6620*/  F2FP.F16.F32.PACK_AB R6, R84, R85 ;  /* 0x000000555406723e */ /* 0x004fe600000000ff */
        /* <DEDUP_REMOVED lines=13> */
[----:B------:R2:W-:Y:S04]  /*6700*/  STS [R211+0x12000], R4 ;  /* 0x01200004d3007388 */ /* 0x0005e80000000800 */
[----:B------:R4:W-:Y:S04]  /*6710*/  STS [R211+0x12400], R0 ;  /* 0x01240000d3007388 */ /* 0x0009e80000000800 */
[----:B------:R3:W-:Y:S04]  /*6720*/  STS [R212+0x12000], R7 ;  /* 0x01200007d4007388 */ /* 0x0007e80000000800 */
[----:B------:R3:W-:Y:S01]  /*6730*/  STS [R212+0x12400], R6 ;  /* 0x01240006d4007388 */ /* 0x0007e20000000800 */
[----:B-1----:R-:W-:Y:S02]  /*6740*/  F2FP.F16.F32.PACK_AB R5, R76, R77 ;  /* 0x0000004d4c05723e */ /* 0x002fe400000000ff */
[----:B--2---:R-:W-:Y:S03]  /*6750*/  F2FP.F16.F32.PACK_AB R4, R112, R113 ;  /* 0x000000717004723e */ /* 0x004fe600000000ff */
[----:B------:R1:W-:Y:S01]  /*6760*/  STS [R214+0x10000], R5 ;  /* 0x01000005d6007388 */ /* 0x0003e20000000800 */
[----:B----4-:R-:W-:Y:S03]  /*6770*/  F2FP.F16.F32.PACK_AB R0, R74, R75 ;  /* 0x0000004b4a00723e */ /* 0x010fe600000000ff */
[----:B------:R2:W-:Y:S01]  /*6780*/  STS [R214+0x10400], R4 ;  /* 0x01040004d6007388 */ /* 0x0005e20000000800 */
[----:B---3--:R-:W-:Y:S03]  /*6790*/  F2FP.F16.F32.PACK_AB R7, R169, R170 ;  /* 0x000000aaa907723e */ /* 0x008fe600000000ff */
[----:B------:R3:W-:Y:S01]  /*67a0*/  STS [R213+0x10000], R0 ;  /* 0x01000000d5007388 */ /* 0x0007e20000000800 */
[----:B------:R-:W-:Y:S02]  /*67b0*/  F2FP.F16.F32.PACK_AB R6, R185, R186 ;  /* 0x000000bab906723e */ /* 0x000fe400000000ff */
[----:B-1----:R-:W-:Y:S02]  /*67c0*/  F2FP.F16.F32.PACK_AB R5, R110, R111 ;  /* 0x0000006f6e05723e */ /* 0x002fe400000000ff */
[----:B--2---:R-:W-:Y:S03]  /*67d0*/  F2FP.F16.F32.PACK_AB R4, R165, R166 ;  /* 0x000000a6a504723e */ /* 0x004fe600000000ff */
[----:B------:R-:W-:Y:S01]  /*67e0*/  STS [R213+0x10400], R5 ;  /* 0x01040005d5007388 */ /* 0x000fe20000000800 */
[----:B---3--:R-:W-:Y:S03]  /*67f0*/  F2FP.F16.F32.PACK_AB R0, R174, R180 ;  /* 0x000000b4ae00723e */ /* 0x008fe600000000ff */
[----:B------:R-:W-:Y:S04]  /*6800*/  STS [R214+0x12000], R7 ;  /* 0x01200007d6007388 */ /* 0x000fe80000000800 */
[----:B------:R-:W-:Y:S04]  /*6810*/  STS [R214+0x12400], R6 ;  /* 0x01240006d6007388 */ /* 0x000fe80000000800 */
[----:B------:R1:W-:Y:S04]  /*6820*/  STS [R213+0x12400], R0 ;  /* 0x01240000d5007388 */ /* 0x0003e80000000800 */
[----:B------:R-:W-:Y:S04]  /*6830*/  STS [R213+0x12000], R4 ;  /* 0x01200004d5007388 */ /* 0x000fe80000000800 */
        /* <DEDUP_REMOVED lines=42> */
[----:B--2---:R-:W-:Y:S01]  /*6ae0*/  FADD.FTZ R107, -R106, R4 ;  /* 0x000000046a6b7221 */ /* 0x004fe20000010100 */
        /* <DEDUP_REMOVED lines=74> */
[----:B------:R-:W-:Y:S01]  /*6f90*/  FMUL.FTZ R101, R101, UR6 ;  /* 0x0000000665657c20 */ /* 0x000fe20008410000 */
[----:B------:R-:W-:Y:S01]  /*6fa0*/  FFMA.FTZ R21, -R73, R73, 1 ;  /* 0x3f80000049157423 */ /* 0x000fe20000010149 */
[----:B------:R-:W-:Y:S01]  /*6fb0*/  FMUL.FTZ R37, R37, R20 ;  /* 0x0000001425257220 */ /* 0x000fe20000410000 */
[----:B------:R1:W5:Y:S01]  /*6fc0*/  LDL.LU R83, [R1+0xb4] ;  /* 0x0000b40001537983 */ /* 0x0003620000300800 */
[----:B------:R-:W-:Y:S01]  /*6fd0*/  FMUL.FTZ R101, R101, R4 ;  /* 0x0000000465657220 */ /* 0x000fe20000410000 */
[----:B------:R-:W-:Y:S01]  /*6fe0*/  FMUL.FTZ R100, R100, UR6 ;  /* 0x0000000664647c20 */ /* 0x000fe20008410000 */
[C---:B------:R-:W-:Y:S01]  /*6ff0*/  FADD.FTZ R4, -R106.reuse, R48 ;  /* 0x000000306a047221 */ /* 0x040fe20000010100 */
[----:B------:R1:W5:Y:S01]  /*7000*/  LDL.LU R82, [R1+0xb0] ;  /* 0x0000b00001527983 */ /* 0x0003620000300800 */
[----:B------:R-:W-:Y:S01]  /*7010*/  FADD.FTZ R48, -R106, R64 ;  /* 0x000000406a307221 */ /* 0x000fe20000010100 */
[----:B------:R-:W-:Y:S01]  /*7020*/  FMUL.FTZ R100, R100, R5 ;  /* 0x0000000564647220 */ /* 0x000fe20000410000 */
[----:B------:R-:W-:Y:S01]  /*7030*/  FMUL.FTZ R4, R81, R4 ;  /* 0x0000000451047220 */ /* 0x000fe20000410000 */
[C---:B------:R-:W-:Y:S01]  /*7040*/  FADD.FTZ R5, -R106.reuse, R49 ;  /* 0x000000316a057221 */ /* 0x040fe20000010100 */
[----:B------:R1:W5:Y:S01]  /*7050*/  LDL.LU R81, [R1+0xac] ;  /* 0x0000ac0001517983 */ /* 0x0003620000300800 */
[----:B------:R-:W-:Y:S01]  /*7060*/  FADD.FTZ R49, -R106, R65 ;  /* 0x000000416a317221 */ /* 0x000fe20000010100 */
[----:B------:R-:W-:Y:S01]  /*7070*/  FMUL.FTZ R48, R75, R48 ;  /* 0x000000304b307220 */ /* 0x000fe20000410000 */
[----:B------:R-:W-:Y:S01]  /*7080*/  FMUL.FTZ R5, R80, R5 ;  /* 0x0000000550057220 */ /* 0x000fe20000410000 */
[----:B------:R-:W-:Y:S01]  /*7090*/  FFMA.FTZ R20, -R72, R72, 1 ;  /* 0x3f80000048147423 */ /* 0x000fe20000010148 */
[----:B------:R1:W5:Y:S01]  /*70a0*/  LDL.LU R80, [R1+0xa8] ;  /* 0x0000a80001507983 */ /* 0x0003620000300800 */
[----:B------:R-:W-:Y:S01]  /*70b0*/  FMUL.FTZ R49, R74, R49 ;  /* 0x000000314a317220 */ /* 0x000fe20000410000 */
[----:B------:R-:W-:Y:S01]  /*70c0*/  FMUL.FTZ R33, R33, R4 ;  /* 0x0000000421217220 */ /* 0x000fe20000410000 */
[----:B------:R-:W-:Y:S01]  /*70d0*/  FFMA.FTZ R4, -R70, R70, 1 ;  /* 0x3f80000046047423 */ /* 0x000fe20000010146 */
[----:B------:R1:W5:Y:S01]  /*70e0*/  LDL.LU R79, [R1+0xa4] ;  /* 0x0000a400014f7983 */ /* 0x0003620000300800 */
[----:B------:R-:W-:Y:S01]  /*70f0*/  FMUL.FTZ R32, R32, UR6 ;  /* 0x0000000620207c20 */ /* 0x000fe20008410000 */
[----:B------:R-:W-:Y:S01]  /*7100*/  FMUL.FTZ R21, R21, UR6 ;  /* 0x0000000615157c20 */ /* 0x000fe20008410000 */
        /* <DEDUP_REMOVED lines=8> */
[----:B------:R-:W-:Y:S01]  /*7190*/  FMUL.FTZ R20, R20, UR6 ;  /* 0x0000000614147c20 */ /* 0x000fe20008410000 */
[----:B------:R1:W5:Y:S01]  /*71a0*/  LDL.LU R76, [R1+0x98] ;  /* 0x00009800014c7983 */ /* 0x0003620000300800 */
[----:B------:R-:W-:Y:S01]  /*71b0*/  F2FP.F16.F32.PACK_AB R49, R36, R37 ;  /* 0x000000252431723e */ /* 0x000fe200000000ff */
[----:B------:R-:W-:Y:S01]  /*71c0*/  FMUL.FTZ R5, R5, R48 ;  /* 0x0000003005057220 */ /* 0x000fe20000410000 */
[----:B------:R-:W-:Y:S01]  /*71d0*/  FMUL.FTZ R20, R20, R53 ;  /* 0x0000003514147220 */ /* 0x000fe20000410000 */
[----:B------:R1:W5:Y:S01]  /*71e0*/  LDL.LU R75, [R1+0x94] ;  /* 0x00009400014b7983 */ /* 0x0003620000300800 */
[----:B------:R-:W-:Y:S02]  /*71f0*/  F2FP.F16.F32.PACK_AB R100, R100, R101 ;  /* 0x000000656464723e */ /* 0x000fe400000000ff */
[----:B------:R-:W-:Y:S01]  /*7200*/  F2FP.F16.F32.PACK_AB R36, R4, R5 ;  /* 0x000000050424723e */ /* 0x000fe200000000ff */
[----:B------:R1:W5:Y:S01]  /*7210*/  LDL.LU R74, [R1+0x90] ;  /* 0x00009000014a7983 */ /* 0x0003620000300800 */
[----:B------:R-:W-:Y:S01]  /*7220*/  FFMA.FTZ R4, -R69, R69, 1 ;  /* 0x3f80000045047423 */ /* 0x000fe20000010145 */
[----:B------:R-:W-:Y:S01]  /*7230*/  FFMA.FTZ R5, -R68, R68, 1 ;  /* 0x3f80000044057423 */ /* 0x000fe20000010144 */
[----:B------:R-:W-:Y:S01]  /*7240*/  F2FP.F16.F32.PACK_AB R37, R20, R21 ;  /* 0x000000151425723e */ /* 0x000fe200000000ff */
[----:B------:R1:W5:Y:S01]  /*7250*/  LDL.LU R73, [R1+0x8c] ;  /* 0x00008c0001497983 */ /* 0x0003620000300800 */
[----:B------:R-:W-:Y:S01]  /*7260*/  FMUL.FTZ R21, R3, R6 ;  /* 0x0000000603157220 */ /* 0x000fe20000410000 */
[----:B------:R-:W-:Y:S01]  /*7270*/  FMUL.FTZ R20, R2, R7 ;  /* 0x0000000702147220 */ /* 0x000fe20000410000 */
[----:B------:R-:W-:Y:S01]  /*7280*/  F2FP.F16.F32.PACK_AB R48, R32, R33 ;  /* 0x000000212030723e */ /* 0x000fe200000000ff */
[----:B------:R1:W5:Y:S01]  /*7290*/  LDL.LU R72, [R1+0x88] ;  /* 0x0000880001487983 */ /* 0x0003620000300800 */
[----:B------:R-:W-:Y:S01]  /*72a0*/  FMUL.FTZ R7, R4, UR6 ;  /* 0x0000000604077c20 */ /* 0x000fe20008410000 */
[----:B------:R-:W-:Y:S02]  /*72b0*/  FMUL.FTZ R6, R5, UR6 ;  /* 0x0000000605067c20 */ /* 0x000fe40008410000 */
[----:B------:R1:W5:Y:S04]  /*72c0*/  LDL.LU R71, [R1+0x84] ;  /* 0x0000840001477983 */ /* 0x0003680000300800 */
[----:B------:R1:W5:Y:S04]  /*72d0*/  LDL.LU R70, [R1+0x80] ;  /* 0x0000800001467983 */ /* 0x0003680000300800 */
[----:B------:R1:W5:Y:S06]  /*72e0*/  LDL.64 R64, [R1+0x30] ;  /* 0x0000300001407983 */ /* 0x00036c0000100a00 */
[----:B------:R1:W5:Y:S04]  /*72f0*/  LDL.LU R69, [R1+0x7c] ;  /* 0x00007c0001457983 */ /* 0x0003680000300800 */
[----:B------:R1:W5:Y:S04]  /*7300*/  LDL.LU R68, [R1+0x78] ;  /* 0x0000780001447983 */ /* 0x0003680000300800 */
[----:B------:R1:W5:Y:S04]  /*7310*/  LDL.LU R3, [R1+0x74] ;  /* 0x0000740001037983 */ /* 0x0003680000300800 */
[----:B------:R1:W5:Y:S01]  /*7320*/  LDL.LU R2, [R1+0x70] ;  /* 0x0000700001027983 */ /* 0x0003620000300800 */
[----:B------:R-:W-:Y:S05]  /*7330*/  @!P1 BRA `(.L_x_604) ;  /* 0x00000000008c9947 */ /* 0x000fea0003800000 */
[----:B------:R-:W2:Y:S01]  /*7340*/  LDL.LU R103, [R1+0x28] ;  /* 0x0000280001677983 */ /* 0x000ea20000300800 */
[----:B------:R-:W3:Y:S01]  /*7350*/  LDC R33, c[0x0][0x240] ;  /* 0x00009000ff217b82 */ /* 0x000ee20000000800 */
[----:B-----5:R-:W-:Y:S01]  /*7360*/  ISETP.GE.AND P2, PT, R64, UR35, PT ;  /* 0x0000002340007c0c */ /* 0x020fe2000bf46270 */
[----:B------:R-:W-:Y:S04]  /*7370*/  ULOP3.LUT UR12, UR9, 0x1, URZ, 0xc0, !UPT ;  /* 0x00000001090c7892 */ /* 0x000fe8000f8ec03f */
[----:B------:R-:W-:Y:S04]  /*7380*/  UISETP.NE.U32.AND UP1, UPT, UR12, 0x1, UPT ;  /* 0x000000010c00788c */ /* 0x000fe8000bf25070 */
[----:B------:R-:W-:Y:S04]  /*7390*/  USEL UR12, UR60, 0x2000, !UP1 ;  /* 0x000020003c0c7887 */ /* 0x000fe8000c800000 */
[----:B------:R-:W4:Y:S02]  /*73a0*/  @!P2 LDC R32, c[0x0][0x244] ;  /* 0x00009100ff20ab82 */ /* 0x000f240000000800 */
[----:B------:R-:W-:Y:S01]  /*73b0*/  VIADD R162, R162, UR12 ;  /* 0x0000000ca2a27c36 */ /* 0x000fe20008000000 */
[----:B------:R-:W-:Y:S04]  /*73c0*/  IADD3 R148, R148, UR12, RZ ;  /* 0x0000000c94947c10 */ /* 0x000fe8000fffe0ff */
[----:B------:R1:W-:Y:S04]  /*73d0*/  @P2 STS [R162], RZ ;  /* 0x000000ffa2002388 */ /* 0x0003e80000000800 */
[----:B------:R1:W-:Y:S04]  /*73e0*/  @P2 STS [R162+0x4], RZ ;  /* 0x000004ffa2002388 */ /* 0x0003e80000000800 */
[----:B------:R1:W-:Y:S04]  /*73f0*/  @P2 STS [R162+0x8], RZ ;  /* 0x000008ffa2002388 */ /* 0x0003e80000000800 */
[----:B------:R1:W-:Y:S01]  /*7400*/  @P2 STS [R162+0xc], RZ ;  /* 0x00000cffa2002388 */ /* 0x0003e20000000800 */
[----:B--2---:R-:W-:Y:S02]  /*7410*/  VIADD R103, R103, UR12 ;  /* 0x0000000c67677c36 */ /* 0x004fe40008000000 */
[C---:B---3--:R-:W-:Y:S03]  /*7420*/  IMAD.U32 R4, R33.reuse, -0x80, RZ ;  /* 0xffffff8021047824 */ /* 0x048fe600078e00ff */
[----:B------:R1:W-:Y:S02]  /*7430*/  STL [R1+0x28], R103 ;  /* 0x0000286701007387 */ /* 0x0003e40000100800 */
        /* <DEDUP_REMOVED lines=9> */
[----:B----4-:R-:W-:Y:S03]  /*74d0*/  @!P2 LEA.HI.X R5, R33, R245, R32, 0x7, P0 ;  /* 0x000000f52105a211 */ /* 0x010fe600000f3c20 */
        /* <DEDUP_REMOVED lines=9> */
.L_x_604:
[----:B------:R-:W2:Y:S01]  /*7570*/  LDL.LU R109, [R1+0x1c] ;  /* 0x00001c00016d7983 */ /* 0x000ea20000300800 */
[----:B------:R-:W-:Y:S01]  /*7580*/  FMUL.FTZ R20, R6, R20 ;  /* 0x0000001406147220 */ /* 0x000fe20000410000 */
[----:B------:R-:W-:Y:S01]  /*7590*/  FMUL.FTZ R21, R7, R21 ;  /* 0x0000001507157220 */ /* 0x000fe20000410000 */
[C---:B-----5:R-:W-:Y:S01]  /*75a0*/  FADD.FTZ R28, -R104.reuse, R28 ;  /* 0x0000001c681c7221 */ /* 0x060fe20000010100 */
[----:B------:R-:W3:Y:S01]  /*75b0*/  LDL.LU R108, [R1+0x18] ;  /* 0x00001800016c7983 */ /* 0x000ee20000300800 */
[----:B------:R-:W-:Y:S01]  /*75c0*/  FADD.FTZ R25, -R104, R25 ;  /* 0x0000001968197221 */ /* 0x000fe20000010100 */
[----:B------:R-:W-:Y:S01]  /*75d0*/  FADD.FTZ R15, -R0, R15 ;  /* 0x0000000f000f7221 */ /* 0x000fe20000010100 */
[----:B------:R-:W-:Y:S01]  /*75e0*/  FMUL.FTZ R28, R198, R28 ;  /* 0x0000001cc61c7220 */ /* 0x000fe20000410000 */
[----:B------:R-:W4:Y:S01]  /*75f0*/  LDL.LU R107, [R1+0x14] ;  /* 0x00001400016b7983 */ /* 0x000f220000300800 */
[----:B------:R-:W-:Y:S01]  /*7600*/  FMUL.FTZ R25, R203, R25 ;  /* 0x00000019cb197220 */ /* 0x000fe20000410000 */
[----:B------:R-:W-:Y:S01]  /*7610*/  FMUL.FTZ R15, R241, R15 ;  /* 0x0000000ff10f7220 */ /* 0x000fe20000410000 */
[----:B------:R-:W-:Y:S01]  /*7620*/  FADD.FTZ R27, -R0, R27 ;  /* 0x0000001b001b7221 */ /* 0x000fe20000010100 */
[----:B------:R-:W4:Y:S01]  /*7630*/  LDL.LU R106, [R1+0x10] ;  /* 0x00001000016a7983 */ /* 0x000f220000300800 */
[----:B-1----:R-:W-:Y:S01]  /*7640*/  FADD.FTZ R4, -R105, R23 ;  /* 0x0000001769047221 */ /* 0x002fe20000010100 */
[----:B------:R-:W-:Y:S01]  /*7650*/  FFMA.FTZ R5, -R221, R221, 1 ;  /* 0x3f800000dd057423 */ /* 0x000fe200000101dd */
[----:B------:R-:W-:Y:S01]  /*7660*/  FMUL.FTZ R27, R229, R27 ;  /* 0x0000001be51b7220 */ /* 0x000fe20000410000 */
[----:B------:R-:W4:Y:S01]  /*7670*/  LDL.LU R103, [R1+0xc] ;  /* 0x00000c0001677983 */ /* 0x000f220000300800 */
[----:B------:R-:W-:Y:S01]  /*7680*/  FMUL.FTZ R4, R183, R4 ;  /* 0x00000004b7047220 */ /* 0x000fe20000410000 */
[----:B------:R-:W-:Y:S01]  /*7690*/  FMUL.FTZ R5, R5, UR6 ;  /* 0x0000000605057c20 */ /* 0x000fe20008410000 */
[C---:B------:R-:W-:Y:S01]  /*76a0*/  FADD.FTZ R34, -R105.reuse, R34 ;  /* 0x0000002269227221 */ /* 0x040fe20000010100 */
[----:B------:R-:W4:Y:S01]  /*76b0*/  LDL.LU R101, [R1+0x8] ;  /* 0x0000080001657983 */ /* 0x000f220000300800 */
[----:B------:R-:W-:Y:S01]  /*76c0*/  FADD.FTZ R24, -R104, R24 ;  /* 0x0000001868187221 */ /* 0x000fe20000010100 */
[----:B------:R-:W-:Y:S01]  /*76d0*/  FADD.FTZ R26, -R0, R26 ;  /* 0x0000001a001a7221 */ /* 0x000fe20000010100 */
[----:B------:R-:W-:Y:S01]  /*76e0*/  FMUL.FTZ R34, R172, R34 ;  /* 0x00000022ac227220 */ /* 0x000fe20000410000 */
[----:B------:R-:W4:Y:S01]  /*76f0*/  LDL.LU R53, [R1+0x4] ;  /* 0x0000040001357983 */ /* 0x000f220000300800 */
[----:B------:R-:W-:Y:S01]  /*7700*/  FMUL.FTZ R24, R204, R24 ;  /* 0x00000018cc187220 */ /* 0x000fe20000410000 */
[----:B------:R-:W-:Y:S01]  /*7710*/  FMUL.FTZ R26, R230, R26 ;  /* 0x0000001ae61a7220 */ /* 0x000fe20000410000 */
[C---:B------:R-:W-:Y:S01]  /*7720*/  FADD.FTZ R22, -R105.reuse, R22 ;  /* 0x0000001669167221 */ /* 0x040fe20000010100 */
[----:B------:R-:W4:Y:S01]  /*7730*/  LDL.LU R52, [R1] ;  /* 0x0000000001347983 */ /* 0x000f220000300800 */
[----:B------:R-:W-:Y:S01]  /*7740*/  FFMA.FTZ R6, -R222, R222, 1 ;  /* 0x3f800000de067423 */ /* 0x000fe200000101de */
[C---:B------:R-:W-:Y:S01]  /*7750*/  FADD.FTZ R18, -R105.reuse, R18 ;  /* 0x0000001269127221 */ /* 0x040fe20000010100 */
[----:B------:R-:W-:Y:S01]  /*7760*/  FMUL.FTZ R22, R184, R22 ;  /* 0x00000016b8167220 */ /* 0x000fe20000410000 */
[----:B------:R1:W-:Y:S01]  /*7770*/  STS [R216+0x8000], R17 ;  /* 0x00800011d8007388 */ /* 0x0003e20000000800 */
[----:B------:R-:W-:Y:S01]  /*7780*/  FADD.FTZ R19, -R105, R19 ;  /* 0x0000001369137221 */ /* 0x000fe20000010100 */
[----:B------:R-:W-:Y:S01]  /*7790*/  FFMA.FTZ R7, -R223, R223, 1 ;  /* 0x3f800000df077423 */ /* 0x000fe200000101df */
[----:B------:R-:W-:Y:S01]  /*77a0*/  FMUL.FTZ R6, R6, UR6 ;  /* 0x0000000606067c20 */ /* 0x000fe20008410000 */
[----:B------:R-:W-:Y:S01]  /*77b0*/  FMUL.FTZ R18, R190, R18 ;  /* 0x00000012be127220 */ /* 0x000fe20000410000 */
[----:B------:R-:W-:Y:S01]  /*77c0*/  FMUL.FTZ R19, R189, R19 ;  /* 0x00000013bd137220 */ /* 0x000fe20000410000 */
[----:B------:R-:W-:Y:S01]  /*77d0*/  FMUL.FTZ R7, R7, UR6 ;  /* 0x0000000607077c20 */ /* 0x000fe20008410000 */
[----:B------:R-:W-:Y:S01]  /*77e0*/  FMUL.FTZ R22, R6, R22 ;  /* 0x0000001606167220 */ /* 0x000fe20000410000 */
[----:B------:R-:W-:Y:S01]  /*77f0*/  FMUL.FTZ R6, R5, R4 ;  /* 0x0000000405067220 */ /* 0x000fe20000410000 */
[----:B------:R-:W-:Y:S01]  /*7800*/  FADD.FTZ R38, -R105, R38 ;  /* 0x0000002669267221 */ /* 0x000fe20000010100 */
[----:B------:R-:W-:Y:S01]  /*7810*/  FMUL.FTZ R19, R7, R19 ;  /* 0x0000001307137220 */ /* 0x000fe20000410000 */
[----:B------:R-:W-:Y:S01]  /*7820*/  FFMA.FTZ R7, -R200, R200, 1 ;  /* 0x3f800000c8077423 */ /* 0x000fe200000101c8 */
[----:B------:R-:W-:Y:S01]  /*7830*/  F2FP.F16.F32.PACK_AB R5, R20, R21 ;  /* 0x000000151405723e */ /* 0x000fe200000000ff */
[----:B------:R-:W-:Y:S01]  /*7840*/  FMUL.FTZ R38, R168, R38 ;  /* 0x00000026a8267220 */ /* 0x000fe20000410000 */
[----:B------:R-:W-:Y:S01]  /*7850*/  F2FP.F16.F32.PACK_AB R33, R6, R22 ;  /* 0x000000160621723e */ /* 0x000fe200000000ff */
[----:B------:R-:W-:Y:S01]  /*7860*/  FFMA.FTZ R6, -R199, R199, 1 ;  /* 0x3f800000c7067423 */ /* 0x000fe200000101c7 */
[C---:B------:R-:W-:Y:S01]  /*7870*/  FADD.FTZ R39, -R105.reuse, R39 ;  /* 0x0000002769277221 */ /* 0x040fe20000010100 */
[----:B------:R1:W-:Y:S01]  /*7880*/  STS [R216+0x8400], R5 ;  /* 0x00840005d8007388 */ /* 0x0003e20000000800 */
[C---:B------:R-:W-:Y:S01]  /*7890*/  FADD.FTZ R35, -R105.reuse, R35 ;  /* 0x0000002369237221 */ /* 0x040fe20000010100 */
[----:B------:R-:W-:Y:S01]  /*78a0*/  FADD.FTZ R50, -R105, R50 ;  /* 0x0000003269327221 */ /* 0x000fe20000010100 */
[----:B------:R-:W-:Y:S01]  /*78b0*/  FMUL.FTZ R39, R167, R39 ;  /* 0x00000027a7277220 */ /* 0x000fe20000410000 */
[----:B------:R1:W-:Y:S01]  /*78c0*/  STS [R217+0x8000], R16 ;  /* 0x00800010d9007388 */ /* 0x0003e20000000800 */
[----:B------:R-:W-:Y:S01]  /*78d0*/  FMUL.FTZ R35, R171, R35 ;  /* 0x00000023ab237220 */ /* 0x000fe20000410000 */
[----:B------:R-:W-:Y:S01]  /*78e0*/  FMUL.FTZ R50, R115, R50 ;  /* 0x0000003273327220 */ /* 0x000fe20000410000 */
[C---:B------:R-:W-:Y:S01]  /*78f0*/  FADD.FTZ R66, -R105.reuse, R66 ;  /* 0x0000004269427221 */ /* 0x040fe20000010100 */
[----:B-1----:R-:W-:Y:S01]  /*7900*/  FFMA.FTZ R17, -R228, R228, 1 ;  /* 0x3f800000e4117423 */ /* 0x002fe200000101e4 */
[----:B------:R-:W-:Y:S01]  /*7910*/  FADD.FTZ R54, -R105, R54 ;  /* 0x0000003669367221 */ /* 0x000fe20000010100 */
[C---:B------:R-:W-:Y:S01]  /*7920*/  FADD.FTZ R12, -R104.reuse, R12 ;  /* 0x0000000c680c7221 */ /* 0x040fe20000010100 */
[----:B------:R-:W-:Y:S01]  /*7930*/  FMUL.FTZ R66, R111, R66 ;  /* 0x000000426f427220 */ /* 0x000fe20000410000 */
[----:B------:R-:W-:Y:S01]  /*7940*/  FMUL.FTZ R17, R17, UR6 ;  /* 0x0000000611117c20 */ /* 0x000fe20008410000 */
[----:B------:R-:W-:Y:S01]  /*7950*/  FMUL.FTZ R54, R113, R54 ;  /* 0x0000003671367220 */ /* 0x000fe20000410000 */
[----:B------:R-:W-:Y:S01]  /*7960*/  FMUL.FTZ R12, R227, R12 ;  /* 0x0000000ce30c7220 */ /* 0x000fe20000410000 */
[----:B------:R-:W-:Y:S01]  /*7970*/  FADD.FTZ R8, -R104, R8 ;  /* 0x0000000868087221 */ /* 0x000fe20000010100 */
[----:B------:R-:W-:Y:S01]  /*7980*/  FMUL.FTZ R18, R17, R18 ;  /* 0x0000001211127220 */ /* 0x000fe20000410000 */
[----:B------:R-:W-:Y:S01]  /*7990*/  FMUL.FTZ R17, R6, UR6 ;  /* 0x0000000606117c20 */ /* 0x000fe20008410000 */
[----:B------:R-:W-:Y:S01]  /*79a0*/  FFMA.FTZ R6, -R195, R195, 1 ;  /* 0x3f800000c3067423 */ /* 0x000fe200000101c3 */
[----:B------:R-:W-:Y:S01]  /*79b0*/  FADD.FTZ R9, -R104, R9 ;  /* 0x0000000968097221 */ /* 0x000fe20000010100 */
[----:B------:R-:W-:Y:S01]  /*79c0*/  FADD.FTZ R55, -R105, R55 ;  /* 0x0000003769377221 */ /* 0x000fe20000010100 */
[----:B------:R-:W-:Y:S01]  /*79d0*/  F2FP.F16.F32.PACK_AB R4, R19, R18 ;  /* 0x000000121304723e */ /* 0x000fe200000000ff */
[----:B------:R-:W-:Y:S01]  /*79e0*/  FMUL.FTZ R18, R7, UR6 ;  /* 0x0000000607127c20 */ /* 0x000fe20008410000 */
[----:B------:R-:W-:Y:S01]  /*79f0*/  FFMA.FTZ R7, -R196, R196, 1 ;  /* 0x3f800000c4077423 */ /* 0x000fe200000101c4 */
[----:B------:R-:W-:Y:S01]  /*7a00*/  FMUL.FTZ R6, R6, UR6 ;  /* 0x0000000606067c20 */ /* 0x000fe20008410000 */
[----:B------:R-:W-:Y:S01]  /*7a10*/  FMUL.FTZ R32, R17, R35 ;  /* 0x0000002311207220 */ /* 0x000fe20000410000 */
[----:B------:R1:W-:Y:S01]  /*7a20*/  STS [R217+0x8400], R4 ;  /* 0x00840004d9007388 */ /* 0x0003e20000000800 */
[----:B------:R-:W-:Y:S01]  /*7a30*/  FMUL.FTZ R7, R7, UR6 ;  /* 0x0000000607077c20 */ /* 0x000fe20008410000 */
[----:B------:R-:W-:Y:S01]  /*7a40*/  FMUL.FTZ R23, R6, R39 ;  /* 0x0000002706177220 */ /* 0x000fe20000410000 */
[----:B------:R-:W-:Y:S01]  /*7a50*/  FFMA.FTZ R6, -R178, R178, 1 ;  /* 0x3f800000b2067423 */ /* 0x000fe200000101b2 */
[----:B------:R-:W-:Y:S01]  /*7a60*/  FFMA.FTZ R17, -R164, R164, 1 ;  /* 0x3f800000a4117423 */ /* 0x000fe200000101a4 */
[----:B------:R-:W-:Y:S01]  /*7a70*/  FMUL.FTZ R38, R7, R38 ;  /* 0x0000002607267220 */ /* 0x000fe20000410000 */
[----:B------:R-:W-:Y:S01]  /*7a80*/  FFMA.FTZ R7, -R179, R179, 1 ;  /* 0x3f800000b3077423 */ /* 0x000fe200000101b3 */
[----:B------:R-:W-:Y:S01]  /*7a90*/  FMUL.FTZ R22, R6, UR6 ;  /* 0x0000000606167c20 */ /* 0x000fe20008410000 */
[----:B------:R-:W-:Y:S01]  /*7aa0*/  FADD.FTZ R6, -R105, R67 ;  /* 0x0000004369067221 */ /* 0x000fe20000010100 */
[----:B------:R-:W-:Y:S01]  /*7ab0*/  FMUL.FTZ R17, R17, UR6 ;  /* 0x0000000611117c20 */ /* 0x000fe20008410000 */
[----:B------:R-:W-:Y:S01]  /*7ac0*/  FMUL.FTZ R7, R7, UR6 ;  /* 0x0000000607077c20 */ /* 0x000fe20008410000 */
[----:B------:R-:W-:Y:S01]  /*7ad0*/  FFMA.FTZ R19, -R176, R176, 1 ;  /* 0x3f800000b0137423 */ /* 0x000fe200000101b0 */
[----:B------:R-:W-:Y:S01]  /*7ae0*/  FMUL.FTZ R6, R110, R6 ;  /* 0x000000066e067220 */ /* 0x000fe20000410000 */
[----:B------:R-:W-:Y:S01]  /*7af0*/  FMUL.FTZ R20, R17, R66 ;  /* 0x0000004211147220 */ /* 0x000fe20000410000 */
[----:B------:R-:W-:Y:S01]  /*7b00*/  FMUL.FTZ R50, R7, R50 ;  /* 0x0000003207327220 */ /* 0x000fe20000410000 */
[----:B------:R-:W-:Y:S01]  /*7b10*/  FFMA.FTZ R7, -R163, R163, 1 ;  /* 0x3f800000a3077423 */ /* 0x000fe200000101a3 */
[----:B------:R-:W-:Y:S01]  /*7b20*/  FADD.FTZ R5, -R104, R13 ;  /* 0x0000000d68057221 */ /* 0x000fe20000010100 */
[----:B------:R-:W-:Y:S01]  /*7b30*/  FMUL.FTZ R19, R19, UR6 ;  /* 0x0000000613137c20 */ /* 0x000fe20008410000 */
[----:B------:R-:W-:Y:S01]  /*7b40*/  FMUL.FTZ R16, R232, R8 ;  /* 0x00000008e8107220 */ /* 0x000fe20000410000 */
[----:B------:R-:W-:Y:S01]  /*7b50*/  FMUL.FTZ R7, R7, UR6 ;  /* 0x0000000607077c20 */ /* 0x000fe20008410000 */
[----:B------:R-:W-:Y:S01]  /*7b60*/  FMUL.FTZ R5, R224, R5 ;  /* 0x00000005e0057220 */ /* 0x000fe20000410000 */
[----:B------:R-:W-:Y:S01]  /*7b70*/  FMUL.FTZ R54, R19, R54 ;  /* 0x0000003613367220 */ /* 0x000fe20000410000 */
[----:B------:R-:W-:Y:S01]  /*7b80*/  FFMA.FTZ R8, -R251, R251, 1 ;  /* 0x3f800000fb087423 */ /* 0x000fe200000101fb */
[----:B------:R-:W-:Y:S01]  /*7b90*/  FMUL.FTZ R6, R7, R6 ;  /* 0x0000000607067220 */ /* 0x000fe20000410000 */
[----:B------:R-:W-:Y:S01]  /*7ba0*/  FFMA.FTZ R7, -R250, R250, 1 ;  /* 0x3f800000fa077423 */ /* 0x000fe200000101fa */
[----:B------:R-:W-:Y:S01]  /*7bb0*/  FMUL.FTZ R13, R231, R9 ;  /* 0x00000009e70d7220 */ /* 0x000fe20000410000 */
[----:B------:R-:W-:Y:S01]  /*7bc0*/  FMUL.FTZ R8, R8, UR6 ;  /* 0x0000000608087c20 */ /* 0x000fe20008410000 */
[----:B------:R-:W-:Y:S01]  /*7bd0*/  FFMA.FTZ R9, -R252, R252, 1 ;  /* 0x3f800000fc097423 */ /* 0x000fe200000101fc */
[----:B------:R-:W-:Y:S01]  /*7be0*/  F2FP.F16.F32.PACK_AB R20, R6, R20 ;  /* 0x000000140614723e */ /* 0x000fe200000000ff */
        /* <DEDUP_REMOVED lines=9> */
[----:B------:R-:W-:Y:S01]  /*7c80*/  FADD.FTZ R5, -R104, R29 ;  /* 0x0000001d68057221 */ /* 0x000fe20000010100 */
[----:B------:R-:W-:Y:S01]  /*7c90*/  FFMA.FTZ R6, -R234, R234, 1 ;  /* 0x3f800000ea067423 */ /* 0x000fe200000101ea */
[----:B------:R-:W-:Y:S01]  /*7ca0*/  FMUL.FTZ R7, R7, UR6 ;  /* 0x0000000607077c20 */ /* 0x000fe20008410000 */
[----:B------:R-:W-:Y:S01]  /*7cb0*/  FFMA.FTZ R8, -R238, R238, 1 ;  /* 0x3f800000ee087423 */ /* 0x000fe200000101ee */
[----:B------:R-:W-:Y:S01]  /*7cc0*/  FMUL.FTZ R5, R197, R5 ;  /* 0x00000005c5057220 */ /* 0x000fe20000410000 */
[----:B------:R-:W-:Y:S01]  /*7cd0*/  FMUL.FTZ R6, R6, UR6 ;  /* 0x0000000606067c20 */ /* 0x000fe20008410000 */
[----:B------:R-:W-:Y:S01]  /*7ce0*/  FMUL.FTZ R17, R7, R28 ;  /* 0x0000001c07117220 */ /* 0x000fe20000410000 */
[----:B------:R-:W-:Y:S01]  /*7cf0*/  FMUL.FTZ R9, R9, UR6 ;  /* 0x0000000609097c20 */ /* 0x000fe20008410000 */
[----:B------:R-:W-:Y:S01]  /*7d00*/  FMUL.FTZ R18, R18, UR6 ;  /* 0x0000000612127c20 */ /* 0x000fe20008410000 */
[----:B------:R-:W-:Y:S01]  /*7d10*/  FMUL.FTZ R5, R6, R5 ;  /* 0x0000000506057220 */ /* 0x000fe20000410000 */
[----:B------:R-:W-:Y:S01]  /*7d20*/  FMUL.FTZ R55, R112, R55 ;  /* 0x0000003770377220 */ /* 0x000fe20000410000 */
[----:B------:R-:W-:Y:S01]  /*7d30*/  FMUL.FTZ R8, R8, UR6 ;  /* 0x0000000608087c20 */ /* 0x000fe20008410000 */
[----:B------:R-:W-:Y:S01]  /*7d40*/  FMUL.FTZ R16, R9, R16 ;  /* 0x0000001009107220 */ /* 0x000fe20000410000 */
[----:B------:R-:W-:Y:S01]  /*7d50*/  FFMA.FTZ R6, -R207, R207, 1 ;  /* 0x3f800000cf067423 */ /* 0x000fe200000101cf */
[----:B------:R-:W-:Y:S01]  /*7d60*/  F2FP.F16.F32.PACK_AB R17, R5, R17 ;  /* 0x000000110511723e */ /* 0x000fe200000000ff */
[----:B------:R-:W-:Y:S01]  /*7d70*/  FADD.FTZ R5, -R104, R45 ;  /* 0x0000002d68057221 */ /* 0x000fe20000010100 */
[----:B------:R-:W-:Y:S01]  /*7d80*/  FMUL.FTZ R21, R18, R55 ;  /* 0x0000003712157220 */ /* 0x000fe20000410000 */
[----:B------:R-:W-:Y:S01]  /*7d90*/  FMUL.FTZ R18, R8, R25 ;  /* 0x0000001908127220 */ /* 0x000fe20000410000 */
[----:B------:R-:W-:Y:S01]  /*7da0*/  FMUL.FTZ R6, R6, UR6 ;  /* 0x0000000606067c20 */ /* 0x000fe20008410000 */
[----:B------:R-:W-:Y:S01]  /*7db0*/  FMUL.FTZ R5, R173, R5 ;  /* 0x00000005ad057220 */ /* 0x000fe20000410000 */
[----:B------:R-:W-:Y:S01]  /*7dc0*/  FADD.FTZ R41, -R104, R41 ;  /* 0x0000002968297221 */ /* 0x000fe20000010100 */
[----:B------:R-:W-:Y:S01]  /*7dd0*/  FFMA.FTZ R8, -R219, R219, 1 ;  /* 0x3f800000db087423 */ /* 0x000fe200000101db */
[----:B-1----:R-:W-:Y:S01]  /*7de0*/  F2FP.F16.F32.PACK_AB R4, R13, R16 ;  /* 0x000000100d04723e */ /* 0x002fe200000000ff */
[----:B------:R-:W-:Y:S01]  /*7df0*/  FMUL.FTZ R13, R6, R5 ;  /* 0x00000005060d7220 */ /* 0x000fe20000410000 */
[----:B------:R-:W-:Y:S01]  /*7e00*/  FMUL.FTZ R41, R181, R41 ;  /* 0x00000029b5297220 */ /* 0x000fe20000410000 */
[----:B------:R-:W-:Y:S01]  /*7e10*/  FMUL.FTZ R8, R8, UR6 ;  /* 0x0000000608087c20 */ /* 0x000fe20008410000 */
[----:B------:R-:W-:Y:S01]  /*7e20*/  FFMA.FTZ R5, -R191, R191, 1 ;  /* 0x3f800000bf057423 */ /* 0x000fe200000101bf */
[----:B------:R3:W-:Y:S01]  /*7e30*/  STS [R216+0xa000], R4 ;  /* 0x00a00004d8007388 */ /* 0x0007e20000000800 */
[----:B------:R-:W-:Y:S01]  /*7e40*/  FADD.FTZ R61, -R104, R61 ;  /* 0x0000003d683d7221 */ /* 0x000fe20000010100 */
[----:B------:R-:W-:Y:S01]  /*7e50*/  FMUL.FTZ R16, R8, R41 ;  /* 0x0000002908107220 */ /* 0x000fe20000410000 */
[----:B------:R-:W-:Y:S01]  /*7e60*/  FMUL.FTZ R8, R5, UR6 ;  /* 0x0000000605087c20 */ /* 0x000fe20008410000 */
[----:B------:R-:W-:Y:S01]  /*7e70*/  FFMA.FTZ R5, -R187, R187, 1 ;  /* 0x3f800000bb057423 */ /* 0x000fe200000101bb */
[----:B------:R-:W-:Y:S01]  /*7e80*/  FMUL.FTZ R61, R165, R61 ;  /* 0x0000003da53d7220 */ /* 0x000fe20000410000 */
[----:B------:R-:W-:Y:S01]  /*7e90*/  FADD.FTZ R60, -R104, R60 ;  /* 0x0000003c683c7221 */ /* 0x000fe20000010100 */
[----:B------:R-:W-:Y:S01]  /*7ea0*/  FFMA.FTZ R6, -R188, R188, 1 ;  /* 0x3f800000bc067423 */ /* 0x000fe200000101bc */
[----:B------:R-:W-:Y:S01]  /*7eb0*/  FMUL.FTZ R5, R5, UR6 ;  /* 0x0000000605057c20 */ /* 0x000fe20008410000 */
[----:B------:R-:W-:Y:S01]  /*7ec0*/  FADD.FTZ R44, -R104, R44 ;  /* 0x0000002c682c7221 */ /* 0x000fe20000010100 */
[----:B------:R-:W-:Y:S01]  /*7ed0*/  FFMA.FTZ R7, -R208, R208, 1 ;  /* 0x3f800000d0077423 */ /* 0x000fe200000101d0 */
[----:B------:R-:W-:Y:S01]  /*7ee0*/  FMUL.FTZ R60, R166, R60 ;  /* 0x0000003ca63c7220 */ /* 0x000fe20000410000 */
[----:B------:R-:W-:Y:S01]  /*7ef0*/  FMUL.FTZ R61, R5, R61 ;  /* 0x0000003d053d7220 */ /* 0x000fe20000410000 */
[----:B------:R-:W-:Y:S01]  /*7f00*/  FMUL.FTZ R6, R6, UR6 ;  /* 0x0000000606067c20 */ /* 0x000fe20008410000 */
[----:B------:R-:W-:Y:S01]  /*7f10*/  FADD.FTZ R5, -R0, R11 ;  /* 0x0000000b00057221 */ /* 0x000fe20000010100 */
[----:B------:R-:W-:Y:S01]  /*7f20*/  FADD.FTZ R56, -R104, R56 ;  /* 0x0000003868387221 */ /* 0x000fe20000010100 */
[----:B------:R-:W-:Y:S01]  /*7f30*/  FFMA.FTZ R9, -R239, R239, 1 ;  /* 0x3f800000ef097423 */ /* 0x000fe200000101ef */
[----:B------:R-:W-:Y:S01]  /*7f40*/  FMUL.FTZ R44, R177, R44 ;  /* 0x0000002cb12c7220 */ /* 0x000fe20000410000 */
[----:B------:R-:W-:Y:S01]  /*7f50*/  FMUL.FTZ R7, R7, UR6 ;  /* 0x0000000607077c20 */ /* 0x000fe20008410000 */
[----:B------:R-:W-:Y:S01]  /*7f60*/  FMUL.FTZ R60, R6, R60 ;  /* 0x0000003c063c7220 */ /* 0x000fe20000410000 */
[----:B------:R-:W-:Y:S01]  /*7f70*/  FMUL.FTZ R56, R170, R56 ;  /* 0x00000038aa387220 */ /* 0x000fe20000410000 */
[----:B------:R-:W-:Y:S01]  /*7f80*/  FMUL.FTZ R6, R248, R5 ;  /* 0x00000005f8067220 */ /* 0x000fe20000410000 */
[----:B------:R-:W-:Y:S01]  /*7f90*/  FMUL.FTZ R9, R9, UR6 ;  /* 0x0000000609097c20 */ /* 0x000fe20008410000 */
[----:B------:R-:W-:Y:S01]  /*7fa0*/  FMUL.FTZ R44, R7, R44 ;  /* 0x0000002c072c7220 */ /* 0x000fe20000410000 */
[----:B------:R-:W-:Y:S01]  /*7fb0*/  FADD.FTZ R57, -R104, R57 ;  /* 0x0000003968397221 */ /* 0x000fe20000010100 */
[----:B------:R-:W-:Y:S01]  /*7fc0*/  FFMA.FTZ R7, -R192, R192, 1 ;  /* 0x3f800000c0077423 */ /* 0x000fe200000101c0 */
[----:B------:R-:W-:Y:S01]  /*7fd0*/  FMUL.FTZ R56, R8, R56 ;  /* 0x0000003808387220 */ /* 0x000fe20000410000 */
[----:B------:R-:W-:Y:S01]  /*7fe0*/  FMUL.FTZ R24, R9, R24 ;  /* 0x0000001809187220 */ /* 0x000fe20000410000 */
[----:B------:R-:W-:Y:S01]  /*7ff0*/  FADD.FTZ R14, -R0, R14 ;  /* 0x0000000e000e7221 */ /* 0x000fe20000010100 */
[----:B------:R-:W-:Y:S01]  /*8000*/  FMUL.FTZ R57, R169, R57 ;  /* 0x00000039a9397220 */ /* 0x000fe20000410000 */
[----:B------:R-:W-:Y:S01]  /*8010*/  FMUL.FTZ R7, R7, UR6 ;  /* 0x0000000607077c20 */ /* 0x000fe20008410000 */
[----:B------:R-:W-:Y:S01]  /*8020*/  FADD.FTZ R40, -R104, R40 ;  /* 0x0000002868287221 */ /* 0x000fe20000010100 */
[----:B------:R-:W-:Y:S01]  /*8030*/  FFMA.FTZ R9, -R220, R220, 1 ;  /* 0x3f800000dc097423 */ /* 0x000fe200000101dc */
[----:B------:R-:W-:Y:S01]  /*8040*/  FADD.FTZ R10, -R0, R10 ;  /* 0x0000000a000a7221 */ /* 0x000fe20000010100 */
[----:B------:R-:W-:Y:S01]  /*8050*/  F2FP.F16.F32.PACK_AB R19, R19, R12 ;  /* 0x0000000c1313723e */ /* 0x000fe200000000ff */
[----:B------:R-:W-:Y:S01]  /*8060*/  FMUL.FTZ R14, R246, R14 ;  /* 0x0000000ef60e7220 */ /* 0x000fe20000410000 */
[----:B------:R-:W-:Y:S01]  /*8070*/  FMUL.FTZ R12, R7, R57 ;  /* 0x00000039070c7220 */ /* 0x000fe20000410000 */
[----:B------:R-:W-:Y:S01]  /*8080*/  FMUL.FTZ R40, R182, R40 ;  /* 0x00000028b6287220 */ /* 0x000fe20000410000 */
[----:B------:R-:W-:Y:S01]  /*8090*/  FMUL.FTZ R9, R9, UR6 ;  /* 0x0000000609097c20 */ /* 0x000fe20008410000 */
[----:B------:R-:W-:Y:S01]  /*80a0*/  FMUL.FTZ R10, R249, R10 ;  /* 0x0000000af90a7220 */ /* 0x000fe20000410000 */
[C---:B------:R-:W-:Y:S01]  /*80b0*/  FADD.FTZ R46, -R0.reuse, R46 ;  /* 0x0000002e002e7221 */ /* 0x040fe20000010100 */
[C---:B------:R-:W-:Y:S01]  /*80c0*/  FADD.FTZ R30, -R0.reuse, R30 ;  /* 0x0000001e001e7221 */ /* 0x040fe20000010100 */
[----:B------:R-:W-:Y:S01]  /*80d0*/  FMUL.FTZ R9, R9, R40 ;  /* 0x0000002809097220 */ /* 0x000fe20000410000 */
[----:B------:R-:W-:Y:S01]  /*80e0*/  FADD.FTZ R31, -R0, R31 ;  /* 0x0000001f001f7221 */ /* 0x000fe20000010100 */
[----:B------:R-:W-:Y:S01]  /*80f0*/  FMUL.FTZ R46, R194, R46 ;  /* 0x0000002ec22e7220 */ /* 0x000fe20000410000 */
[----:B------:R-:W-:Y:S01]  /*8100*/  FMUL.FTZ R30, R226, R30 ;  /* 0x0000001ee21e7220 */ /* 0x000fe20000410000 */
[----:B------:R-:W-:Y:S01]  /*8110*/  FADD.FTZ R59, -R0, R59 ;  /* 0x0000003b003b7221 */ /* 0x000fe20000010100 */
[----:B------:R-:W-:Y:S01]  /*8120*/  F2FP.F16.F32.PACK_AB R16, R16, R9 ;  /* 0x000000091010723e */ /* 0x000fe200000000ff */
[----:B------:R-:W-:Y:S01]  /*8130*/  FMUL.FTZ R31, R225, R31 ;  /* 0x0000001fe11f7220 */ /* 0x000fe20000410000 */
[----:B------:R-:W-:Y:S01]  /*8140*/  F2FP.F16.F32.PACK_AB R32, R32, R34 ;  /* 0x000000222020723e */ /* 0x000fe200000000ff */
[----:B------:R-:W-:Y:S01]  /*8150*/  FADD.FTZ R42, -R0, R42 ;  /* 0x0000002a002a7221 */ /* 0x000fe20000010100 */
[----:B------:R-:W4:Y:S01]  /*8160*/  LDL R34, [R1+0x60] ;  /* 0x0000600001227983 */ /* 0x000f220000100800 */
[----:B------:R-:W-:Y:S01]  /*8170*/  FMUL.FTZ R59, R185, R59 ;  /* 0x0000003bb93b7220 */ /* 0x000fe20000410000 */
[----:B------:R-:W-:Y:S01]  /*8180*/  FADD.FTZ R51, -R105, R51 ;  /* 0x0000003369337221 */ /* 0x000fe20000010100 */
[----:B------:R-:W-:Y:S01]  /*8190*/  F2FP.F16.F32.PACK_AB R18, R18, R24 ;  /* 0x000000181212723e */ /* 0x000fe200000000ff */
[----:B------:R-:W4:Y:S01]  /*81a0*/  LDL.LU R29, [R1+0x20] ;  /* 0x00002000011d7983 */ /* 0x000f220000300800 */
[----:B------:R-:W-:Y:S01]  /*81b0*/  FMUL.FTZ R42, R202, R42 ;  /* 0x0000002aca2a7220 */ /* 0x000fe20000410000 */
[----:B------:R-:W-:Y:S01]  /*81c0*/  FADD.FTZ R43, -R0, R43 ;  /* 0x0000002b002b7221 */ /* 0x000fe20000010100 */
[----:B------:R-:W-:Y:S01]  /*81d0*/  FMUL.FTZ R51, R114, R51 ;  /* 0x0000003372337220 */ /* 0x000fe20000410000 */
[----:B------:R-:W4:Y:S01]  /*81e0*/  LDL.LU R28, [R1+0x24] ;  /* 0x00002400011c7983 */ /* 0x000f220000300800 */
[----:B------:R-:W-:Y:S01]  /*81f0*/  FADD.FTZ R62, -R0, R62 ;  /* 0x0000003e003e7221 */ /* 0x000fe20000010100 */
[----:B------:R-:W-:Y:S01]  /*8200*/  FMUL.FTZ R43, R201, R43 ;  /* 0x0000002bc92b7220 */ /* 0x000fe20000410000 */
[----:B------:R-:W-:Y:S01]  /*8210*/  FMUL.FTZ R22, R22, R51 ;  /* 0x0000003316167220 */ /* 0x000fe20000410000 */
[----:B------:R-:W-:Y:S01]  /*8220*/  F2FP.F16.F32.PACK_AB R23, R23, R38 ;  /* 0x000000261717723e */ /* 0x000fe200000000ff */
[----:B------:R-:W-:Y:S01]  /*8230*/  FADD.FTZ R58, -R0, R58 ;  /* 0x0000003a003a7221 */ /* 0x000fe20000010100 */
[----:B------:R-:W-:Y:S01]  /*8240*/  FMUL.FTZ R62, R180, R62 ;  /* 0x0000003eb43e7220 */ /* 0x000fe20000410000 */
[----:B------:R-:W-:Y:S02]  /*8250*/  F2FP.F16.F32.PACK_AB R13, R13, R44 ;  /* 0x0000002c0d0d723e */ /* 0x000fe400000000ff */
[----:B------:R-:W-:Y:S01]  /*8260*/  F2FP.F16.F32.PACK_AB R22, R22, R50 ;  /* 0x000000321616723e */ /* 0x000fe200000000ff */
[----:B------:R-:W-:Y:S01]  /*8270*/  FMUL.FTZ R58, R186, R58 ;  /* 0x0000003aba3a7220 */ /* 0x000fe20000410000 */
[----:B------:R-:W-:Y:S02]  /*8280*/  F2FP.F16.F32.PACK_AB R21, R21, R54 ;  /* 0x000000361515723e */ /* 0x000fe400000000ff */
[----:B------:R-:W-:Y:S02]  /*8290*/  F2FP.F16.F32.PACK_AB R12, R12, R56 ;  /* 0x000000380c0c723e */ /* 0x000fe400000000ff */
[----:B------:R-:W-:Y:S01]  /*82a0*/  F2FP.F16.F32.PACK_AB R11, R61, R60 ;  /* 0x0000003c3d0b723e */ /* 0x000fe200000000ff */
[----:B--2---:R-:W-:Y:S04]  /*82b0*/  FFMA.FTZ R5, -R109, R109, 1 ;  /* 0x3f8000006d057423 */ /* 0x004fe8000001016d */
[----:B------:R-:W-:Y:S01]  /*82c0*/  FMUL.FTZ R8, R5, UR6 ;  /* 0x0000000605087c20 */ /* 0x000fe20008410000 */
[----:B---3--:R-:W-:Y:S01]  /*82d0*/  FFMA.FTZ R4, -R108, R108, 1 ;  /* 0x3f8000006c047423 */ /* 0x008fe2000001016c */
[----:B----4-:R-:W-:Y:S03]  /*82e0*/  FFMA.FTZ R5, -R107, R107, 1 ;  /* 0x3f8000006b057423 */ /* 0x010fe6000001016b */
[----:B------:R-:W-:Y:S01]  /*82f0*/  FMUL.FTZ R7, R4, UR6 ;  /* 0x0000000604077c20 */ /* 0x000fe20008410000 */
[----:B------:R-:W-:Y:S01]  /*8300*/  FMUL.FTZ R10, R8, R10 ;  /* 0x0000000a080a7220 */ /* 0x000fe20000410000 */
[----:B------:R-:W-:Y:S01]  /*8310*/  FMUL.FTZ R5, R5, UR6 ;  /* 0x0000000605057c20 */ /* 0x000fe20008410000 */
[----:B------:R-:W-:Y:S01]  /*8320*/  FFMA.FTZ R4, -R106, R106, 1 ;  /* 0x3f8000006a047423 */ /* 0x000fe2000001016a */
[----:B------:R-:W-:Y:S02]  /*8330*/  FMUL.FTZ R7, R7, R6 ;  /* 0x0000000607077220 */ /* 0x000fe40000410000 */
[----:B------:R-:W-:Y:S01]  /*8340*/  FMUL.FTZ R14, R5, R14 ;  /* 0x0000000e050e7220 */ /* 0x000fe20000410000 */
[----:B------:R-:W-:Y:S01]  /*8350*/  FFMA.FTZ R5, -R103, R103, 1 ;  /* 0x3f80000067057423 */ /* 0x000fe20000010167 */
[----:B------:R-:W-:Y:S01]  /*8360*/  FMUL.FTZ R4, R4, UR6 ;  /* 0x0000000604047c20 */ /* 0x000fe20008410000 */
[----:B------:R-:W-:Y:S01]  /*8370*/  F2FP.F16.F32.PACK_AB R10, R7, R10 ;  /* 0x0000000a070a723e */ /* 0x000fe200000000ff */
[----:B------:R-:W-:Y:S01]  /*8380*/  FFMA.FTZ R7, -R237, R237, 1 ;  /* 0x3f800000ed077423 */ /* 0x000fe200000101ed */
[----:B------:R-:W-:Y:S01]  /*8390*/  FMUL.FTZ R6, R5, UR6 ;  /* 0x0000000605067c20 */ /* 0x000fe20008410000 */
[----:B------:R-:W-:Y:S01]  /*83a0*/  FMUL.FTZ R9, R4, R15 ;  /* 0x0000000f04097220 */ /* 0x000fe20000410000 */
[----:B------:R-:W-:Y:S01]  /*83b0*/  FFMA.FTZ R4, -R101, R101, 1 ;  /* 0x3f80000065047423 */ /* 0x000fe20000010165 */
[----:B------:R-:W-:Y:S01]  /*83c0*/  STS [R216+0xa400], R10 ;  /* 0x00a4000ad8007388 */ /* 0x000fe20000000800 */
[----:B------:R-:W-:Y:S01]  /*83d0*/  FMUL.FTZ R26, R6, R26 ;  /* 0x0000001a061a7220 */ /* 0x000fe20000410000 */
[----:B------:R-:W-:Y:S01]  /*83e0*/  FFMA.FTZ R6, -R236, R236, 1 ;  /* 0x3f800000ec067423 */ /* 0x000fe200000101ec */
[----:B------:R-:W-:Y:S01]  /*83f0*/  F2FP.F16.F32.PACK_AB R9, R9, R14 ;  /* 0x0000000e0909723e */ /* 0x000fe200000000ff */
[----:B------:R-:W-:Y:S01]  /*8400*/  STS [R217+0xa000], R19 ;  /* 0x00a00013d9007388 */ /* 0x000fe20000000800 */
[----:B------:R-:W-:Y:S01]  /*8410*/  FMUL.FTZ R8, R4, UR6 ;  /* 0x0000000604087c20 */ /* 0x000fe20008410000 */
[----:B------:R-:W-:Y:S01]  /*8420*/  FFMA.FTZ R5, -R53, R53, 1 ;  /* 0x3f80000035057423 */ /* 0x000fe20000010135 */
[----:B------:R-:W-:Y:S01]  /*8430*/  FFMA.FTZ R4, -R52, R52, 1 ;  /* 0x3f80000034047423 */ /* 0x000fe20000010134 */
[----:B------:R-:W-:Y:S01]  /*8440*/  STS [R217+0xa400], R9 ;  /* 0x00a40009d9007388 */ /* 0x000fe20000000800 */
[----:B------:R-:W-:Y:S01]  /*8450*/  FMUL.FTZ R6, R6, UR6 ;  /* 0x0000000606067c20 */ /* 0x000fe20008410000 */
[----:B------:R-:W-:Y:S01]  /*8460*/  FMUL.FTZ R5, R5, UR6 ;  /* 0x0000000605057c20 */ /* 0x000fe20008410000 */
[----:B------:R-:W-:Y:S01]  /*8470*/  FMUL.FTZ R4, R4, UR6 ;  /* 0x0000000604047c20 */ /* 0x000fe20008410000 */
[----:B------:R-:W-:Y:S01]  /*8480*/  STS [R218+0x8000], R102 ;  /* 0x00800066da007388 */ /* 0x000fe20000000800 */
[----:B------:R-:W-:Y:S01]  /*8490*/  FMUL.FTZ R46, R6, R46 ;  /* 0x0000002e062e7220 */ /* 0x000fe20000410000 */
[----:B------:R-:W-:Y:S01]  /*84a0*/  FMUL.FTZ R8, R8, R27 ;  /* 0x0000001b08087220 */ /* 0x000fe20000410000 */
[----:B------:R-:W-:Y:S01]  /*84b0*/  FFMA.FTZ R6, -R209, R209, 1 ;  /* 0x3f800000d1067423 */ /* 0x000fe200000101d1 */
[----:B------:R-:W-:Y:S01]  /*84c0*/  STS [R218+0x8400], R33 ;  /* 0x00840021da007388 */ /* 0x000fe20000000800 */
[----:B------:R-:W-:Y:S01]  /*84d0*/  FMUL.FTZ R30, R5, R30 ;  /* 0x0000001e051e7220 */ /* 0x000fe20000410000 */
[----:B------:R-:W-:Y:S01]  /*84e0*/  FMUL.FTZ R31, R4, R31 ;  /* 0x0000001f041f7220 */ /* 0x000fe20000410000 */
[----:B------:R-:W-:Y:S01]  /*84f0*/  FFMA.FTZ R14, -R240, R240, 1 ;  /* 0x3f800000f00e7423 */ /* 0x000fe200000101f0 */
[----:B------:R-:W-:Y:S01]  /*8500*/  STS [R215+0x8000], R100 ;  /* 0x00800064d7007388 */ /* 0x000fe20000000800 */
[----:B------:R-:W-:Y:S01]  /*8510*/  FADD.FTZ R4, -R0, R47 ;  /* 0x0000002f00047221 */ /* 0x000fe20000010100 */
[----:B------:R-:W-:Y:S01]  /*8520*/  FFMA.FTZ R5, -R233, R233, 1 ;  /* 0x3f800000e9057423 */ /* 0x000fe200000101e9 */
[----:B------:R-:W-:Y:S01]  /*8530*/  FMUL.FTZ R6, R6, UR6 ;  /* 0x0000000606067c20 */ /* 0x000fe20008410000 */
[----:B------:R-:W-:Y:S01]  /*8540*/  STS [R215+0x8400], R32 ;  /* 0x00840020d7007388 */ /* 0x000fe20000000800 */
[----:B------:R-:W-:Y:S01]  /*8550*/  F2FP.F16.F32.PACK_AB R8, R8, R26 ;  /* 0x0000001a0808723e */ /* 0x000fe200000000ff */
[----:B------:R-:W-:Y:S01]  /*8560*/  FMUL.FTZ R14, R14, UR6 ;  /* 0x000000060e0e7c20 */ /* 0x000fe20008410000 */
[----:B------:R-:W-:Y:S01]  /*8570*/  FMUL.FTZ R4, R193, R4 ;  /* 0x00000004c1047220 */ /* 0x000fe20000410000 */
[----:B------:R-:W-:Y:S01]  /*8580*/  FMUL.FTZ R5, R5, UR6 ;  /* 0x0000000605057c20 */ /* 0x000fe20008410000 */
[----:B------:R-:W-:Y:S01]  /*8590*/  FMUL.FTZ R59, R6, R59 ;  /* 0x0000003b063b7220 */ /* 0x000fe20000410000 */
[----:B------:R-:W-:Y:S01]  /*85a0*/  F2FP.F16.F32.PACK_AB R6, R31, R30 ;  /* 0x0000001e1f06723e */ /* 0x000fe200000000ff */
[----:B------:R-:W-:Y:S01]  /*85b0*/  STS [R218+0xa000], R18 ;  /* 0x00a00012da007388 */ /* 0x000fe20000000800 */
[----:B------:R-:W-:Y:S01]  /*85c0*/  FMUL.FTZ R42, R14, R42 ;  /* 0x0000002a0e2a7220 */ /* 0x000fe20000410000 */
[----:B------:R-:W-:Y:S01]  /*85d0*/  FMUL.FTZ R7, R7, UR6 ;  /* 0x0000000607077c20 */ /* 0x000fe20008410000 */
[----:B------:R-:W-:Y:S01]  /*85e0*/  FMUL.FTZ R14, R5, R4 ;  /* 0x00000004050e7220 */ /* 0x000fe20000410000 */
[----:B------:R-:W-:Y:S01]  /*85f0*/  STS [R218+0xa400], R8 ;  /* 0x00a40008da007388 */ /* 0x000fe20000000800 */
[----:B------:R-:W-:Y:S01]  /*8600*/  FFMA.FTZ R5, -R206, R206, 1 ;  /* 0x3f800000ce057423 */ /* 0x000fe200000101ce */
[----:B------:R-:W-:Y:S01]  /*8610*/  FMUL.FTZ R43, R7, R43 ;  /* 0x0000002b072b7220 */ /* 0x000fe20000410000 */
[----:B------:R-:W-:Y:S01]  /*8620*/  FFMA.FTZ R7, -R210, R210, 1 ;  /* 0x3f800000d2077423 */ /* 0x000fe200000101d2 */
[----:B------:R-:W-:Y:S01]  /*8630*/  STS [R215+0xa000], R17 ;  /* 0x00a00011d7007388 */ /* 0x000fe20000000800 */
[----:B------:R-:W-:Y:S01]  /*8640*/  FMUL.FTZ R5, R5, UR6 ;  /* 0x0000000605057c20 */ /* 0x000fe20008410000 */
[----:B------:R-:W-:Y:S01]  /*8650*/  FADD.FTZ R0, -R0, R63 ;  /* 0x0000003f00007221 */ /* 0x000fe20000010100 */
[----:B------:R-:W-:Y:S01]  /*8660*/  FFMA.FTZ R4, -R205, R205, 1 ;  /* 0x3f800000cd047423 */ /* 0x000fe200000101cd */
[----:B------:R-:W-:Y:S01]  /*8670*/  STS [R215+0xa400], R6 ;  /* 0x00a40006d7007388 */ /* 0x000fe20000000800 */
[----:B------:R-:W-:Y:S01]  /*8680*/  FMUL.FTZ R7, R7, UR6 ;  /* 0x0000000607077c20 */ /* 0x000fe20008410000 */
[----:B------:R-:W-:Y:S01]  /*8690*/  FMUL.FTZ R0, R174, R0 ;  /* 0x00000000ae007220 */ /* 0x000fe20000410000 */
[----:B------:R-:W-:Y:S01]  /*86a0*/  FMUL.FTZ R4, R4, UR6 ;  /* 0x0000000604047c20 */ /* 0x000fe20008410000 */
[----:B------:R-:W-:Y:S01]  /*86b0*/  STS [R211+0x8000], R49 ;  /* 0x00800031d3007388 */ /* 0x000fe20000000800 */
[----:B------:R-:W-:Y:S01]  /*86c0*/  FMUL.FTZ R62, R5, R62 ;  /* 0x0000003e053e7220 */ /* 0x000fe20000410000 */
        /* <DEDUP_REMOVED lines=110> */
.L_x_605:
[----:B------:R-:W3:Y:S01]  /*8db0*/  LDL R60, [R1+0x50] ;  /* 0x00005000013c7983 */ /* 0x000ee20000100800 */
        /* <DEDUP_REMOVED lines=96> */
[----:B------:R-:W-:Y:S03]  /*93c0*/  @UP0 UIADD3 UR14, UP2, UR14, -0x200, URZ ;  /* 0xfffffe000e0e0890 */ /* 0x000fe6000ff5e03f */
[----:B----4-:R-:W-:Y:S01]  /*93d0*/  @P1 IADD3.X R21, R58, UR13, RZ, P2, !PT ;  /* 0x0000000d3a151c10 */ /* 0x010fe200097fe4ff */
[----:B------:R-:W-:Y:S01]  /*93e0*/  IMAD.U32 R58, RZ, RZ, UR25 ;  /* 0x00000019ff3a7e24 */ /* 0x000fe2000f8e00ff */
[----:B------:R-:W-:Y:S03]  /*93f0*/  @UP0 UIADD3.X UR13, UR13, -0x1, URZ, UP2, !UPT ;  /* 0xffffffff0d0d0890 */ /* 0x000fe600097fe43f */
[----:B-----5:R-:W3:Y:S04]  /*9400*/  @P1 LDG.E R57, desc[UR10][R20.64] ;  /* 0x0000000a14391981 */ /* 0x020ee8000c1e1900 */
[----:B------:R-:W4:Y:S04]  /*9410*/  @P1 LDG.E R56, desc[UR10][R20.64+0x20] ;  /* 0x0000200a14381981 */ /* 0x000f28000c1e1900 */
[----:B------:R-:W5:Y:S04]  /*9420*/  @P1 LDG.E R55, desc[UR10][R20.64+0x100] ;  /* 0x0001000a14371981 */ /* 0x000f68000c1e1900 */
[----:B------:R1:W2:Y:S02]  /*9430*/  @P1 LDG.E R54, desc[UR10][R20.64+0x120] ;  /* 0x0001200a14361981 */ /* 0x0002a4000c1e1900 */
        /* <DEDUP_REMOVED lines=37> */
[----:B---3--:R1:W-:Y:S04]  /*9690*/  @P1 STL [R1+0x40], R57 ;  /* 0x0000403901001387 */ /* 0x0083e80000100800 */
[----:B----4-:R3:W-:Y:S04]  /*96a0*/  @P1 STL [R1+0x44], R56 ;  /* 0x0000443801001387 */ /* 0x0107e80000100800 */
[----:B-----5:R4:W-:Y:S04]  /*96b0*/  @P1 STL [R1+0x38], R55 ;  /* 0x0000383701001387 */ /* 0x0209e80000100800 */
[----:B--2---:R2:W-:Y:S01]  /*96c0*/  @P1 STL [R1+0x3c], R54 ;  /* 0x00003c3601001387 */ /* 0x0045e20000100800 */
        /* <DEDUP_REMOVED lines=9> */
[----:B---3--:R-:W-:Y:S01]  /*9760*/  IMAD.U32 R56, RZ, RZ, UR23 ;  /* 0x00000017ff387e24 */ /* 0x008fe2000f8e00ff */
[-C--:B------:R-:W-:Y:S01]  /*9770*/  LEA.HI.X.SX32 R33, R57, R21.reuse, 0x2, P5 ;  /* 0x0000001539217211 */ /* 0x080fe200028f16ff */
[----:B------:R-:W-:Y:S01]  /*9780*/  REDG.E.ADD.F32.FTZ.RN.STRONG.GPU desc[UR10][R34.64], R17 ;  /* 0x00000011220079a6 */ /* 0x000fe2000c10f38a */
[----:B----4-:R-:W-:Y:S02]  /*9790*/  MOV R55, UR22 ;  /* 0x0000001600377c02 */ /* 0x010fe40008000f00 */
[-C--:B------:R-:W-:Y:S01]  /*97a0*/  LEA.HI.X.SX32 R31, R56, R21.reuse, 0x2, P4 ;  /* 0x00000015381f7211 */ /* 0x080fe200020f16ff */
[----:B------:R-:W-:Y:S01]  /*97b0*/  REDG.E.ADD.F32.FTZ.RN.STRONG.GPU desc[UR10][R32.64], R18 ;  /* 0x00000012200079a6 */ /* 0x000fe2000c10f38a */
[----:B--2---:R-:W-:Y:S01]  /*97c0*/  IMAD.U32 R54, RZ, RZ, UR21 ;  /* 0x00000015ff367e24 */ /* 0x004fe2000f8e00ff */
        /* <DEDUP_REMOVED lines=142> */
.L_x_607:
        /* <DEDUP_REMOVED lines=19> */
.L_x_608:
        /* <DEDUP_REMOVED lines=43> */
.L_x_610:
[----:B------:R-:W-:Y:S05]  /*a490*/  BSYNC B0 ;  /* 0x0000000000007941 */ /* 0x000fea0003800000 */
.L_x_609:
        /* <DEDUP_REMOVED lines=13> */
.L_x_612:
[----:B------:R-:W-:Y:S05]  /*a570*/  BSYNC B0 ;  /* 0x0000000000007941 */ /* 0x000fea0003800000 */
.L_x_611:
        /* <DEDUP_REMOVED lines=27> */
.L_x_614:
[----:B------:R-:W-:Y:S05]  /*a730*/  BSYNC B0 ;  /* 0x0000000000007941 */ /* 0x000fea0003800000 */
.L_x_613:
        /* <DEDUP_REMOVED lines=14> */
.L_x_587:
        /* <DEDUP_REMOVED lines=24> */
.L_x_616:
        /* <DEDUP_REMOVED lines=23> */
.L_x_617:
        /* <DEDUP_REMOVED lines=35> */
.L_x_619:
[----:B------:R-:W-:Y:S05]  /*ad40*/  BSYNC B0 ;  /* 0x0000000000007941 */ /* 0x000fea0003800000 */
.L_x_618:
        /* <DEDUP_REMOVED lines=14> */
.L_x_621:
[----:B------:R-:W-:Y:S05]  /*ae30*/  BSYNC B0 ;  /* 0x0000000000007941 */ /* 0x000fea0003800000 */
.L_x_620:
        /* <DEDUP_REMOVED lines=26> */
.L_x_623:
[----:B------:R-:W-:Y:S05]  /*afe0*/  BSYNC B0 ;  /* 0x0000000000007941 */ /* 0x000fea0003800000 */
.L_x_622:
        /* <DEDUP_REMOVED lines=13> */
.L_x_615:
[----:B------:R-:W-:Y:S05]  /*b0c0*/  BSYNC B1 ;  /* 0x0000000000017941 */ /* 0x000fea0003800000 */
.L_x_582:
        /* <DEDUP_REMOVED lines=11> */
.L_x_624:
[----:B------:R-:W-:Y:S05]  /*b180*/  EXIT ;  /* 0x000000000000794d */ /* 0x000fea0003800000 */
.L_x_626:
        /* <DEDUP_REMOVED lines=15> */
.L_x_1345:


//--------------------- .text._ZN5flash44flash_bwd_dq_dk_dv_loop_seqk_parallel_kernelI23Flash_bwd_kernel_traitsILi32ELi128ELi128ELi8ELi4ELi4ELi4ELb1ELb0EN7cutlass6half_tE19Flash_kernel_traitsILi32ELi128ELi128ELi8ES3_EELb1ELb0ELb1ELb0ELb0ELb1ELb0EEEvNS_16Flash_bwd_paramsE --------------------------
	.section	.text._ZN5flash44flash_bwd_dq_dk_dv_loop_seqk_parallel_kernelI23Flash_bwd_kernel_traitsILi32ELi128ELi128ELi8ELi4ELi4ELi4ELb1ELb0EN7cutlass6half_tE19Flash_kernel_traitsILi32ELi128ELi128ELi8ES3_EELb1ELb0ELb1ELb0ELb0ELb1ELb0EEEvNS_16Flash_bwd_paramsE,"ax",@progbits
	.align	128
        .global         _ZN5flash44flash_bwd_dq_dk_dv_loop_seqk_parallel_kernelI23Flash_bwd_kernel_traitsILi32ELi128ELi128ELi8ELi4ELi4ELi4ELb1ELb0EN7cutlass6half_tE19Flash_kernel_traitsILi32ELi128ELi128ELi8ES3_EELb1ELb0ELb1ELb0ELb0ELb1ELb0EEEvNS_16Flash_bwd_paramsE
        .type           _ZN5flash44flash_bwd_dq_dk_dv_loop_seqk_parallel_kernelI23Flash_bwd_kernel_traitsILi32ELi128ELi128ELi8ELi4ELi4ELi4ELb1ELb0EN7cutlass6half_tE19Flash_kernel_traitsILi32ELi128ELi128ELi8ES3_EELb1ELb0ELb1ELb0ELb0ELb1ELb0EEEvNS_16Flash_bwd_paramsE,@function
        .size           _ZN5flash44flash_bwd_dq_dk_dv_loop_seqk_parallel_kernelI23Flash_bwd_kernel_traitsILi32ELi128ELi128ELi8ELi4ELi4ELi4ELb1ELb0EN7cutlass6half_tE19Flash_kernel_traitsILi32ELi128ELi128ELi8ES3_EELb1ELb0ELb1ELb0ELb0ELb1ELb0EEEvNS_16Flash_bwd_paramsE,(.L_x_1346 - _ZN5flash44flash_bwd_dq_dk_dv_loop_seqk_parallel_kernelI23Flash_bwd_kernel_traitsILi32ELi128ELi128ELi8ELi4ELi4ELi4ELb1ELb0EN7cutlass6half_tE19Flash_kernel_traitsILi32ELi128ELi128ELi8ES3_EELb1ELb0ELb1ELb0ELb0ELb1ELb0EEEvNS_16Flash_bwd_paramsE)
        .other          _ZN5flash44flash_bwd_dq_dk_dv_loop_seqk_parallel_kernelI23Flash_bwd_kernel_traitsILi32ELi128ELi128ELi8ELi4ELi4ELi4ELb1ELb0EN7cutlass6half_tE19Flash_kernel_traitsILi32ELi128ELi128ELi8ES3_EELb1ELb0ELb1ELb0ELb0ELb1ELb0EEEvNS_16Flash_bwd_paramsE,@"STO_CUDA_ENTRY STV_DEFAULT"
_ZN5flash44flash_bwd_dq_dk_dv_loop_seqk_parallel_kernelI23Flash_bwd_kernel_traitsILi32ELi128ELi128ELi8ELi4ELi4ELi4ELb1ELb0EN7cutlass6half_tE19Flash_kernel_traitsILi32ELi128ELi128ELi8ES3_EELb1ELb0ELb1ELb0ELb0ELb1ELb0EEEvNS_16Flash_bwd_paramsE:
.text._ZN5flash44flash_bwd_dq_dk_dv_loop_seqk_parallel_kernelI23Flash_bwd_kernel_traitsILi32ELi128ELi128ELi8ELi4ELi4ELi4ELb1ELb0EN7cutlass6half_tE19Flash_kernel_traitsILi32ELi128ELi128ELi8ES3_EELb1ELb0ELb1ELb0ELb0ELb1ELb0EEEvNS_16Flash_bwd_paramsE:
[----:B------:R-:W-:Y:S08]  /*0000*/  LDC R1, c[0x0][0x28] ;  /* 0x00000a00ff017b82 */ /* 0x000ff00000000800 */
[----:B------:R-:W1:Y:S01]  /*0010*/  S2UR UR16, SR_CTAID.X ;  /* 0x00000000001079c3 */ /* 0x000e620000002500 */
[----:B------:R-:W-:Y:S02]  /*0020*/  ULDC UR4, c[0x0][0x2c8] ;  /* 0x0000b20000047ab9 */ /* 0x000fe40000000800 */
[----:B------:R-:W-:-:S04]  /*0030*/  UIADD3 UR5, UR4, 0x7f, URZ ;  /* 0x0000007f04057890 */ /* 0x000fc8000fffe03f */
[----:B------:R-:W-:-:S04]  /*0040*/  USHF.R.S32.HI UR4, URZ, 0x1f, UR5 ;  /* 0x0000001f3f047899 */ /* 0x000fc80008011405 */
[----:B------:R-:W-:-:S04]  /*0050*/  ULEA.HI UR4, UR4, UR5, URZ, 0x7 ;  /* 0x0000000504047291 */ /* 0x000fc8000f8f383f */
[----:B------:R-:W-:-:S06]  /*0060*/  USHF.R.S32.HI UR6, URZ, 0x7, UR4 ;  /* 0x000000073f067899 */ /* 0x000fcc0008011404 */
[----:B------:R-:W-:Y:S01]  /*0070*/  MOV R176, UR6 ;  /* 0x0000000600b07c02 */ /* 0x000fe20008000f00 */
[----:B-1----:R-:W-:-:S06]  /*0080*/  UISETP.GE.AND UP0, UPT, UR16, UR6, UPT ;  /* 0x000000061000728c */ /* 0x002fcc000bf06270 */
[----:B------:R-:W-:-:S13]  /*0090*/  PLOP3.LUT P0, PT, PT, PT, UP0, 0x80, 0x0 ;  /* 0x000000000000781c */ /* 0x000fda0003f0f008 */
[----:B------:R-:W-:Y:S05]  /*00a0*/  @P0 EXIT ;  /* 0x000000000000094d */ /* 0x000fea0003800000 */
[----:B------:R-:W1:Y:S01]  /*00b0*/  S2R R4, SR_TID.X ;  /* 0x0000000000047919 */ /* 0x000e620000002100 */
[----:B------:R-:W2:Y:S01]  /*00c0*/  S2UR UR58, SR_CTAID.Z ;  /* 0x00000000003a79c3 */ /* 0x000ea20000002700 */
[----:B------:R-:W-:Y:S01]  /*00d0*/  IMAD.MOV.U32 R167, RZ, RZ, 0x20 ;  /* 0x00000020ffa77424 */ /* 0x000fe200078e00ff */
[----:B------:R-:W-:Y:S01]  /*00e0*/  UMOV UR5, 0x400 ;  /* 0x0000040000057882 */ /* 0x000fe20000000000 */
[----:B------:R-:W-:Y:S01]  /*00f0*/  IMAD.MOV.U32 R187, RZ, RZ, -0x10 ;  /* 0xfffffff0ffbb7424 */ /* 0x000fe200078e00ff */
[----:B------:R-:W-:Y:S01]  /*0100*/  ULDC.64 UR12, c[0x0][0x208] ;  /* 0x00008200000c7ab9 */ /* 0x000fe20000000a00 */
[----:B------:R-:W-:-:S03]  /*0110*/  ULDC UR61, c[0x0][0x394] ;  /* 0x0000e500003d7ab9 */ /* 0x000fc60000000800 */
[----:B------:R-:W3:Y:S08]  /*0120*/  S2UR UR4, SR_CgaCtaId ;  /* 0x00000000000479c3 */ /* 0x000ef00000008800 */
[----:B------:R-:W4:Y:S01]  /*0130*/  S2UR UR56, SR_CTAID.Y ;  /* 0x00000000003879c3 */ /* 0x000f220000002600 */
[----:B--2---:R-:W-:-:S06]  /*0140*/  USHF.R.S32.HI UR6, URZ, 0x1f, UR58 ;  /* 0x0000001f3f067899 */ /* 0x004fcc000801143a */
[----:B------:R-:W-:Y:S01]  /*0150*/  IMAD.U32 R181, RZ, RZ, UR6 ;  /* 0x00000006ffb57e24 */ /* 0x000fe2000f8e00ff */
[----:B-1----:R-:W-:Y:S01]  /*0160*/  SHF.R.S32.HI R169, RZ, 0x1f, R4 ;  /* 0x0000001fffa97819 */ /* 0x002fe20000011404 */
[----:B---3--:R-:W-:-:S03]  /*0170*/  ULEA UR4, UR4, UR5, 0x18 ;  /* 0x0000000504047291 */ /* 0x008fc6000f8ec03f */
[CC--:B------:R-:W-:Y:S01]  /*0180*/  LEA.HI R2, R169.reuse, R4.reuse, RZ, 0x2 ;  /* 0x00000004a9027211 */ /* 0x0c0fe200078f10ff */
[----:B------:R-:W-:Y:S01]  /*0190*/  UIADD3 UR5, UR4, 0x8000, URZ ;  /* 0x0000800004057890 */ /* 0x000fe2000fffe03f */
[CC--:B------:R-:W-:Y:S02]  /*01a0*/  LEA.HI R9, R169.reuse, R4.reuse, RZ, 0x3 ;  /* 0x00000004a9097211 */ /* 0x0c0fe400078f18ff */
[--C-:B------:R-:W-:Y:S01]  /*01b0*/  SHF.R.S32.HI R0, RZ, 0x2, R2.reuse ;  /* 0x00000002ff007819 */ /* 0x100fe20000011402 */
[----:B----4-:R-:W-:Y:S01]  /*01c0*/  USHF.R.S32.HI UR6, URZ, 0x1f, UR56 ;  /* 0x0000001f3f067899 */ /* 0x010fe20008011438 */
[----:B------:R-:W-:Y:S01]  /*01d0*/  SHF.R.S32.HI R10, RZ, 0x1f, R2 ;  /* 0x0000001fff0a7819 */ /* 0x000fe20000011402 */
[----:B------:R-:W-:Y:S01]  /*01e0*/  USHF.L.U32 UR7, UR56, 0x7, URZ ;  /* 0x0000000738077899 */ /* 0x000fe2000800063f */
[CC--:B------:R-:W-:Y:S02]  /*01f0*/  LEA.HI R174, R169.reuse, R4.reuse, RZ, 0x5 ;  /* 0x00000004a9ae7211 */ /* 0x0c0fe400078f28ff */
[CC--:B------:R-:W-:Y:S01]  /*0200*/  LEA.HI R173, R169.reuse, R4.reuse, RZ, 0x7 ;  /* 0x00000004a9ad7211 */ /* 0x0c0fe200078f38ff */
[----:B------:R-:W-:Y:S01]  /*0210*/  IMAD.U32 R179, RZ, RZ, UR6 ;  /* 0x00000006ffb37e24 */ /* 0x000fe2000f8e00ff */
[----:B------:R-:W-:Y:S01]  /*0220*/  LEA.HI R169, R169, R4, RZ, 0x4 ;  /* 0x00000004a9a97211 */ /* 0x000fe200078f20ff */
[----:B------:R-:W-:Y:S01]  /*0230*/  UIADD3 UR6, UR4, 0x6000, URZ ;  /* 0x0000600004067890 */ /* 0x000fe2000fffe03f */
[C---:B------:R-:W-:Y:S01]  /*0240*/  LOP3.LUT R189, R2.reuse, 0xfffffffc, RZ, 0xc0, !PT ;  /* 0xfffffffc02bd7812 */ /* 0x040fe200078ec0ff */
[----:B------:R-:W-:Y:S01]  /*0250*/  IMAD.U32 R180, RZ, RZ, UR7 ;  /* 0x00000007ffb47e24 */ /* 0x000fe2000f8e00ff */
[-C--:B------:R-:W-:Y:S01]  /*0260*/  LEA.HI R2, R2, R0.reuse, RZ, 0x1 ;  /* 0x0000000002027211 */ /* 0x080fe200078f08ff */
[----:B------:R-:W-:Y:S01]  /*0270*/  USHF.R.S32.HI UR7, URZ, 0x1f, UR58 ;  /* 0x0000001f3f077899 */ /* 0x000fe2000801143a */
[----:B------:R-:W-:Y:S01]  /*0280*/  LEA.HI R10, R10, R0, RZ, 0x3 ;  /* 0x000000000a0a7211 */ /* 0x000fe200078f18ff */
[----:B------:R-:W-:Y:S01]  /*0290*/  IMAD.IADD R189, R4, 0x1, -R189 ;  /* 0x0000000104bd7824 */ /* 0x000fe200078e0abd */
[----:B------:R-:W-:-:S02]  /*02a0*/  SHF.R.S32.HI R6, RZ, 0x3, R9 ;  /* 0x00000003ff067819 */ /* 0x000fc40000011409 */
[----:B------:R-:W-:Y:S01]  /*02b0*/  LOP3.LUT R5, R174, 0xffffffe0, RZ, 0xc0, !PT ;  /* 0xffffffe0ae057812 */ /* 0x000fe200078ec0ff */
[----:B------:R-:W-:Y:S01]  /*02c0*/  IMAD.U32 R178, RZ, RZ, UR7 ;  /* 0x00000007ffb27e24 */ /* 0x000fe2000f8e00ff */
[----:B------:R-:W-:Y:S01]  /*02d0*/  LOP3.LUT R8, R169, 0xfffffff0, RZ, 0xc0, !PT ;  /* 0xfffffff0a9087812 */ /* 0x000fe200078ec0ff */
[----:B------:R-:W-:Y:S01]  /*02e0*/  IMAD.SHL.U32 R6, R6, 0x40, RZ ;  /* 0x0000004006067824 */ /* 0x000fe200078e00ff */
[----:B------:R-:W-:Y:S01]  /*02f0*/  LOP3.LUT R3, R9, 0xfffffff8, RZ, 0xc0, !PT ;  /* 0xfffffff809037812 */ /* 0x000fe200078ec0ff */
[----:B------:R-:W-:Y:S01]  /*0300*/  IMAD.IADD R5, R4, 0x1, -R5 ;  /* 0x0000000104057824 */ /* 0x000fe200078e0a05 */
[----:B------:R-:W-:Y:S01]  /*0310*/  LOP3.LUT R2, R2, 0x7fffffe, RZ, 0xc0, !PT ;  /* 0x07fffffe02027812 */ /* 0x000fe200078ec0ff */
[----:B------:R-:W-:Y:S01]  /*0320*/  IMAD.IADD R8, R4, 0x1, -R8 ;  /* 0x0000000104087824 */ /* 0x000fe200078e0a08 */
[----:B------:R-:W-:Y:S01]  /*0330*/  LOP3.LUT R10, R10, 0xfffffff8, RZ, 0xc0, !PT ;  /* 0xfffffff80a0a7812 */ /* 0x000fe200078ec0ff */
[----:B------:R-:W-:Y:S01]  /*0340*/  IMAD.IADD R4, R4, 0x1, -R3 ;  /* 0x0000000104047824 */ /* 0x000fe200078e0a03 */
[----:B------:R-:W-:Y:S01]  /*0350*/  SHF.R.S32.HI R3, RZ, 0x4, R169 ;  /* 0x00000004ff037819 */ /* 0x000fe200000114a9 */
[C---:B------:R-:W-:Y:S01]  /*0360*/  IMAD.IADD R2, R0.reuse, 0x1, -R2 ;  /* 0x0000000100027824 */ /* 0x040fe200078e0a02 */
[----:B------:R-:W-:Y:S01]  /*0370*/  SHF.R.S32.HI R175, RZ, 0x5, R174 ;  /* 0x00000005ffaf7819 */ /* 0x000fe200000114ae */
[----:B------:R-:W-:Y:S01]  /*0380*/  IMAD.IADD R10, R0, 0x1, -R10 ;  /* 0x00000001000a7824 */ /* 0x000fe200078e0a0a */
[----:B------:R-:W-:Y:S01]  /*0390*/  SHF.R.S32.HI R174, RZ, 0x1f, R174 ;  /* 0x0000001fffae7819 */ /* 0x000fe200000114ae */
[----:B------:R-:W-:Y:S01]  /*03a0*/  IMAD.SHL.U32 R0, R189, 0x8, RZ ;  /* 0x00000008bd007824 */ /* 0x000fe200078e00ff */
[----:B------:R-:W-:Y:S01]  /*03b0*/  LOP3.LUT R6, R6, 0xc0, RZ, 0xc0, !PT ;  /* 0x000000c006067812 */ /* 0x000fe200078ec0ff */
[----:B------:R-:W-:Y:S01]  /*03c0*/  IMAD.SHL.U32 R166, R4, 0x40, RZ ;  /* 0x0000004004a67824 */ /* 0x000fe200078e00ff */
[----:B------:R-:W-:Y:S01]  /*03d0*/  LEA.HI R169, R169, R3, RZ, 0x1 ;  /* 0x00000003a9a97211 */ /* 0x000fe200078f08ff */
[----:B------:R-:W-:Y:S01]  /*03e0*/  IMAD.SHL.U32 R189, R189, 0x2, RZ ;  /* 0x00000002bdbd7824 */ /* 0x000fe200078e00ff */
[----:B------:R-:W-:-:S02]  /*03f0*/  LEA.HI R174, R174, R175, RZ, 0x2 ;  /* 0x000000afaeae7211 */ /* 0x000fc400078f10ff */
[----:B------:R-:W-:Y:S02]  /*0400*/  LOP3.LUT R0, R6, 0x18, R0, 0xf8, !PT ;  /* 0x0000001806007812 */ /* 0x000fe400078ef800 */
[----:B------:R-:W-:Y:S02]  /*0410*/  SHF.R.U32.HI R6, RZ, 0x3, R6 ;  /* 0x00000003ff067819 */ /* 0x000fe40000011606 */
[----:B------:R-:W-:Y:S02]  /*0420*/  LOP3.LUT R169, R169, 0xfffffffe, RZ, 0xc0, !PT ;  /* 0xfffffffea9a97812 */ /* 0x000fe400078ec0ff */
[----:B------:R-:W-:Y:S02]  /*0430*/  LOP3.LUT R174, R174, 0xfffffffc, RZ, 0xc0, !PT ;  /* 0xfffffffcaeae7812 */ /* 0x000fe400078ec0ff */
[----:B------:R-:W-:Y:S01]  /*0440*/  LOP3.LUT R6, R0, R6, RZ, 0x3c, !PT ;  /* 0x0000000600067212 */ /* 0x000fe200078e3cff */
[----:B------:R-:W-:Y:S01]  /*0450*/  IMAD.IADD R169, R3, 0x1, -R169 ;  /* 0x0000000103a97824 */ /* 0x000fe200078e0aa9 */
[----:B------:R-:W-:Y:S01]  /*0460*/  LEA.HI R0, R4, R4, RZ, 0x1 ;  /* 0x0000000404007211 */ /* 0x000fe200078f08ff */
[C---:B------:R-:W-:Y:S01]  /*0470*/  IMAD.IADD R174, R175.reuse, 0x1, -R174 ;  /* 0x00000001afae7824 */ /* 0x040fe200078e0aae */
[----:B------:R-:W-:Y:S01]  /*0480*/  SHF.R.S32.HI R172, RZ, 0x1f, R5 ;  /* 0x0000001fffac7819 */ /* 0x000fe20000011405 */
[----:B------:R-:W-:Y:S01]  /*0490*/  IMAD R175, R175, 0x8, R2 ;  /* 0x00000008afaf7824 */ /* 0x000fe200078e0202 */
[----:B------:R-:W-:Y:S01]  /*04a0*/  LEA.HI R3, R8, R8, RZ, 0x1 ;  /* 0x0000000808037211 */ /* 0x000fe200078f08ff */
[----:B------:R-:W-:Y:S01]  /*04b0*/  IMAD.SHL.U32 R171, R169, 0x8, RZ ;  /* 0x00000008a9ab7824 */ /* 0x000fe200078e00ff */
[----:B------:R-:W-:Y:S01]  /*04c0*/  LOP3.LUT R2, R0, 0x7fffffe, RZ, 0xc0, !PT ;  /* 0x07fffffe00027812 */ /* 0x000fe200078ec0ff */
[----:B------:R-:W-:Y:S01]  /*04d0*/  IMAD.U32 R175, R175, 0x20, R6 ;  /* 0x00000020afaf7824 */ /* 0x000fe200078e0006 */
[----:B------:R-:W-:-:S02]  /*04e0*/  SHF.R.S32.HI R173, RZ, 0x7, R173 ;  /* 0x00000007ffad7819 */ /* 0x000fc400000114ad */
[----:B------:R-:W-:Y:S01]  /*04f0*/  LEA.HI R172, R172, R5, RZ, 0x2 ;  /* 0x00000005acac7211 */ /* 0x000fe200078f10ff */
[----:B------:R-:W-:Y:S01]  /*0500*/  IMAD.IADD R2, R4, 0x1, -R2 ;  /* 0x0000000104027824 */ /* 0x000fe200078e0a02 */
[----:B------:R-:W-:Y:S01]  /*0510*/  SHF.R.S32.HI R7, RZ, 0x1, R3 ;  /* 0x00000001ff077819 */ /* 0x000fe20000011403 */
[C---:B------:R-:W-:Y:S01]  /*0520*/  IMAD R170, R173.reuse, 0x8, R169 ;  /* 0x00000008adaa7824 */ /* 0x040fe200078e02a9 */
[----:B------:R-:W-:Y:S01]  /*0530*/  SHF.R.S32.HI R5, RZ, 0x1f, R3 ;  /* 0x0000001fff057819 */ /* 0x000fe20000011403 */
[--C-:B------:R-:W-:Y:S01]  /*0540*/  IMAD R177, R173, 0x2000, R189.reuse ;  /* 0x00002000adb17824 */ /* 0x100fe200078e02bd */
[----:B------:R-:W-:Y:S01]  /*0550*/  SHF.R.S32.HI R165, RZ, 0x1f, R8 ;  /* 0x0000001fffa57819 */ /* 0x000fe20000011408 */
[----:B------:R-:W-:Y:S01]  /*0560*/  IMAD R170, R170, 0x8, R2 ;  /* 0x00000008aaaa7824 */ /* 0x000fe200078e0202 */
[----:B------:R-:W-:Y:S01]  /*0570*/  LEA.HI R5, R5, R7, RZ, 0x2 ;  /* 0x0000000705057211 */ /* 0x000fe200078f10ff */
[----:B------:R-:W-:Y:S01]  /*0580*/  IMAD R189, R174, 0x200, R189 ;  /* 0x00000200aebd7824 */ /* 0x000fe200078e02bd */
[----:B------:R-:W-:-:S02]  /*0590*/  LOP3.LUT R2, R10, 0x1, RZ, 0xc0, !PT ;  /* 0x000000010a027812 */ /* 0x000fc400078ec0ff */
[----:B------:R-:W-:Y:S02]  /*05a0*/  LOP3.LUT R5, R5, 0xfffffffc, RZ, 0xc0, !PT ;  /* 0xfffffffc05057812 */ /* 0x000fe400078ec0ff */
[----:B------:R-:W-:Y:S02]  /*05b0*/  SHF.R.S32.HI R0, RZ, 0x1, R0 ;  /* 0x00000001ff007819 */ /* 0x000fe40000011400 */
[----:B------:R-:W-:Y:S01]  /*05c0*/  ISETP.NE.U32.AND P6, PT, R2, 0x1, PT ;  /* 0x000000010200780c */ /* 0x000fe20003fc5070 */
[----:B------:R-:W-:Y:S01]  /*05d0*/  IMAD.IADD R2, R7, 0x1, -R5 ;  /* 0x0000000107027824 */ /* 0x000fe200078e0a05 */
[----:B------:R-:W-:Y:S01]  /*05e0*/  LEA.HI R165, R165, R8, RZ, 0x3 ;  /* 0x00000008a5a57211 */ /* 0x000fe200078f18ff */
[----:B------:R-:W-:Y:S01]  /*05f0*/  IMAD.SHL.U32 R5, R174, 0x10, RZ ;  /* 0x00000010ae057824 */ /* 0x000fe200078e00ff */
[C---:B------:R-:W-:Y:S01]  /*0600*/  LOP3.LUT P0, RZ, R0.reuse, 0x2, RZ, 0xc0, !PT ;  /* 0x0000000200ff7812 */ /* 0x040fe2000780c0ff */
[----:B------:R-:W-:Y:S01]  /*0610*/  IMAD.SHL.U32 R0, R0, 0x40, RZ ;  /* 0x0000004000007824 */ /* 0x000fe200078e00ff */
[----:B------:R-:W-:-:S02]  /*0620*/  LOP3.LUT R166, R166, 0x1c0, RZ, 0xc0, !PT ;  /* 0x000001c0a6a67812 */ /* 0x000fc400078ec0ff */
[----:B------:R-:W-:Y:S02]  /*0630*/  LOP3.LUT R3, R3, 0x7fffffe, RZ, 0xc0, !PT ;  /* 0x07fffffe03037812 */ /* 0x000fe400078ec0ff */
[----:B------:R-:W-:Y:S02]  /*0640*/  LOP3.LUT R6, R165, 0xfffffff8, RZ, 0xc0, !PT ;  /* 0xfffffff8a5067812 */ /* 0x000fe400078ec0ff */
[----:B------:R-:W-:Y:S01]  /*0650*/  LEA.HI.SX32 R172, R172, R5, 0x1e ;  /* 0x00000005acac7211 */ /* 0x000fe200078ff2ff */
[----:B------:R-:W-:Y:S01]  /*0660*/  IMAD.IADD R3, R8, 0x1, -R3 ;  /* 0x0000000108037824 */ /* 0x000fe200078e0a03 */
[----:B------:R-:W-:Y:S01]  /*0670*/  LOP3.LUT R5, R166, 0x30, R5, 0xf8, !PT ;  /* 0x00000030a6057812 */ /* 0x000fe200078ef805 */
[----:B------:R-:W-:Y:S01]  /*0680*/  IMAD.IADD R6, R8, 0x1, -R6 ;  /* 0x0000000108067824 */ /* 0x000fe200078e0a06 */
[----:B------:R-:W-:Y:S01]  /*0690*/  LOP3.LUT R0, R0, 0xc0, RZ, 0xc0, !PT ;  /* 0x000000c000007812 */ /* 0x000fe200078ec0ff */
[C---:B------:R-:W-:Y:S01]  /*06a0*/  IMAD.SHL.U32 R8, R10.reuse, 0x40, RZ ;  /* 0x000000400a087824 */ /* 0x040fe200078e00ff */
[----:B------:R-:W-:-:S02]  /*06b0*/  LEA.HI R7, R10, R10, RZ, 0x1 ;  /* 0x0000000a0a077211 */ /* 0x000fc400078f08ff */
[--C-:B------:R-:W-:Y:S02]  /*06c0*/  LOP3.LUT R5, R5, 0x8, R9.reuse, 0xf8, !PT ;  /* 0x0000000805057812 */ /* 0x100fe400078ef809 */
[----:B------:R-:W-:Y:S02]  /*06d0*/  LOP3.LUT P5, RZ, R10, 0x2, RZ, 0xc0, !PT ;  /* 0x000000020aff7812 */ /* 0x000fe400078ac0ff */
[----:B------:R-:W-:Y:S02]  /*06e0*/  LOP3.LUT R9, R0, 0x8, R9, 0xf8, !PT ;  /* 0x0000000800097812 */ /* 0x000fe400078ef809 */
[----:B------:R-:W-:Y:S02]  /*06f0*/  LOP3.LUT P4, RZ, R10, 0x4, RZ, 0xc0, !PT ;  /* 0x000000040aff7812 */ /* 0x000fe4000788c0ff */
[----:B------:R-:W-:Y:S02]  /*0700*/  SHF.R.U32.HI R0, RZ, 0x3, R0 ;  /* 0x00000003ff007819 */ /* 0x000fe40000011600 */
[----:B------:R-:W-:-:S02]  /*0710*/  LOP3.LUT R4, R7, 0x3fffffe, RZ, 0xc0, !PT ;  /* 0x03fffffe07047812 */ /* 0x000fc400078ec0ff */
[----:B------:R-:W-:Y:S02]  /*0720*/  LOP3.LUT R8, R8, 0x1c0, RZ, 0xc0, !PT ;  /* 0x000001c008087812 */ /* 0x000fe400078ec0ff */
[----:B------:R-:W-:Y:S01]  /*0730*/  SHF.R.S32.HI R7, RZ, 0x1, R7 ;  /* 0x00000001ff077819 */ /* 0x000fe20000011407 */
[----:B------:R-:W-:Y:S01]  /*0740*/  IMAD.IADD R4, R10, 0x1, -R4 ;  /* 0x000000010a047824 */ /* 0x000fe200078e0a04 */
[C---:B------:R-:W-:Y:S01]  /*0750*/  R2P PR, R6.reuse, 0x6 ;  /* 0x0000000606007804 */ /* 0x040fe20000000000 */
[----:B------:R-:W-:Y:S01]  /*0760*/  IMAD.SHL.U32 R6, R6, 0x40, RZ ;  /* 0x0000004006067824 */ /* 0x000fe200078e00ff */
[----:B------:R-:W-:Y:S01]  /*0770*/  LOP3.LUT R0, R9, R0, RZ, 0x3c, !PT ;  /* 0x0000000009007212 */ /* 0x000fe200078e3cff */
[----:B------:R-:W-:Y:S01]  /*0780*/  IMAD.SHL.U32 R9, R174, 0x400, RZ ;  /* 0x00000400ae097824 */ /* 0x000fe200078e00ff */
[----:B------:R-:W-:Y:S01]  /*0790*/  SHF.R.U32.HI R166, RZ, 0x3, R166 ;  /* 0x00000003ffa67819 */ /* 0x000fe200000116a6 */
[----:B------:R-:W-:Y:S01]  /*07a0*/  IMAD R189, R4, 0x20, R189 ;  /* 0x0000002004bd7824 */ /* 0x000fe200078e02bd */
[----:B------:R-:W-:Y:S01]  /*07b0*/  LEA.HI R8, R8, R8, RZ, 0x1d ;  /* 0x0000000808087211 */ /* 0x000fe200078fe8ff */
[----:B------:R-:W-:Y:S01]  /*07c0*/  IMAD.U32 R170, R170, 0x20, R0 ;  /* 0x00000020aaaa7824 */ /* 0x000fe200078e0000 */
[C---:B------:R-:W-:Y:S01]  /*07d0*/  LOP3.LUT P3, RZ, R7.reuse, 0x2, RZ, 0xc0, !PT ;  /* 0x0000000207ff7812 */ /* 0x040fe2000786c0ff */
[----:B------:R-:W-:Y:S01]  /*07e0*/  IMAD.SHL.U32 R7, R7, 0x40, RZ ;  /* 0x0000004007077824 */ /* 0x000fe200078e00ff */
[----:B------:R-:W-:-:S02]  /*07f0*/  LOP3.LUT R166, R5, R166, RZ, 0x3c, !PT ;  /* 0x000000a605a67212 */ /* 0x000fc400078e3cff */
[----:B------:R-:W-:Y:S02]  /*0800*/  SEL R168, R167, 0xffffffe0, !P0 ;  /* 0xffffffe0a7a87807 */ /* 0x000fe40004000000 */
[----:B------:R-:W-:Y:S01]  /*0810*/  LOP3.LUT R6, R6, 0x1c0, RZ, 0xc0, !PT ;  /* 0x000001c006067812 */ /* 0x000fe200078ec0ff */
[----:B------:R-:W-:Y:S01]  /*0820*/  IMAD R166, R169, 0x200, R166 ;  /* 0x00000200a9a67824 */ /* 0x000fe200078e02a6 */
[----:B------:R-:W-:Y:S01]  /*0830*/  IADD3 R177, R8, R177, R9 ;  /* 0x000000b108b17210 */ /* 0x000fe20007ffe009 */
[----:B------:R-:W-:Y:S01]  /*0840*/  IMAD.SHL.U32 R8, R173, 0x8, RZ ;  /* 0x00000008ad087824 */ /* 0x000fe200078e00ff */
[C---:B------:R-:W-:Y:S01]  /*0850*/  LOP3.LUT P0, RZ, R2.reuse, 0x2, RZ, 0xc0, !PT ;  /* 0x0000000202ff7812 */ /* 0x040fe2000780c0ff */
[----:B------:R-:W-:Y:S01]  /*0860*/  IMAD.SHL.U32 R2, R2, 0x40, RZ ;  /* 0x0000004002027824 */ /* 0x000fe200078e00ff */
[----:B------:R-:W-:Y:S01]  /*0870*/  SHF.R.S32.HI R165, RZ, 0x3, R165 ;  /* 0x00000003ffa57819 */ /* 0x000fe200000114a5 */
[----:B------:R-:W-:Y:S01]  /*0880*/  IMAD.SHL.U32 R169, R169, 0x10, RZ ;  /* 0x00000010a9a97824 */ /* 0x000fe200078e00ff */
[----:B------:R-:W-:-:S02]  /*0890*/  LOP3.LUT R7, R7, 0xc0, RZ, 0xc0, !PT ;  /* 0x000000c007077812 */ /* 0x000fc400078ec0ff */
[----:B------:R-:W-:Y:S01]  /*08a0*/  LOP3.LUT R171, R171, 0x8, RZ, 0xc0, !PT ;  /* 0x00000008abab7812 */ /* 0x000fe200078ec0ff */
[C---:B------:R-:W-:Y:S01]  /*08b0*/  IMAD R3, R165.reuse, 0x8, R3 ;  /* 0x00000008a5037824 */ /* 0x040fe200078e0203 */
[----:B------:R-:W-:Y:S01]  /*08c0*/  SHF.R.U32.HI R5, RZ, 0x3, R6 ;  /* 0x00000003ff057819 */ /* 0x000fe20000011606 */
[----:B------:R-:W-:Y:S01]  /*08d0*/  IMAD R165, R165, 0x200, R9 ;  /* 0x00000200a5a57824 */ /* 0x000fe200078e0209 */
[----:B------:R-:W-:Y:S02]  /*08e0*/  LOP3.LUT R8, R8, 0x8, RZ, 0xc0, !PT ;  /* 0x0000000808087812 */ /* 0x000fe400078ec0ff */
[----:B------:R-:W-:Y:S02]  /*08f0*/  LOP3.LUT R2, R2, 0xc0, RZ, 0xc0, !PT ;  /* 0x000000c002027812 */ /* 0x000fe400078ec0ff */
[----:B------:R-:W-:Y:S02]  /*0900*/  SHF.R.U32.HI R4, RZ, 0x3, R7 ;  /* 0x00000003ff047819 */ /* 0x000fe40000011607 */
[----:B------:R-:W-:-:S02]  /*0910*/  LOP3.LUT R5, R5, R6, R171, 0x1e, !PT ;  /* 0x0000000605057212 */ /* 0x000fc400078e1eab */
[----:B------:R-:W-:Y:S02]  /*0920*/  SHF.R.U32.HI R0, RZ, 0x3, R2 ;  /* 0x00000003ff007819 */ /* 0x000fe40000011602 */
[----:B------:R-:W-:Y:S01]  /*0930*/  LOP3.LUT R169, R8, 0x10, R169, 0xf8, !PT ;  /* 0x0000001008a97812 */ /* 0x000fe200078ef8a9 */
[----:B------:R-:W-:Y:S01]  /*0940*/  IMAD.IADD R165, R165, 0x1, R5 ;  /* 0x00000001a5a57824 */ /* 0x000fe200078e0205 */
[----:B------:R-:W-:Y:S02]  /*0950*/  LOP3.LUT R4, R4, R7, R8, 0x1e, !PT ;  /* 0x0000000704047212 */ /* 0x000fe400078e1e08 */
[----:B------:R-:W-:Y:S02]  /*0960*/  LEA R177, R177, UR4, 0x1 ;  /* 0x00000004b1b17c11 */ /* 0x000fe4000f8e08ff */
[----:B------:R-:W-:Y:S01]  /*0970*/  LOP3.LUT R171, R0, R2, R171, 0x1e, !PT ;  /* 0x0000000200ab7212 */ /* 0x000fe200078e1eab */
[----:B------:R-:W-:Y:S01]  /*0980*/  IMAD.IADD R189, R4, 0x1, R189 ;  /* 0x0000000104bd7824 */ /* 0x000fe200078e02bd */
[----:B------:R-:W-:Y:S01]  /*0990*/  LOP3.LUT R169, R0, R169, R2, 0x1e, !PT ;  /* 0x000000a900a97212 */ /* 0x000fe200078e1e02 */
[----:B------:R-:W-:Y:S01]  /*09a0*/  IMAD.SHL.U32 R0, R3, 0x20, RZ ;  /* 0x0000002003007824 */ /* 0x000fe200078e00ff */
[----:B------:R-:W-:Y:S01]  /*09b0*/  LEA R2, R170, UR5, 0x1 ;  /* 0x00000005aa027c11 */ /* 0x000fe2000f8e08ff */
[----:B------:R-:W-:Y:S01]  /*09c0*/  IMAD.MOV.U32 R3, RZ, RZ, 0x40 ;  /* 0x00000040ff037424 */ /* 0x000fe200078e00ff */
[----:B------:R-:W-:Y:S01]  /*09d0*/  SEL R187, R187, 0x10, !P6 ;  /* 0x00000010bbbb7807 */ /* 0x000fe20007000000 */
[----:B------:R-:W-:Y:S01]  /*09e0*/  VIADD R182, R177, 0x40 ;  /* 0x00000040b1b67836 */ /* 0x000fe20000000000 */
[----:B------:R-:W-:Y:S01]  /*09f0*/  LEA R165, R165, UR5, 0x1 ;  /* 0x00000005a5a57c11 */ /* 0x000fe2000f8e08ff */
[----:B------:R-:W-:Y:S01]  /*0a00*/  @P4 VIADD R182, R177, 0xffffffc0 ;  /* 0xffffffc0b1b64836 */ /* 0x000fe20000000000 */
[----:B------:R-:W-:Y:S01]  /*0a10*/  SEL R185, R167, 0xffffffe0, !P5 ;  /* 0xffffffe0a7b97807 */ /* 0x000fe20006800000 */
[----:B------:R-:W-:Y:S01]  /*0a20*/  IMAD.IADD R168, R2, 0x1, R168 ;  /* 0x0000000102a87824 */ /* 0x000fe200078e02a8 */
[----:B------:R-:W-:Y:S01]  /*0a30*/  SEL R3, R3, 0xffffffc0, !P2 ;  /* 0xffffffc003037807 */ /* 0x000fe20005000000 */
[----:B------:R-:W-:Y:S01]  /*0a40*/  IMAD R2, R174, 0x200, R0 ;  /* 0x00000200ae027824 */ /* 0x000fe200078e0200 */
[----:B------:R-:W-:Y:S01]  /*0a50*/  LEA R189, R189, UR6, 0x1 ;  /* 0x00000006bdbd7c11 */ /* 0x000fe2000f8e08ff */
[----:B------:R-:W-:Y:S01]  /*0a60*/  IMAD.IADD R184, R177, 0x1, R187 ;  /* 0x00000001b1b87824 */ /* 0x000fe200078e02bb */
[----:B------:R-:W-:Y:S01]  /*0a70*/  SEL R167, R167, 0xffffffe0, !P0 ;  /* 0xffffffe0a7a77807 */ /* 0x000fe20004000000 */
[----:B------:R-:W-:Y:S01]  /*0a80*/  VIADD R164, R165, 0x20 ;  /* 0x00000020a5a47836 */ /* 0x000fe20000000000 */
[----:B------:R-:W-:Y:S01]  /*0a90*/  LEA R166, R166, UR4, 0x1 ;  /* 0x00000004a6a67c11 */ /* 0x000fe2000f8e08ff */
[----:B------:R-:W-:-:S02]  /*0aa0*/  IMAD.IADD R187, R187, 0x1, R182 ;  /* 0x00000001bbbb7824 */ /* 0x000fc400078e02b6 */
[----:B------:R-:W-:Y:S02]  /*0ab0*/  @P1 VIADD R164, R165, 0xffffffe0 ;  /* 0xffffffe0a5a41836 */ /* 0x000fe40000000000 */
[----:B------:R-:W-:Y:S02]  /*0ac0*/  IMAD.IADD R171, R2, 0x1, R171 ;  /* 0x0000000102ab7824 */ /* 0x000fe400078e02ab */
[----:B------:R-:W-:Y:S02]  /*0ad0*/  IMAD.IADD R169, R0, 0x1, R169 ;  /* 0x0000000100a97824 */ /* 0x000fe400078e02a9 */
[--C-:B------:R-:W-:Y:S02]  /*0ae0*/  IMAD.IADD R183, R177, 0x1, R185.reuse ;  /* 0x00000001b1b77824 */ /* 0x100fe400078e02b9 */
[----:B------:R-:W-:Y:S02]  /*0af0*/  IMAD.IADD R190, R184, 0x1, R185 ;  /* 0x00000001b8be7824 */ /* 0x000fe400078e02b9 */
[----:B------:R-:W-:-:S02]  /*0b00*/  IMAD.IADD R186, R185, 0x1, R182 ;  /* 0x00000001b9ba7824 */ /* 0x000fc400078e02b6 */
[----:B------:R-:W-:Y:S02]  /*0b10*/  VIADD R188, R189, 0x20 ;  /* 0x00000020bdbc7836 */ /* 0x000fe40000000000 */
[----:B------:R-:W-:Y:S02]  /*0b20*/  IMAD.IADD R163, R165, 0x1, R3 ;  /* 0x00000001a5a37824 */ /* 0x000fe400078e0203 */
[----:B------:R-:W-:Y:S02]  /*0b30*/  IMAD.IADD R185, R185, 0x1, R187 ;  /* 0x00000001b9b97824 */ /* 0x000fe400078e02bb */
[----:B------:R-:W-:Y:S02]  /*0b40*/  @P3 VIADD R188, R189, 0xffffffe0 ;  /* 0xffffffe0bdbc3836 */ /* 0x000fe40000000000 */
[----:B------:R-:W-:Y:S02]  /*0b50*/  IMAD.IADD R3, R3, 0x1, R164 ;  /* 0x0000000103037824 */ /* 0x000fe400078e02a4 */
[----:B------:R-:W-:-:S02]  /*0b60*/  VIADD R160, R164, 0x2000 ;  /* 0x00002000a4a07836 */ /* 0x000fc40000000000 */
[C---:B------:R-:W-:Y:S02]  /*0b70*/  VIADD R2, R164.reuse, 0x4000 ;  /* 0x00004000a4027836 */ /* 0x040fe40000000000 */
[----:B------:R-:W-:-:S07]  /*0b80*/  VIADD R0, R164, 0x6000 ;  /* 0x00006000a4007836 */ /* 0x000fce0000000000 */
.L_x_657:
        /* <DEDUP_REMOVED lines=16> */
[----:B-12---:R-:W-:Y:S01]  /*0c90*/  IMAD.U32 R4, RZ, RZ, UR8 ;  /* 0x00000008ff047e24 */ /* 0x006fe2000f8e00ff */
        /* <DEDUP_REMOVED lines=14> */
[----:B------:R-:W-:Y:S01]  /*0d80*/  UIADD3 UR8, UP1, UR18, UR6, URZ ;  /* 0x0000000612087290 */ /* 0x000fe2000ff3e03f */
[----:B---3--:R-:W3:Y:S01]  /*0d90*/  @P1 LDG.E R6, desc[UR12][R6.64] ;  /* 0x0000000c06061981 */ /* 0x008ee2000c1e1900 */
        /* <DEDUP_REMOVED lines=9> */
[----:B------:R-:W-:-:S04]  /*0e30*/  @!UP3 ULDC.64 UR8, c[0x0][0x318] ;  /* 0x0000c6000008bab9 */ /* 0x000fc80000000a00 */
[----:B------:R-:W5:Y:S01]  /*0e40*/  @!P2 LDG.E R7, desc[UR12][R10.64] ;  /* 0x0000000c0a07a981 */ /* 0x000f62000c1e1900 */
[----:B------:R-:W-:-:S04]  /*0e50*/  @!UP3 UISETP.NE.U32.AND UP1, UPT, UR8, URZ, UPT ;  /* 0x0000003f0800b28c */ /* 0x000fc8000bf25070 */
[----:B------:R-:W-:Y:S01]  /*0e60*/  @!UP3 UISETP.NE.AND.EX UP1, UPT, UR9, URZ, UPT, UP1 ;  /* 0x0000003f0900b28c */ /* 0x000fe2000bf25310 */
[----:B------:R-:W-:Y:S01]  /*0e70*/  UMOV UR5, 0xffffffff ;  /* 0xffffffff00057882 */ /* 0x000fe20000000000 */
[----:B------:R-:W-:Y:S01]  /*0e80*/  UMOV UR54, 0xffffffff ;  /* 0xffffffff00367882 */ /* 0x000fe20000000000 */
[----:B------:R-:W-:Y:S01]  /*0e90*/  USHF.L.U32 UR26, UR16, 0x7, URZ ;  /* 0x00000007101a7899 */ /* 0x000fe2000800063f */
[----:B--2---:R-:W-:Y:S02]  /*0ea0*/  @P0 R2UR UR10, R4 ;  /* 0x00000000040a02ca */ /* 0x004fe400000e0000 */
[----:B------:R-:W-:Y:S01]  /*0eb0*/  ISETP.NE.U32.AND P0, PT, RZ, UR6, PT ;  /* 0x00000006ff007c0c */ /* 0x000fe2000bf05070 */
[----:B------:R-:W-:Y:S01]  /*0ec0*/  @!UP3 ULDC UR6, c[0x0][0x2cc] ;  /* 0x0000b3000006bab9 */ /* 0x000fe20000000800 */
[----:B---3--:R-:W-:Y:S02]  /*0ed0*/  @P1 R2UR UR53, R6 ;  /* 0x00000000063512ca */ /* 0x008fe400000e0000 */
[----:B------:R-:W-:Y:S01]  /*0ee0*/  ISETP.NE.AND.EX P0, PT, RZ, UR7, PT, P0 ;  /* 0x00000007ff007c0c */ /* 0x000fe2000bf05300 */
[----:B------:R-:W-:-:S03]  /*0ef0*/  @!UP3 USEL UR8, UR6, URZ, UP1 ;  /* 0x0000003f0608b287 */ /* 0x000fc60008800000 */
[----:B------:R-:W-:Y:S01]  /*0f00*/  ULDC UR6, c[0x0][0x2c8] ;  /* 0x0000b20000067ab9 */ /* 0x000fe20000000800 */
[----:B----4-:R-:W-:-:S06]  /*0f10*/  @P3 R2UR UR5, R8 ;  /* 0x00000000080532ca */ /* 0x010fcc00000e0000 */
[----:B------:R-:W-:Y:S01]  /*0f20*/  @UP3 UIADD3 UR7, UR10, -UR53, URZ ;  /* 0x800000350a073290 */ /* 0x000fe2000fffe03f */
        /* <DEDUP_REMOVED lines=9> */
.L_x_627:
        /* <DEDUP_REMOVED lines=14> */
[----:B------:R-:W-:Y:S01]  /*10a0*/  UIMAD UR22, UR56, UR9, UR8 ;  /* 0x00000009381672a4 */ /* 0x000fe2000f8e0208 */
[----:B------:R-:W-:-:S02]  /*10b0*/  ULDC UR11, c[0x0][0x394] ;  /* 0x0000e500000b7ab9 */ /* 0x000fc40000000800 */
[----:B------:R-:W-:Y:S01]  /*10c0*/  @!UP2 ULDC.64 UR8, c[0x0][0x418] ;  /* 0x000106000008aab9 */ /* 0x000fe20000000a00 */
[----:B------:R-:W-:Y:S01]  /*10d0*/  ULDC UR60, c[0x0][0x2d4] ;  /* 0x0000b500003c7ab9 */ /* 0x000fe20000000800 */
[----:B------:R-:W-:Y:S02]  /*10e0*/  @!UP2 UIMAD.WIDE.U32 UR40, UR56, UR8, URZ ;  /* 0x000000083828a2a5 */ /* 0x000fe4000f8e003f */
[----:B------:R-:W-:Y:S02]  /*10f0*/  USHF.R.S32.HI UR30, URZ, 0x1f, UR60 ;  /* 0x0000001f3f1e7899 */ /* 0x000fe4000801143c */
[----:B------:R-:W-:Y:S01]  /*1100*/  @UP1 ULDC.64 UR32, c[0x0][0x248] ;  /* 0x0000920000201ab9 */ /* 0x000fe20000000a00 */
[----:B------:R-:W-:Y:S01]  /*1110*/  UIADD3 UR47, UR21, UR22, URZ ;  /* 0x00000016152f7290 */ /* 0x000fe2000fffe03f */
[----:B------:R-:W-:Y:S01]  /*1120*/  ULDC.U8 UR31, c[0x0][0x3d8] ;  /* 0x0000f600001f7ab9 */ /* 0x000fe20000000000 */
[----:B-1----:R-:W-:Y:S01]  /*1130*/  IABS R7, R4 ;  /* 0x0000000400077213 */ /* 0x002fe20000000000 */
[----:B------:R-:W-:Y:S01]  /*1140*/  UISETP.NE.AND UP3, UPT, UR31, URZ, UPT ;  /* 0x0000003f1f00728c */ /* 0x000fe2000bf65270 */
[----:B------:R-:W-:Y:S01]  /*1150*/  ISETP.NE.AND P3, PT, R4, RZ, PT ;  /* 0x000000ff0400720c */ /* 0x000fe20003f65270 */
[----:B------:R-:W-:Y:S01]  /*1160*/  USHF.L.U32 UR17, UR56, 0x7, URZ ;  /* 0x0000000738117899 */ /* 0x000fe2000800063f */
[----:B------:R-:W1:Y:S01]  /*1170*/  I2F.RP R8, R7 ;  /* 0x0000000700087306 */ /* 0x000e620000209400 */
[----:B------:R-:W-:Y:S01]  /*1180*/  ULDC.64 UR38, c[0x0][0x240] ;  /* 0x0000900000267ab9 */ /* 0x000fe20000000a00 */
[----:B------:R-:W-:-:S02]  /*1190*/  USHF.L.U64.HI UR23, UR56, 0x7, UR59 ;  /* 0x0000000738177899 */ /* 0x000fc4000801023b */
[----:B--2---:R-:W-:Y:S02]  /*11a0*/  UIMAD.WIDE.U32 UR28, UR6, UR14, URZ ;  /* 0x0000000e061c72a5 */ /* 0x004fe4000f8e003f */
[----:B------:R-:W-:Y:S02]  /*11b0*/  UIMAD.WIDE.U32 UR18, UR5, UR38, URZ ;  /* 0x00000026051272a5 */ /* 0x000fe4000f8e003f */
[----:B------:R-:W-:Y:S02]  /*11c0*/  UIMAD UR36, UR6, UR15, UR29 ;  /* 0x0000000f062472a4 */ /* 0x000fe4000f8e021d */
[----:B------:R-:W-:Y:S02]  /*11d0*/  @!UP2 UIMAD UR6, UR59, UR8, URZ ;  /* 0x000000083b06a2a4 */ /* 0x000fe4000f8e023f */
[----:B------:R-:W-:Y:S02]  /*11e0*/  UIADD3 UR8, UR10, 0x80, UR26 ;  /* 0x000000800a087890 */ /* 0x000fe4000fffe01a */
[----:B------:R-:W-:Y:S01]  /*11f0*/  @!UP2 UIMAD UR24, UR56, UR9, UR6 ;  /* 0x000000093818a2a4 */ /* 0x000fe2000f8e0206 */
[----:B-1----:R-:W1:Y:S01]  /*1200*/  MUFU.RCP R8, R8 ;  /* 0x0000000800087308 */ /* 0x002e620000001000 */
[----:B------:R-:W-:-:S02]  /*1210*/  UIADD3 UR6, UR10, 0x7f, URZ ;  /* 0x0000007f0a067890 */ /* 0x000fc4000fffe03f */
[----:B------:R-:W-:Y:S02]  /*1220*/  UIADD3 UR8, UR8, UR11, -UR7 ;  /* 0x0000000b08087290 */ /* 0x000fe4000fffe807 */
[----:B------:R-:W-:Y:S02]  /*1230*/  USHF.R.S32.HI UR9, URZ, 0x1f, UR6 ;  /* 0x0000001f3f097899 */ /* 0x000fe40008011406 */
[----:B------:R-:W-:Y:S02]  /*1240*/  @UP1 UIADD3 UR11, UR53, UR54, URZ ;  /* 0x00000036350b1290 */ /* 0x000fe4000fffe03f */
[----:B------:R-:W-:Y:S02]  /*1250*/  ULEA.HI UR27, UR9, UR6, URZ, 0x7 ;  /* 0x00000006091b7291 */ /* 0x000fe4000f8f383f */
[----:B------:R-:W-:Y:S02]  /*1260*/  UIADD3 UR6, UR8, 0x7f, URZ ;  /* 0x0000007f08067890 */ /* 0x000fe4000fffe03f */
[----:B------:R-:W-:-:S02]  /*1270*/  @UP1 UIMAD.WIDE.U32 UR8, UR11, UR32, URZ ;  /* 0x000000200b0812a5 */ /* 0x000fc4000f8e003f */
[----:B------:R-:W-:Y:S01]  /*1280*/  @UP1 UIMAD UR11, UR11, UR33, URZ ;  /* 0x000000210b0b12a4 */ /* 0x000fe2000f8e023f */
[----:B-1----:R-:W-:Y:S01]  /*1290*/  VIADD R8, R8, 0xffffffe ;  /* 0x0ffffffe08087836 */ /* 0x002fe20000000000 */
[----:B------:R-:W-:Y:S02]  /*12a0*/  @UP2 ULDC.64 UR14, c[0x0][0x420] ;  /* 0x00010800000e2ab9 */ /* 0x000fe40000000a00 */
[----:B------:R-:W-:Y:S01]  /*12b0*/  @UP1 UIADD3 UR51, UR9, UR11, URZ ;  /* 0x0000000b09331290 */ /* 0x000fe2000fffe03f */
[----:B------:R-:W1:Y:S01]  /*12c0*/  F2I.FTZ.U32.TRUNC.NTZ R9, R8 ;  /* 0x0000000800097305 */ /* 0x000e62000021f000 */
[----:B------:R-:W-:Y:S02]  /*12d0*/  USHF.R.S32.HI UR11, URZ, 0x1f, UR6 ;  /* 0x0000001f3f0b7899 */ /* 0x000fe40008011406 */
[----:B------:R-:W-:Y:S02]  /*12e0*/  @UP2 UIMAD.WIDE.U32 UR42, UR5, UR14, URZ ;  /* 0x0000000e052a22a5 */ /* 0x000fe4000f8e003f */
[----:B------:R-:W-:-:S02]  /*12f0*/  ULEA.HI UR21, UR11, UR6, URZ, 0x7 ;  /* 0x000000060b157291 */ /* 0x000fc4000f8f383f */
[----:B------:R-:W-:Y:S01]  /*1300*/  UIMAD UR6, UR30, UR56, URZ ;  /* 0x000000381e0672a4 */ /* 0x000fe2000f8e023f */
[----:B------:R-:W-:Y:S01]  /*1310*/  ULDC.U8 UR14, c[0x0][0x480] ;  /* 0x00012000000e7ab9 */ /* 0x000fe20000000000 */
[----:B------:R-:W-:Y:S02]  /*1320*/  @UP2 UIMAD UR48, UR5, UR15, UR43 ;  /* 0x0000000f053022a4 */ /* 0x000fe4000f8e022b */
[----:B------:R-:W-:Y:S02]  /*1330*/  UISETP.NE.AND UP4, UPT, UR14, URZ, UPT ;  /* 0x0000003f0e00728c */ /* 0x000fe4000bf85270 */
[----:B------:R-:W-:Y:S01]  /*1340*/  UIMAD.WIDE.U32 UR14, UR56, UR60, URZ ;  /* 0x0000003c380e72a5 */ /* 0x000fe2000f8e003f */
[----:B-1----:R-:W-:Y:S01]  /*1350*/  IMAD.MOV R5, RZ, RZ, -R9 ;  /* 0x000000ffff057224 */ /* 0x002fe200078e0a09 */
[----:B------:R-:W-:Y:S01]  /*1360*/  UIMAD UR6, UR59, UR60, UR6 ;  /* 0x0000003c3b0672a4 */ /* 0x000fe2000f8e0206 */
[----:B------:R-:W-:Y:S01]  /*1370*/  IMAD.MOV.U32 R8, RZ, RZ, RZ ;  /* 0x000000ffff087224 */ /* 0x000fe200078e00ff */
[----:B------:R-:W-:Y:S01]  /*1380*/  USEL UR29, UR17, URZ, UP0 ;  /* 0x0000003f111d7287 */ /* 0x000fe20008000000 */
[----:B------:R-:W-:Y:S01]  /*1390*/  IMAD R6, R5, R7, RZ ;  /* 0x0000000705067224 */ /* 0x000fe200078e02ff */
[----:B------:R-:W-:Y:S01]  /*13a0*/  IABS R5, UR58 ;  /* 0x0000003a00057c13 */ /* 0x000fe20008000000 */
[----:B------:R-:W-:-:S02]  /*13b0*/  UIMAD UR17, UR5, UR39, URZ ;  /* 0x00000027051172a4 */ /* 0x000fc4000f8e023f */
[----:B------:R-:W-:Y:S01]  /*13c0*/  IMAD.HI.U32 R8, R9, R6, R8 ;  /* 0x0000000609087227 */ /* 0x000fe200078e0008 */
[----:B------:R-:W-:Y:S01]  /*13d0*/  MOV R6, R5 ;  /* 0x0000000500067202 */ /* 0x000fe20000000f00 */
[----:B------:R-:W-:Y:S02]  /*13e0*/  UIADD3 UR15, UR15, UR6, URZ ;  /* 0x000000060f0f7290 */ /* 0x000fe4000fffe03f */
[----:B------:R-:W-:Y:S02]  /*13f0*/  USHF.R.S32.HI UR11, URZ, 0x7, UR27 ;  /* 0x000000073f0b7899 */ /* 0x000fe4000801141b */
[----:B------:R-:W-:Y:S01]  /*1400*/  IMAD.HI.U32 R20, R8, R6, RZ ;  /* 0x0000000608147227 */ /* 0x000fe200078e00ff */
[----:B------:R-:W-:Y:S01]  /*1410*/  USHF.R.S32.HI UR6, URZ, 0x7, UR21 ;  /* 0x000000073f067899 */ /* 0x000fe20008011415 */
[----:B------:R-:W-:Y:S02]  /*1420*/  ULDC UR37, c[0x0][0x2c4] ;  /* 0x0000b10000257ab9 */ /* 0x000fe40000000800 */
[----:B------:R-:W-:Y:S01]  /*1430*/  IMAD.MOV R5, RZ, RZ, -R20 ;  /* 0x000000ffff057224 */ /* 0x000fe200078e0a14 */
[----:B------:R-:W-:Y:S01]  /*1440*/  ULDC UR34, c[0x0][0x2dc] ;  /* 0x0000b70000227ab9 */ /* 0x000fe20000000800 */
[----:B------:R-:W-:Y:S01]  /*1450*/  ULDC UR35, c[0x0][0x270] ;  /* 0x00009c0000237ab9 */ /* 0x000fe20000000800 */
[----:B------:R-:W-:Y:S01]  /*1460*/  @UP2 UIADD3 UR47, UR19, UR17, URZ ;  /* 0x00000011132f2290 */ /* 0x000fe2000fffe03f */
[----:B------:R-:W-:Y:S01]  /*1470*/  IMAD R5, R7, R5, R6 ;  /* 0x0000000507057224 */ /* 0x000fe200078e0206 */
[----:B------:R-:W-:Y:S01]  /*1480*/  @UP1 UMOV UR49, UR8 ;  /* 0x0000000800311c82 */ /* 0x000fe20008000000 */
[----:B------:R-:W-:-:S02]  /*1490*/  USEL UR22, UR23, URZ, UP0 ;  /* 0x0000003f17167287 */ /* 0x000fc40008000000 */
[----:B------:R-:W-:Y:S01]  /*14a0*/  @UP3 UIMAD UR17, UR56, UR37, URZ ;  /* 0x00000025381132a4 */ /* 0x000fe2000f8e023f */
[----:B------:R-:W-:Y:S01]  /*14b0*/  ISETP.GT.U32.AND P1, PT, R7, R5, PT ;  /* 0x000000050700720c */ /* 0x000fe20003f24070 */
[----:B------:R-:W-:Y:S02]  /*14c0*/  UIMAD.WIDE UR8, UR34, UR35, URZ ;  /* 0x00000023220872a5 */ /* 0x000fe4000f8e023f */
[----:B------:R-:W-:Y:S02]  /*14d0*/  UISETP.LT.AND UP0, UPT, UR11, UR6, UPT ;  /* 0x000000060b00728c */ /* 0x000fe4000bf01270 */
[----:B------:R-:W-:Y:S02]  /*14e0*/  USEL UR57, UR20, UR18, !UP2 ;  /* 0x0000001214397287 */ /* 0x000fe4000d000000 */
[----:B------:R-:W-:Y:S02]  /*14f0*/  @UP3 USEL UR17, UR17, UR5, !UP2 ;  /* 0x0000000511113287 */ /* 0x000fe4000d000000 */
[----:B------:R-:W-:-:S02]  /*1500*/  @!UP3 UIMAD UR21, UR56, UR35, UR58 ;  /* 0x000000233815b2a4 */ /* 0x000fc4000f8e023a */
[----:B------:R-:W-:Y:S02]  /*1510*/  UIMAD.WIDE.U32 UR18, UR8, UR14, URZ ;  /* 0x0000000e081272a5 */ /* 0x000fe4000f8e003f */
[----:B------:R-:W-:Y:S01]  /*1520*/  UIMAD UR20, UR9, UR14, URZ ;  /* 0x0000000e091472a4 */ /* 0x000fe2000f8e023f */
[----:B------:R-:W-:Y:S01]  /*1530*/  @!P1 IMAD.IADD R5, R5, 0x1, -R7 ;  /* 0x0000000105059824 */ /* 0x000fe200078e0a07 */
[----:B------:R-:W-:Y:S01]  /*1540*/  USEL UR35, UR11, UR6, UP0 ;  /* 0x000000060b237287 */ /* 0x000fe20008000000 */
[----:B------:R-:W-:Y:S01]  /*1550*/  @!P1 IADD3 R20, R20, 0x1, RZ ;  /* 0x0000000114149810 */ /* 0x000fe20007ffe0ff */
[----:B------:R-:W-:Y:S01]  /*1560*/  @UP3 ULDC UR14, c[0x0][0x2e4] ;  /* 0x0000b900000e3ab9 */ /* 0x000fe20000000800 */
[----:B------:R-:W-:Y:S01]  /*1570*/  UIMAD UR20, UR8, UR15, UR20 ;  /* 0x0000000f081472a4 */ /* 0x000fe2000f8e0214 */
[----:B------:R-:W-:Y:S01]  /*1580*/  ISETP.GE.U32.AND P0, PT, R5, R7, PT ;  /* 0x000000070500720c */ /* 0x000fe20003f06070 */
[----:B------:R-:W-:Y:S01]  /*1590*/  @UP3 UIMAD UR31, UR58, UR14, UR17 ;  /* 0x0000000e3a1f32a4 */ /* 0x000fe2000f8e0211 */
[----:B------:R-:W-:Y:S01]  /*15a0*/  LOP3.LUT R5, R4, UR58, RZ, 0x3c, !PT ;  /* 0x0000003a04057c12 */ /* 0x000fe2000f8e3cff */
[----:B------:R-:W-:Y:S01]  /*15b0*/  ULEA UR17, UR35, 0xffffff80, 0x7 ;  /* 0xffffff8023117891 */ /* 0x000fe2000f8e383f */
[----:B------:R-:W-:Y:S01]  /*15c0*/  PLOP3.LUT P1, PT, PT, PT, UP1, 0x80, 0x0 ;  /* 0x000000000000781c */ /* 0x000fe20003f2f018 */
[----:B------:R-:W-:Y:S01]  /*15d0*/  UIMAD.WIDE.U32 UR14, UR8, UR5, URZ ;  /* 0x00000005080e72a5 */ /* 0x000fe2000f8e003f */
[----:B------:R-:W-:Y:S01]  /*15e0*/  ISETP.GE.AND P2, PT, R5, RZ, PT ;  /* 0x000000ff0500720c */ /* 0x000fe20003f46270 */
[----:B------:R-:W-:-:S02]  /*15f0*/  USHF.R.S32.HI UR23, URZ, 0x1f, UR17 ;  /* 0x0000001f3f177899 */ /* 0x000fc40008011411 */
[----:B------:R-:W-:Y:S02]  /*1600*/  UIADD3 UR6, UP0, UR17, UR29, URZ ;  /* 0x0000001d11067290 */ /* 0x000fe4000ff1e03f */
[----:B------:R-:W-:Y:S02]  /*1610*/  USEL UR55, UR18, UR14, !UP2 ;  /* 0x0000000e12377287 */ /* 0x000fe4000d000000 */
[----:B------:R-:W-:Y:S01]  /*1620*/  UIMAD UR11, UR9, UR5, URZ ;  /* 0x00000005090b72a4 */ /* 0x000fe2000f8e023f */
[----:B------:R-:W-:Y:S01]  /*1630*/  @P0 VIADD R20, R20, 0x1 ;  /* 0x0000000114140836 */ /* 0x000fe20000000000 */
[----:B------:R-:W-:Y:S01]  /*1640*/  UIADD3.X UR14, UR23, UR22, URZ, UP0, !UPT ;  /* 0x00000016170e7290 */ /* 0x000fe200087fe43f */
[----:B------:R-:W-:Y:S01]  /*1650*/  PLOP3.LUT P0, PT, PT, PT, UP3, 0x80, 0x0 ;  /* 0x000000000000781c */ /* 0x000fe20003f0f038 */
[----:B------:R-:W-:Y:S02]  /*1660*/  UIMAD UR9, UR9, UR6, URZ ;  /* 0x00000006090972a4 */ /* 0x000fe4000f8e023f */
[----:B------:R-:W-:Y:S01]  /*1670*/  @UP1 UIADD3 UR25, UR53, UR54, URZ ;  /* 0x0000003635191290 */ /* 0x000fe2000fffe03f */
[----:B------:R-:W-:Y:S01]  /*1680*/  @!P2 IADD3 R20, -R20, RZ, RZ ;  /* 0x000000ff1414a210 */ /* 0x000fe20007ffe1ff */
[----:B------:R-:W-:Y:S01]  /*1690*/  @!UP3 UIMAD UR31, UR21, UR37, URZ ;  /* 0x00000025151fb2a4 */ /* 0x000fe2000f8e023f */
[----:B------:R-:W-:Y:S01]  /*16a0*/  @!P3 LOP3.LUT R20, RZ, R4, RZ, 0x33, !PT ;  /* 0x00000004ff14b212 */ /* 0x000fe200078e33ff */
[----:B------:R-:W-:-:S02]  /*16b0*/  UIADD3 UR46, UR19, UR20, URZ ;  /* 0x00000014132e7290 */ /* 0x000fc4000fffe03f */
[----:B------:R-:W-:Y:S01]  /*16c0*/  UIMAD.WIDE.U32 UR18, UR8, UR6, URZ ;  /* 0x00000006081272a5 */ /* 0x000fe2000f8e003f */
[----:B------:R-:W-:Y:S01]  /*16d0*/  @UP1 ULDC.64 UR20, c[0x0][0x250] ;  /* 0x0000940000141ab9 */ /* 0x000fe20000000a00 */
[----:B------:R-:W-:Y:S02]  /*16e0*/  UIMAD UR6, UR8, UR14, UR9 ;  /* 0x0000000e080672a4 */ /* 0x000fe4000f8e0209 */
[----:B------:R-:W-:Y:S02]  /*16f0*/  @UP1 UIMAD.WIDE.U32 UR8, UR25, UR20, URZ ;  /* 0x00000014190812a5 */ /* 0x000fe4000f8e003f */
[----:B------:R-:W-:Y:S02]  /*1700*/  @UP2 UIADD3 UR46, UR15, UR11, URZ ;  /* 0x0000000b0f2e2290 */ /* 0x000fe4000fffe03f */
[----:B------:R-:W-:Y:S02]  /*1710*/  UIMAD UR34, UR58, UR34, URZ ;  /* 0x000000223a2272a4 */ /* 0x000fe4000f8e023f */
[----:B------:R-:W-:-:S02]  /*1720*/  @UP1 UIMAD UR11, UR25, UR21, URZ ;  /* 0x00000015190b12a4 */ /* 0x000fc4000f8e023f */
[----:B------:R-:W-:Y:S02]  /*1730*/  @!UP2 UIADD3 UR48, UR41, UR24, URZ ;  /* 0x000000182930a290 */ /* 0x000fe4000fffe03f */
[----:B------:R-:W-:Y:S02]  /*1740*/  USHF.R.S32.HI UR45, URZ, 0x1f, UR26 ;  /* 0x0000001f3f2d7899 */ /* 0x000fe4000801141a */
[----:B------:R-:W-:Y:S02]  /*1750*/  USHF.R.S32.HI UR24, URZ, 0x1f, UR34 ;  /* 0x0000001f3f187899 */ /* 0x000fe40008011422 */
[----:B------:R-:W-:Y:S02]  /*1760*/  USEL UR50, UR28, URZ, UP4 ;  /* 0x0000003f1c327287 */ /* 0x000fe4000a000000 */
[----:B------:R-:W-:Y:S02]  /*1770*/  @UP1 UIADD3 UR44, UR9, UR11, URZ ;  /* 0x0000000b092c1290 */ /* 0x000fe4000fffe03f */
[----:B------:R-:W-:-:S02]  /*1780*/  USEL UR52, UR36, URZ, UP4 ;  /* 0x0000003f24347287 */ /* 0x000fc4000a000000 */
        /* <DEDUP_REMOVED lines=15> */
.L_x_629:
        /* <DEDUP_REMOVED lines=13> */
.L_x_630:
        /* <DEDUP_REMOVED lines=11> */
.L_x_631:
[----:B------:R-:W-:Y:S02]  /*1a00*/  ULDC UR5, c[0x0][0x270] ;  /* 0x00009c0000057ab9 */ /* 0x000fe40000000800 */
[----:B------:R-:W-:-:S04]  /*1a10*/  UIMAD UR5, UR56, UR5, UR58 ;  /* 0x00000005380572a4 */ /* 0x000fc8000f8e023a */
[----:B------:R-:W-:-:S12]  /*1a20*/  UIMAD UR5, UR5, UR60, URZ ;  /* 0x0000003c050572a4 */ /* 0x000fd8000f8e023f */
.L_x_632:
[----:B------:R-:W1:Y:S01]  /*1a30*/  S2R R12, SR_TID.X ;  /* 0x00000000000c7919 */ /* 0x000e620000002100 */
[----:B------:R-:W-:Y:S01]  /*1a40*/  ULDC UR8, c[0x0][0x2dc] ;  /* 0x0000b70000087ab9 */ /* 0x000fe20000000800 */
[----:B------:R-:W-:Y:S01]  /*1a50*/  ULDC UR9, c[0x0][0x270] ;  /* 0x00009c0000097ab9 */ /* 0x000fe20000000800 */
[----:B------:R-:W-:Y:S01]  /*1a60*/  UIADD3 UR30, UR17, UR5, URZ ;  /* 0x00000005111e7290 */ /* 0x000fe2000fffe03f */
[----:B------:R-:W2:Y:S01]  /*1a70*/  LDC.64 R4, c[0x0][0x420] ;  /* 0x00010800ff047b82 */ /* 0x000ea20000000a00 */
[----:B------:R-:W-:Y:S01]  /*1a80*/  UIMAD UR5, UR8, UR9, URZ ;  /* 0x00000009080572a4 */ /* 0x000fe2000f8e023f */
[----:B------:R-:W-:Y:S01]  /*1a90*/  BSSY B1, `(.L_x_628) ;  /* 0x0000890000017945 */ /* 0x000fe20003800000 */
[----:B------:R-:W-:Y:S02]  /*1aa0*/  UIADD3 UR11, -UR7, UR10, UR26 ;  /* 0x0000000a070b7290 */ /* 0x000fe4000fffe11a */
[----:B------:R-:W-:Y:S02]  /*1ab0*/  USHF.L.U32 UR36, UR5, 0x7, URZ ;  /* 0x0000000705247899 */ /* 0x000fe4000800063f */
[----:B------:R-:W-:-:S02]  /*1ac0*/  USHF.R.S32.HI UR25, URZ, 0x1f, UR58 ;  /* 0x0000001f3f197899 */ /* 0x000fc4000801143a */
[----:B------:R-:W-:Y:S01]  /*1ad0*/  UIADD3 UR22, UP2, UP0, UR18, UR36, UR34 ;  /* 0x0000002412167290 */ /* 0x000fe2000f85e022 */
[----:B------:R-:W-:Y:S02]  /*1ae0*/  ULDC.64 UR14, c[0x0][0x428] ;  /* 0x00010a00000e7ab9 */ /* 0x000fe40000000a00 */
[----:B------:R-:W-:Y:S01]  /*1af0*/  ULDC.64 UR18, c[0x0][0x258] ;  /* 0x0000960000127ab9 */ /* 0x000fe20000000a00 */
[----:B------:R-:W-:Y:S01]  /*1b00*/  UIMAD UR9, UR25, UR14, URZ ;  /* 0x0000000e190972a4 */ /* 0x000fe2000f8e023f */
[----:B------:R-:W-:Y:S01]  /*1b10*/  IMAD.U32 R16, RZ, RZ, UR18 ;  /* 0x00000012ff107e24 */ /* 0x000fe2000f8e00ff */
[----:B------:R-:W-:Y:S01]  /*1b20*/  ULDC.64 UR40, c[0x0][0x478] ;  /* 0x00011e0000287ab9 */ /* 0x000fe20000000a00 */
[----:B------:R-:W-:Y:S01]  /*1b30*/  ULDC.64 UR28, c[0x0][0x210] ;  /* 0x00008400001c7ab9 */ /* 0x000fe20000000a00 */
[----:B------:R-:W-:Y:S02]  /*1b40*/  UIMAD UR15, UR58, UR15, UR9 ;  /* 0x0000000f3a0f72a4 */ /* 0x000fe4000f8e0209 */
[----:B------:R-:W-:-:S02]  /*1b50*/  UIMAD UR9, UR25, UR18, URZ ;  /* 0x00000012190972a4 */ /* 0x000fc4000f8e023f */
[----:B------:R-:W-:Y:S01]  /*1b60*/  UIADD3 UR31, UR17, UR31, URZ ;  /* 0x0000001f111f7290 */ /* 0x000fe2000fffe03f */
[----:B------:R-:W-:Y:S01]  /*1b70*/  ULDC.64 UR42, c[0x0][0x2b0] ;  /* 0x0000ac00002a7ab9 */ /* 0x000fe20000000a00 */
[----:B------:R-:W-:Y:S01]  /*1b80*/  UIADD3 UR8, UR35, -0x1, URZ ;  /* 0xffffffff23087890 */ /* 0x000fe2000fffe03f */
        /* <DEDUP_REMOVED lines=9> */
[----:B------:R-:W-:Y:S01]  /*1c20*/  IMAD.SHL.U32 R14, R14, 0x8, RZ ;  /* 0x000000080e0e7824 */ /* 0x000fe200078e00ff */
[----:B------:R-:W-:Y:S01]  /*1c30*/  SHF.R.S32.HI R204, RZ, 0x5, R204 ;  /* 0x00000005ffcc7819 */ /* 0x000fe200000114cc */
[----:B------:R-:W-:Y:S01]  /*1c40*/  IMAD.IADD R192, R12, 0x1, -R192 ;  /* 0x000000010cc07824 */ /* 0x000fe200078e0ac0 */
[----:B------:R-:W-:Y:S02]  /*1c50*/  IADD3.X R8, R6, UR23, RZ, P0, !PT ;  /* 0x0000001706087c10 */ /* 0x000fe400087fe4ff */
[----:B------:R-:W-:Y:S01]  /*1c60*/  SHF.R.S32.HI R15, RZ, 0x1f, R14 ;  /* 0x0000001fff0f7819 */ /* 0x000fe2000001140e */
[----:B------:R-:W-:Y:S02]  /*1c70*/  IMAD R204, R204, UR5, R192 ;  /* 0x00000005cccc7c24 */ /* 0x000fe4000f8e02c0 */
[----:B------:R-:W-:Y:S02]  /*1c80*/  IMAD R8, R8, UR38, RZ ;  /* 0x0000002608087c24 */ /* 0x000fe4000f8e02ff */
[----:B------:R-:W-:-:S04]  /*1c90*/  IMAD.WIDE.U32 R10, R9, UR38, R14 ;  /* 0x00000026090a7c25 */ /* 0x000fc8000f8e000e */
[----:B------:R-:W-:Y:S01]  /*1ca0*/  IMAD R8, R9, UR39, R8 ;  /* 0x0000002709087c24 */ /* 0x000fe2000f8e0208 */
[----:B------:R-:W-:Y:S01]  /*1cb0*/  IADD3 R10, P0, R10, UR57, RZ ;  /* 0x000000390a0a7c10 */ /* 0x000fe2000ff1e0ff */
[----:B------:R-:W-:Y:S01]  /*1cc0*/  ULDC UR57, c[0x0][0x398] ;  /* 0x0000e60000397ab9 */ /* 0x000fe20000000800 */
[----:B--2---:R-:W-:Y:S02]  /*1cd0*/  IMAD R9, R4, UR23, RZ ;  /* 0x0000001704097c24 */ /* 0x004fe4000f8e02ff */
[----:B------:R-:W-:Y:S01]  /*1ce0*/  IADD3.X R11, R11, UR47, R8, P0, !PT ;  /* 0x0000002f0b0b7c10 */ /* 0x000fe200087fe408 */
[----:B------:R-:W-:Y:S01]  /*1cf0*/  IMAD.U32 R8, RZ, RZ, UR14 ;  /* 0x0000000eff087e24 */ /* 0x000fe2000f8e00ff */
[----:B------:R-:W-:Y:S01]  /*1d00*/  IADD3 R22, P0, R14, UR6, RZ ;  /* 0x000000060e167c10 */ /* 0x000fe2000ff1e0ff */
[----:B------:R-:W-:Y:S01]  /*1d10*/  USHF.R.S32.HI UR6, URZ, 0x1f, UR36 ;  /* 0x0000001f3f067899 */ /* 0x000fe20008011424 */
[----:B------:R-:W-:Y:S02]  /*1d20*/  IMAD R9, R5, UR17, R9 ;  /* 0x0000001105097c24 */ /* 0x000fe4000f8e0209 */
[----:B------:R-:W-:Y:S01]  /*1d30*/  IADD3.X R23, R15, UR48, RZ, P0, !PT ;  /* 0x000000300f177c10 */ /* 0x000fe200087fe4ff */
[----:B------:R-:W-:Y:S01]  /*1d40*/  UIADD3.X UR27, UR27, UR6, UR24, UP2, UP0 ;  /* 0x000000061b1b7290 */ /* 0x000fe200097e0418 */
[----:B------:R-:W-:Y:S01]  /*1d50*/  IMAD.WIDE.U32 R16, R16, UR58, R10 ;  /* 0x0000003a10107c25 */ /* 0x000fe2000f8e000a */
[----:B------:R-:W-:-:S02]  /*1d60*/  UIADD3 UR6, UR11, -UR57, URZ ;  /* 0x800000390b067290 */ /* 0x000fc4000fffe03f */
[----:B------:R-:W-:Y:S01]  /*1d70*/  UIMAD UR11, UR58, UR19, UR9 ;  /* 0x000000133a0b72a4 */ /* 0x000fe2000f8e0209 */
[----:B------:R-:W-:Y:S01]  /*1d80*/  IMAD.WIDE.U32 R22, R4, UR17, R22 ;  /* 0x0000001104167c25 */ /* 0x000fe2000f8e0016 */
[----:B------:R-:W-:Y:S01]  /*1d90*/  USHF.R.S32.HI UR34, URZ, 0x1f, UR6 ;  /* 0x0000001f3f227899 */ /* 0x000fe20008011406 */
[----:B------:R-:W-:Y:S01]  /*1da0*/  LEA R202, P4, R16, UR28, 0x1 ;  /* 0x0000001c10ca7c11 */ /* 0x000fe2000f8808ff */
[----:B------:R-:W-:Y:S01]  /*1db0*/  UIADD3 UR9, UP3, UP2, UR50, UR22, UR55 ;  /* 0x0000001632097290 */ /* 0x000fe2000fa7e037 */
[----:B------:R-:W-:Y:S01]  /*1dc0*/  IMAD.IADD R23, R23, 0x1, R9 ;  /* 0x0000000117177824 */ /* 0x000fe200078e0209 */
[----:B------:R-:W-:Y:S02]  /*1dd0*/  ULEA.HI UR34, UR34, UR6, URZ, 0x7 ;  /* 0x0000000622227291 */ /* 0x000fe4000f8f383f */
[----:B------:R-:W-:Y:S01]  /*1de0*/  UIADD3.X UR6, UR52, UR27, UR46, UP3, UP2 ;  /* 0x0000001b34067290 */ /* 0x000fe20009fe442e */
[----:B------:R-:W-:Y:S01]  /*1df0*/  IMAD.WIDE.U32 R8, R8, UR58, R22 ;  /* 0x0000003a08087c25 */ /* 0x000fe2000f8e0016 */
[----:B------:R-:W-:Y:S01]  /*1e00*/  USHF.R.S32.HI UR34, URZ, 0x7, UR34 ;  /* 0x000000073f227899 */ /* 0x000fe20008011422 */
[----:B------:R-:W-:Y:S01]  /*1e10*/  IADD3 R10, P0, R204, UR9, RZ ;  /* 0x00000009cc0a7c10 */ /* 0x000fe2000ff1e0ff */
[----:B------:R-:W-:Y:S01]  /*1e20*/  UIMAD.WIDE UR18, UR30, 0x4, UR40 ;  /* 0x000000041e1278a5 */ /* 0x000fe2000f8e0228 */
[----:B------:R-:W-:Y:S01]  /*1e30*/  VIADD R13, R9, UR15 ;  /* 0x0000000f090d7c36 */ /* 0x000fe20008000000 */
[----:B------:R-:W-:Y:S01]  /*1e40*/  UISETP.LT.AND UP0, UPT, URZ, UR34, UPT ;  /* 0x000000223f00728c */ /* 0x000fe2000bf01270 */
[-C--:B------:R-:W-:Y:S01]  /*1e50*/  IMAD R9, R6, R4.reuse, RZ ;  /* 0x0000000406097224 */ /* 0x080fe200078e02ff */
[----:B------:R-:W-:Y:S01]  /*1e60*/  LEA.HI.X.SX32 R204, R204, UR6, 0x1, P0 ;  /* 0x00000006cccc7c11 */ /* 0x000fe200080f0eff */
[----:B------:R-:W-:Y:S01]  /*1e70*/  IMAD.MOV.U32 R12, RZ, RZ, R8 ;  /* 0x000000ffff0c7224 */ /* 0x000fe200078e0008 */
[----:B------:R-:W-:Y:S01]  /*1e80*/  USEL UR34, URZ, UR34, !UP0 ;  /* 0x000000223f227287 */ /* 0x000fe2000c000000 */
[C---:B------:R-:W-:Y:S01]  /*1e90*/  IMAD R9, R7.reuse, R5, R9 ;  /* 0x0000000507097224 */ /* 0x040fe200078e0209 */
[----:B------:R-:W-:Y:S01]  /*1ea0*/  ULDC.64 UR24, c[0x0][0x3e0] ;  /* 0x0000f80000187ab9 */ /* 0x000fe20000000a00 */
[----:B------:R-:W-:Y:S01]  /*1eb0*/  IMAD.WIDE.U32 R12, R7, R4, R12 ;  /* 0x00000004070c7225 */ /* 0x000fe200078e000c */
[----:B------:R-:W-:Y:S01]  /*1ec0*/  UISETP.GT.AND UP0, UPT, UR35, UR34, UPT ;  /* 0x000000222300728c */ /* 0x000fe2000bf04270 */
[----:B------:R-:W-:-:S02]  /*1ed0*/  ULDC.64 UR22, c[0x0][0x400] ;  /* 0x0001000000167ab9 */ /* 0x000fc40000000a00 */
[----:B------:R-:W-:Y:S01]  /*1ee0*/  VIADD R8, R17, UR11 ;  /* 0x0000000b11087c36 */ /* 0x000fe20008000000 */
[----:B------:R-:W-:Y:S01]  /*1ef0*/  LEA R199, P2, R10, UR22, 0x2 ;  /* 0x000000160ac77c11 */ /* 0x000fe2000f8410ff */
[----:B------:R-:W-:Y:S01]  /*1f00*/  IMAD.IADD R9, R13, 0x1, R9 ;  /* 0x000000010d097824 */ /* 0x000fe200078e0209 */
[----:B------:R-:W-:Y:S01]  /*1f10*/  PLOP3.LUT P0, PT, PT, PT, UP0, 0x80, 0x0 ;  /* 0x000000000000781c */ /* 0x000fe20003f0f008 */
[----:B------:R-:W-:Y:S01]  /*1f20*/  UIMAD.WIDE UR14, UR31, 0x4, UR42 ;  /* 0x000000041f0e78a5 */ /* 0x000fe2000f8e022a */
[----:B------:R-:W-:Y:S01]  /*1f30*/  LEA R200, P3, R12, UR24, 0x1 ;  /* 0x000000180cc87c11 */ /* 0x000fe2000f8608ff */
[----:B------:R-:W-:Y:S01]  /*1f40*/  UMOV UR30, UR18 ;  /* 0x00000012001e7c82 */ /* 0x000fe20008000000 */
[----:B------:R-:W-:Y:S01]  /*1f50*/  LEA.HI.X R203, R16, UR29, R8, 0x1, P4 ;  /* 0x0000001d10cb7c11 */ /* 0x000fe2000a0f0c08 */
[----:B------:R-:W-:Y:S01]  /*1f60*/  UMOV UR29, UR19 ;  /* 0x00000013001d7c82 */ /* 0x000fe20008000000 */
[----:B------:R-:W-:Y:S02]  /*1f70*/  LEA.HI.X R201, R12, UR25, R9, 0x1, P3 ;  /* 0x000000190cc97c11 */ /* 0x000fe400098f0c09 */
[----:B------:R-:W-:-:S05]  /*1f80*/  LEA.HI.X R204, R10, UR23, R204, 0x2, P2 ;  /* 0x000000170acc7c11 */ /* 0x000fca00090f14cc */
        /* <DEDUP_REMOVED lines=20> */
.L_x_634:
[----:B------:R-:W-:Y:S01]  /*20d0*/  @UP1 UIADD3 UR5, UR53, UR54, URZ ;  /* 0x0000003635051290 */ /* 0x000fe2000fffe03f */
[----:B------:R-:W-:-:S03]  /*20e0*/  @UP1 ULDC.64 UR10, c[0x0][0x458] ;  /* 0x00011600000a1ab9 */ /* 0x000fc60000000a00 */
[----:B------:R-:W-:Y:S02]  /*20f0*/  @UP1 UIMAD.WIDE.U32 UR14, UR5, UR10, URZ ;  /* 0x0000000a050e12a5 */ /* 0x000fe4000f8e003f */
[----:B------:R-:W-:-:S04]  /*2100*/  @UP1 UIMAD UR5, UR5, UR11, URZ ;  /* 0x0000000b050512a4 */ /* 0x000fc8000f8e023f */
[----:B------:R-:W-:-:S03]  /*2110*/  @UP1 UIADD3 UR17, UR15, UR5, URZ ;  /* 0x000000050f111290 */ /* 0x000fc6000fffe03f */
[----:B------:R-:W-:Y:S01]  /*2120*/  @UP1 UMOV UR5, UR14 ;  /* 0x0000000e00051c82 */ /* 0x000fe20008000000 */
[----:B------:R-:W-:Y:S08]  /*2130*/  @P1 BRA `(.L_x_635) ;  /* 0x0000000000301947 */ /* 0x000ff00003800000 */
        /* <DEDUP_REMOVED lines=10> */
[----:B------:R-:W-:-:S03]  /*21e0*/  UIADD3 UR17, UR15, UR5, URZ ;  /* 0x000000050f117290 */ /* 0x000fc6000fffe03f */
[----:B------:R-:W-:-:S09]  /*21f0*/  UMOV UR5, UR14 ;  /* 0x0000000e00057c82 */ /* 0x000fd20008000000 */
.L_x_635:
        /* <DEDUP_REMOVED lines=30> */
.L_x_637:
[----:B------:R-:W-:Y:S05]  /*23e0*/  BSYNC B0 ;  /* 0x0000000000007941 */ /* 0x000fea0003800000 */
.L_x_636:
        /* <DEDUP_REMOVED lines=14> */
.L_x_639:
[----:B------:R-:W-:Y:S05]  /*24d0*/  BSYNC B0 ;  /* 0x0000000000007941 */ /* 0x000fea0003800000 */
.L_x_638:
[----:B--2---:R-:W-:Y:S01]  /*24e0*/  IMAD.U32 R4, RZ, RZ, UR10 ;  /* 0x0000000aff047e24 */ /* 0x004fe2000f8e00ff */
[----:B------:R-:W-:Y:S01]  /*24f0*/  UIMAD UR6, UR45, UR10, URZ ;  /* 0x0000000a2d0672a4 */ /* 0x000fe2000f8e023f */
[----:B------:R-:W-:Y:S01]  /*2500*/  BSSY B0, `(.L_x_640) ;  /* 0x0000018000007945 */ /* 0x000fe20003800000 */
[----:B------:R-:W-:Y:S01]  /*2510*/  USHF.R.S32.HI UR8, URZ, 0x1f, UR58 ;  /* 0x0000001f3f087899 */ /* 0x000fe2000801143a */
[----:B------:R-:W-:Y:S01]  /*2520*/  IMAD.WIDE.U32 R4, R4, UR26, R14 ;  /* 0x0000001a04047c25 */ /* 0x000fe2000f8e000e */
[----:B------:R-:W-:Y:S02]  /*2530*/  UIMAD UR6, UR26, UR11, UR6 ;  /* 0x0000000b1a0672a4 */ /* 0x000fe4000f8e0206 */
[----:B------:R-:W-:-:S04]  /*2540*/  IADD3 R10, P2, R4, UR5, RZ ;  /* 0x00000005040a7c10 */ /* 0x000fc8000ff5e0ff */
[----:B------:R-:W-:Y:S01]  /*2550*/  IMAD.U32 R4, RZ, RZ, UR6 ;  /* 0x00000006ff047e24 */ /* 0x000fe2000f8e00ff */
[----:B------:R-:W-:Y:S02]  /*2560*/  ULDC.64 UR6, c[0x0][0x470] ;  /* 0x00011c0000067ab9 */ /* 0x000fe40000000a00 */
        /* <DEDUP_REMOVED lines=17> */
.L_x_641:
[----:B------:R-:W-:Y:S05]  /*2680*/  BSYNC B0 ;  /* 0x0000000000007941 */ /* 0x000fea0003800000 */
.L_x_640:
        /* <DEDUP_REMOVED lines=14> */
.L_x_633:
[----:B------:R-:W-:Y:S01]  /*2770*/  UIMAD UR11, UR45, UR20, URZ ;  /* 0x000000142d0b72a4 */ /* 0x000fe2000f8e023f */
[----:B------:R-:W-:Y:S01]  /*2780*/  IMAD.U32 R12, RZ, RZ, UR20 ;  /* 0x00000014ff0c7e24 */ /* 0x000fe2000f8e00ff */
[----:B------:R-:W-:Y:S01]  /*2790*/  UIMAD UR17, UR45, UR32, URZ ;  /* 0x000000202d1172a4 */ /* 0x000fe2000f8e023f */
[----:B------:R-:W-:Y:S01]  /*27a0*/  IMAD.U32 R10, RZ, RZ, UR32 ;  /* 0x00000020ff0a7e24 */ /* 0x000fe2000f8e00ff */
[----:B------:R-:W-:Y:S01]  /*27b0*/  UIMAD UR6, UR8, -0x80, UR10 ;  /* 0xffffff80080678a4 */ /* 0x000fe2000f8e020a */
[----:B------:R-:W-:Y:S01]  /*27c0*/  VIADD R8, R7, 0x40 ;  /* 0x0000004007087836 */ /* 0x000fe20000000000 */
[----:B------:R-:W-:Y:S01]  /*27d0*/  UIMAD UR9, UR16, -0x80, UR7 ;  /* 0xffffff80100978a4 */ /* 0x000fe2000f8e0207 */
[--C-:B------:R-:W-:Y:S01]  /*27e0*/  IMAD.WIDE.U32 R12, R12, UR26, R14.reuse ;  /* 0x0000001a0c0c7c25 */ /* 0x100fe2000f8e000e */
[----:B------:R-:W-:Y:S02]  /*27f0*/  UIMAD UR11, UR26, UR21, UR11 ;  /* 0x000000151a0b72a4 */ /* 0x000fe4000f8e020b */
[----:B------:R-:W-:Y:S01]  /*2800*/  UIMAD UR17, UR26, UR33, UR17 ;  /* 0x000000211a1172a4 */ /* 0x000fe2000f8e0211 */
[----:B------:R-:W-:Y:S01]  /*2810*/  IMAD.WIDE.U32 R10, R10, UR26, R14 ;  /* 0x0000001a0a0a7c25 */ /* 0x000fe2000f8e000e */
[C---:B------:R-:W-:Y:S01]  /*2820*/  ISETP.GE.AND P1, PT, R8.reuse, UR6, PT ;  /* 0x0000000608007c0c */ /* 0x040fe2000bf26270 */
[----:B------:R-:W-:Y:S01]  /*2830*/  ULDC.64 UR22, c[0x0][0x268] ;  /* 0x00009a0000167ab9 */ /* 0x000fe20000000a00 */
[----:B------:R-:W-:Y:S01]  /*2840*/  ISETP.GE.AND P3, PT, R8, UR9, PT ;  /* 0x0000000908007c0c */ /* 0x000fe2000bf66270 */
[----:B------:R-:W-:Y:S01]  /*2850*/  IMAD.U32 R9, RZ, RZ, UR11 ;  /* 0x0000000bff097e24 */ /* 0x000fe2000f8e00ff */
[----:B------:R-:W-:Y:S01]  /*2860*/  IADD3 R24, P2, R12, UR37, RZ ;  /* 0x000000250c187c10 */ /* 0x000fe2000ff5e0ff */
[----:B------:R-:W-:Y:S01]  /*2870*/  IMAD.U32 R8, RZ, RZ, UR17 ;  /* 0x00000011ff087e24 */ /* 0x000fe2000f8e00ff */
[----:B------:R-:W-:Y:S01]  /*2880*/  IADD3 R10, P0, R10, UR49, RZ ;  /* 0x000000310a0a7c10 */ /* 0x000fe2000ff1e0ff */
[----:B------:R-:W-:Y:S01]  /*2890*/  IMAD.SHL.U32 R5, R5, 0x80, RZ ;  /* 0x0000008005057824 */ /* 0x000fe200078e00ff */
[----:B------:R-:W-:Y:S01]  /*28a0*/  ISETP.GE.AND P4, PT, R7, UR9, PT ;  /* 0x0000000907007c0c */ /* 0x000fe2000bf86270 */
[----:B------:R-:W-:Y:S01]  /*28b0*/  ULDC.64 UR18, c[0x0][0x260] ;  /* 0x0000980000127ab9 */ /* 0x000fe20000000a00 */
[----:B------:R-:W-:Y:S01]  /*28c0*/  IADD3.X R25, R13, UR44, R9, P2, !PT ;  /* 0x0000002c0d197c10 */ /* 0x000fe200097fe409 */
[----:B------:R-:W-:Y:S01]  /*28d0*/  IMAD R22, R18, UR22, RZ ;  /* 0x0000001612167c24 */ /* 0x000fe2000f8e02ff */
[----:B------:R-:W-:Y:S01]  /*28e0*/  IADD3.X R11, R11, UR51, R8, P0, !PT ;  /* 0x000000330b0b7c10 */ /* 0x000fe200087fe408 */
[----:B------:R-:W-:Y:S01]  /*28f0*/  IMAD.WIDE.U32 R8, R4, 0x80, RZ ;  /* 0x0000008004087825 */ /* 0x000fe200078e00ff */
[----:B------:R-:W-:Y:S01]  /*2900*/  ULEA.HI UR9, UR8, UR8, URZ, 0x1 ;  /* 0x0000000808097291 */ /* 0x000fe2000f8f083f */
[----:B------:R-:W-:Y:S01]  /*2910*/  @!P3 IADD3 R16, P0, R7, 0x40, RZ ;  /* 0x000000400710b810 */ /* 0x000fe20007f1e0ff */
[----:B------:R-:W-:Y:S01]  /*2920*/  USHF.L.U32 UR11, UR39, 0x7, URZ ;  /* 0x00000007270b7899 */ /* 0x000fe2000800063f */
[----:B------:R-:W-:Y:S01]  /*2930*/  IMAD R18, R18, UR18, RZ ;  /* 0x0000001212127c24 */ /* 0x000fe2000f8e02ff */
[----:B------:R-:W-:Y:S01]  /*2940*/  @!P1 IADD3 R12, P2, R200, R8, RZ ;  /* 0x00000008c80c9210 */ /* 0x000fe20007f5e0ff */
[C---:B------:R-:W-:Y:S01]  /*2950*/  IMAD R22, R20.reuse, UR23, R22 ;  /* 0x0000001714167c24 */ /* 0x040fe2000f8e0216 */
[----:B------:R-:W-:Y:S01]  /*2960*/  ULOP3.LUT UR9, UR9, 0xfffffffe, URZ, 0xc0, !UPT ;  /* 0xfffffffe09097892 */ /* 0x000fe2000f8ec03f */
[----:B------:R-:W-:Y:S01]  /*2970*/  @!P3 IMAD.X R15, RZ, RZ, R6, P0 ;  /* 0x000000ffff0fb224 */ /* 0x000fe200000e0606 */
[----:B------:R-:W-:Y:S01]  /*2980*/  @!P1 IADD3.X R13, R201, R9, R5, P2, !PT ;  /* 0x00000009c90d9210 */ /* 0x000fe200017fe405 */
[C---:B------:R-:W-:Y:S01]  /*2990*/  IMAD.WIDE.U32 R24, R20.reuse, UR22, R24 ;  /* 0x0000001614187c25 */ /* 0x040fe2000f8e0018 */
[----:B------:R-:W1:Y:S01]  /*29a0*/  @!P4 LDC.64 R4, c[0x0][0x220] ;  /* 0x00008800ff04cb82 */ /* 0x000e620000000a00 */
[C---:B------:R-:W-:Y:S01]  /*29b0*/  @!P3 IADD3 R14, P0, R7.reuse, 0x40, RZ ;  /* 0x00000040070eb810 */ /* 0x040fe20007f1e0ff */
[----:B------:R-:W-:Y:S01]  /*29c0*/  UIADD3 UR9, UR8, -UR9, URZ ;  /* 0x8000000908097290 */ /* 0x000fe2000fffe03f */
[C---:B------:R-:W-:Y:S01]  /*29d0*/  IMAD R18, R20.reuse, UR19, R18 ;  /* 0x0000001314127c24 */ /* 0x040fe2000f8e0212 */
[----:B------:R-:W-:Y:S01]  /*29e0*/  ISETP.GE.AND P2, PT, R7, UR6, PT ;  /* 0x0000000607007c0c */ /* 0x000fe2000bf46270 */
[----:B------:R-:W-:Y:S01]  /*29f0*/  IMAD.WIDE.U32 R20, R20, UR18, R10 ;  /* 0x0000001214147c25 */ /* 0x000fe2000f8e000a */
[----:B------:R-:W-:-:S02]  /*2a00*/  UISETP.NE.AND UP0, UPT, UR9, 0x1, UPT ;  /* 0x000000010900788c */ /* 0x000fc4000bf05270 */
[----:B------:R-:W2:Y:S01]  /*2a10*/  @!P3 LDC.64 R8, c[0x0][0x220] ;  /* 0x00008800ff08bb82 */ /* 0x000ea20000000a00 */
[C---:B------:R-:W-:Y:S01]  /*2a20*/  @!P4 IMAD R11, R6.reuse, UR20, RZ ;  /* 0x00000014060bcc24 */ /* 0x040fe2000f8e02ff */
[----:B------:R-:W-:Y:S01]  /*2a30*/  UIMAD.WIDE.U32 UR18, UR38, 0x80, URZ ;  /* 0x00000080261278a5 */ /* 0x000fe2000f8e003f */
[----:B------:R-:W-:Y:S01]  /*2a40*/  @!P4 IMAD R10, R6, UR32, RZ ;  /* 0x00000020060acc24 */ /* 0x000fe2000f8e02ff */
[----:B------:R-:W-:Y:S01]  /*2a50*/  ULDC UR24, c[0x0][0x270] ;  /* 0x00009c0000187ab9 */ /* 0x000fe20000000800 */
[----:B------:R-:W-:Y:S01]  /*2a60*/  @!P3 IMAD.X R6, RZ, RZ, R6, P0 ;  /* 0x000000ffff06b224 */ /* 0x000fe200000e0606 */
[----:B------:R-:W-:Y:S01]  /*2a70*/  PLOP3.LUT P0, PT, PT, PT, UP4, 0x80, 0x0 ;  /* 0x000000000000781c */ /* 0x000fe20003f0f048 */
[----:B------:R-:W-:Y:S02]  /*2a80*/  IMAD.IADD R23, R25, 0x1, R22 ;  /* 0x0000000119177824 */ /* 0x000fe400078e0216 */
[----:B------:R-:W-:Y:S02]  /*2a90*/  IMAD.MOV.U32 R195, RZ, RZ, 0x7f800000 ;  /* 0x7f800000ffc37424 */ /* 0x000fe400078e00ff */
[----:B------:R-:W-:-:S02]  /*2aa0*/  IMAD.MOV.U32 R196, RZ, RZ, 0x7f800000 ;  /* 0x7f800000ffc47424 */ /* 0x000fc400078e00ff */
[----:B------:R-:W-:Y:S02]  /*2ab0*/  IMAD.MOV.U32 R193, RZ, RZ, 0x7f800000 ;  /* 0x7f800000ffc17424 */ /* 0x000fe400078e00ff */
[----:B------:R-:W-:Y:S01]  /*2ac0*/  IMAD.MOV.U32 R194, RZ, RZ, 0x7f800000 ;  /* 0x7f800000ffc27424 */ /* 0x000fe200078e00ff */
[----:B------:R-:W-:Y:S01]  /*2ad0*/  SHF.R.S32.HI R198, RZ, 0x1f, R192 ;  /* 0x0000001fffc67819 */ /* 0x000fe200000114c0 */
[----:B------:R-:W-:Y:S01]  /*2ae0*/  @!P4 IMAD.MOV.U32 R22, RZ, RZ, R24 ;  /* 0x000000ffff16c224 */ /* 0x000fe200078e0018 */
[----:B------:R-:W-:Y:S01]  /*2af0*/  ULDC UR25, c[0x0][0x394] ;  /* 0x0000e50000197ab9 */ /* 0x000fe20000000800 */
[----:B------:R-:W-:Y:S01]  /*2b00*/  IMAD.IADD R19, R21, 0x1, R18 ;  /* 0x0000000115137824 */ /* 0x000fe200078e0212 */
[----:B------:R-:W-:Y:S01]  /*2b10*/  @P0 BAR.SYNC.DEFER_BLOCKING 0x0 ;  /* 0x0000000000000b1d */ /* 0x000fe20000010000 */
[----:B------:R-:W-:Y:S01]  /*2b20*/  @!P3 IMAD.MOV.U32 R25, RZ, RZ, R23 ;  /* 0x000000ffff19b224 */ /* 0x000fe200078e0017 */
[----:B------:R-:W-:Y:S01]  /*2b30*/  PLOP3.LUT P0, PT, PT, PT, UP0, 0x80, 0x0 ;  /* 0x000000000000781c */ /* 0x000fe20003f0f008 */
[----:B------:R-:W-:-:S02]  /*2b40*/  @!P3 IMAD R15, R15, UR20, RZ ;  /* 0x000000140f0fbc24 */ /* 0x000fc4000f8e02ff */
[----:B------:R-:W-:Y:S01]  /*2b50*/  @!P4 IMAD.MOV.U32 R18, RZ, RZ, R20 ;  /* 0x000000ffff12c224 */ /* 0x000fe200078e0014 */
[----:B------:R-:W-:Y:S01]  /*2b60*/  USHF.L.U32 UR50, UR5, 0x3, URZ ;  /* 0x0000000305327899 */ /* 0x000fe2000800063f */
[C---:B------:R-:W-:Y:S01]  /*2b70*/  @!P4 IMAD R11, R7.reuse, UR21, R11 ;  /* 0x00000015070bcc24 */ /* 0x040fe2000f8e020b */
[----:B------:R-:W-:Y:S01]  /*2b80*/  UIMAD UR48, UR5, 0x18, URZ ;  /* 0x00000018053078a4 */ /* 0x000fe2000f8e023f */
[C---:B------:R-:W-:Y:S01]  /*2b90*/  @!P4 IMAD.WIDE.U32 R22, R7.reuse, UR20, R22 ;  /* 0x000000140716cc25 */ /* 0x040fe2000f8e0016 */
[----:B------:R-:W-:Y:S02]  /*2ba0*/  USHF.L.U32 UR47, UR5, 0x5, URZ ;  /* 0x00000005052f7899 */ /* 0x000fe4000800063f */
[----:B------:R-:W-:Y:S01]  /*2bb0*/  UIMAD UR46, UR5, 0x28, URZ ;  /* 0x00000028052e78a4 */ /* 0x000fe2000f8e023f */
[----:B------:R-:W-:Y:S01]  /*2bc0*/  @!P3 IMAD.MOV.U32 R21, RZ, RZ, R19 ;  /* 0x000000ffff15b224 */ /* 0x000fe200078e0013 */
[----:B------:R-:W-:Y:S01]  /*2bd0*/  USHF.L.U32 UR43, UR5, 0x6, URZ ;  /* 0x00000006052b7899 */ /* 0x000fe2000800063f */
[----:B------:R-:W-:Y:S01]  /*2be0*/  @!P3 IMAD R15, R16, UR21, R15 ;  /* 0x00000015100fbc24 */ /* 0x000fe2000f8e020f */
[----:B------:R-:W-:Y:S01]  /*2bf0*/  UIMAD UR42, UR5, 0x48, URZ ;  /* 0x00000048052a78a4 */ /* 0x000fe2000f8e023f */
[C---:B------:R-:W-:Y:S01]  /*2c00*/  @!P4 IMAD R10, R7.reuse, UR33, R10 ;  /* 0x00000021070acc24 */ /* 0x040fe2000f8e020a */
[----:B------:R-:W-:Y:S01]  /*2c10*/  UIMAD UR41, UR5, 0x50, URZ ;  /* 0x00000050052978a4 */ /* 0x000fe2000f8e023f */
[----:B------:R-:W-:Y:S01]  /*2c20*/  @!P4 IMAD.WIDE.U32 R18, R7, UR32, R18 ;  /* 0x000000200712cc25 */ /* 0x000fe2000f8e0012 */
[----:B------:R-:W-:-:S02]  /*2c30*/  UIMAD UR40, UR5, 0x58, URZ ;  /* 0x00000058052878a4 */ /* 0x000fc4000f8e023f */
[----:B------:R-:W-:Y:S01]  /*2c40*/  UIMAD UR35, UR5, 0x78, URZ ;  /* 0x00000078052378a4 */ /* 0x000fe2000f8e023f */
[----:B------:R-:W-:Y:S01]  /*2c50*/  @!P3 IMAD.WIDE.U32 R16, R16, UR20, R24 ;  /* 0x000000141010bc25 */ /* 0x000fe2000f8e0018 */
[----:B-1----:R-:W-:Y:S01]  /*2c60*/  @!P4 LEA R24, P5, R22, R4, 0x1 ;  /* 0x000000041618c211 */ /* 0x002fe200078a08ff */
[----:B------:R-:W-:Y:S02]  /*2c70*/  UIADD3 UR36, -UR36, URZ, URZ ;  /* 0x0000003f24247290 */ /* 0x000fe4000fffe13f */
[----:B------:R-:W-:Y:S01]  /*2c80*/  @!P3 IMAD R6, R6, UR32, RZ ;  /* 0x000000200606bc24 */ /* 0x000fe2000f8e02ff */
[----:B------:R-:W-:Y:S01]  /*2c90*/  ULDC UR55, c[0x0][0x398] ;  /* 0x0000e60000377ab9 */ /* 0x000fe20000000800 */
[----:B------:R-:W-:Y:S02]  /*2ca0*/  @!P4 IMAD.IADD R7, R23, 0x1, R11 ;  /* 0x000000011707c824 */ /* 0x000fe400078e020b */
[----:B------:R-:W-:Y:S02]  /*2cb0*/  @!P3 IMAD R11, R14, UR33, R6 ;  /* 0x000000210e0bbc24 */ /* 0x000fe4000f8e0206 */
[----:B------:R-:W-:Y:S01]  /*2cc0*/  @!P3 IMAD.IADD R15, R17, 0x1, R15 ;  /* 0x00000001110fb824 */ /* 0x000fe200078e020f */
[----:B------:R-:W-:Y:S01]  /*2cd0*/  @!P4 LEA.HI.X R25, R22, R5, R7, 0x1, P5 ;  /* 0x000000051619c211 */ /* 0x000fe200028f0c07 */
[----:B------:R-:W-:Y:S01]  /*2ce0*/  @!P3 IMAD.WIDE.U32 R20, R14, UR32, R20 ;  /* 0x000000200e14bc25 */ /* 0x000fe2000f8e0014 */
[----:B------:R-:W1:Y:S01]  /*2cf0*/  @!P4 LDC.64 R6, c[0x0][0x218] ;  /* 0x00008600ff06cb82 */ /* 0x000e620000000a00 */
[----:B--2---:R-:W-:-:S02]  /*2d00*/  @!P3 LEA R22, P5, R16, R8, 0x1 ;  /* 0x000000081016b211 */ /* 0x004fc400078a08ff */
[C---:B------:R-:W-:Y:S01]  /*2d10*/  LEA R8, R175.reuse, UR4, 0x1 ;  /* 0x00000004af087c11 */ /* 0x040fe2000f8e08ff */
[----:B------:R-:W-:Y:S01]  /*2d20*/  IMAD.U32 R14, RZ, RZ, UR11 ;  /* 0x0000000bff0e7e24 */ /* 0x000fe2000f8e00ff */
[----:B------:R-:W-:Y:S01]  /*2d30*/  @!P3 LEA.HI.X R23, R16, R9, R15, 0x1, P5 ;  /* 0x000000091017b211 */ /* 0x000fe200028f0c0f */
[----:B------:R-:W-:Y:S01]  /*2d40*/  VIADD R9, R175, 0x1000 ;  /* 0x00001000af097836 */ /* 0x000fe20000000000 */
[----:B------:R-:W-:Y:S01]  /*2d50*/  @!P1 IADD3 R16, P5, R202, UR18, RZ ;  /* 0x00000012ca109c10 */ /* 0x000fe2000ffbe0ff */
[----:B------:R-:W2:Y:S01]  /*2d60*/  @!P3 LDC.64 R4, c[0x0][0x218] ;  /* 0x00008600ff04bb82 */ /* 0x000ea20000000a00 */
[----:B------:R-:W-:Y:S01]  /*2d70*/  @P4 STS [R8+0x8000], RZ ;  /* 0x008000ff08004388 */ /* 0x000fe20000000800 */
[----:B------:R-:W-:Y:S01]  /*2d80*/  @!P4 IMAD.IADD R10, R19, 0x1, R10 ;  /* 0x00000001130ac824 */ /* 0x000fe200078e020a */
[----:B------:R-:W-:Y:S01]  /*2d90*/  SEL R9, R9, R175, !P0 ;  /* 0x000000af09097207 */ /* 0x000fe20004000000 */
[----:B------:R-:W-:Y:S01]  /*2da0*/  @!P3 IMAD.IADD R11, R21, 0x1, R11 ;  /* 0x00000001150bb824 */ /* 0x000fe200078e020b */
[----:B------:R-:W-:Y:S01]  /*2db0*/  @P4 STS [R8+0x8004], RZ ;  /* 0x008004ff08004388 */ /* 0x000fe20000000800 */
[----:B------:R-:W-:-:S02]  /*2dc0*/  @!P1 IADD3.X R17, R203, UR19, R14, P5, !PT ;  /* 0x00000013cb119c10 */ /* 0x000fc4000affe40e */
[----:B------:R-:W-:Y:S01]  /*2dd0*/  LEA R197, R9, UR4, 0x1 ;  /* 0x0000000409c57c11 */ /* 0x000fe2000f8e08ff */
[----:B------:R-:W-:Y:S01]  /*2de0*/  @P4 STS.64 [R8+0x8008], RZ ;  /* 0x008008ff08004388 */ /* 0x000fe20000000a00 */
[----:B------:R-:W-:-:S03]  /*2df0*/  VIADD R9, R172, 0x8 ;  /* 0x00000008ac097836 */ /* 0x000fc60000000000 */
[----:B------:R-:W-:Y:S01]  /*2e00*/  @!PT LDS RZ, [RZ] ;  /* 0x00000000fffff984 */ /* 0x000fe20000000800 */
[----:B------:R-:W-:Y:S01]  /*2e10*/  @!PT LDS RZ, [RZ] ;  /* 0x00000000fffff984 */ /* 0x000fe20000000800 */
[----:B------:R-:W-:Y:S01]  /*2e20*/  @!PT LDS RZ, [RZ] ;  /* 0x00000000fffff984 */ /* 0x000fe20000000800 */
[----:B------:R-:W-:Y:S01]  /*2e30*/  @!P4 LDGSTS.E.BYPASS.LTC128B.128 [R8+0x8000], desc[UR12][R24.64] ;  /* 0x080000001808cfae */ /* 0x000fe2000b901d4c */
[----:B-1----:R-:W-:-:S03]  /*2e40*/  @!P4 LEA R6, P6, R18, R6, 0x1 ;  /* 0x000000061206c211 */ /* 0x002fc600078c08ff */
[----:B------:R-:W-:Y:S01]  /*2e50*/  @P3 STS.128 [R8+0x9000], RZ ;  /* 0x009000ff08003388 */ /* 0x000fe20000000c00 */
[----:B------:R-:W-:-:S03]  /*2e60*/  @!P4 LEA.HI.X R7, R18, R7, R10, 0x1, P6 ;  /* 0x000000071207c211 */ /* 0x000fc600030f0c0a */
[----:B------:R-:W-:Y:S01]  /*2e70*/  @!PT LDS RZ, [RZ] ;  /* 0x00000000fffff984 */ /* 0x000fe20000000800 */
[----:B------:R-:W-:Y:S01]  /*2e80*/  @!PT LDS RZ, [RZ] ;  /* 0x00000000fffff984 */ /* 0x000fe20000000800 */
[----:B------:R-:W-:Y:S01]  /*2e90*/  @!PT LDS RZ, [RZ] ;  /* 0x00000000fffff984 */ /* 0x000fe20000000800 */
[----:B------:R-:W-:Y:S01]  /*2ea0*/  @!P3 LDGSTS.E.BYPASS.LTC128B.128 [R8+0x9000], desc[UR12][R22.64] ;  /* 0x090000001608bfae */ /* 0x000fe2000b901d4c */
[----:B--2---:R-:W-:-:S03]  /*2eb0*/  @!P3 LEA R4, P5, R20, R4, 0x1 ;  /* 0x000000041404b211 */ /* 0x004fc600078a08ff */
[----:B------:R-:W0:Y:S01]  /*2ec0*/  LDGDEPBAR ;  /* 0x00000000000079af */ /* 0x000e220000000000 */
[----:B------:R-:W-:-:S03]  /*2ed0*/  @!P3 LEA.HI.X R5, R20, R5, R11, 0x1, P5 ;  /* 0x000000051405b211 */ /* 0x000fc600028f0c0b */
[----:B------:R-:W-:Y:S01]  /*2ee0*/  @P2 STS [R8+0x4000], RZ ;  /* 0x004000ff08002388 */ /* 0x000fe20000000800 */
[----:B------:R-:W1:Y:S03]  /*2ef0*/  LDC.64 R10, c[0x0][0x3b8] ;  /* 0x0000ee00ff0a7b82 */ /* 0x000e660000000a00 */
[----:B------:R-:W-:Y:S04]  /*2f00*/  @P2 STS [R8+0x4004], RZ ;  /* 0x004004ff08002388 */ /* 0x000fe80000000800 */
[----:B------:R-:W-:Y:S04]  /*2f10*/  @P2 STS.64 [R8+0x4008], RZ ;  /* 0x004008ff08002388 */ /* 0x000fe80000000a00 */
[----:B------:R-:W-:Y:S01]  /*2f20*/  @!PT LDS RZ, [RZ] ;  /* 0x00000000fffff984 */ /* 0x000fe20000000800 */
[----:B------:R-:W-:Y:S01]  /*2f30*/  @!PT LDS RZ, [RZ] ;  /* 0x00000000fffff984 */ /* 0x000fe20000000800 */
[----:B------:R-:W-:Y:S01]  /*2f40*/  @!PT LDS RZ, [RZ] ;  /* 0x00000000fffff984 */ /* 0x000fe20000000800 */
[----:B------:R-:W-:Y:S04]  /*2f50*/  @!P2 LDGSTS.E.BYPASS.LTC128B.128 [R8+0x4000], desc[UR12][R200.64] ;  /* 0x04000000c808afae */ /* 0x000fe8000b901d4c */
[----:B------:R-:W-:Y:S04]  /*2f60*/  @P1 STS.128 [R8+0x5000], RZ ;  /* 0x005000ff08001388 */ /* 0x000fe80000000c00 */
[----:B------:R-:W-:Y:S01]  /*2f70*/  @!PT LDS RZ, [RZ] ;  /* 0x00000000fffff984 */ /* 0x000fe20000000800 */
[----:B------:R-:W-:Y:S01]  /*2f80*/  @!PT LDS RZ, [RZ] ;  /* 0x00000000fffff984 */ /* 0x000fe20000000800 */
[----:B------:R-:W-:Y:S01]  /*2f90*/  @!PT LDS RZ, [RZ] ;  /* 0x00000000fffff984 */ /* 0x000fe20000000800 */
[----:B------:R-:W-:Y:S04]  /*2fa0*/  @!P1 LDGSTS.E.BYPASS.LTC128B.128 [R8+0x5000], desc[UR12][R12.64] ;  /* 0x050000000c089fae */ /* 0x000fe8000b901d4c */
[----:B------:R-:W-:Y:S04]  /*2fb0*/  @P2 STS [R197], RZ ;  /* 0x000000ffc5002388 */ /* 0x000fe80000000800 */
[----:B------:R-:W-:Y:S04]  /*2fc0*/  @P2 STS [R197+0x4], RZ ;  /* 0x000004ffc5002388 */ /* 0x000fe80000000800 */
[----:B------:R-:W-:Y:S04]  /*2fd0*/  @P2 STS [R197+0x8], RZ ;  /* 0x000008ffc5002388 */ /* 0x000fe80000000800 */
[----:B------:R-:W-:Y:S04]  /*2fe0*/  @P2 STS [R197+0xc], RZ ;  /* 0x00000cffc5002388 */ /* 0x000fe80000000800 */
[----:B------:R-:W-:Y:S01]  /*2ff0*/  @!PT LDS RZ, [RZ] ;  /* 0x00000000fffff984 */ /* 0x000fe20000000800 */
[----:B------:R-:W-:Y:S01]  /*3000*/  @!PT LDS RZ, [RZ] ;  /* 0x00000000fffff984 */ /* 0x000fe20000000800 */
[----:B------:R-:W-:Y:S01]  /*3010*/  @!PT LDS RZ, [RZ] ;  /* 0x00000000fffff984 */ /* 0x000fe20000000800 */
[----:B------:R-:W-:Y:S04]  /*3020*/  @!P2 LDGSTS.E.BYPASS.LTC128B.128 [R197], desc[UR12][R202.64] ;  /* 0x00000000cac5afae */ /* 0x000fe8000b901d4c */
[----:B------:R-:W-:Y:S04]  /*3030*/  @P1 STS [R197+0x1000], RZ ;  /* 0x001000ffc5001388 */ /* 0x000fe80000000800 */
[----:B------:R-:W-:Y:S04]  /*3040*/  @P1 STS [R197+0x1004], RZ ;  /* 0x001004ffc5001388 */ /* 0x000fe80000000800 */
[----:B------:R-:W-:Y:S04]  /*3050*/  @P1 STS [R197+0x1008], RZ ;  /* 0x001008ffc5001388 */ /* 0x000fe80000000800 */
[----:B------:R-:W-:Y:S04]  /*3060*/  @P1 STS [R197+0x100c], RZ ;  /* 0x00100cffc5001388 */ /* 0x000fe80000000800 */
[----:B------:R-:W-:Y:S01]  /*3070*/  @!PT LDS RZ, [RZ] ;  /* 0x00000000fffff984 */ /* 0x000fe20000000800 */
[----:B------:R-:W-:Y:S01]  /*3080*/  @!PT LDS RZ, [RZ] ;  /* 0x00000000fffff984 */ /* 0x000fe20000000800 */
[----:B------:R-:W-:Y:S01]  /*3090*/  @!PT LDS RZ, [RZ] ;  /* 0x00000000fffff984 */ /* 0x000fe20000000800 */
[----:B------:R-:W-:Y:S04]  /*30a0*/  @!P1 LDGSTS.E.BYPASS.LTC128B.128 [R197+0x1000], desc[UR12][R16.64] ;  /* 0x0100000010c59fae */ /* 0x000fe8000b901d4c */
        /* <DEDUP_REMOVED lines=13> */
[----:B------:R-:W-:-:S03]  /*3180*/  ISETP.GE.AND P3, PT, R9, UR6, PT ;  /* 0x0000000609007c0c */ /* 0x000fc6000bf66270 */
[----:B------:R-:W0:Y:S01]  /*3190*/  LDGDEPBAR ;  /* 0x00000000000079af */ /* 0x000e220000000000 */
[----:B--2---:R-:W-:-:S05]  /*31a0*/  VIADD R6, R172, 0x48 ;  /* 0x00000048ac067836 */ /* 0x004fca0000000000 */
[----:B------:R-:W-:Y:S01]  /*31b0*/  ISETP.GE.AND P1, PT, R6, UR6, PT ;  /* 0x0000000606007c0c */ /* 0x000fe2000bf26270 */
[----:B----4-:R-:W-:Y:S01]  /*31c0*/  VIADD R4, R172, 0x40 ;  /* 0x00000040ac047836 */ /* 0x010fe20000000000 */
[----:B------:R-:W-:-:S04]  /*31d0*/  DEPBAR.LE SB0, 0x1 ;  /* 0x000080400000791a */ /* 0x000fc80000000000 */
[----:B------:R-:W-:Y:S01]  /*31e0*/  ISETP.GE.AND P2, PT, R4, UR6, PT ;  /* 0x0000000604007c0c */ /* 0x000fe2000bf46270 */
[----:B------:R-:W-:Y:S02]  /*31f0*/  IMAD.MOV.U32 R5, RZ, RZ, 0x4 ;  /* 0x00000004ff057424 */ /* 0x000fe400078e00ff */
[----:B------:R-:W-:Y:S02]  /*3200*/  IMAD.MOV.U32 R4, RZ, RZ, 0x4 ;  /* 0x00000004ff047424 */ /* 0x000fe400078e00ff */
[----:B---3--:R-:W-:-:S04]  /*3210*/  IMAD.WIDE R8, R172, R5, UR14 ;  /* 0x0000000eac087e25 */ /* 0x008fc8000f8e0205 */
[----:B------:R-:W-:Y:S01]  /*3220*/  @!P1 IMAD.WIDE R4, R6, R4, UR14 ;  /* 0x0000000e06049e25 */ /* 0x000fe2000f8e0204 */
[----:B------:R2:W5:Y:S04]  /*3230*/  @!P4 LDG.E R195, desc[UR12][R8.64] ;  /* 0x0000000c08c3c981 */ /* 0x000568000c1e1900 */
[----:B------:R2:W5:Y:S04]  /*3240*/  @!P3 LDG.E R196, desc[UR12][R8.64+0x20] ;  /* 0x0000200c08c4b981 */ /* 0x000568000c1e1900 */
        /* <DEDUP_REMOVED lines=41> */
[----:B------:R-:W-:Y:S01]  /*34e0*/  UMOV UR28, UR25 ;  /* 0x00000019001c7c82 */ /* 0x000fe20008000000 */
[----:B------:R-:W-:Y:S01]  /*34f0*/  LEA R161, R161, UR4, 0x1 ;  /* 0x00000004a1a17c11 */ /* 0x000fe2000f8e08ff */
[----:B------:R-:W-:Y:S02]  /*3500*/  USHF.L.U32 UR49, UR5, 0x4, URZ ;  /* 0x0000000405317899 */ /* 0x000fe4000800063f */
[----:B------:R-:W-:Y:S02]  /*3510*/  UIMAD UR45, UR5, 0x30, URZ ;  /* 0x00000030052d78a4 */ /* 0x000fe4000f8e023f */
[----:B------:R-:W-:-:S02]  /*3520*/  UIMAD UR44, UR5, 0x38, URZ ;  /* 0x00000038052c78a4 */ /* 0x000fc4000f8e023f */
[----:B------:R-:W-:Y:S02]  /*3530*/  UIMAD UR39, UR5, 0x60, URZ ;  /* 0x00000060052778a4 */ /* 0x000fe4000f8e023f */
[----:B------:R-:W-:Y:S02]  /*3540*/  UIMAD UR38, UR5, 0x68, URZ ;  /* 0x00000068052678a4 */ /* 0x000fe4000f8e023f */
[----:B------:R-:W-:Y:S02]  /*3550*/  UIMAD UR37, UR5, 0x70, URZ ;  /* 0x00000070052578a4 */ /* 0x000fe4000f8e023f */
[----:B------:R-:W-:Y:S01]  /*3560*/  UIADD3 UR51, UR51, -UR57, URZ ;  /* 0x8000003933337290 */ /* 0x000fe2000fffe03f */
[----:B------:R-:W-:Y:S01]  /*3570*/  ULDC UR5, c[0x0][0x2ec] ;  /* 0x0000bb0000057ab9 */ /* 0x000fe20000000800 */
[----:B---3--:R-:W-:Y:S02]  /*3580*/  IADD3 R192, P2, P1, R6, UR6, R192 ;  /* 0x0000000606c07c10 */ /* 0x008fe4000f95e0c0 */
[----:B----4-:R-:W-:-:S02]  /*3590*/  R2UR UR6, R4 ;  /* 0x00000000040672ca */ /* 0x010fc400000e0000 */
        /* <DEDUP_REMOVED lines=16> */
.L_x_647:
[----:B------:R-:W0:Y:S01]  /*36a0*/  LDGDEPBAR ;  /* 0x00000000000079af */ /* 0x000e220000000000 */
[----:B------:R-:W-:Y:S01]  /*36b0*/  IMAD.U32 R4, RZ, RZ, UR30 ;  /* 0x0000001eff047e24 */ /* 0x000fe2000f8e00ff */
[----:B------:R-:W-:Y:S01]  /*36c0*/  LEA R20, R170, UR4, 0x1 ;  /* 0x00000004aa147c11 */ /* 0x000fe2000f8e08ff */
[----:B------:R-:W-:Y:S01]  /*36d0*/  IMAD.U32 R5, RZ, RZ, UR29 ;  /* 0x0000001dff057e24 */ /* 0x000fe2000f8e00ff */
[----:B------:R-:W-:Y:S01]  /*36e0*/  IADD3 R112, R167, R162, RZ ;  /* 0x000000a2a7707210 */ /* 0x000fe20007ffe0ff */
[----:B------:R-:W-:Y:S01]  /*36f0*/  USHF.L.U32 UR9, UR8, 0x7, URZ ;  /* 0x0000000708097899 */ /* 0x000fe2000800063f */
[C---:B------:R-:W-:Y:S01]  /*3700*/  LEA R4, P0, R172.reuse, R4, 0x2 ;  /* 0x00000004ac047211 */ /* 0x040fe200078010ff */
[----:B------:R-:W-:Y:S02]  /*3710*/  UMOV UR11, UR61 ;  /* 0x0000003d000b7c82 */ /* 0x000fe40008000000 */
[----:B------:R-:W-:Y:S01]  /*3720*/  UISETP.GE.AND UP0, UPT, UR9, UR51, UPT ;  /* 0x000000330900728c */ /* 0x000fe2000bf06270 */
[----:B------:R-:W-:Y:S05]  /*3730*/  LEA.HI.X.SX32 R5, R172, R5, 0x2, P0 ;  /* 0x00000005ac057211 */ /* 0x000fea00000f16ff */
        /* <DEDUP_REMOVED lines=12> */
[----:B------:R3:W4:Y:S04]  /*3800*/  LDSM.16.M88.4 R100, [R20+0x6c00] ;  /* 0x006c00001464783b */ /* 0x0007280000000200 */
        /* <DEDUP_REMOVED lines=27> */
[----:B------:R-:W-:Y:S01]  /*39c0*/  MOV R109, R204 ;  /* 0x000000cc006d7202 */ /* 0x000fe20000000f00 */
        /* <DEDUP_REMOVED lines=27> */
.L_x_643:
[----:B------:R-:W1:Y:S01]  /*3b80*/  S2R R106, SR_TID.X ;  /* 0x00000000006a7919 */ /* 0x000e620000002100 */
[----:B------:R-:W-:Y:S01]  /*3b90*/  VIADD R110, R172, UR9 ;  /* 0x00000009ac6e7c36 */ /* 0x000fe20008000000 */
[----:B------:R-:W-:Y:S01]  /*3ba0*/  UIADD3 UR9, -UR11, UR7, -UR10 ;  /* 0x000000070b097290 */ /* 0x000fe2000fffe90a */
[----:B------:R-:W-:Y:S02]  /*3bb0*/  UMOV UR28, UR11 ;  /* 0x0000000b001c7c82 */ /* 0x000fe40008000000 */
[C---:B------:R-:W-:Y:S02]  /*3bc0*/  VIADD R105, R110.reuse, 0x8 ;  /* 0x000000086e697836 */ /* 0x040fe40000000000 */
[C---:B------:R-:W-:Y:S01]  /*3bd0*/  VIADD R103, R110.reuse, 0x40 ;  /* 0x000000406e677836 */ /* 0x040fe20000000000 */
[C---:B------:R-:W-:Y:S01]  /*3be0*/  VIADDMNMX R124, R110.reuse, UR9, RZ, !PT ;  /* 0x000000096e7c7c46 */ /* 0x040fe2000f8001ff */
[C---:B------:R-:W-:Y:S01]  /*3bf0*/  VIADD R101, R110.reuse, 0x48 ;  /* 0x000000486e657836 */ /* 0x040fe20000000000 */
        /* <DEDUP_REMOVED lines=8> */
[----:B------:R-:W-:Y:S01]  /*3c80*/  VIADDMNMX R123, R110, R123, UR7, PT ;  /* 0x000000076e7b7e46 */ /* 0x000fe2000b80017b */
[----:B------:R-:W-:Y:S01]  /*3c90*/  IMAD.U32 R100, RZ, RZ, UR9 ;  /* 0x00000009ff647e24 */ /* 0x000fe2000f8e00ff */
[--C-:B------:R-:W-:Y:S01]  /*3ca0*/  IADD3 R104, R104, 0x8, R110.reuse ;  /* 0x0000000868687810 */ /* 0x100fe20007ffe06e */
[----:B-1----:R-:W-:Y:S01]  /*3cb0*/  IMAD.SHL.U32 R106, R106, 0x2, RZ ;  /* 0x000000026a6a7824 */ /* 0x002fe200078e00ff */
[--C-:B------:R-:W-:Y:S02]  /*3cc0*/  IADD3 R102, R102, 0x40, R110.reuse ;  /* 0x0000004066667810 */ /* 0x100fe40007ffe06e */
[----:B------:R-:W-:Y:S02]  /*3cd0*/  IADD3 R100, R100, 0x48, R110 ;  /* 0x0000004864647810 */ /* 0x000fe40007ffe06e */
[----:B------:R-:W-:Y:S01]  /*3ce0*/  LOP3.LUT R107, R106, 0x6, RZ, 0xc0, !PT ;  /* 0x000000066a6b7812 */ /* 0x000fe200078ec0ff */
[----:B------:R-:W-:Y:S01]  /*3cf0*/  IMAD.U32 R106, RZ, RZ, UR16 ;  /* 0x00000010ff6a7e24 */ /* 0x000fe2000f8e00ff */
[----:B------:R-:W-:Y:S02]  /*3d00*/  VIMNMX R104, R104, UR7, PT ;  /* 0x0000000768687c48 */ /* 0x000fe4000bfe0100 */
[----:B------:R-:W-:Y:S01]  /*3d10*/  VIMNMX R102, R102, UR7, PT ;  /* 0x0000000766667c48 */ /* 0x000fe2000bfe0100 */
[----:B------:R-:W-:Y:S01]  /*3d20*/  IMAD R107, R173, 0x40, R107 ;  /* 0x00000040ad6b7824 */ /* 0x000fe200078e026b */
[----:B------:R-:W-:Y:S03]  /*3d30*/  VIMNMX R100, R100, UR7, PT ;  /* 0x0000000764647c48 */ /* 0x000fe6000bfe0100 */
[----:B------:R-:W-:Y:S04]  /*3d40*/  IMAD R106, R106, 0x80, R107 ;  /* 0x000000806a6a7824 */ /* 0x000fe800078e026b */
[C---:B------:R-:W-:Y:S01]  /*3d50*/  VIADD R122, R106.reuse, 0x1 ;  /* 0x000000016a7a7836 */ /* 0x040fe20000000000 */
[CC--:B------:R-:W-:Y:S01]  /*3d60*/  ISETP.GE.AND P0, PT, R106.reuse, R124.reuse, PT ;  /* 0x0000007c6a00720c */ /* 0x0c0fe20003f06270 */
        /* <DEDUP_REMOVED lines=10> */
[----:B------:R-:W-:Y:S01]  /*3e10*/  VIADD R116, R106, 0x19 ;  /* 0x000000196a747836 */ /* 0x000fe20000000000 */
[-C--:B------:R-:W-:Y:S01]  /*3e20*/  ISETP.GE.AND P3, PT, R122, R124.reuse, PT ;  /* 0x0000007c7a00720c */ /* 0x080fe20003f66270 */
[C---:B------:R-:W-:Y:S01]  /*3e30*/  VIADD R115, R106.reuse, 0x20 ;  /* 0x000000206a737836 */ /* 0x040fe20000000000 */
[-C--:B------:R-:W-:Y:S01]  /*3e40*/  ISETP.GE.AND P2, PT, R121, R124.reuse, PT ;  /* 0x0000007c7900720c */ /* 0x080fe20003f46270 */
[----:B------:R-:W-:Y:S01]  /*3e50*/  VIADD R114, R106, 0x21 ;  /* 0x000000216a727836 */ /* 0x000fe20000000000 */
[-C--:B------:R-:W-:Y:S01]  /*3e60*/  ISETP.GE.AND P1, PT, R120, R124.reuse, PT ;  /* 0x0000007c7800720c */ /* 0x080fe20003f26270 */
[C---:B------:R-:W-:Y:S01]  /*3e70*/  VIADD R113, R106.reuse, 0x28 ;  /* 0x000000286a717836 */ /* 0x040fe20000000000 */
[----:B------:R-:W-:Y:S01]  /*3e80*/  ISETP.GE.AND P0, PT, R119, R124, PT ;  /* 0x0000007c7700720c */ /* 0x000fe20003f06270 */
[C---:B------:R-:W-:Y:S01]  /*3e90*/  VIADD R112, R106.reuse, 0x29 ;  /* 0x000000296a707836 */ /* 0x040fe20000000000 */
[C---:B------:R-:W-:Y:S01]  /*3ea0*/  ISETP.GE.OR P6, PT, R106.reuse, R104, !P6 ;  /* 0x000000686a00720c */ /* 0x040fe200077c6670 */
[C---:B------:R-:W-:Y:S01]  /*3eb0*/  VIADD R111, R106.reuse, 0x30 ;  /* 0x000000306a6f7836 */ /* 0x040fe20000000000 */
[C---:B------:R-:W-:Y:S01]  /*3ec0*/  ISETP.GE.OR P5, PT, R106.reuse, R102, !P5 ;  /* 0x000000666a00720c */ /* 0x040fe20006fa6670 */
[C---:B------:R-:W-:Y:S01]  /*3ed0*/  VIADD R110, R106.reuse, 0x31 ;  /* 0x000000316a6e7836 */ /* 0x040fe20000000000 */
[C---:B------:R-:W-:Y:S01]  /*3ee0*/  ISETP.GE.OR P4, PT, R106.reuse, R100, !P4 ;  /* 0x000000646a00720c */ /* 0x040fe20006786670 */
[----:B------:R-:W-:Y:S01]  /*3ef0*/  VIADD R107, R106, 0x38 ;  /* 0x000000386a6b7836 */ /* 0x000fe20000000000 */
        /* <DEDUP_REMOVED lines=39> */
[----:B------:R-:W-:Y:S02]  /*4170*/  ISETP.GE.AND P0, PT, R120, R105, PT ;  /* 0x000000697800720c */ /* 0x000fe40003f06270 */
        /* <DEDUP_REMOVED lines=140> */
.L_x_644:
[C---:B------:R-:W-:Y:S01]  /*4a40*/  FSETP.NEU.FTZ.AND P1, PT, R195.reuse, -INF , PT ;  /* 0xff800000c300780b */ /* 0x040fe20003f3d000 */
[----:B------:R-:W-:Y:S01]  /*4a50*/  FMUL.FTZ R100, R195, 1.4426950216293334961 ;  /* 0x3fb8aa3bc3647820 */ /* 0x000fe20000410000 */
[C---:B------:R-:W-:Y:S01]  /*4a60*/  FSETP.NEU.FTZ.AND P0, PT, R196.reuse, -INF , PT ;  /* 0xff800000c400780b */ /* 0x040fe20003f1d000 */
[----:B------:R-:W-:Y:S01]  /*4a70*/  FMUL.FTZ R101, R196, 1.4426950216293334961 ;  /* 0x3fb8aa3bc4657820 */ /* 0x000fe20000410000 */
[----:B------:R-:W-:Y:S01]  /*4a80*/  IMAD.WIDE.U32 R104, R192, -0x2daee0ad, RZ ;  /* 0xd2511f53c0687825 */ /* 0x000fe200078e00ff */
[----:B------:R-:W-:Y:S02]  /*4a90*/  UISETP.GT.AND UP2, UPT, UR8, UR34, UPT ;  /* 0x000000220800728c */ /* 0x000fe4000bf44270 */
[----:B------:R-:W-:Y:S01]  /*4aa0*/  FSEL R100, R100, RZ, P1 ;  /* 0x000000ff64647208 */ /* 0x000fe20000800000 */
[----:B------:R-:W-:Y:S01]  /*4ab0*/  IMAD.U32 R106, RZ, RZ, UR16 ;  /* 0x00000010ff6a7e24 */ /* 0x000fe2000f8e00ff */
[----:B------:R-:W-:Y:S02]  /*4ac0*/  FSEL R101, R101, RZ, P0 ;  /* 0x000000ff65657208 */ /* 0x000fe40000000000 */
[----:B------:R-:W-:Y:S01]  /*4ad0*/  FSETP.NEU.FTZ.AND P0, PT, R194, -INF , PT ;  /* 0xff800000c200780b */ /* 0x000fe20003f1d000 */
[--C-:B------:R-:W-:Y:S01]  /*4ae0*/  FFMA.FTZ R64, R64, UR5, -R100.reuse ;  /* 0x0000000540407c23 */ /* 0x100fe20008010864 */
[----:B------:R-:W-:Y:S01]  /*4af0*/  LOP3.LUT R102, R104, UR52, RZ, 0x3c, !PT ;  /* 0x0000003468667c12 */ /* 0x000fe2000f8e3cff */
[--C-:B------:R-:W-:Y:S01]  /*4b00*/  FFMA.FTZ R65, R65, UR5, -R100.reuse ;  /* 0x0000000541417c23 */ /* 0x100fe20008010864 */
[----:B------:R-:W-:Y:S01]  /*4b10*/  FSETP.NEU.FTZ.AND P1, PT, R193, -INF , PT ;  /* 0xff800000c100780b */ /* 0x000fe20003f3d000 */
[--C-:B------:R-:W-:Y:S01]  /*4b20*/  FFMA.FTZ R67, R67, UR5, -R101.reuse ;  /* 0x0000000543437c23 */ /* 0x100fe20008010865 */
[--C-:B------:R-:W-:Y:S01]  /*4b30*/  FFMA.FTZ R66, R66, UR5, -R101.reuse ;  /* 0x0000000542427c23 */ /* 0x100fe20008010865 */
        /* <DEDUP_REMOVED lines=23> */
[----:B------:R-:W-:Y:S03]  /*4cb0*/  FFMA.FTZ R53, R53, UR5, -R100 ;  /* 0x0000000535357c23 */ /* 0x000fe60008010864 */
        /* <DEDUP_REMOVED lines=9> */
[----:B------:R-:W-:Y:S02]  /*4d50*/  IMAD.U32 R100, RZ, RZ, UR8 ;  /* 0x00000008ff647e24 */ /* 0x000fe4000f8e00ff */
[----:B------:R-:W-:Y:S02]  /*4d60*/  IMAD R106, R106, 0x2, R173 ;  /* 0x000000026a6a7824 */ /* 0x000fe400078e02ad */
[----:B------:R-:W-:Y:S02]  /*4d70*/  IMAD R100, R100, 0x8, R174 ;  /* 0x0000000864647824 */ /* 0x000fe400078e02ae */
[----:B------:R-:W-:Y:S03]  /*4d80*/  IMAD.SHL.U32 R106, R106, 0x2, RZ ;  /* 0x000000026a6a7824 */ /* 0x000fe600078e00ff */
[----:B------:R1:W2:Y:S01]  /*4d90*/  MUFU.EX2 R116, R16 ;  /* 0x0000001000747308 */ /* 0x0002a20000000800 */
[----:B------:R-:W-:Y:S01]  /*4da0*/  VIADD R104, R106, 0x1 ;  /* 0x000000016a687836 */ /* 0x000fe20000000000 */
[C---:B------:R-:W-:Y:S04]  /*4db0*/  LOP3.LUT R106, R105.reuse, UR33, R106, 0x96, !PT ;  /* 0x00000021696a7c12 */ /* 0x040fe8000f8e966a */
[----:B------:R-:W-:Y:S04]  /*4dc0*/  LOP3.LUT R104, R105, UR33, R104, 0x96, !PT ;  /* 0x0000002169687c12 */ /* 0x000fe8000f8e9668 */
[----:B------:R-:W-:Y:S01]  /*4dd0*/  MUFU.EX2 R122, R34 ;  /* 0x00000022007a7308 */ /* 0x000fe20000000800 */
[----:B------:R-:W-:Y:S04]  /*4de0*/  IMAD.WIDE.U32 R106, R106, -0x326172a9, RZ ;  /* 0xcd9e8d576a6a7825 */ /* 0x000fe800078e00ff */
[----:B------:R-:W-:Y:S04]  /*4df0*/  IMAD.WIDE.U32 R104, R104, -0x326172a9, RZ ;  /* 0xcd9e8d5768687825 */ /* 0x000fe800078e00ff */
[----:B-1----:R-:W-:Y:S01]  /*4e00*/  FMUL.FTZ R16, R194, 1.4426950216293334961 ;  /* 0x3fb8aa3bc2107820 */ /* 0x002fe20000410000 */
[----:B------:R-:W-:Y:S04]  /*4e10*/  MUFU.EX2 R113, R35 ;  /* 0x0000002300717308 */ /* 0x000fe80000000800 */
[----:B------:R-:W-:Y:S06]  /*4e20*/  FSEL R16, R16, RZ, P0 ;  /* 0x000000ff10107208 */ /* 0x000fec0000000000 */
        /* <DEDUP_REMOVED lines=15> */
[--C-:B------:R-:W-:Y:S01]  /*4f20*/  FFMA.FTZ R59, R59, UR5, -R16.reuse ;  /* 0x000000053b3b7c23 */ /* 0x100fe20008010810 */
[--C-:B------:R-:W-:Y:S01]  /*4f30*/  FFMA.FTZ R58, R58, UR5, -R16.reuse ;  /* 0x000000053a3a7c23 */ /* 0x100fe20008010810 */
[----:B------:R-:W-:Y:S01]  /*4f40*/  FFMA.FTZ R16, R62, UR5, -R16 ;  /* 0x000000053e107c23 */ /* 0x000fe20008010810 */
[----:B------:R3:W-:Y:S01]  /*4f50*/  MUFU.EX2 R237, R30 ;  /* 0x0000001e00ed7308 */ /* 0x0007e20000000800 */
[----:B-1----:R-:W-:Y:S05]  /*4f60*/  FMUL.FTZ R19, R193, 1.4426950216293334961 ;  /* 0x3fb8aa3bc1137820 */ /* 0x002fea0000410000 */
[----:B------:R-:W-:Y:S04]  /*4f70*/  FSEL R19, R19, RZ, P1 ;  /* 0x000000ff13137208 */ /* 0x000fe80000800000 */
[----:B------:R1:W-:Y:S01]  /*4f80*/  MUFU.EX2 R115, R31 ;  /* 0x0000001f00737308 */ /* 0x0003e20000000800 */
[--C-:B------:R-:W-:Y:S01]  /*4f90*/  FFMA.FTZ R28, R28, UR5, -R19.reuse ;  /* 0x000000051c1c7c23 */ /* 0x100fe20008010813 */
[--C-:B------:R-:W-:Y:S01]  /*4fa0*/  FFMA.FTZ R24, R24, UR5, -R19.reuse ;  /* 0x0000000518187c23 */ /* 0x100fe20008010813 */
[--C-:B------:R-:W-:Y:S01]  /*4fb0*/  FFMA.FTZ R44, R44, UR5, -R19.reuse ;  /* 0x000000052c2c7c23 */ /* 0x100fe20008010813 */
[--C-:B------:R-:W-:Y:S01]  /*4fc0*/  FFMA.FTZ R60, R60, UR5, -R19.reuse ;  /* 0x000000053c3c7c23 */ /* 0x100fe20008010813 */
[--C-:B------:R-:W-:Y:S05]  /*4fd0*/  FFMA.FTZ R8, R8, UR5, -R19.reuse ;  /* 0x0000000508087c23 */ /* 0x100fea0008010813 */
        /* <DEDUP_REMOVED lines=13> */
[C---:B---3--:R-:W-:Y:S02]  /*50b0*/  VIADD R30, R100.reuse, 0x4 ;  /* 0x00000004641e7836 */ /* 0x048fe40000000000 */
[----:B------:R-:W-:Y:S03]  /*50c0*/  IMAD.WIDE.U32 R100, R100, -0x326172a9, RZ ;  /* 0xcd9e8d5764647825 */ /* 0x000fe600078e00ff */
[----:B------:R-:W-:Y:S01]  /*50d0*/  MUFU.EX2 R229, R24 ;  /* 0x0000001800e57308 */ /* 0x000fe20000000800 */
[----:B-1----:R-:W-:Y:S01]  /*50e0*/  IMAD.WIDE.U32 R30, R30, -0x326172a9, RZ ;  /* 0xcd9e8d571e1e7825 */ /* 0x002fe200078e00ff */
[-C--:B------:R-:W-:Y:S02]  /*50f0*/  LOP3.LUT R230, R101, R198.reuse, RZ, 0x3c, !PT ;  /* 0x000000c665e67212 */ /* 0x080fe400078e3cff */
[----:B------:R-:W-:Y:S02]  /*5100*/  LOP3.LUT R212, R107, UR27, R100, 0x96, !PT ;  /* 0x0000001b6bd47c12 */ /* 0x000fe4000f8e9664 */
[----:B------:R-:W-:Y:S01]  /*5110*/  LOP3.LUT R34, R31, R198, RZ, 0x3c, !PT ;  /* 0x000000c61f227212 */ /* 0x000fe200078e3cff */
[----:B------:R-:W-:Y:S01]  /*5120*/  IMAD.WIDE.U32 R230, R230, -0x2daee0ad, RZ ;  /* 0xd2511f53e6e67825 */ /* 0x000fe200078e00ff */
[--C-:B------:R-:W-:Y:S02]  /*5130*/  LOP3.LUT R26, R107, UR27, R30.reuse, 0x96, !PT ;  /* 0x0000001b6b1a7c12 */ /* 0x100fe4000f8e961e */
[----:B------:R1:W-:Y:S01]  /*5140*/  MUFU.EX2 R234, R27 ;  /* 0x0000001b00ea7308 */ /* 0x0003e20000000800 */
[C---:B------:R-:W-:Y:S01]  /*5150*/  LOP3.LUT R30, R105.reuse, UR27, R30, 0x96, !PT ;  /* 0x0000001b691e7c12 */ /* 0x040fe2000f8e961e */
[----:B------:R-:W-:Y:S01]  /*5160*/  IMAD.WIDE.U32 R212, R212, -0x2daee0ad, RZ ;  /* 0xd2511f53d4d47825 */ /* 0x000fe200078e00ff */
[----:B------:R-:W-:Y:S02]  /*5170*/  LOP3.LUT R126, R102, R231, RZ, 0x3c, !PT ;  /* 0x000000e7667e7212 */ /* 0x000fe400078e3cff */
[----:B------:R-:W-:Y:S01]  /*5180*/  LOP3.LUT R100, R105, UR27, R100, 0x96, !PT ;  /* 0x0000001b69647c12 */ /* 0x000fe2000f8e9664 */
[----:B------:R-:W-:Y:S01]  /*5190*/  IMAD.WIDE.U32 R34, R34, -0x2daee0ad, RZ ;  /* 0xd2511f5322227825 */ /* 0x000fe200078e00ff */
[--C-:B------:R-:W-:Y:S03]  /*51a0*/  LOP3.LUT R214, R213, UR25, R230.reuse, 0x96, !PT ;  /* 0x00000019d5d67c12 */ /* 0x100fe6000f8e96e6 */
[----:B------:R3:W-:Y:S01]  /*51b0*/  MUFU.EX2 R221, R50 ;  /* 0x0000003200dd7308 */ /* 0x0007e20000000800 */
[----:B------:R-:W-:Y:S01]  /*51c0*/  IMAD.WIDE.U32 R30, R30, -0x2daee0ad, RZ ;  /* 0xd2511f531e1e7825 */ /* 0x000fe200078e00ff */
[----:B------:R-:W-:Y:S03]  /*51d0*/  LOP3.LUT R102, R102, R35, RZ, 0x3c, !PT ;  /* 0x0000002366667212 */ /* 0x000fe600078e3cff */
[----:B------:R-:W-:Y:S05]  /*51e0*/  IMAD.WIDE.U32 R100, R100, -0x2daee0ad, RZ ;  /* 0xd2511f5364647825 */ /* 0x000fea00078e00ff */
[----:B------:R-:W-:Y:S01]  /*51f0*/  MUFU.EX2 R213, R66 ;  /* 0x0000004200d57308 */ /* 0x000fe20000000800 */
[----:B------:R-:W-:Y:S01]  /*5200*/  IMAD.WIDE.U32 R102, R102, -0x326172a9, RZ ;  /* 0xcd9e8d5766667825 */ /* 0x000fe200078e00ff */
[----:B------:R-:W-:Y:S03]  /*5210*/  LOP3.LUT R230, R101, UR25, R230, 0x96, !PT ;  /* 0x0000001965e67c12 */ /* 0x000fe6000f8e96e6 */
[----:B-1----:R-:W-:Y:S05]  /*5220*/  IMAD.WIDE.U32 R26, R26, -0x2daee0ad, RZ ;  /* 0xd2511f531a1a7825 */ /* 0x002fea00078e00ff */
[----:B------:R1:W-:Y:S01]  /*5230*/  MUFU.EX2 R111, R51 ;  /* 0x00000033006f7308 */ /* 0x0003e20000000800 */
[--C-:B---3--:R-:W-:Y:S01]  /*5240*/  LOP3.LUT R50, R31, UR25, R34.reuse, 0x96, !PT ;  /* 0x000000191f327c12 */ /* 0x108fe2000f8e9622 */
[----:B------:R-:W-:Y:S01]  /*5250*/  IMAD.WIDE.U32 R230, R230, -0x326172a9, RZ ;  /* 0xcd9e8d57e6e67825 */ /* 0x000fe200078e00ff */
[----:B------:R-:W-:Y:S03]  /*5260*/  LOP3.LUT R218, R27, UR25, R34, 0x96, !PT ;  /* 0x000000191bda7c12 */ /* 0x000fe6000f8e9622 */
[----:B------:R-:W-:Y:S04]  /*5270*/  IMAD.WIDE.U32 R126, R126, -0x326172a9, RZ ;  /* 0xcd9e8d577e7e7825 */ /* 0x000fe800078e00ff */
[----:B------:R-:W-:Y:S01]  /*5280*/  MUFU.EX2 R251, R6 ;  /* 0x0000000600fb7308 */ /* 0x000fe20000000800 */
[----:B------:R-:W-:Y:S01]  /*5290*/  IMAD.WIDE.U32 R218, R218, -0x326172a9, RZ ;  /* 0xcd9e8d57dada7825 */ /* 0x000fe200078e00ff */
[C---:B------:R-:W-:Y:S02]  /*52a0*/  LOP3.LUT R224, R127.reuse, UR26, R106, 0x96, !PT ;  /* 0x0000001a7fe07c12 */ /* 0x040fe4000f8e966a */
[--C-:B------:R-:W-:Y:S01]  /*52b0*/  LOP3.LUT R210, R127, UR26, R104.reuse, 0x96, !PT ;  /* 0x0000001a7fd27c12 */ /* 0x100fe2000f8e9668 */
[----:B------:R-:W-:Y:S01]  /*52c0*/  IMAD.WIDE.U32 R214, R214, -0x326172a9, RZ ;  /* 0xcd9e8d57d6d67825 */ /* 0x000fe200078e00ff */
[C---:B------:R-:W-:Y:S04]  /*52d0*/  LOP3.LUT R104, R103.reuse, UR26, R104, 0x96, !PT ;  /* 0x0000001a67687c12 */ /* 0x040fe8000f8e9668 */
[----:B------:R-:W-:Y:S01]  /*52e0*/  MUFU.EX2 R123, R7 ;  /* 0x00000007007b7308 */ /* 0x000fe20000000800 */
[----:B------:R-:W-:Y:S01]  /*52f0*/  LOP3.LUT R106, R103, UR26, R106, 0x96, !PT ;  /* 0x0000001a676a7c12 */ /* 0x000fe2000f8e966a */
[----:B------:R-:W-:Y:S01]  /*5300*/  IMAD.WIDE.U32 R224, R224, -0x2daee0ad, RZ ;  /* 0xd2511f53e0e07825 */ /* 0x000fe200078e00ff */
[----:B------:R-:W-:Y:S03]  /*5310*/  LOP3.LUT R226, R219, UR24, R102, 0x96, !PT ;  /* 0x00000018dbe27c12 */ /* 0x000fe6000f8e9666 */
[----:B------:R-:W-:Y:S01]  /*5320*/  IMAD.WIDE.U32 R104, R104, -0x2daee0ad, RZ ;  /* 0xd2511f5368687825 */ /* 0x000fe200078e00ff */
[----:B------:R-:W-:Y:S03]  /*5330*/  LOP3.LUT R34, R225, UR23, R212, 0x96, !PT ;  /* 0x00000017e1227c12 */ /* 0x000fe6000f8e96d4 */
[----:B------:R-:W-:Y:S01]  /*5340*/  MUFU.EX2 R124, R4 ;  /* 0x00000004007c7308 */ /* 0x000fe20000000800 */
[----:B------:R-:W-:Y:S01]  /*5350*/  IMAD.WIDE.U32 R106, R106, -0x2daee0ad, RZ ;  /* 0xd2511f536a6a7825 */ /* 0x000fe200078e00ff */
[----:B------:R-:W-:Y:S02]  /*5360*/  LOP3.LUT R61, R105, UR23, R30, 0x96, !PT ;  /* 0x00000017693d7c12 */ /* 0x000fe4000f8e961e */
[--C-:B------:R-:W-:Y:S01]  /*5370*/  LOP3.LUT R30, R215, UR24, R126.reuse, 0x96, !PT ;  /* 0x00000018d71e7c12 */ /* 0x100fe2000f8e967e */
[----:B-1----:R-:W-:Y:S01]  /*5380*/  IMAD.WIDE.U32 R50, R50, -0x326172a9, RZ ;  /* 0xcd9e8d5732327825 */ /* 0x002fe200078e00ff */
[----:B------:R-:W-:Y:S04]  /*5390*/  LOP3.LUT R126, R231, UR24, R126, 0x96, !PT ;  /* 0x00000018e77e7c12 */ /* 0x000fe8000f8e967e */
        /* <DEDUP_REMOVED lines=8> */
[----:B------:R-:W-:Y:S03]  /*5420*/  LOP3.LUT R218, R27, UR22, R218, 0x96, !PT ;  /* 0x000000161bda7c12 */ /* 0x000fe6000f8e96da */
[----:B------:R-:W-:Y:S01]  /*5430*/  IMAD.WIDE.U32 R106, R106, -0x326172a9, RZ ;  /* 0xcd9e8d576a6a7825 */ /* 0x000fe200078e00ff */
[----:B------:R-:W-:Y:S04]  /*5440*/  LOP3.LUT R104, R103, UR21, R104, 0x96, !PT ;  /* 0x0000001567687c12 */ /* 0x000fe8000f8e9668 */
[----:B------:R1:W-:Y:S01]  /*5450*/  MUFU.EX2 R209, R60 ;  /* 0x0000003c00d17308 */ /* 0x0003e20000000800 */
[----:B------:R-:W-:Y:S01]  /*5460*/  IMAD.WIDE.U32 R218, R218, -0x2daee0ad, RZ ;  /* 0xd2511f53dada7825 */ /* 0x000fe200078e00ff */
[----:B------:R-:W-:Y:S03]  /*5470*/  LOP3.LUT R26, R107, UR20, R26, 0x96, !PT ;  /* 0x000000146b1a7c12 */ /* 0x000fe6000f8e961a */
[----:B------:R-:W-:Y:S05]  /*5480*/  IMAD.WIDE.U32 R104, R104, -0x326172a9, RZ ;  /* 0xcd9e8d5768687825 */ /* 0x000fea00078e00ff */
[----:B------:R-:W-:Y:S01]  /*5490*/  MUFU.EX2 R242, R22 ;  /* 0x0000001600f27308 */ /* 0x000fe20000000800 */
[----:B------:R-:W-:Y:S04]  /*54a0*/  IMAD.WIDE.U32 R26, R26, -0x2daee0ad, RZ ;  /* 0xd2511f531a1a7825 */ /* 0x000fe800078e00ff */
[----:B------:R-:W-:Y:S05]  /*54b0*/  IMAD.WIDE.U32 R210, R210, -0x2daee0ad, RZ ;  /* 0xd2511f53d2d27825 */ /* 0x000fea00078e00ff */
[----:B------:R-:W-:Y:S01]  /*54c0*/  MUFU.EX2 R118, R18 ;  /* 0x0000001200767308 */ /* 0x000fe20000000800 */
[----:B-1----:R-:W-:Y:S01]  /*54d0*/  IMAD.WIDE.U32 R60, R61, -0x326172a9, RZ ;  /* 0xcd9e8d573d3c7825 */ /* 0x002fe200078e00ff */
[----:B------:R-:W-:Y:S03]  /*54e0*/  LOP3.LUT R100, R211, UR23, R100, 0x96, !PT ;  /* 0x00000017d3647c12 */ /* 0x000fe6000f8e9664 */
[----:B------:R-:W-:Y:S01]  /*54f0*/  IMAD.WIDE.U32 R34, R34, -0x326172a9, RZ ;  /* 0xcd9e8d5722227825 */ /* 0x000fe200078e00ff */
[----:B------:R-:W-:Y:S04]  /*5500*/  LOP3.LUT R60, R105, UR20, R60, 0x96, !PT ;  /* 0x00000014693c7c12 */ /* 0x000fe8000f8e963c */
[----:B------:R1:W-:Y:S01]  /*5510*/  MUFU.EX2 R250, R8 ;  /* 0x0000000800fa7308 */ /* 0x0003e20000000800 */
[----:B------:R-:W-:Y:S01]  /*5520*/  LOP3.LUT R50, R61, UR22, R50, 0x96, !PT ;  /* 0x000000163d327c12 */ /* 0x000fe2000f8e9632 */
[----:B------:R-:W-:Y:S01]  /*5530*/  IMAD.WIDE.U32 R100, R100, -0x326172a9, RZ ;  /* 0xcd9e8d5764647825 */ /* 0x000fe200078e00ff */
[----:B------:R-:W-:Y:S03]  /*5540*/  LOP3.LUT R214, R35, UR22, R214, 0x96, !PT ;  /* 0x0000001623d67c12 */ /* 0x000fe6000f8e96d6 */
[----:B------:R-:W-:Y:S01]  /*5550*/  IMAD.WIDE.U32 R60, R60, -0x2daee0ad, RZ ;  /* 0xd2511f533c3c7825 */ /* 0x000fe200078e00ff */
[----:B------:R-:W-:Y:S03]  /*5560*/  LOP3.LUT R6, R101, UR22, R230, 0x96, !PT ;  /* 0x0000001665067c12 */ /* 0x000fe6000f8e96e6 */
[----:B------:R3:W-:Y:S01]  /*5570*/  MUFU.EX2 R220, R23 ;  /* 0x0000001700dc7308 */ /* 0x0007e20000000800 */
[----:B------:R-:W-:Y:S04]  /*5580*/  IMAD.WIDE.U32 R50, R50, -0x2daee0ad, RZ ;  /* 0xd2511f5332327825 */ /* 0x000fe800078e00ff */
[----:B------:R-:W-:Y:S01]  /*5590*/  IMAD.WIDE.U32 R6, R6, -0x2daee0ad, RZ ;  /* 0xd2511f5306067825 */ /* 0x000fe200078e00ff */
[----:B------:R-:W-:Y:S04]  /*55a0*/  LOP3.LUT R102, R51, UR19, R102, 0x96, !PT ;  /* 0x0000001333667c12 */ /* 0x000fe8000f8e9666 */
[----:B------:R4:W-:Y:S01]  /*55b0*/  MUFU.EX2 R110, R48 ;  /* 0x00000030006e7308 */ /* 0x0009e20000000800 */
[----:B------:R-:W-:Y:S04]  /*55c0*/  IMAD.WIDE.U32 R30, R30, -0x2daee0ad, RZ ;  /* 0xd2511f531e1e7825 */ /* 0x000fe800078e00ff */
[----:B------:R-:W-:Y:S01]  /*55d0*/  IMAD.WIDE.U32 R102, R102, -0x326172a9, RZ ;  /* 0xcd9e8d5766667825 */ /* 0x000fe200078e00ff */
[----:B------:R-:W-:Y:S04]  /*55e0*/  LOP3.LUT R224, R31, UR21, R224, 0x96, !PT ;  /* 0x000000151fe07c12 */ /* 0x000fe8000f8e96e0 */
[----:B------:R2:W-:Y:S01]  /*55f0*/  MUFU.EX2 R223, R47 ;  /* 0x0000002f00df7308 */ /* 0x0005e20000000800 */
[----:B------:R-:W-:Y:S01]  /*5600*/  IMAD.WIDE.U32 R214, R214, -0x2daee0ad, RZ ;  /* 0xd2511f53d6d67825 */ /* 0x000fe200078e00ff */
[----:B------:R-:W-:Y:S02]  /*5610*/  LOP3.LUT R39, R102, 0xff, RZ, 0xc0, !PT ;  /* 0x000000ff66277812 */ /* 0x000fe400078ec0ff */
[----:B------:R-:W-:Y:S01]  /*5620*/  SHF.R.U32.HI R36, RZ, 0x18, R102 ;  /* 0x00000018ff247819 */ /* 0x000fe20000011666 */
[----:B------:R-:W-:Y:S01]  /*5630*/  IMAD.WIDE.U32 R224, R224, -0x326172a9, RZ ;  /* 0xcd9e8d57e0e07825 */ /* 0x000fe200078e00ff */
[----:B------:R-:W-:Y:S04]  /*5640*/  LOP3.LUT R30, R215, UR19, R30, 0x96, !PT ;  /* 0x00000013d71e7c12 */ /* 0x000fe8000f8e961e */
[----:B------:R2:W-:Y:S01]  /*5650*/  MUFU.EX2 R121, R15 ;  /* 0x0000000f00797308 */ /* 0x0005e20000000800 */
[----:B------:R-:W-:Y:S01]  /*5660*/  SHF.R.U32.HI R28, RZ, 0x10, R102 ;  /* 0x00000010ff1c7819 */ /* 0x000fe20000011666 */
[----:B------:R-:W-:Y:S01]  /*5670*/  IMAD.WIDE.U32 R126, R126, -0x2daee0ad, RZ ;  /* 0xd2511f537e7e7825 */ /* 0x000fe200078e00ff */
[----:B------:R-:W-:Y:S02]  /*5680*/  LOP3.LUT R34, R225, UR20, R34, 0x96, !PT ;  /* 0x00000014e1227c12 */ /* 0x000fe4000f8e9622 */
[----:B------:R-:W-:Y:S01]  /*5690*/  LOP3.LUT R28, R28, 0xff, RZ, 0xc0, !PT ;  /* 0x000000ff1c1c7812 */ /* 0x000fe200078ec0ff */
[----:B------:R-:W-:Y:S01]  /*56a0*/  IMAD.WIDE.U32 R30, R30, -0x326172a9, RZ ;  /* 0xcd9e8d571e1e7825 */ /* 0x000fe200078e00ff */
[----:B------:R-:W-:Y:S03]  /*56b0*/  LOP3.LUT R126, R7, UR19, R126, 0x96, !PT ;  /* 0x00000013077e7c12 */ /* 0x000fe6000f8e967e */
[----:B------:R2:W-:Y:S01]  /*56c0*/  MUFU.EX2 R244, R17 ;  /* 0x0000001100f47308 */ /* 0x0005e20000000800 */
[----:B------:R-:W-:Y:S01]  /*56d0*/  LOP3.LUT R210, R127, UR21, R210, 0x96, !PT ;  /* 0x000000157fd27c12 */ /* 0x000fe2000f8e96d2 */
[----:B------:R-:W-:Y:S01]  /*56e0*/  IMAD.WIDE.U32 R34, R34, -0x2daee0ad, RZ ;  /* 0xd2511f5322227825 */ /* 0x000fe200078e00ff */
[----:B------:R-:W-:Y:S02]  /*56f0*/  LOP3.LUT R4, R30, 0xff, RZ, 0xc0, !PT ;  /* 0x000000ff1e047812 */ /* 0x000fe400078ec0ff */
[----:B-1----:R-:W-:Y:S01]  /*5700*/  SHF.R.U32.HI R8, RZ, 0x18, R30 ;  /* 0x00000018ff087819 */ /* 0x002fe2000001161e */
[----:B------:R-:W-:Y:S01]  /*5710*/  IMAD.WIDE.U32 R126, R126, -0x326172a9, RZ ;  /* 0xcd9e8d577e7e7825 */ /* 0x000fe200078e00ff */
[----:B------:R-:W-:Y:S03]  /*5720*/  ISETP.LE.U32.AND P3, PT, R4, UR6, PT ;  /* 0x0000000604007c0c */ /* 0x000fe6000bf63070 */
[----:B------:R1:W-:Y:S01]  /*5730*/  MUFU.EX2 R247, R11 ;  /* 0x0000000b00f77308 */ /* 0x0003e20000000800 */
[----:B------:R-:W-:Y:S01]  /*5740*/  LOP3.LUT R20, R34, 0xff, RZ, 0xc0, !PT ;  /* 0x000000ff22147812 */ /* 0x000fe200078ec0ff */
[----:B------:R-:W-:Y:S01]  /*5750*/  IMAD.WIDE.U32 R210, R210, -0x326172a9, RZ ;  /* 0xcd9e8d57d2d27825 */ /* 0x000fe200078e00ff */
[----:B------:R-:W-:Y:S02]  /*5760*/  LOP3.LUT R22, R126, 0xff, RZ, 0xc0, !PT ;  /* 0x000000ff7e167812 */ /* 0x000fe400078ec0ff */
[----:B------:R-:W-:Y:S02]  /*5770*/  ISETP.LE.U32.AND P2, PT, R20, UR6, PT ;  /* 0x0000000614007c0c */ /* 0x000fe4000bf43070 */
[----:B------:R-:W-:Y:S03]  /*5780*/  SHF.R.U32.HI R18, RZ, 0x18, R34 ;  /* 0x00000018ff127819 */ /* 0x000fe60000011622 */
[----:B------:R1:W-:Y:S01]  /*5790*/  MUFU.EX2 R222, R49 ;  /* 0x0000003100de7308 */ /* 0x0003e20000000800 */
[----:B------:R-:W-:Y:S02]  /*57a0*/  ISETP.LE.U32.AND P0, PT, R22, UR6, PT ;  /* 0x0000000616007c0c */ /* 0x000fe4000bf03070 */
[----:B------:R-:W-:Y:S02]  /*57b0*/  SHF.R.U32.HI R4, RZ, 0x18, R126 ;  /* 0x00000018ff047819 */ /* 0x000fe4000001167e */
[----:B------:R-:W-:Y:S02]  /*57c0*/  ISETP.LE.U32.AND P4, PT, R8, UR6, PT ;  /* 0x0000000608007c0c */ /* 0x000fe4000bf83070 */
[----:B------:R-:W-:Y:S03]  /*57d0*/  ISETP.LE.U32.AND P1, PT, R18, UR6, PT ;  /* 0x0000000612007c0c */ /* 0x000fe6000bf23070 */
[----:B------:R1:W-:Y:S01]  /*57e0*/  MUFU.EX2 R119, R12 ;  /* 0x0000000c00777308 */ /* 0x0003e20000000800 */
[----:B---3--:R-:W-:Y:S02]  /*57f0*/  LOP3.LUT R23, R31, UR18, R224, 0x96, !PT ;  /* 0x000000121f177c12 */ /* 0x008fe4000f8e96e0 */
[----:B------:R-:W-:Y:S02]  /*5800*/  LOP3.LUT R7, R219, UR19, R226, 0x96, !PT ;  /* 0x00000013db077c12 */ /* 0x000fe4000f8e96e2 */
[----:B----4-:R-:W-:Y:S02]  /*5810*/  SHF.R.U32.HI R48, RZ, 0x10, R30 ;  /* 0x00000010ff307819 */ /* 0x010fe4000001161e */
[----:B------:R-:W-:Y:S03]  /*5820*/  LOP3.LUT R31, R30, 0xffff, RZ, 0xc0, !PT ;  /* 0x0000ffff1e1f7812 */ /* 0x000fe600078ec0ff */
[----:B------:R3:W-:Y:S01]  /*5830*/  MUFU.EX2 R245, R14 ;  /* 0x0000000e00f57308 */ /* 0x0007e20000000800 */
[----:B--2---:R-:W-:Y:S02]  /*5840*/  SHF.R.U32.HI R47, RZ, 0x10, R34 ;  /* 0x00000010ff2f7819 */ /* 0x004fe40000011622 */
[----:B------:R-:W-:Y:S02]  /*5850*/  LOP3.LUT R30, R34, 0xffff, RZ, 0xc0, !PT ;  /* 0x0000ffff221e7812 */ /* 0x000fe400078ec0ff */
[----:B------:R-:W-:Y:S02]  /*5860*/  LOP3.LUT R15, R35, UR17, R214, 0x96, !PT ;  /* 0x00000011230f7c12 */ /* 0x000fe4000f8e96d6 */
[C---:B------:R-:W-:Y:S03]  /*5870*/  LOP3.LUT R17, R26.reuse, 0xff, RZ, 0xc0, !PT ;  /* 0x000000ff1a117812 */ /* 0x040fe600078ec0ff */
[----:B------:R2:W-:Y:S01]  /*5880*/  MUFU.EX2 R238, R33 ;  /* 0x0000002100ee7308 */ /* 0x0005e20000000800 */
[--C-:B-1----:R-:W-:Y:S02]  /*5890*/  SHF.R.U32.HI R11, RZ, 0x18, R26.reuse ;  /* 0x00000018ff0b7819 */ /* 0x102fe4000001161a */
[----:B------:R-:W-:Y:S02]  /*58a0*/  SHF.R.U32.HI R34, RZ, 0x10, R26 ;  /* 0x00000010ff227819 */ /* 0x000fe4000001161a */
[----:B------:R-:W-:Y:S02]  /*58b0*/  LOP3.LUT R49, R23, 0xff, RZ, 0xc0, !PT ;  /* 0x000000ff17317812 */ /* 0x000fe400078ec0ff */
[----:B------:R-:W-:Y:S03]  /*58c0*/  LOP3.LUT R12, R27, UR17, R218, 0x96, !PT ;  /* 0x000000111b0c7c12 */ /* 0x000fe6000f8e96da */
[----:B------:R1:W4:Y:S01]  /*58d0*/  MUFU.EX2 R112, R32 ;  /* 0x0000002000707308 */ /* 0x0003220000000800 */
[----:B------:R-:W-:Y:S02]  /*58e0*/  LOP3.LUT R26, R26, 0xffff, RZ, 0xc0, !PT ;  /* 0x0000ffff1a1a7812 */ /* 0x000fe400078ec0ff */
[----:B---3--:R-:W-:Y:S02]  /*58f0*/  LOP3.LUT R14, R127, UR18, R210, 0x96, !PT ;  /* 0x000000127f0e7c12 */ /* 0x008fe4000f8e96d2 */
[----:B------:R-:W-:Y:S02]  /*5900*/  LOP3.LUT R27, R126, 0xffff, RZ, 0xc0, !PT ;  /* 0x0000ffff7e1b7812 */ /* 0x000fe400078ec0ff */
[----:B------:R-:W-:Y:S03]  /*5910*/  ISETP.LE.U32.AND P5, PT, R11, UR6, PT ;  /* 0x000000060b007c0c */ /* 0x000fe6000bfa3070 */
[----:B------:R3:W-:Y:S01]  /*5920*/  MUFU.EX2 R231, R40 ;  /* 0x0000002800e77308 */ /* 0x0007e20000000800 */
[----:B--2---:R-:W-:Y:S01]  /*5930*/  SHF.R.U32.HI R33, RZ, 0x10, R126 ;  /* 0x00000010ff217819 */ /* 0x004fe2000001167e */
[----:B------:R-:W-:Y:S01]  /*5940*/  IMAD.WIDE.U32 R126, R7, -0x326172a9, RZ ;  /* 0xcd9e8d57077e7825 */ /* 0x000fe200078e00ff */
[C---:B------:R-:W-:Y:S02]  /*5950*/  LOP3.LUT R35, R60.reuse, 0xff, RZ, 0xc0, !PT ;  /* 0x000000ff3c237812 */ /* 0x040fe400078ec0ff */
[--C-:B------:R-:W-:Y:S02]  /*5960*/  SHF.R.U32.HI R20, RZ, 0x10, R60.reuse ;  /* 0x00000010ff147819 */ /* 0x100fe4000001163c */
[----:B------:R-:W-:Y:S03]  /*5970*/  LOP3.LUT R7, R60, 0xffff, RZ, 0xc0, !PT ;  /* 0x0000ffff3c077812 */ /* 0x000fe600078ec0ff */
[----:B------:R2:W-:Y:S01]  /*5980*/  MUFU.EX2 R252, R5 ;  /* 0x0000000500fc7308 */ /* 0x0005e20000000800 */
[----:B-1----:R-:W-:Y:S02]  /*5990*/  SHF.R.U32.HI R32, RZ, 0x18, R60 ;  /* 0x00000018ff207819 */ /* 0x002fe4000001163c */
[----:B------:R-:W-:Y:S02]  /*59a0*/  SHF.R.U32.HI R60, RZ, 0x18, R23 ;  /* 0x00000018ff3c7819 */ /* 0x000fe40000011617 */
[----:B------:R-:W-:Y:S02]  /*59b0*/  LOP3.LUT R48, R48, 0xff, RZ, 0xc0, !PT ;  /* 0x000000ff30307812 */ /* 0x000fe400078ec0ff */
[----:B------:R-:W-:Y:S03]  /*59c0*/  ISETP.LE.U32.AND P6, PT, R17, UR6, PT ;  /* 0x0000000611007c0c */ /* 0x000fe6000bfc3070 */
[----:B------:R1:W-:Y:S01]  /*59d0*/  MUFU.EX2 R239, R29 ;  /* 0x0000001d00ef7308 */ /* 0x0003e20000000800 */
[----:B---3--:R-:W-:Y:S02]  /*59e0*/  LOP3.LUT R40, R15, 0xff, RZ, 0xc0, !PT ;  /* 0x000000ff0f287812 */ /* 0x008fe400078ec0ff */
[----:B------:R-:W-:Y:S02]  /*59f0*/  LOP3.LUT R47, R47, 0xff, RZ, 0xc0, !PT ;  /* 0x000000ff2f2f7812 */ /* 0x000fe400078ec0ff */
[----:B------:R-:W-:Y:S02]  /*5a00*/  LOP3.LUT R100, R211, UR20, R100, 0x96, !PT ;  /* 0x00000014d3647c12 */ /* 0x000fe4000f8e9664 */
[----:B------:R-:W-:Y:S03]  /*5a10*/  LOP3.LUT R51, R126, 0xff, RZ, 0xc0, !PT ;  /* 0x000000ff7e337812 */ /* 0x000fe600078ec0ff */
[----:B------:R3:W-:Y:S01]  /*5a20*/  MUFU.EX2 R248, R10 ;  /* 0x0000000a00f87308 */ /* 0x0007e20000000800 */
[----:B------:R-:W-:Y:S01]  /*5a30*/  LOP3.LUT R33, R33, 0xff, RZ, 0xc0, !PT ;  /* 0x000000ff21217812 */ /* 0x000fe200078ec0ff */
[----:B------:R-:W-:Y:S01]  /*5a40*/  IMAD.WIDE.U32 R100, R100, -0x2daee0ad, RZ ;  /* 0xd2511f5364647825 */ /* 0x000fe200078e00ff */
[----:B------:R-:W-:Y:S02]  /*5a50*/  LOP3.LUT R34, R34, 0xff, RZ, 0xc0, !PT ;  /* 0x000000ff22227812 */ /* 0x000fe400078ec0ff */
[----:B------:R-:W-:Y:S02]  /*5a60*/  LOP3.LUT R11, R127, UR18, R106, 0x96, !PT ;  /* 0x000000127f0b7c12 */ /* 0x000fe4000f8e966a */
[----:B------:R-:W-:Y:S03]  /*5a70*/  LOP3.LUT R44, R100, 0xff, RZ, 0xc0, !PT ;  /* 0x000000ff642c7812 */ /* 0x000fe600078ec0ff */
[----:B------:R-:W4:Y:S01]  /*5a80*/  MUFU.EX2 R240, R240 ;  /* 0x000000f000f07308 */ /* 0x000f220000000800 */
[----:B------:R-:W-:Y:S02]  /*5a90*/  SHF.R.U32.HI R31, RZ, 0x8, R31 ;  /* 0x00000008ff1f7819 */ /* 0x000fe4000001161f */
[----:B--2---:R-:W-:Y:S02]  /*5aa0*/  SHF.R.U32.HI R5, RZ, 0x18, R11 ;  /* 0x00000018ff057819 */ /* 0x004fe4000001160b */
[----:B------:R-:W-:Y:S02]  /*5ab0*/  LOP3.LUT R31, R31, 0xffff, RZ, 0xc0, !PT ;  /* 0x0000ffff1f1f7812 */ /* 0x000fe400078ec0ff */
[----:B------:R-:W-:Y:S03]  /*5ac0*/  SHF.R.U32.HI R38, RZ, 0x18, R100 ;  /* 0x00000018ff267819 */ /* 0x000fe60000011664 */
[----:B------:R-:W2:Y:S01]  /*5ad0*/  MUFU.EX2 R224, R46 ;  /* 0x0000002e00e07308 */ /* 0x000ea20000000800 */
[----:B------:R-:W-:Y:S02]  /*5ae0*/  SHF.R.U32.HI R30, RZ, 0x8, R30 ;  /* 0x00000008ff1e7819 */ /* 0x000fe4000001161e */
[----:B-1----:R-:W-:Y:S02]  /*5af0*/  SHF.R.U32.HI R29, RZ, 0x10, R126 ;  /* 0x00000010ff1d7819 */ /* 0x002fe4000001167e */
[----:B---3--:R-:W-:Y:S02]  /*5b00*/  SHF.R.U32.HI R10, RZ, 0x10, R12 ;  /* 0x00000010ff0a7819 */ /* 0x008fe4000001160c */
[----:B------:R-:W-:Y:S03]  /*5b10*/  SHF.R.U32.HI R26, RZ, 0x8, R26 ;  /* 0x00000008ff1a7819 */ /* 0x000fe6000001161a */
[----:B------:R1:W-:Y:S01]  /*5b20*/  MUFU.EX2 R246, R13 ;  /* 0x0000000d00f67308 */ /* 0x0003e20000000800 */
[----:B------:R-:W-:Y:S02]  /*5b30*/  LOP3.LUT R29, R29, 0xff, RZ, 0xc0, !PT ;  /* 0x000000ff1d1d7812 */ /* 0x000fe400078ec0ff */
[----:B------:R-:W-:Y:S02]  /*5b40*/  LOP3.LUT R10, R10, 0xff, RZ, 0xc0, !PT ;  /* 0x000000ff0a0a7812 */ /* 0x000fe400078ec0ff */
[----:B------:R-:W-:Y:S02]  /*5b50*/  LOP3.LUT R26, R26, 0xffff, RZ, 0xc0, !PT ;  /* 0x0000ffff1a1a7812 */ /* 0x000fe400078ec0ff */
[----:B------:R-:W-:Y:S03]  /*5b60*/  LOP3.LUT R8, R103, UR18, R104, 0x96, !PT ;  /* 0x0000001267087c12 */ /* 0x000fe6000f8e9668 */
[----:B------:R-:W3:Y:S01]  /*5b70*/  MUFU.EX2 R219, R52 ;  /* 0x0000003400db7308 */ /* 0x000ee20000000800 */
[----:B------:R-:W-:Y:S02]  /*5b80*/  SHF.R.U32.HI R27, RZ, 0x8, R27 ;  /* 0x00000008ff1b7819 */ /* 0x000fe4000001161b */
[----:B------:R-:W-:Y:S02]  /*5b90*/  LOP3.LUT R6, R101, UR17, R6, 0x96, !PT ;  /* 0x0000001165067c12 */ /* 0x000fe4000f8e9606 */
[----:B------:R-:W-:Y:S02]  /*5ba0*/  LOP3.LUT R27, R27, 0xffff, RZ, 0xc0, !PT ;  /* 0x0000ffff1b1b7812 */ /* 0x000fe400078ec0ff */
[----:B------:R-:W-:Y:S03]  /*5bb0*/  SHF.R.U32.HI R24, RZ, 0x10, R100 ;  /* 0x00000010ff187819 */ /* 0x000fe60000011664 */
[----:B------:R-:W3:Y:S01]  /*5bc0*/  MUFU.EX2 R243, R21 ;  /* 0x0000001500f37308 */ /* 0x000ee20000000800 */
[----:B-1----:R-:W-:Y:S02]  /*5bd0*/  SHF.R.U32.HI R13, RZ, 0x10, R11 ;  /* 0x00000010ff0d7819 */ /* 0x002fe4000001160b */
[----:B------:R-:W-:Y:S02]  /*5be0*/  LOP3.LUT R24, R24, 0xff, RZ, 0xc0, !PT ;  /* 0x000000ff18187812 */ /* 0x000fe400078ec0ff */
[----:B------:R-:W-:Y:S02]  /*5bf0*/  LOP3.LUT R13, R13, 0xff, RZ, 0xc0, !PT ;  /* 0x000000ff0d0d7812 */ /* 0x000fe400078ec0ff */
[----:B------:R-:W-:Y:S03]  /*5c00*/  LOP3.LUT R17, R102, 0xffff, RZ, 0xc0, !PT ;  /* 0x0000ffff66117812 */ /* 0x000fe600078ec0ff */
[----:B------:R-:W1:Y:S01]  /*5c10*/  MUFU.EX2 R241, R25 ;  /* 0x0000001900f17308 */ /* 0x000e620000000800 */
[----:B------:R-:W-:Y:S02]  /*5c20*/  LOP3.LUT R18, R100, 0xffff, RZ, 0xc0, !PT ;  /* 0x0000ffff64127812 */ /* 0x000fe400078ec0ff */
[----:B------:R-:W-:Y:S02]  /*5c30*/  SHF.R.U32.HI R17, RZ, 0x8, R17 ;  /* 0x00000008ff117819 */ /* 0x000fe40000011611 */
[----:B------:R-:W-:Y:S02]  /*5c40*/  SHF.R.U32.HI R18, RZ, 0x8, R18 ;  /* 0x00000008ff127819 */ /* 0x000fe40000011612 */
[----:B------:R-:W-:Y:S03]  /*5c50*/  LOP3.LUT R17, R17, 0xffff, RZ, 0xc0, !PT ;  /* 0x0000ffff11117812 */ /* 0x000fe600078ec0ff */
[----:B------:R-:W1:Y:S01]  /*5c60*/  MUFU.EX2 R226, R42 ;  /* 0x0000002a00e27308 */ /* 0x000e620000000800 */
[----:B------:R-:W-:Y:S02]  /*5c70*/  LOP3.LUT R18, R18, 0xffff, RZ, 0xc0, !PT ;  /* 0x0000ffff12127812 */ /* 0x000fe400078ec0ff */
[----:B------:R-:W-:Y:S02]  /*5c80*/  LOP3.LUT R22, R126, 0xffff, RZ, 0xc0, !PT ;  /* 0x0000ffff7e167812 */ /* 0x000fe400078ec0ff */
[----:B------:R-:W-:Y:S02]  /*5c90*/  LOP3.LUT R20, R20, 0xff, RZ, 0xc0, !PT ;  /* 0x000000ff14147812 */ /* 0x000fe400078ec0ff */
[----:B------:R-:W-:Y:S03]  /*5ca0*/  SHF.R.U32.HI R22, RZ, 0x8, R22 ;  /* 0x00000008ff167819 */ /* 0x000fe60000011616 */
[----:B------:R-:W1:Y:S01]  /*5cb0*/  MUFU.EX2 R227, R45 ;  /* 0x0000002d00e37308 */ /* 0x000e620000000800 */
[----:B------:R-:W-:Y:S02]  /*5cc0*/  SHF.R.U32.HI R7, RZ, 0x8, R7 ;  /* 0x00000008ff077819 */ /* 0x000fe40000011607 */
[----:B------:R-:W-:Y:S02]  /*5cd0*/  LOP3.LUT R22, R22, 0xffff, RZ, 0xc0, !PT ;  /* 0x0000ffff16167812 */ /* 0x000fe400078ec0ff */
[----:B------:R-:W-:Y:S05]  /*5ce0*/  LOP3.LUT R7, R7, 0xffff, RZ, 0xc0, !PT ;  /* 0x0000ffff07077812 */ /* 0x000fea00078ec0ff */
[----:B------:R-:W1:Y:S10]  /*5cf0*/  MUFU.EX2 R236, R37 ;  /* 0x0000002500ec7308 */ /* 0x000e740000000800 */
[----:B------:R-:W-:Y:S10]  /*5d00*/  MUFU.EX2 R249, R9 ;  /* 0x0000000900f97308 */ /* 0x000ff40000000800 */
[----:B------:R-:W-:Y:S10]  /*5d10*/  MUFU.EX2 R215, R54 ;  /* 0x0000003600d77308 */ /* 0x000ff40000000800 */
[----:B------:R-:W-:Y:S10]  /*5d20*/  MUFU.EX2 R214, R55 ;  /* 0x0000003700d67308 */ /* 0x000ff40000000800 */
[----:B------:R-:W-:Y:S10]  /*5d30*/  MUFU.EX2 R218, R53 ;  /* 0x0000003500da7308 */ /* 0x000ff40000000800 */
[----:B------:R-:W-:Y:S10]  /*5d40*/  MUFU.EX2 R230, R41 ;  /* 0x0000002900e67308 */ /* 0x000ff40000000800 */
[----:B------:R-:W1:Y:S10]  /*5d50*/  MUFU.EX2 R225, R43 ;  /* 0x0000002b00e17308 */ /* 0x000e740000000800 */
[----:B------:R-:W-:Y:S10]  /*5d60*/  MUFU.EX2 R211, R56 ;  /* 0x0000003800d37308 */ /* 0x000ff40000000800 */
[----:B------:R-:W-:Y:S10]  /*5d70*/  MUFU.EX2 R127, R59 ;  /* 0x0000003b007f7308 */ /* 0x000ff40000000800 */
[----:B------:R-:W-:Y:S10]  /*5d80*/  MUFU.EX2 R210, R57 ;  /* 0x0000003900d27308 */ /* 0x000ff40000000800 */
[----:B------:R-:W1:Y:S10]  /*5d90*/  MUFU.EX2 R199, R58 ;  /* 0x0000003a00c77308 */ /* 0x000e740000000800 */
[----:B------:R-:W-:Y:S01]  /*5da0*/  MUFU.EX2 R204, R19 ;  /* 0x0000001300cc7308 */ /* 0x000fe20000000800 */
[----:B------:R-:W-:Y:S01]  /*5db0*/  @!P3 FADD.FTZ R116, -R116, -RZ ;  /* 0x800000ff7474b221 */ /* 0x000fe20000010100 */
[----:B------:R-:W-:Y:S01]  /*5dc0*/  ISETP.LE.U32.AND P3, PT, R4, UR6, PT ;  /* 0x0000000604007c0c */ /* 0x000fe2000bf63070 */
[----:B----4-:R-:W-:Y:S01]  /*5dd0*/  @!P2 FADD.FTZ R112, -R112, -RZ ;  /* 0x800000ff7070a221 */ /* 0x010fe20000010100 */
[----:B------:R-:W-:Y:S01]  /*5de0*/  ISETP.LE.U32.AND P2, PT, R49, UR6, PT ;  /* 0x0000000631007c0c */ /* 0x000fe2000bf43070 */
[----:B------:R-:W-:Y:S01]  /*5df0*/  @!P0 FADD.FTZ R110, -R110, -RZ ;  /* 0x800000ff6e6e8221 */ /* 0x000fe20000010100 */
[----:B------:R-:W-:Y:S01]  /*5e00*/  ISETP.LE.U32.AND P0, PT, R40, UR6, PT ;  /* 0x0000000628007c0c */ /* 0x000fe2000bf03070 */
[----:B------:R-:W-:Y:S01]  /*5e10*/  @!P4 FADD.FTZ R117, -R117, -RZ ;  /* 0x800000ff7575c221 */ /* 0x000fe20000010100 */
[----:B------:R-:W-:Y:S01]  /*5e20*/  ISETP.LE.U32.AND P4, PT, R60, UR6, PT ;  /* 0x000000063c007c0c */ /* 0x000fe2000bf83070 */
[----:B------:R-:W-:Y:S01]  /*5e30*/  @!P1 FADD.FTZ R113, -R113, -RZ ;  /* 0x800000ff71719221 */ /* 0x000fe20000010100 */
[----:B------:R-:W-:Y:S01]  /*5e40*/  ISETP.LE.U32.AND P1, PT, R48, UR6, PT ;  /* 0x0000000630007c0c */ /* 0x000fe2000bf23070 */
[----:B------:R-:W-:Y:S01]  /*5e50*/  @!P5 FADD.FTZ R115, -R115, -RZ ;  /* 0x800000ff7373d221 */ /* 0x000fe20000010100 */
[----:B------:R-:W-:Y:S01]  /*5e60*/  SHF.R.U32.HI R40, RZ, 0x18, R15 ;  /* 0x00000018ff287819 */ /* 0x000fe2000001160f */
[----:B------:R-:W-:Y:S01]  /*5e70*/  @!P6 FADD.FTZ R114, -R114, -RZ ;  /* 0x800000ff7272e221 */ /* 0x000fe20000010100 */
[----:B------:R-:W-:Y:S01]  /*5e80*/  LOP3.LUT R4, R61, UR17, R50, 0x96, !PT ;  /* 0x000000113d047c12 */ /* 0x000fe2000f8e9632 */
[----:B------:R-:W-:Y:S01]  /*5e90*/  @!P3 FADD.FTZ R111, -R111, -RZ ;  /* 0x800000ff6f6fb221 */ /* 0x000fe20000010100 */
[----:B------:R-:W-:Y:S01]  /*5ea0*/  ISETP.LE.U32.AND P3, PT, R40, UR6, PT ;  /* 0x0000000628007c0c */ /* 0x000fe2000bf63070 */
[----:B------:R-:W-:Y:S01]  /*5eb0*/  @!P2 FADD.FTZ R124, -R124, -RZ ;  /* 0x800000ff7c7ca221 */ /* 0x000fe20000010100 */
[----:B------:R-:W-:Y:S01]  /*5ec0*/  SHF.R.U32.HI R50, RZ, 0x18, R126 ;  /* 0x00000018ff327819 */ /* 0x000fe2000001167e */
[----:B------:R-:W-:Y:S01]  /*5ed0*/  @!P0 FADD.FTZ R120, -R120, -RZ ;  /* 0x800000ff78788221 */ /* 0x000fe20000010100 */
[----:B------:R-:W-:Y:S01]  /*5ee0*/  LOP3.LUT R40, R12, 0xff, RZ, 0xc0, !PT ;  /* 0x000000ff0c287812 */ /* 0x000fe200078ec0ff */
[----:B------:R-:W-:Y:S01]  /*5ef0*/  @!P4 FADD.FTZ R123, -R123, -RZ ;  /* 0x800000ff7b7bc221 */ /* 0x000fe20000010100 */
[----:B------:R-:W-:Y:S01]  /*5f00*/  ISETP.LE.U32.AND P5, PT, R50, UR6, PT ;  /* 0x0000000632007c0c */ /* 0x000fe2000bfa3070 */
[----:B------:R-:W-:Y:S01]  /*5f10*/  @!P1 FADD.FTZ R118, -R118, -RZ ;  /* 0x800000ff76769221 */ /* 0x000fe20000010100 */
[----:B------:R-:W-:Y:S01]  /*5f20*/  ISETP.LE.U32.AND P2, PT, R40, UR6, PT ;  /* 0x0000000628007c0c */ /* 0x000fe2000bf43070 */
[----:B------:R-:W4:Y:S01]  /*5f30*/  MUFU.EX2 R126, R16 ;  /* 0x00000010007e7308 */ /* 0x000f220000000800 */
[----:B------:R-:W-:Y:S02]  /*5f40*/  SHF.R.U32.HI R40, RZ, 0x18, R12 ;  /* 0x00000018ff287819 */ /* 0x000fe4000001160c */
[----:B------:R-:W-:Y:S01]  /*5f50*/  ISETP.LE.U32.AND P4, PT, R47, UR6, PT ;  /* 0x000000062f007c0c */ /* 0x000fe2000bf83070 */
[----:B------:R-:W-:Y:S01]  /*5f60*/  @!P3 FADD.FTZ R220, -R220, -RZ ;  /* 0x800000ffdcdcb221 */ /* 0x000fe20000010100 */
[----:B------:R-:W-:Y:S02]  /*5f70*/  ISETP.LE.U32.AND P1, PT, R40, UR6, PT ;  /* 0x0000000628007c0c */ /* 0x000fe4000bf23070 */
[----:B------:R-:W-:Y:S02]  /*5f80*/  ISETP.LE.U32.AND P6, PT, R51, UR6, PT ;  /* 0x0000000633007c0c */ /* 0x000fe4000bfc3070 */
[----:B------:R-:W-:Y:S01]  /*5f90*/  LOP3.LUT R40, R14, 0xff, RZ, 0xc0, !PT ;  /* 0x000000ff0e287812 */ /* 0x000fe200078ec0ff */
[----:B------:R-:W-:Y:S01]  /*5fa0*/  @!P5 FADD.FTZ R121, -R121, -RZ ;  /* 0x800000ff7979d221 */ /* 0x000fe20000010100 */
[----:B------:R-:W-:Y:S01]  /*5fb0*/  ISETP.LE.U32.AND P3, PT, R33, UR6, PT ;  /* 0x0000000621007c0c */ /* 0x000fe2000bf63070 */
[----:B------:R-:W-:Y:S01]  /*5fc0*/  @!P2 FADD.FTZ R229, -R229, -RZ ;  /* 0x800000ffe5e5a221 */ /* 0x000fe20000010100 */
[----:B------:R-:W-:Y:S02]  /*5fd0*/  ISETP.LE.U32.AND P5, PT, R40, UR6, PT ;  /* 0x0000000628007c0c */ /* 0x000fe4000bfa3070 */
[----:B------:R-:W-:Y:S01]  /*5fe0*/  ISETP.LE.U32.AND P2, PT, R36, UR6, PT ;  /* 0x0000000624007c0c */ /* 0x000fe2000bf43070 */
[----:B------:R-:W-:Y:S01]  /*5ff0*/  @!P4 FADD.FTZ R122, -R122, -RZ ;  /* 0x800000ff7a7ac221 */ /* 0x000fe20000010100 */
[----:B------:R-:W-:Y:S01]  /*6000*/  ISETP.LE.U32.AND P4, PT, R39, UR6, PT ;  /* 0x0000000627007c0c */ /* 0x000fe2000bf83070 */
[----:B------:R-:W-:Y:S01]  /*6010*/  @!P1 FADD.FTZ R234, -R234, -RZ ;  /* 0x800000ffeaea9221 */ /* 0x000fe20000010100 */
[----:B------:R-:W-:Y:S01]  /*6020*/  ISETP.LE.U32.AND P1, PT, R44, UR6, PT ;  /* 0x000000062c007c0c */ /* 0x000fe2000bf23070 */
[----:B------:R-:W-:Y:S01]  /*6030*/  @!P6 FADD.FTZ R119, -R119, -RZ ;  /* 0x800000ff7777e221 */ /* 0x000fe20000010100 */
[----:B------:R-:W-:Y:S02]  /*6040*/  ISETP.LE.U32.AND P6, PT, R34, UR6, PT ;  /* 0x0000000622007c0c */ /* 0x000fe4000bfc3070 */
[----:B------:R-:W-:Y:S01]  /*6050*/  SHF.R.U32.HI R33, RZ, 0x10, R23 ;  /* 0x00000010ff217819 */ /* 0x000fe20000011617 */
[----:B------:R-:W-:Y:S01]  /*6060*/  @!P3 FADD.FTZ R221, -R221, -RZ ;  /* 0x800000ffddddb221 */ /* 0x000fe20000010100 */
[----:B------:R-:W-:Y:S01]  /*6070*/  LOP3.LUT R12, R12, 0xffff, RZ, 0xc0, !PT ;  /* 0x0000ffff0c0c7812 */ /* 0x000fe200078ec0ff */
[----:B------:R-:W-:Y:S01]  /*6080*/  @!P5 FADD.FTZ R232, -R232, -RZ ;  /* 0x800000ffe8e8d221 */ /* 0x000fe20000010100 */
[----:B------:R-:W-:Y:S01]  /*6090*/  ISETP.LE.U32.AND P5, PT, R35, UR6, PT ;  /* 0x0000000623007c0c */ /* 0x000fe2000bfa3070 */
[----:B------:R-:W-:Y:S01]  /*60a0*/  @!P2 FADD.FTZ R223, -R223, -RZ ;  /* 0x800000ffdfdfa221 */ /* 0x000fe20000010100 */
        /* <DEDUP_REMOVED lines=8> */
[----:B------:R-:W-:Y:S01]  /*6130*/  SHF.R.U32.HI R5, RZ, 0x10, R15 ;  /* 0x00000010ff057819 */ /* 0x000fe2000001160f */
[----:B------:R-:W-:Y:S01]  /*6140*/  @!P5 FADD.FTZ R209, -R209, -RZ ;  /* 0x800000ffd1d1d221 */ /* 0x000fe20000010100 */
[----:B------:R-:W-:Y:S02]  /*6150*/  ISETP.LE.U32.AND P6, PT, R38, UR6, PT ;  /* 0x0000000626007c0c */ /* 0x000fe4000bfc3070 */
[----:B------:R-:W-:Y:S01]  /*6160*/  ISETP.LE.U32.AND P2, PT, R31, UR6, PT ;  /* 0x000000061f007c0c */ /* 0x000fe2000bf43070 */
[----:B------:R-:W-:Y:S01]  /*6170*/  @!P4 FADD.FTZ R244, -R244, -RZ ;  /* 0x800000fff4f4c221 */ /* 0x000fe20000010100 */
[----:B------:R-:W-:Y:S01]  /*6180*/  LOP3.LUT R5, R5, 0xff, RZ, 0xc0, !PT ;  /* 0x000000ff05057812 */ /* 0x000fe200078ec0ff */
[----:B------:R-:W-:Y:S01]  /*6190*/  @!P3 FADD.FTZ R251, -R251, -RZ ;  /* 0x800000fffbfbb221 */ /* 0x000fe20000010100 */
[----:B------:R-:W-:Y:S01]  /*61a0*/  ISETP.LE.U32.AND P4, PT, R10, UR6, PT ;  /* 0x000000060a007c0c */ /* 0x000fe2000bf83070 */
[----:B------:R-:W-:Y:S01]  /*61b0*/  @!P1 FADD.FTZ R247, -R247, -RZ ;  /* 0x800000fff7f79221 */ /* 0x000fe20000010100 */
[----:B------:R-:W-:Y:S02]  /*61c0*/  ISETP.LE.U32.AND P5, PT, R5, UR6, PT ;  /* 0x0000000605007c0c */ /* 0x000fe4000bfa3070 */
[----:B------:R-:W-:Y:S02]  /*61d0*/  LOP3.LUT R5, R30, 0xffff, RZ, 0xc0, !PT ;  /* 0x0000ffff1e057812 */ /* 0x000fe400078ec0ff */
[----:B------:R-:W-:Y:S01]  /*61e0*/  LOP3.LUT R15, R15, 0xffff, RZ, 0xc0, !PT ;  /* 0x0000ffff0f0f7812 */ /* 0x000fe200078ec0ff */
[----:B------:R-:W-:Y:S01]  /*61f0*/  @!P6 FADD.FTZ R212, -R212, -RZ ;  /* 0x800000ffd4d4e221 */ /* 0x000fe20000010100 */
[----:B------:R-:W-:Y:S01]  /*6200*/  ISETP.LE.U32.AND P3, PT, R5, UR6, PT ;  /* 0x0000000605007c0c */ /* 0x000fe2000bf63070 */
[----:B------:R-:W-:Y:S01]  /*6210*/  @!P2 FADD.FTZ R250, -R250, -RZ ;  /* 0x800000fffafaa221 */ /* 0x000fe20000010100 */
[----:B------:R-:W-:Y:S02]  /*6220*/  SHF.R.U32.HI R5, RZ, 0x10, R14 ;  /* 0x00000010ff057819 */ /* 0x000fe4000001160e */
[----:B------:R-:W-:Y:S01]  /*6230*/  ISETP.LE.U32.AND P6, PT, R29, UR6, PT ;  /* 0x000000061d007c0c */ /* 0x000fe2000bfc3070 */
[----:B------:R-:W-:Y:S01]  /*6240*/  @!P4 FADD.FTZ R240, -R240, -RZ ;  /* 0x800000fff0f0c221 */ /* 0x000fe20000010100 */
[----:B------:R-:W-:Y:S01]  /*6250*/  LOP3.LUT R5, R5, 0xff, RZ, 0xc0, !PT ;  /* 0x000000ff05057812 */ /* 0x000fe200078ec0ff */
[----:B------:R-:W-:Y:S01]  /*6260*/  @!P5 FADD.FTZ R242, -R242, -RZ ;  /* 0x800000fff2f2d221 */ /* 0x000fe20000010100 */
[----:B------:R-:W-:Y:S02]  /*6270*/  ISETP.LE.U32.AND P2, PT, R26, UR6, PT ;  /* 0x000000061a007c0c */ /* 0x000fe4000bf43070 */
[----:B------:R-:W-:Y:S02]  /*6280*/  ISETP.LE.U32.AND P1, PT, R5, UR6, PT ;  /* 0x0000000605007c0c */ /* 0x000fe4000bf23070 */
[----:B------:R-:W-:Y:S01]  /*6290*/  LOP3.LUT R5, R8, 0xff, RZ, 0xc0, !PT ;  /* 0x000000ff08057812 */ /* 0x000fe200078ec0ff */
[----:B------:R-:W-:Y:S01]  /*62a0*/  @!P3 FADD.FTZ R238, -R238, -RZ ;  /* 0x800000ffeeeeb221 */ /* 0x000fe20000010100 */
[----:B------:R-:W-:Y:S02]  /*62b0*/  ISETP.LE.U32.AND P4, PT, R28, UR6, PT ;  /* 0x000000061c007c0c */ /* 0x000fe4000bf83070 */
[----:B------:R-:W-:Y:S01]  /*62c0*/  ISETP.LE.U32.AND P5, PT, R5, UR6, PT ;  /* 0x0000000605007c0c */ /* 0x000fe2000bfa3070 */
[----:B------:R-:W-:Y:S01]  /*62d0*/  @!P6 FADD.FTZ R245, -R245, -RZ ;  /* 0x800000fff5f5e221 */ /* 0x000fe20000010100 */
[----:B------:R-:W-:Y:S02]  /*62e0*/  LOP3.LUT R5, R6, 0xff, RZ, 0xc0, !PT ;  /* 0x000000ff06057812 */ /* 0x000fe400078ec0ff */
[----:B------:R-:W-:Y:S01]  /*62f0*/  ISETP.LE.U32.AND P6, PT, R27, UR6, PT ;  /* 0x000000061b007c0c */ /* 0x000fe2000bfc3070 */
[----:B------:R-:W-:Y:S01]  /*6300*/  @!P2 FADD.FTZ R239, -R239, -RZ ;  /* 0x800000ffefefa221 */ /* 0x000fe20000010100 */
[----:B------:R-:W-:Y:S01]  /*6310*/  ISETP.LE.U32.AND P2, PT, R5, UR6, PT ;  /* 0x0000000605007c0c */ /* 0x000fe2000bf43070 */
[----:B------:R-:W-:Y:S01]  /*6320*/  @!P1 FADD.FTZ R235, -R235, -RZ ;  /* 0x800000ffebeb9221 */ /* 0x000fe20000010100 */
[----:B------:R-:W-:Y:S02]  /*6330*/  LOP3.LUT R5, R23, 0xffff, RZ, 0xc0, !PT ;  /* 0x0000ffff17057812 */ /* 0x000fe400078ec0ff */
[----:B------:R-:W-:Y:S01]  /*6340*/  SHF.R.U32.HI R15, RZ, 0x8, R15 ;  /* 0x00000008ff0f7819 */ /* 0x000fe2000001160f */
[----:B--2---:R-:W-:Y:S01]  /*6350*/  @!P4 FADD.FTZ R224, -R224, -RZ ;  /* 0x800000ffe0e0c221 */ /* 0x004fe20000010100 */
[----:B------:R-:W-:Y:S01]  /*6360*/  SHF.R.U32.HI R5, RZ, 0x8, R5 ;  /* 0x00000008ff057819 */ /* 0x000fe20000011605 */
[----:B------:R-:W-:Y:S01]  /*6370*/  @!P5 FADD.FTZ R231, -R231, -RZ ;  /* 0x800000ffe7e7d221 */ /* 0x000fe20000010100 */
[----:B------:R-:W-:Y:S02]  /*6380*/  SHF.R.U32.HI R12, RZ, 0x8, R12 ;  /* 0x00000008ff0c7819 */ /* 0x000fe4000001160c */
[----:B------:R-:W-:Y:S01]  /*6390*/  LOP3.LUT R5, R5, 0xffff, RZ, 0xc0, !PT ;  /* 0x0000ffff05057812 */ /* 0x000fe200078ec0ff */
[----:B------:R-:W-:Y:S01]  /*63a0*/  @!P6 FADD.FTZ R222, -R222, -RZ ;  /* 0x800000ffdedee221 */ /* 0x000fe20000010100 */
[----:B------:R-:W-:Y:S01]  /*63b0*/  ISETP.LE.U32.AND P6, PT, R24, UR6, PT ;  /* 0x0000000618007c0c */ /* 0x000fe2000bfc3070 */
[----:B---3--:R-:W-:Y:S01]  /*63c0*/  @!P2 FADD.FTZ R219, -R219, -RZ ;  /* 0x800000ffdbdba221 */ /* 0x008fe20000010100 */
[----:B------:R-:W-:Y:S02]  /*63d0*/  ISETP.LE.U32.AND P4, PT, R5, UR6, PT ;  /* 0x0000000605007c0c */ /* 0x000fe4000bf83070 */
[----:B------:R-:W-:Y:S02]  /*63e0*/  LOP3.LUT R15, R15, 0xffff, RZ, 0xc0, !PT ;  /* 0x0000ffff0f0f7812 */ /* 0x000fe400078ec0ff */
[----:B------:R-:W-:Y:S02]  /*63f0*/  LOP3.LUT R12, R12, 0xffff, RZ, 0xc0, !PT ;  /* 0x0000ffff0c0c7812 */ /* 0x000fe400078ec0ff */
[----:B------:R-:W-:Y:S02]  /*6400*/  ISETP.LE.U32.AND P2, PT, R13, UR6, PT ;  /* 0x000000060d007c0c */ /* 0x000fe4000bf43070 */
[----:B------:R-:W-:Y:S02]  /*6410*/  SHF.R.U32.HI R34, RZ, 0x18, R14 ;  /* 0x00000018ff227819 */ /* 0x000fe4000001160e */
[----:B------:R-:W-:Y:S01]  /*6420*/  SHF.R.U32.HI R5, RZ, 0x10, R8 ;  /* 0x00000010ff057819 */ /* 0x000fe20000011608 */
[----:B------:R-:W-:Y:S01]  /*6430*/  @!P6 FADD.FTZ R213, -R213, -RZ ;  /* 0x800000ffd5d5e221 */ /* 0x000fe20000010100 */
[----:B------:R-:W-:Y:S01]  /*6440*/  ISETP.LE.U32.AND P6, PT, R15, UR6, PT ;  /* 0x000000060f007c0c */ /* 0x000fe2000bfc3070 */
[----:B------:R-:W-:Y:S01]  /*6450*/  @!P4 FADD.FTZ R252, -R252, -RZ ;  /* 0x800000fffcfcc221 */ /* 0x000fe20000010100 */
[----:B------:R-:W-:Y:S02]  /*6460*/  ISETP.LE.U32.AND P4, PT, R12, UR6, PT ;  /* 0x000000060c007c0c */ /* 0x000fe4000bf83070 */
[----:B------:R-:W-:Y:S02]  /*6470*/  LOP3.LUT R14, R14, 0xffff, RZ, 0xc0, !PT ;  /* 0x0000ffff0e0e7812 */ /* 0x000fe400078ec0ff */
[----:B------:R-:W-:Y:S01]  /*6480*/  LOP3.LUT R5, R5, 0xff, RZ, 0xc0, !PT ;  /* 0x000000ff05057812 */ /* 0x000fe200078ec0ff */
[----:B------:R-:W-:Y:S01]  /*6490*/  @!P2 FADD.FTZ R248, -R248, -RZ ;  /* 0x800000fff8f8a221 */ /* 0x000fe20000010100 */
[----:B------:R-:W-:Y:S02]  /*64a0*/  SHF.R.U32.HI R14, RZ, 0x8, R14 ;  /* 0x00000008ff0e7819 */ /* 0x000fe4000001160e */
[----:B------:R-:W-:Y:S02]  /*64b0*/  LOP3.LUT R11, R11, 0xffff, RZ, 0xc0, !PT ;  /* 0x0000ffff0b0b7812 */ /* 0x000fe400078ec0ff */
[----:B------:R-:W-:Y:S01]  /*64c0*/  LOP3.LUT R14, R14, 0xffff, RZ, 0xc0, !PT ;  /* 0x0000ffff0e0e7812 */ /* 0x000fe200078ec0ff */
[----:B------:R-:W-:Y:S01]  /*64d0*/  @!P6 FADD.FTZ R243, -R243, -RZ ;  /* 0x800000fff3f3e221 */ /* 0x000fe20000010100 */
[----:B------:R-:W-:Y:S01]  /*64e0*/  ISETP.LE.U32.AND P6, PT, R5, UR6, PT ;  /* 0x0000000605007c0c */ /* 0x000fe2000bfc3070 */
[----:B-1----:R-:W-:Y:S01]  /*64f0*/  @!P4 FADD.FTZ R241, -R241, -RZ ;  /* 0x800000fff1f1c221 */ /* 0x002fe20000010100 */
[----:B------:R-:W-:Y:S02]  /*6500*/  ISETP.LE.U32.AND P4, PT, R17, UR6, PT ;  /* 0x0000000611007c0c */ /* 0x000fe4000bf83070 */
[----:B------:R-:W-:Y:S02]  /*6510*/  ISETP.LE.U32.AND P2, PT, R14, UR6, PT ;  /* 0x000000060e007c0c */ /* 0x000fe4000bf43070 */
[----:B------:R-:W-:Y:S02]  /*6520*/  SHF.R.U32.HI R11, RZ, 0x8, R11 ;  /* 0x00000008ff0b7819 */ /* 0x000fe4000001160b */
[----:B------:R-:W-:Y:S02]  /*6530*/  SHF.R.U32.HI R10, RZ, 0x18, R8 ;  /* 0x00000018ff0a7819 */ /* 0x000fe40000011608 */
[----:B------:R-:W-:Y:S02]  /*6540*/  LOP3.LUT R11, R11, 0xffff, RZ, 0xc0, !PT ;  /* 0x0000ffff0b0b7812 */ /* 0x000fe400078ec0ff */
[--C-:B------:R-:W-:Y:S01]  /*6550*/  SHF.R.U32.HI R5, RZ, 0x10, R6.reuse ;  /* 0x00000010ff057819 */ /* 0x100fe20000011606 */
[----:B------:R-:W-:Y:S01]  /*6560*/  @!P6 FADD.FTZ R226, -R226, -RZ ;  /* 0x800000ffe2e2e221 */ /* 0x000fe20000010100 */
[----:B------:R-:W-:Y:S01]  /*6570*/  ISETP.LE.U32.AND P3, PT, R10, UR6, PT ;  /* 0x000000060a007c0c */ /* 0x000fe2000bf63070 */
[----:B------:R-:W-:Y:S01]  /*6580*/  @!P4 FADD.FTZ R227, -R227, -RZ ;  /* 0x800000ffe3e3c221 */ /* 0x000fe20000010100 */
[----:B------:R-:W-:Y:S01]  /*6590*/  ISETP.LE.U32.AND P6, PT, R18, UR6, PT ;  /* 0x0000000612007c0c */ /* 0x000fe2000bfc3070 */
[----:B------:R-:W-:Y:S01]  /*65a0*/  @!P2 FADD.FTZ R236, -R236, -RZ ;  /* 0x800000ffececa221 */ /* 0x000fe20000010100 */
[----:B------:R-:W-:Y:S02]  /*65b0*/  ISETP.LE.U32.AND P4, PT, R11, UR6, PT ;  /* 0x000000060b007c0c */ /* 0x000fe4000bf83070 */
[----:B------:R-:W-:Y:S02]  /*65c0*/  SHF.R.U32.HI R10, RZ, 0x18, R6 ;  /* 0x00000018ff0a7819 */ /* 0x000fe40000011606 */
[----:B------:R-:W-:Y:S02]  /*65d0*/  LOP3.LUT R5, R5, 0xff, RZ, 0xc0, !PT ;  /* 0x000000ff05057812 */ /* 0x000fe400078ec0ff */
[----:B------:R-:W-:Y:S02]  /*65e0*/  LOP3.LUT R6, R6, 0xffff, RZ, 0xc0, !PT ;  /* 0x0000ffff06067812 */ /* 0x000fe400078ec0ff */
[----:B------:R-:W-:Y:S01]  /*65f0*/  ISETP.LE.U32.AND P2, PT, R5, UR6, PT ;  /* 0x0000000605007c0c */ /* 0x000fe2000bf43070 */
[----:B------:R-:W-:Y:S01]  /*6600*/  @!P3 FADD.FTZ R225, -R225, -RZ ;  /* 0x800000ffe1e1b221 */ /* 0x000fe20000010100 */
[----:B------:R-:W-:Y:S01]  /*6610*/  SHF.R.U32.HI R6, RZ, 0x8, R6 ;  /* 0x00000008ff067819 */ /* 0x000fe20000011606 */
[----:B------:R-:W-:Y:S01]  /*6620*/  @!P6 FADD.FTZ R216, -R216, -RZ ;  /* 0x800000ffd8d8e221 */ /* 0x000fe20000010100 */
[--C-:B------:R-:W-:Y:S01]  /*6630*/  SHF.R.U32.HI R5, RZ, 0x10, R4.reuse ;  /* 0x00000010ff057819 */ /* 0x100fe20000011604 */
[----:B------:R-:W-:Y:S01]  /*6640*/  @!P4 FADD.FTZ R249, -R249, -RZ ;  /* 0x800000fff9f9c221 */ /* 0x000fe20000010100 */
[----:B------:R-:W-:Y:S02]  /*6650*/  LOP3.LUT R6, R6, 0xffff, RZ, 0xc0, !PT ;  /* 0x0000ffff06067812 */ /* 0x000fe400078ec0ff */
[----:B------:R-:W-:Y:S02]  /*6660*/  LOP3.LUT R5, R5, 0xff, RZ, 0xc0, !PT ;  /* 0x000000ff05057812 */ /* 0x000fe400078ec0ff */
[----:B------:R-:W-:Y:S02]  /*6670*/  ISETP.LE.U32.AND P6, PT, R6, UR6, PT ;  /* 0x0000000606007c0c */ /* 0x000fe4000bfc3070 */
[----:B------:R-:W-:Y:S01]  /*6680*/  ISETP.LE.U32.AND P4, PT, R5, UR6, PT ;  /* 0x0000000605007c0c */ /* 0x000fe2000bf83070 */
[----:B------:R-:W-:Y:S01]  /*6690*/  @!P2 FADD.FTZ R215, -R215, -RZ ;  /* 0x800000ffd7d7a221 */ /* 0x000fe20000010100 */
[----:B------:R-:W-:Y:S02]  /*66a0*/  F2FP.RELU.F16.F32.PACK_AB R5, R123, R251 ;  /* 0x000000fb7b05723e */ /* 0x000fe400000008ff */
[----:B------:R-:W-:Y:S02]  /*66b0*/  ISETP.LE.U32.AND P1, PT, R10, UR6, PT ;  /* 0x000000060a007c0c */ /* 0x000fe4000bf23070 */
[----:B------:R-:W-:Y:S01]  /*66c0*/  LOP3.LUT R10, R4, 0xff, RZ, 0xc0, !PT ;  /* 0x000000ff040a7812 */ /* 0x000fe200078ec0ff */
[----:B------:R1:W-:Y:S01]  /*66d0*/  STS [R177+0x10400], R5 ;  /* 0x01040005b1007388 */ /* 0x0003e20000000800 */
[----:B------:R-:W-:Y:S02]  /*66e0*/  ISETP.LE.U32.AND P0, PT, R34, UR6, PT ;  /* 0x0000000622007c0c */ /* 0x000fe4000bf03070 */
[----:B------:R-:W-:Y:S01]  /*66f0*/  ISETP.LE.U32.AND P5, PT, R10, UR6, PT ;  /* 0x000000060a007c0c */ /* 0x000fe2000bfa3070 */
[----:B------:R-:W-:Y:S01]  /*6700*/  @!P6 FADD.FTZ R218, -R218, -RZ ;  /* 0x800000ffdadae221 */ /* 0x000fe20000010100 */
[----:B------:R-:W-:Y:S01]  /*6710*/  SHF.R.U32.HI R10, RZ, 0x18, R4 ;  /* 0x00000018ff0a7819 */ /* 0x000fe20000011604 */
[----:B------:R-:W-:Y:S01]  /*6720*/  @!P4 FADD.FTZ R199, -R199, -RZ ;  /* 0x800000ffc7c7c221 */ /* 0x000fe20000010100 */
[----:B------:R-:W-:Y:S02]  /*6730*/  LOP3.LUT R4, R4, 0xffff, RZ, 0xc0, !PT ;  /* 0x0000ffff04047812 */ /* 0x000fe400078ec0ff */
[----:B------:R-:W-:Y:S01]  /*6740*/  F2FP.RELU.F16.F32.PACK_AB R6, R252, R124 ;  /* 0x0000007cfc06723e */ /* 0x000fe200000008ff */
[----:B------:R-:W-:Y:S01]  /*6750*/  @!P1 FADD.FTZ R214, -R214, -RZ ;  /* 0x800000ffd6d69221 */ /* 0x000fe20000010100 */
[----:B------:R-:W-:Y:S02]  /*6760*/  ISETP.LE.U32.AND P1, PT, R22, UR6, PT ;  /* 0x0000000616007c0c */ /* 0x000fe4000bf23070 */
[----:B------:R-:W-:Y:S01]  /*6770*/  SHF.R.U32.HI R4, RZ, 0x8, R4 ;  /* 0x00000008ff047819 */ /* 0x000fe20000011604 */
[----:B------:R2:W-:Y:S01]  /*6780*/  STS [R177+0x10000], R6 ;  /* 0x01000006b1007388 */ /* 0x0005e20000000800 */
[----:B------:R-:W-:Y:S01]  /*6790*/  LOP3.LUT R8, R8, 0xffff, RZ, 0xc0, !PT ;  /* 0x0000ffff08087812 */ /* 0x000fe200078ec0ff */
[----:B------:R-:W-:Y:S01]  /*67a0*/  @!P0 FADD.FTZ R233, -R233, -RZ ;  /* 0x800000ffe9e98221 */ /* 0x000fe20000010100 */
[----:B------:R-:W-:Y:S01]  /*67b0*/  LOP3.LUT R4, R4, 0xffff, RZ, 0xc0, !PT ;  /* 0x0000ffff04047812 */ /* 0x000fe200078ec0ff */
[----:B------:R-:W-:Y:S01]  /*67c0*/  @!P5 FADD.FTZ R211, -R211, -RZ ;  /* 0x800000ffd3d3d221 */ /* 0x000fe20000010100 */
[----:B------:R-:W-:Y:S02]  /*67d0*/  ISETP.LE.U32.AND P0, PT, R32, UR6, PT ;  /* 0x0000000620007c0c */ /* 0x000fe4000bf03070 */
[----:B------:R-:W-:Y:S02]  /*67e0*/  ISETP.LE.U32.AND P6, PT, R4, UR6, PT ;  /* 0x0000000604007c0c */ /* 0x000fe4000bfc3070 */
[----:B------:R-:W-:Y:S01]  /*67f0*/  SHF.R.U32.HI R8, RZ, 0x8, R8 ;  /* 0x00000008ff087819 */ /* 0x000fe20000011608 */
[----:B------:R-:W-:Y:S01]  /*6800*/  @!P1 FADD.FTZ R246, -R246, -RZ ;  /* 0x800000fff6f69221 */ /* 0x000fe20000010100 */
[----:B-1----:R-:W-:Y:S02]  /*6810*/  F2FP.RELU.F16.F32.PACK_AB R5, R117, R118 ;  /* 0x000000767505723e */ /* 0x002fe400000008ff */
[----:B------:R-:W-:Y:S02]  /*6820*/  ISETP.LE.U32.AND P1, PT, R20, UR6, PT ;  /* 0x0000000614007c0c */ /* 0x000fe4000bf23070 */
[----:B------:R-:W-:Y:S01]  /*6830*/  F2FP.RELU.F16.F32.PACK_AB R4, R246, R119 ;  /* 0x00000077f604723e */ /* 0x000fe200000008ff */
[----:B------:R1:W-:Y:S01]  /*6840*/  STS [R184+0x10400], R5 ;  /* 0x01040005b8007388 */ /* 0x0003e20000000800 */
[----:B------:R-:W-:Y:S01]  /*6850*/  LOP3.LUT R8, R8, 0xffff, RZ, 0xc0, !PT ;  /* 0x0000ffff08087812 */ /* 0x000fe200078ec0ff */
[----:B------:R-:W-:Y:S01]  /*6860*/  @!P0 FADD.FTZ R125, -R125, -RZ ;  /* 0x800000ff7d7d8221 */ /* 0x000fe20000010100 */
[----:B------:R-:W-:Y:S01]  /*6870*/  FSETP.GE.FTZ.AND P0, PT, R123, RZ, PT ;  /* 0x000000ff7b00720b */ /* 0x000fe20003f16000 */
[----:B------:R-:W-:Y:S01]  /*6880*/  @!P6 FADD.FTZ R210, -R210, -RZ ;  /* 0x800000ffd2d2e221 */ /* 0x000fe20000010100 */
[----:B------:R-:W-:Y:S02]  /*6890*/  ISETP.LE.U32.AND P2, PT, R8, UR6, PT ;  /* 0x0000000608007c0c */ /* 0x000fe4000bf43070 */
[----:B------:R-:W-:Y:S02]  /*68a0*/  F2FP.RELU.F16.F32.PACK_AB R8, R249, R250 ;  /* 0x000000faf908723e */ /* 0x000fe400000008ff */
[----:B--2---:R-:W-:Y:S01]  /*68b0*/  F2FP.RELU.F16.F32.PACK_AB R6, R244, R116 ;  /* 0x00000074f406723e */ /* 0x004fe200000008ff */
[----:B----4-:R-:W-:Y:S01]  /*68c0*/  @!P1 FADD.FTZ R126, -R126, -RZ ;  /* 0x800000ff7e7e9221 */ /* 0x010fe20000010100 */
[----:B------:R-:W-:Y:S02]  /*68d0*/  FSETP.GE.FTZ.AND P1, PT, R251, RZ, PT ;  /* 0x000000fffb00720b */ /* 0x000fe40003f36000 */
[----:B------:R-:W-:Y:S01]  /*68e0*/  ISETP.LE.U32.AND P3, PT, R10, UR6, PT ;  /* 0x000000060a007c0c */ /* 0x000fe2000bf63070 */
[----:B------:R2:W-:Y:S04]  /*68f0*/  STS [R184+0x10000], R6 ;  /* 0x01000006b8007388 */ /* 0x0005e80000000800 */
[----:B------:R-:W-:Y:S01]  /*6900*/  @!P2 FADD.FTZ R230, -R230, -RZ ;  /* 0x800000ffe6e6a221 */ /* 0x000fe20000010100 */
[----:B------:R-:W-:Y:S01]  /*6910*/  ISETP.LE.U32.AND P2, PT, R7, UR6, PT ;  /* 0x0000000607007c0c */ /* 0x000fe2000bf43070 */
[----:B------:R3:W-:Y:S01]  /*6920*/  STS [R177+0x12000], R8 ;  /* 0x01200008b1007388 */ /* 0x0007e20000000800 */
[----:B------:R-:W-:Y:S02]  /*6930*/  F2FP.RELU.F16.F32.PACK_AB R7, R247, R248 ;  /* 0x000000f8f707723e */ /* 0x000fe400000008ff */
[----:B-1----:R-:W-:Y:S03]  /*6940*/  F2FP.RELU.F16.F32.PACK_AB R5, R238, R112 ;  /* 0x00000070ee05723e */ /* 0x002fe600000008ff */
[----:B------:R1:W-:Y:S01]  /*6950*/  STS [R177+0x12400], R7 ;  /* 0x01240007b1007388 */ /* 0x0003e20000000800 */
[----:B------:R-:W-:Y:S01]  /*6960*/  @!P3 FADD.FTZ R127, -R127, -RZ ;  /* 0x800000ff7f7fb221 */ /* 0x000fe20000010100 */
[----:B------:R-:W-:Y:S02]  /*6970*/  FSETP.GE.FTZ.AND P3, PT, R124, RZ, PT ;  /* 0x000000ff7c00720b */ /* 0x000fe40003f76000 */
[----:B------:R4:W-:Y:S02]  /*6980*/  STS [R184+0x12000], R4 ;  /* 0x01200004b8007388 */ /* 0x0009e40000000800 */
[----:B------:R-:W-:Y:S01]  /*6990*/  @!P2 FADD.FTZ R204, -R204, -RZ ;  /* 0x800000ffcccca221 */ /* 0x000fe20000010100 */
[----:B------:R-:W-:Y:S02]  /*69a0*/  FSETP.GE.FTZ.AND P2, PT, R252, RZ, PT ;  /* 0x000000fffc00720b */ /* 0x000fe40003f56000 */
[----:B--2---:R-:W-:Y:S02]  /*69b0*/  F2FP.RELU.F16.F32.PACK_AB R6, R220, R242 ;  /* 0x000000f2dc06723e */ /* 0x004fe400000008ff */
[----:B---3--:R-:W-:Y:S05]  /*69c0*/  F2FP.RELU.F16.F32.PACK_AB R8, R121, R245 ;  /* 0x000000f57908723e */ /* 0x008fea00000008ff */
[----:B------:R2:W-:Y:S01]  /*69d0*/  STS [R184+0x12400], R8 ;  /* 0x01240008b8007388 */ /* 0x0005e20000000800 */
[----:B-1----:R-:W-:Y:S03]  /*69e0*/  F2FP.RELU.F16.F32.PACK_AB R7, R243, R120 ;  /* 0x00000078f307723e */ /* 0x002fe600000008ff */
[----:B------:R1:W-:Y:S01]  /*69f0*/  STS [R183+0x10400], R6 ;  /* 0x01040006b7007388 */ /* 0x0003e20000000800 */
[----:B----4-:R-:W-:Y:S03]  /*6a00*/  F2FP.RELU.F16.F32.PACK_AB R4, R113, R122 ;  /* 0x0000007a7104723e */ /* 0x010fe600000008ff */
[----:B------:R3:W-:Y:S04]  /*6a10*/  STS [R183+0x10000], R7 ;  /* 0x01000007b7007388 */ /* 0x0007e80000000800 */
[----:B------:R4:W-:Y:S04]  /*6a20*/  STS [R190+0x10000], R5 ;  /* 0x01000005be007388 */ /* 0x0009e80000000800 */
[----:B------:R4:W-:Y:S01]  /*6a30*/  STS [R190+0x10400], R4 ;  /* 0x01040004be007388 */ /* 0x0009e20000000800 */
[----:B--2---:R-:W-:Y:S02]  /*6a40*/  F2FP.RELU.F16.F32.PACK_AB R8, R241, R229 ;  /* 0x000000e5f108723e */ /* 0x004fe400000008ff */
[----:B-1----:R-:W-:Y:S03]  /*6a50*/  F2FP.RELU.F16.F32.PACK_AB R6, R239, R114 ;  /* 0x00000072ef06723e */ /* 0x002fe600000008ff */
[----:B------:R1:W-:Y:S01]  /*6a60*/  STS [R183+0x12000], R8 ;  /* 0x01200008b7007388 */ /* 0x0003e20000000800 */
[----:B---3--:R-:W-:Y:S02]  /*6a70*/  F2FP.RELU.F16.F32.PACK_AB R7, R234, R240 ;  /* 0x000000f0ea07723e */ /* 0x008fe400000008ff */
[----:B----4-:R-:W-:Y:S03]  /*6a80*/  F2FP.RELU.F16.F32.PACK_AB R5, R115, R237 ;  /* 0x000000ed7305723e */ /* 0x010fe600000008ff */
[----:B------:R2:W-:Y:S01]  /*6a90*/  STS [R183+0x12400], R7 ;  /* 0x01240007b7007388 */ /* 0x0005e20000000800 */
[----:B------:R-:W-:Y:S03]  /*6aa0*/  F2FP.RELU.F16.F32.PACK_AB R4, R236, R232 ;  /* 0x000000e8ec04723e */ /* 0x000fe600000008ff */
[----:B------:R3:W-:Y:S04]  /*6ab0*/  STS [R190+0x12000], R6 ;  /* 0x01200006be007388 */ /* 0x0007e80000000800 */
[----:B------:R4:W-:Y:S04]  /*6ac0*/  STS [R190+0x12400], R5 ;  /* 0x01240005be007388 */ /* 0x0009e80000000800 */
[----:B------:R4:W-:Y:S01]  /*6ad0*/  STS [R182+0x10000], R4 ;  /* 0x01000004b6007388 */ /* 0x0009e20000000800 */
[----:B-1----:R-:W-:Y:S05]  /*6ae0*/  F2FP.RELU.F16.F32.PACK_AB R8, R233, R235 ;  /* 0x000000ebe908723e */ /* 0x002fea00000008ff */
[----:B------:R1:W-:Y:S01]  /*6af0*/  STS [R182+0x10400], R8 ;  /* 0x01040008b6007388 */ /* 0x0003e20000000800 */
[----:B--2---:R-:W-:Y:S02]  /*6b00*/  F2FP.RELU.F16.F32.PACK_AB R7, R230, R231 ;  /* 0x000000e7e607723e */ /* 0x004fe400000008ff */
[----:B---3--:R-:W-:Y:S02]  /*6b10*/  F2FP.RELU.F16.F32.PACK_AB R6, R225, R226 ;  /* 0x000000e2e106723e */ /* 0x008fe400000008ff */
[----:B----4-:R-:W-:Y:S02]  /*6b20*/  F2FP.RELU.F16.F32.PACK_AB R5, R222, R110 ;  /* 0x0000006ede05723e */ /* 0x010fe400000008ff */
[----:B------:R-:W-:Y:S03]  /*6b30*/  F2FP.RELU.F16.F32.PACK_AB R4, R111, R221 ;  /* 0x000000dd6f04723e */ /* 0x000fe600000008ff */
[----:B------:R2:W-:Y:S04]  /*6b40*/  STS [R187+0x10000], R5 ;  /* 0x01000005bb007388 */ /* 0x0005e80000000800 */
[----:B------:R3:W-:Y:S04]  /*6b50*/  STS [R187+0x10400], R4 ;  /* 0x01040004bb007388 */ /* 0x0007e80000000800 */
[----:B------:R4:W-:Y:S01]  /*6b60*/  STS [R182+0x12000], R7 ;  /* 0x01200007b6007388 */ /* 0x0009e20000000800 */
[----:B-1----:R-:W-:Y:S03]  /*6b70*/  F2FP.RELU.F16.F32.PACK_AB R8, R227, R228 ;  /* 0x000000e4e308723e */ /* 0x002fe600000008ff */
[----:B------:R1:W-:Y:S04]  /*6b80*/  STS [R182+0x12400], R6 ;  /* 0x01240006b6007388 */ /* 0x0003e80000000800 */
[----:B------:R1:W-:Y:S01]  /*6b90*/  STS [R187+0x12000], R8 ;  /* 0x01200008bb007388 */ /* 0x0003e20000000800 */
[----:B--2---:R-:W-:Y:S02]  /*6ba0*/  F2FP.RELU.F16.F32.PACK_AB R5, R214, R215 ;  /* 0x000000d7d605723e */ /* 0x004fe400000008ff */
[----:B---3--:R-:W-:Y:S02]  /*6bb0*/  F2FP.RELU.F16.F32.PACK_AB R4, R216, R217 ;  /* 0x000000d9d804723e */ /* 0x008fe400000008ff */
[----:B----4-:R-:W-:Y:S02]  /*6bc0*/  F2FP.RELU.F16.F32.PACK_AB R7, R223, R224 ;  /* 0x000000e0df07723e */ /* 0x010fe400000008ff */
[----:B-1----:R-:W-:Y:S03]  /*6bd0*/  F2FP.RELU.F16.F32.PACK_AB R6, R218, R219 ;  /* 0x000000dbda06723e */ /* 0x002fe600000008ff */
[----:B------:R1:W-:Y:S01]  /*6be0*/  STS [R187+0x12400], R7 ;  /* 0x01240007bb007388 */ /* 0x0003e20000000800 */
[----:B------:R-:W-:Y:S03]  /*6bf0*/  F2FP.RELU.F16.F32.PACK_AB R8, R210, R211 ;  /* 0x000000d3d208723e */ /* 0x000fe600000008ff */
[----:B------:R2:W-:Y:S04]  /*6c00*/  STS [R186+0x10000], R6 ;  /* 0x01000006ba007388 */ /* 0x0005e80000000800 */
[----:B------:R3:W-:Y:S04]  /*6c10*/  STS [R186+0x10400], R5 ;  /* 0x01040005ba007388 */ /* 0x0007e80000000800 */
[----:B------:R4:W-:Y:S01]  /*6c20*/  STS [R185+0x10000], R4 ;  /* 0x01000004b9007388 */ /* 0x0009e20000000800 */
[----:B-1----:R-:W-:Y:S02]  /*6c30*/  F2FP.RELU.F16.F32.PACK_AB R7, R127, R199 ;  /* 0x000000c77f07723e */ /* 0x002fe400000008ff */
[----:B--2---:R-:W-:Y:S01]  /*6c40*/  F2FP.RELU.F16.F32.PACK_AB R6, R204, R209 ;  /* 0x000000d1cc06723e */ /* 0x004fe200000008ff */
[----:B---3--:R-:W-:Y:S01]  /*6c50*/  IMAD.SHL.U32 R5, R171, 0x2, RZ ;  /* 0x00000002ab057824 */ /* 0x008fe200078e00ff */
[----:B----4-:R-:W-:Y:S05]  /*6c60*/  F2FP.RELU.F16.F32.PACK_AB R4, R212, R213 ;  /* 0x000000d5d404723e */ /* 0x010fea00000008ff */
[----:B------:R1:W-:Y:S04]  /*6c70*/  STS [R185+0x10400], R4 ;  /* 0x01040004b9007388 */ /* 0x0003e80000000800 */
[----:B------:R-:W-:Y:S04]  /*6c80*/  STS [R186+0x12000], R8 ;  /* 0x01200008ba007388 */ /* 0x000fe80000000800 */
[----:B------:R-:W-:Y:S04]  /*6c90*/  STS [R186+0x12400], R7 ;  /* 0x01240007ba007388 */ /* 0x000fe80000000800 */
[----:B------:R-:W-:Y:S01]  /*6ca0*/  STS [R185+0x12000], R6 ;  /* 0x01200006b9007388 */ /* 0x000fe20000000800 */
[----:B-1----:R-:W-:Y:S05]  /*6cb0*/  F2FP.RELU.F16.F32.PACK_AB R4, R125, R126 ;  /* 0x0000007e7d04723e */ /* 0x002fea00000008ff */
[----:B------:R1:W-:Y:S04]  /*6cc0*/  STS [R185+0x12400], R4 ;  /* 0x01240004b9007388 */ /* 0x0003e80000000800 */
[----:B------:R-:W2:Y:S08]  /*6cd0*/  LDSM.16.M88.4 R64, [R5+UR4+0x4000] ;  /* 0x004000040540783b */ /* 0x000eb00008000200 */
[----:B------:R2:W3:Y:S01]  /*6ce0*/  LDSM.16.M88.4 R60, [R5+UR4+0x5000] ;  /* 0x00500004053c783b */ /* 0x0004e20008000200 */
[----:B-1----:R-:W-:Y:S05]  /*6cf0*/  IMAD.U32 R4, RZ, RZ, UR4 ;  /* 0x00000004ff047e24 */ /* 0x002fea000f8e00ff */
[----:B------:R-:W-:Y:S05]  /*6d00*/  IADD3 R4, R5, 0x4000, R4 ;  /* 0x0000400005047810 */ /* 0x000fea0007ffe004 */
[----:B------:R-:W-:Y:S05]  /*6d10*/  IMAD.IADD R104, R4, 0x1, R167 ;  /* 0x0000000104687824 */ /* 0x000fea00078e02a7 */
        /* <DEDUP_REMOVED lines=22> */
[C---:B-----5:R-:W-:Y:S01]  /*6e80*/  FADD.FTZ R6, -R207.reuse, R6 ;  /* 0x00000006cf067221 */ /* 0x060fe20000010100 */
        /* <DEDUP_REMOVED lines=14> */
[C---:B------:R-:W-:Y:S01]  /*6f70*/  FADD.FTZ R11, -R205.reuse, R11 ;  /* 0x0000000bcd0b7221 */ /* 0x040fe20000010100 */
[----:B------:R-:W-:Y:S01]  /*6f80*/  FSETP.GE.FTZ.AND P3, PT, R250, RZ, PT ;  /* 0x000000fffa00720b */ /* 0x000fe20003f76000 */
[----:B------:R-:W-:Y:S01]  /*6f90*/  FADD.FTZ R14, -R205, R14 ;  /* 0x0000000ecd0e7221 */ /* 0x000fe20000010100 */
[-C--:B------:R-:W-:Y:S03]  /*6fa0*/  HMMA.16816.F32 R36, R100, R152.reuse, R36 ;  /* 0x000000986424723c */ /* 0x080fe60000001824 */
[-C--:B------:R-:W-:Y:S01]  /*6fb0*/  FSEL R11, R11, R205.reuse, P0 ;  /* 0x000000cd0b0b7208 */ /* 0x080fe20000000000 */
[----:B------:R-:W-:Y:S01]  /*6fc0*/  FADD.FTZ R5, -R208, R5 ;  /* 0x00000005d0057221 */ /* 0x000fe20000010100 */
[----:B------:R-:W-:Y:S01]  /*6fd0*/  FSETP.GE.FTZ.AND P0, PT, R121, RZ, PT ;  /* 0x000000ff7900720b */ /* 0x000fe20003f16000 */
[----:B------:R-:W-:Y:S01]  /*6fe0*/  FADD.FTZ R8, -R206, R8 ;  /* 0x00000008ce087221 */ /* 0x000fe20000010100 */
[-C--:B------:R-:W-:Y:S01]  /*6ff0*/  FSEL R14, R14, R205.reuse, P1 ;  /* 0x000000cd0e0e7208 */ /* 0x080fe20000800000 */
[----:B------:R-:W-:Y:S01]  /*7000*/  FADD.FTZ R15, -R205, R15 ;  /* 0x0000000fcd0f7221 */ /* 0x000fe20000010100 */
[----:B------:R-:W-:Y:S01]  /*7010*/  FSETP.GE.FTZ.AND P1, PT, R118, RZ, PT ;  /* 0x000000ff7600720b */ /* 0x000fe20003f36000 */
[C---:B------:R-:W-:Y:S04]  /*7020*/  HMMA.16816.F32 R40, R104.reuse, R152, R40 ;  /* 0x000000986828723c */ /* 0x040fe80000001828 */
[----:B------:R-:W-:Y:S01]  /*7030*/  FSEL R5, R5, R208, P2 ;  /* 0x000000d005057208 */ /* 0x000fe20001000000 */
[----:B------:R-:W-:Y:S01]  /*7040*/  FADD.FTZ R18, -R207, R18 ;  /* 0x00000012cf127221 */ /* 0x000fe20000010100 */
[----:B------:R-:W-:Y:S01]  /*7050*/  FSETP.GE.FTZ.AND P2, PT, R249, RZ, PT ;  /* 0x000000fff900720b */ /* 0x000fe20003f56000 */
[----:B------:R-:W-:Y:S01]  /*7060*/  FADD.FTZ R9, -R206, R9 ;  /* 0x00000009ce097221 */ /* 0x000fe20000010100 */
[-C--:B------:R-:W-:Y:S01]  /*7070*/  FSEL R8, R8, R206.reuse, P3 ;  /* 0x000000ce08087208 */ /* 0x080fe20001800000 */
[-C--:B------:R-:W-:Y:S03]  /*7080*/  HMMA.16816.F32 R44, R104, R154.reuse, R44 ;  /* 0x0000009a682c723c */ /* 0x080fe6000000182c */
[----:B------:R-:W-:Y:S01]  /*7090*/  FSEL R15, R15, R205, P0 ;  /* 0x000000cd0f0f7208 */ /* 0x000fe20000000000 */
[----:B------:R-:W-:Y:S01]  /*70a0*/  FADD.FTZ R12, -R206, R12 ;  /* 0x0000000cce0c7221 */ /* 0x000fe20000010100 */
[----:B------:R-:W-:Y:S01]  /*70b0*/  FSETP.GE.FTZ.AND P3, PT, R119, RZ, PT ;  /* 0x000000ff7700720b */ /* 0x000fe20003f76000 */
[----:B------:R-:W-:Y:S01]  /*70c0*/  FADD.FTZ R19, -R207, R19 ;  /* 0x00000013cf137221 */ /* 0x000fe20000010100 */
[----:B------:R-:W-:Y:S01]  /*70d0*/  FSETP.GE.FTZ.AND P0, PT, R117, RZ, PT ;  /* 0x000000ff7500720b */ /* 0x000fe20003f16000 */
[----:B------:R-:W-:Y:S01]  /*70e0*/  FADD.FTZ R22, -R207, R22 ;  /* 0x00000016cf167221 */ /* 0x000fe20000010100 */
[C---:B------:R-:W-:Y:S04]  /*70f0*/  HMMA.16816.F32 R48, R100.reuse, R154, R48 ;  /* 0x0000009a6430723c */ /* 0x040fe80000001830 */
[-C--:B------:R-:W-:Y:S01]  /*7100*/  FSEL R18, R18, R207.reuse, P1 ;  /* 0x000000cf12127208 */ /* 0x080fe20000800000 */
[----:B------:R-:W-:Y:S01]  /*7110*/  FADD.FTZ R13, -R206, R13 ;  /* 0x0000000dce0d7221 */ /* 0x000fe20000010100 */
[-C--:B------:R-:W-:Y:S01]  /*7120*/  FSEL R9, R9, R206.reuse, P2 ;  /* 0x000000ce09097208 */ /* 0x080fe20001000000 */
[----:B------:R-:W-:Y:S01]  /*7130*/  FADD.FTZ R16, -R208, R16 ;  /* 0x00000010d0107221 */ /* 0x000fe20000010100 */
[----:B------:R-:W-:Y:S01]  /*7140*/  FSETP.GE.FTZ.AND P1, PT, R242, RZ, PT ;  /* 0x000000fff200720b */ /* 0x000fe20003f36000 */
[-C--:B------:R-:W-:Y:S03]  /*7150*/  HMMA.16816.F32 R52, R100, R156.reuse, R52 ;  /* 0x0000009c6434723c */ /* 0x080fe60000001834 */
[----:B------:R-:W-:Y:S01]  /*7160*/  FSETP.GE.FTZ.AND P2, PT, R246, RZ, PT ;  /* 0x000000fff600720b */ /* 0x000fe20003f56000 */
[----:B------:R-:W-:Y:S01]  /*7170*/  FADD.FTZ R23, -R207, R23 ;  /* 0x00000017cf177221 */ /* 0x000fe20000010100 */
[-C--:B------:R-:W-:Y:S01]  /*7180*/  FSEL R12, R12, R206.reuse, P3 ;  /* 0x000000ce0c0c7208 */ /* 0x080fe20001800000 */
[----:B------:R-:W-:Y:S01]  /*7190*/  FADD.FTZ R26, -R205, R26 ;  /* 0x0000001acd1a7221 */ /* 0x000fe20000010100 */
[-C--:B------:R-:W-:Y:S01]  /*71a0*/  FSEL R19, R19, R207.reuse, P0 ;  /* 0x000000cf13137208 */ /* 0x080fe20000000000 */
[----:B------:R-:W-:Y:S01]  /*71b0*/  FADD.FTZ R17, -R208, R17 ;  /* 0x00000011d0117221 */ /* 0x000fe20000010100 */
[----:B------:R-:W-:Y:S01]  /*71c0*/  FSETP.GE.FTZ.AND P3, PT, R116, RZ, PT ;  /* 0x000000ff7400720b */ /* 0x000fe20003f76000 */
[C---:B------:R-:W-:Y:S04]  /*71d0*/  HMMA.16816.F32 R56, R104.reuse, R156, R56 ;  /* 0x0000009c6838723c */ /* 0x040fe80000001838 */
[----:B------:R-:W-:Y:S01]  /*71e0*/  FSETP.GE.FTZ.AND P0, PT, R220, RZ, PT ;  /* 0x000000ffdc00720b */ /* 0x000fe20003f16000 */
[----:B------:R-:W-:Y:S01]  /*71f0*/  FADD.FTZ R20, -R208, R20 ;  /* 0x00000014d0147221 */ /* 0x000fe20000010100 */
[-C--:B------:R-:W-:Y:S01]  /*7200*/  FSEL R22, R22, R207.reuse, P1 ;  /* 0x000000cf16167208 */ /* 0x080fe20000800000 */
[----:B------:R-:W-:Y:S01]  /*7210*/  FADD.FTZ R27, -R205, R27 ;  /* 0x0000001bcd1b7221 */ /* 0x000fe20000010100 */
[----:B------:R-:W-:Y:S01]  /*7220*/  FSEL R13, R13, R206, P2 ;  /* 0x000000ce0d0d7208 */ /* 0x000fe20001000000 */
[-C--:B------:R-:W-:Y:S03]  /*7230*/  HMMA.16816.F32 R60, R104, R158.reuse, R60 ;  /* 0x0000009e683c723c */ /* 0x080fe6000000183c */
[----:B------:R-:W-:Y:S01]  /*7240*/  FSETP.GE.FTZ.AND P1, PT, R240, RZ, PT ;  /* 0x000000fff000720b */ /* 0x000fe20003f36000 */
[----:B------:R-:W-:Y:S01]  /*7250*/  FADD.FTZ R30, -R205, R30 ;  /* 0x0000001ecd1e7221 */ /* 0x000fe20000010100 */
[----:B------:R-:W-:Y:S01]  /*7260*/  FSETP.GE.FTZ.AND P2, PT, R244, RZ, PT ;  /* 0x000000fff400720b */ /* 0x000fe20003f56000 */
[----:B------:R-:W-:Y:S01]  /*7270*/  FADD.FTZ R21, -R208, R21 ;  /* 0x00000015d0157221 */ /* 0x000fe20000010100 */
[-C--:B------:R-:W-:Y:S01]  /*7280*/  FSEL R16, R16, R208.reuse, P3 ;  /* 0x000000d010107208 */ /* 0x080fe20001800000 */
[----:B------:R-:W-:Y:S01]  /*7290*/  FADD.FTZ R24, -R206, R24 ;  /* 0x00000018ce187221 */ /* 0x000fe20000010100 */
[----:B------:R-:W-:Y:S01]  /*72a0*/  FSETP.GE.FTZ.AND P3, PT, R120, RZ, PT ;  /* 0x000000ff7800720b */ /* 0x000fe20003f76000 */
[----:B------:R-:W-:Y:S04]  /*72b0*/  HMMA.16816.F32 R64, R100, R158, R64 ;  /* 0x0000009e6440723c */ /* 0x000fe80000001840 */
[----:B------:R-:W-:Y:S01]  /*72c0*/  FSEL R23, R23, R207, P0 ;  /* 0x000000cf17177208 */ /* 0x000fe20000000000 */
[----:B------:R-:W-:Y:S01]  /*72d0*/  FADD.FTZ R31, -R205, R31 ;  /* 0x0000001fcd1f7221 */ /* 0x000fe20000010100 */
[----:B------:R-:W-:Y:S01]  /*72e0*/  FSETP.GE.FTZ.AND P0, PT, R234, RZ, PT ;  /* 0x000000ffea00720b */ /* 0x000fe20003f16000 */
[----:B------:R-:W-:Y:S01]  /*72f0*/  FADD.FTZ R34, -R207, R34 ;  /* 0x00000022cf227221 */ /* 0x000fe20000010100 */
[-C--:B------:R-:W-:Y:S02]  /*7300*/  FSEL R26, R26, R205.reuse, P1 ;  /* 0x000000cd1a1a7208 */ /* 0x080fe40000800000 */
[----:B------:R-:W-:Y:S01]  /*7310*/  FSETP.GE.FTZ.AND P1, PT, R237, RZ, PT ;  /* 0x000000ffed00720b */ /* 0x000fe20003f36000 */
[C---:B------:R-:W-:Y:S01]  /*7320*/  FADD.FTZ R25, -R206.reuse, R25 ;  /* 0x00000019ce197221 */ /* 0x040fe20000010100 */
[-C--:B------:R-:W-:Y:S01]  /*7330*/  FSEL R17, R17, R208.reuse, P2 ;  /* 0x000000d011117208 */ /* 0x080fe20001000000 */
[----:B------:R-:W-:Y:S01]  /*7340*/  FADD.FTZ R28, -R206, R28 ;  /* 0x0000001cce1c7221 */ /* 0x000fe20000010100 */
[----:B------:R-:W-:Y:S01]  /*7350*/  FSETP.GE.FTZ.AND P2, PT, R243, RZ, PT ;  /* 0x000000fff300720b */ /* 0x000fe20003f56000 */
[C---:B------:R-:W-:Y:S01]  /*7360*/  FADD.FTZ R35, -R207.reuse, R35 ;  /* 0x00000023cf237221 */ /* 0x040fe20000010100 */
[-C--:B------:R-:W-:Y:S01]  /*7370*/  FSEL R20, R20, R208.reuse, P3 ;  /* 0x000000d014147208 */ /* 0x080fe20001800000 */
        /* <DEDUP_REMOVED lines=13> */
[----:B------:R-:W-:Y:S01]  /*7450*/  FSETP.GE.FTZ.AND P2, PT, R241, RZ, PT ;  /* 0x000000fff100720b */ /* 0x000fe20003f56000 */
[C---:B------:R-:W-:Y:S01]  /*7460*/  FADD.FTZ R43, -R205.reuse, R43 ;  /* 0x0000002bcd2b7221 */ /* 0x040fe20000010100 */
[-C--:B------:R-:W-:Y:S01]  /*7470*/  FSEL R24, R24, R206.reuse, P3 ;  /* 0x000000ce18187208 */ /* 0x080fe20001800000 */
[----:B------:R-:W-:Y:S01]  /*7480*/  FADD.FTZ R46, -R205, R46 ;  /* 0x0000002ecd2e7221 */ /* 0x000fe20000010100 */
[----:B------:R-:W-:Y:S01]  /*7490*/  FSEL R31, R31, R205, P0 ;  /* 0x000000cd1f1f7208 */ /* 0x000fe20000000000 */
[----:B------:R-:W-:Y:S01]  /*74a0*/  FADD.FTZ R37, -R208, R37 ;  /* 0x00000025d0257221 */ /* 0x000fe20000010100 */
[----:B------:R-:W-:Y:S01]  /*74b0*/  FSETP.GE.FTZ.AND P3, PT, R114, RZ, PT ;  /* 0x000000ff7200720b */ /* 0x000fe20003f76000 */
[----:B------:R-:W-:Y:S01]  /*74c0*/  FADD.FTZ R40, -R206, R40 ;  /* 0x00000028ce287221 */ /* 0x000fe20000010100 */
[----:B------:R-:W-:Y:S01]  /*74d0*/  FSETP.GE.FTZ.AND P0, PT, R113, RZ, PT ;  /* 0x000000ff7100720b */ /* 0x000fe20003f16000 */
[----:B------:R-:W-:Y:S01]  /*74e0*/  FADD.FTZ R47, -R205, R47 ;  /* 0x0000002fcd2f7221 */ /* 0x000fe20000010100 */
[-C--:B------:R-:W-:Y:S01]  /*74f0*/  FSEL R34, R34, R207.reuse, P1 ;  /* 0x000000cf22227208 */ /* 0x080fe20000800000 */
[----:B------:R-:W-:Y:S01]  /*7500*/  FADD.FTZ R50, -R207, R50 ;  /* 0x00000032cf327221 */ /* 0x000fe20000010100 */
[-C--:B------:R-:W-:Y:S01]  /*7510*/  FSEL R25, R25, R206.reuse, P2 ;  /* 0x000000ce19197208 */ /* 0x080fe20001000000 */
[C---:B------:R-:W-:Y:S01]  /*7520*/  FADD.FTZ R41, -R206.reuse, R41 ;  /* 0x00000029ce297221 */ /* 0x040fe20000010100 */
[----:B------:R-:W-:Y:S01]  /*7530*/  FSETP.GE.FTZ.AND P1, PT, R235, RZ, PT ;  /* 0x000000ffeb00720b */ /* 0x000fe20003f36000 */
        /* <DEDUP_REMOVED lines=24> */
[C---:B------:R-:W-:Y:S01]  /*76c0*/  FADD.FTZ R56, -R206.reuse, R56 ;  /* 0x00000038ce387221 */ /* 0x040fe20000010100 */
        /* <DEDUP_REMOVED lines=31> */
[----:B------:R-:W-:Y:S01]  /*78c0*/  FADD.FTZ R66, -R207, R66 ;  /* 0x00000042cf427221 */ /* 0x000fe20000010100 */
[----:B------:R-:W-:Y:S01]  /*78d0*/  FSETP.GE.FTZ.AND P0, PT, R111, RZ, PT ;  /* 0x000000ff6f00720b */ /* 0x000fe20003f16000 */
[----:B------:R-:W-:Y:S01]  /*78e0*/  FMUL.FTZ R17, R244, R17 ;  /* 0x00000011f4117220 */ /* 0x000fe20000410000 */
[----:B------:R-:W-:Y:S01]  /*78f0*/  FSEL R50, R50, R207, P1 ;  /* 0x000000cf32327208 */ /* 0x000fe20000800000 */
[----:B------:R-:W-:Y:S01]  /*7900*/  FMUL.FTZ R19, R117, R19 ;  /* 0x0000001375137220 */ /* 0x000fe20000410000 */
[-C--:B------:R-:W-:Y:S01]  /*7910*/  FSEL R41, R41, R206.reuse, P2 ;  /* 0x000000ce29297208 */ /* 0x080fe20001000000 */
        /* <DEDUP_REMOVED lines=53> */
[-C--:B------:R-:W-:Y:S01]  /*7c70*/  FSEL R56, R56, R206.reuse, P3 ;  /* 0x000000ce38387208 */ /* 0x080fe20001800000 */
[----:B------:R-:W-:Y:S01]  /*7c80*/  FMUL.FTZ R51, R111, R51 ;  /* 0x000000336f337220 */ /* 0x000fe20000410000 */
[----:B------:R-:W-:Y:S01]  /*7c90*/  FSETP.GE.FTZ.AND P3, PT, R209, RZ, PT ;  /* 0x000000ffd100720b */ /* 0x000fe20003f76000 */
[----:B------:R-:W-:Y:S01]  /*7ca0*/  @P0 FADD.FTZ R205, -R205, R63 ;  /* 0x0000003fcdcd0221 */ /* 0x000fe20000010100 */
[----:B------:R-:W-:Y:S01]  /*7cb0*/  FSEL R57, R57, R206, P2 ;  /* 0x000000ce39397208 */ /* 0x000fe20001000000 */
[----:B------:R-:W-:Y:S01]  /*7cc0*/  FMUL.FTZ R52, R219, R52 ;  /* 0x00000034db347220 */ /* 0x000fe20000410000 */
[----:B------:R-:W-:Y:S01]  /*7cd0*/  FSETP.GE.FTZ.AND P2, PT, R204, RZ, PT ;  /* 0x000000ffcc00720b */ /* 0x000fe20003f56000 */
        /* <DEDUP_REMOVED lines=8> */
[----:B------:R-:W-:Y:S01]  /*7d60*/  @P1 FADD.FTZ R208, -R208, R65 ;  /* 0x00000041d0d01221 */ /* 0x000fe20000010100 */
[----:B------:R-:W-:Y:S01]  /*7d70*/  PLOP3.LUT P1, PT, PT, PT, UP2, 0x80, 0x0 ;  /* 0x000000000000781c */ /* 0x000fe20003f2f028 */
[----:B------:R-:W-:Y:S01]  /*7d80*/  FMUL.FTZ R57, R210, R57 ;  /* 0x00000039d2397220 */ /* 0x000fe20000410000 */
        /* <DEDUP_REMOVED lines=70> */
.L_x_645:
[----:B------:R-:W-:Y:S01]  /*81f0*/  STS [R177+0x8000], R5 ;  /* 0x00800005b1007388 */ /* 0x000fe20000000800 */
[----:B------:R-:W-:Y:S02]  /*8200*/  F2FP.F16.F32.PACK_AB R64, R208, R64 ;  /* 0x00000040d040723e */ /* 0x000fe400000000ff */
[----:B------:R-:W-:Y:S01]  /*8210*/  F2FP.F16.F32.PACK_AB R66, R207, R66 ;  /* 0x00000042cf42723e */ /* 0x000fe200000000ff */
        /* <DEDUP_REMOVED lines=37> */
[----:B-1----:R-:W-:Y:S04]  /*8470*/  LDSM.16.MT88.4 R16, [R166+0x10800] ;  /* 0x01080000a610783b */ /* 0x002fe80000004200 */
[----:B------:R-:W1:Y:S04]  /*8480*/  LDSM.16.MT88.4 R20, [R52+0x4400] ;  /* 0x004400003414783b */ /* 0x000e680000004200 */
        /* <DEDUP_REMOVED lines=68> */
.L_x_646:
[----:B------:R-:W-:Y:S01]  /*88d0*/  LDSM.16.M88.4 R16, [R165] ;  /* 0x00000000a510783b */ /* 0x000fe20000000200 */
[----:B------:R-:W-:Y:S01]  /*88e0*/  @P1 VIADD R54, R172, 0xffffff80 ;  /* 0xffffff80ac361836 */ /* 0x000fe20000000000 */
[----:B------:R-:W-:Y:S01]  /*88f0*/  @UP2 UIADD3 UR11, UP0, UR14, -0x200, URZ ;  /* 0xfffffe000e0b2890 */ /* 0x000fe2000ff1e03f */
[----:B------:R-:W-:Y:S01]  /*8900*/  IMAD.U32 R199, RZ, RZ, UR36 ;  /* 0x00000024ffc77e24 */ /* 0x000fe2000f8e00ff */
[----:B------:R-:W1:Y:S01]  /*8910*/  LDSM.16.MT88.4 R20, [R52+0x6000] ;  /* 0x006000003414783b */ /* 0x000e620000004200 */
[----:B------:R-:W-:Y:S01]  /*8920*/  @P1 IMAD.WIDE R54, R54, R191, UR14 ;  /* 0x0000000e36361e25 */ /* 0x000fe2000f8e02bf */
[----:B------:R-:W-:Y:S02]  /*8930*/  @UP2 UIADD3.X UR9, UR15, -0x1, URZ, UP0, !UPT ;  /* 0xffffffff0f092890 */ /* 0x000fe400087fe43f */
[----:B------:R-:W2:Y:S01]  /*8940*/  LDSM.16.M88.4 R12, [R165+0x2000] ;  /* 0x00200000a50c783b */ /* 0x000ea20000000200 */
[----:B------:R-:W-:Y:S01]  /*8950*/  LEA R199, P0, R199, R108, 0x2 ;  /* 0x0000006cc7c77211 */ /* 0x000fe200078010ff */
[----:B------:R-:W-:Y:S01]  /*8960*/  IMAD.U32 R204, RZ, RZ, UR36 ;  /* 0x00000024ffcc7e24 */ /* 0x000fe2000f8e00ff */
[----:B------:R-:W-:Y:S01]  /*8970*/  UISETP.GT.AND UP1, UPT, UR8, UR34, UPT ;  /* 0x000000220800728c */ /* 0x000fe2000bf24270 */
[----:B------:R-:W-:Y:S01]  /*8980*/  LDSM.16.M88.4 R24, [R164] ;  /* 0x00000000a418783b */ /* 0x000fe20000000200 */
[----:B------:R-:W-:Y:S01]  /*8990*/  @UP2 UMOV UR15, UR9 ;  /* 0x00000009000f2c82 */ /* 0x000fe20008000000 */
[----:B------:R-:W-:Y:S01]  /*89a0*/  ULOP3.LUT UR9, UR8, 0x1, URZ, 0xc0, !UPT ;  /* 0x0000000108097892 */ /* 0x000fe2000f8ec03f */
[----:B------:R-:W-:Y:S01]  /*89b0*/  LEA.HI.X.SX32 R204, R204, R109, 0x2, P0 ;  /* 0x0000006dcccc7211 */ /* 0x000fe200000f16ff */
[----:B------:R-:W3:Y:S01]  /*89c0*/  LDSM.16.MT88.4 R28, [R52+0x6400] ;  /* 0x00640000341c783b */ /* 0x000ee20000004200 */
[----:B------:R-:W-:Y:S01]  /*89d0*/  @UP2 UMOV UR14, UR11 ;  /* 0x0000000b000e2c82 */ /* 0x000fe20008000000 */
[----:B------:R-:W-:Y:S02]  /*89e0*/  UISETP.NE.U32.AND UP0, UPT, UR9, 0x1, UPT ;  /* 0x000000010900788c */ /* 0x000fe4000bf05070 */
[----:B------:R-:W4:Y:S01]  /*89f0*/  LDSM.16.M88.4 R32, [R160] ;  /* 0x00000000a020783b */ /* 0x000f220000000200 */
[----:B------:R-:W-:Y:S03]  /*8a00*/  UIADD3 UR8, UR8, -0x1, URZ ;  /* 0xffffffff08087890 */ /* 0x000fe6000fffe03f */
        /* <DEDUP_REMOVED lines=14> */
[C---:B----4-:R-:W-:Y:S06]  /*8af0*/  HMMA.16816.F32 R8, R32.reuse, R28, R8 ;  /* 0x0000001c2008723c */ /* 0x050fec0000001808 */
[-C--:B------:R-:W-:Y:S01]  /*8b00*/  HMMA.16816.F32 R12, R32, R30.reuse, R12 ;  /* 0x0000001e200c723c */ /* 0x080fe2000000180c */
[----:B------:R-:W2:Y:S05]  /*8b10*/  LDSM.16.MT88.4 R32, [R52+0x6c00] ;  /* 0x006c00003420783b */ /* 0x000eaa0000004200 */
        /* <DEDUP_REMOVED lines=9> */
[----:B------:R-:W1:Y:S01]  /*8bb0*/  LDSM.16.MT88.4 R40, [R52+0x7400] ;  /* 0x007400003428783b */ /* 0x000e620000004200 */
[-C--:B--2---:R-:W-:Y:S06]  /*8bc0*/  HMMA.16816.F32 R4, R20, R32.reuse, R4 ;  /* 0x000000201404723c */ /* 0x084fec0000001804 */
[C---:B------:R-:W-:Y:S06]  /*8bd0*/  HMMA.16816.F32 R8, R48.reuse, R32, R8 ;  /* 0x000000203008723c */ /* 0x040fec0000001808 */
[-C--:B------:R-:W-:Y:S01]  /*8be0*/  HMMA.16816.F32 R12, R48, R34.reuse, R12 ;  /* 0x00000022300c723c */ /* 0x080fe2000000180c */
[----:B------:R-:W2:Y:S05]  /*8bf0*/  LDSM.16.M88.4 R48, [R0] ;  /* 0x000000000030783b */ /* 0x000eaa0000000200 */
        /* <DEDUP_REMOVED lines=10> */
[-C--:B-1----:R-:W-:Y:S06]  /*8ca0*/  HMMA.16816.F32 R4, R36, R40.reuse, R4 ;  /* 0x000000282404723c */ /* 0x082fec0000001804 */
[C---:B--2---:R-:W-:Y:S06]  /*8cb0*/  HMMA.16816.F32 R8, R48.reuse, R40, R8 ;  /* 0x000000283008723c */ /* 0x044fec0000001808 */
[-C--:B------:R-:W-:Y:S01]  /*8cc0*/  HMMA.16816.F32 R12, R48, R42.reuse, R12 ;  /* 0x0000002a300c723c */ /* 0x080fe2000000180c */
[----:B------:R-:W1:Y:S01]  /*8cd0*/  LDSM.16.M88.4 R48, [R3+0x6000] ;  /* 0x006000000330783b */ /* 0x000e620000000200 */
[----:B------:R-:W-:Y:S03]  /*8ce0*/  IMAD.U32 R41, RZ, RZ, UR46 ;  /* 0x0000002eff297e24 */ /* 0x000fe6000f8e00ff */
[----:B------:R-:W-:Y:S01]  /*8cf0*/  IMAD.U32 R40, RZ, RZ, UR46 ;  /* 0x0000002eff287e24 */ /* 0x000fe2000f8e00ff */
[----:B------:R-:W-:Y:S06]  /*8d00*/  HMMA.16816.F32 R16, R36, R42, R16 ;  /* 0x0000002a2410723c */ /* 0x000fec0000001810 */
[-C--:B------:R-:W-:Y:S01]  /*8d10*/  HMMA.16816.F32 R4, R20, R32.reuse, R4 ;  /* 0x000000201404723c */ /* 0x080fe20000001804 */
[----:B------:R-:W-:Y:S01]  /*8d20*/  IMAD.U32 R39, RZ, RZ, UR45 ;  /* 0x0000002dff277e24 */ /* 0x000fe2000f8e00ff */
[----:B------:R-:W-:Y:S03]  /*8d30*/  MOV R37, UR44 ;  /* 0x0000002c00257c02 */ /* 0x000fe60008000f00 */
[----:B------:R-:W-:Y:S01]  /*8d40*/  IMAD.U32 R38, RZ, RZ, UR45 ;  /* 0x0000002dff267e24 */ /* 0x000fe2000f8e00ff */
[C---:B---3--:R-:W-:Y:S01]  /*8d50*/  HMMA.16816.F32 R8, R44.reuse, R32, R8 ;  /* 0x000000202c08723c */ /* 0x048fe20000001808 */
[----:B------:R-:W-:Y:S04]  /*8d60*/  IMAD.U32 R36, RZ, RZ, UR44 ;  /* 0x0000002cff247e24 */ /* 0x000fe8000f8e00ff */
[----:B------:R-:W-:Y:S01]  /*8d70*/  IMAD.U32 R43, RZ, RZ, UR47 ;  /* 0x0000002fff2b7e24 */ /* 0x000fe2000f8e00ff */
[-C--:B------:R-:W-:Y:S01]  /*8d80*/  HMMA.16816.F32 R12, R44, R34.reuse, R12 ;  /* 0x000000222c0c723c */ /* 0x080fe2000000180c */
[----:B------:R-:W-:Y:S04]  /*8d90*/  IMAD.U32 R42, RZ, RZ, UR47 ;  /* 0x0000002fff2a7e24 */ /* 0x000fe8000f8e00ff */
[----:B------:R-:W-:Y:S01]  /*8da0*/  IMAD.U32 R33, RZ, RZ, UR42 ;  /* 0x0000002aff217e24 */ /* 0x000fe2000f8e00ff */
[----:B------:R-:W-:Y:S01]  /*8db0*/  HMMA.16816.F32 R16, R20, R34, R16 ;  /* 0x000000221410723c */ /* 0x000fe20000001810 */
[----:B------:R-:W-:Y:S04]  /*8dc0*/  IMAD.U32 R47, RZ, RZ, UR49 ;  /* 0x00000031ff2f7e24 */ /* 0x000fe8000f8e00ff */
[----:B------:R-:W-:Y:S01]  /*8dd0*/  IMAD.U32 R45, RZ, RZ, UR48 ;  /* 0x00000030ff2d7e24 */ /* 0x000fe2000f8e00ff */
[-C--:B----4-:R-:W-:Y:S01]  /*8de0*/  HMMA.16816.F32 R4, R24, R28.reuse, R4 ;  /* 0x0000001c1804723c */ /* 0x090fe20000001804 */
[----:B------:R-:W-:Y:S01]  /*8df0*/  IMAD.U32 R23, RZ, RZ, UR37 ;  /* 0x00000025ff177e24 */ /* 0x000fe2000f8e00ff */
[----:B------:R-:W-:Y:S03]  /*8e00*/  MOV R21, UR35 ;  /* 0x0000002300157c02 */ /* 0x000fe60008000f00 */
[----:B------:R-:W-:Y:S01]  /*8e10*/  IMAD.U32 R22, RZ, RZ, UR37 ;  /* 0x00000025ff167e24 */ /* 0x000fe2000f8e00ff */
[C---:B-1----:R-:W-:Y:S01]  /*8e20*/  HMMA.16816.F32 R8, R48.reuse, R28, R8 ;  /* 0x0000001c3008723c */ /* 0x042fe20000001808 */
[----:B------:R-:W-:Y:S01]  /*8e30*/  MOV R20, UR35 ;  /* 0x0000002300147c02 */ /* 0x000fe20008000f00 */
[----:B------:R-:W-:Y:S03]  /*8e40*/  IMAD.U32 R35, RZ, RZ, UR43 ;  /* 0x0000002bff237e24 */ /* 0x000fe6000f8e00ff */
[----:B------:R-:W-:Y:S01]  /*8e50*/  IMAD.U32 R34, RZ, RZ, UR43 ;  /* 0x0000002bff227e24 */ /* 0x000fe2000f8e00ff */
[-C--:B------:R-:W-:Y:S01]  /*8e60*/  HMMA.16816.F32 R12, R48, R30.reuse, R12 ;  /* 0x0000001e300c723c */ /* 0x080fe2000000180c */
[----:B------:R-:W-:Y:S01]  /*8e70*/  IMAD.U32 R46, RZ, RZ, UR49 ;  /* 0x00000031ff2e7e24 */ /* 0x000fe2000f8e00ff */
[----:B------:R-:W-:Y:S03]  /*8e80*/  MOV R29, UR40 ;  /* 0x00000028001d7c02 */ /* 0x000fe60008000f00 */
[----:B------:R-:W-:Y:S01]  /*8e90*/  IMAD.U32 R44, RZ, RZ, UR48 ;  /* 0x00000030ff2c7e24 */ /* 0x000fe2000f8e00ff */
[----:B------:R-:W-:Y:S01]  /*8ea0*/  HMMA.16816.F32 R16, R24, R30, R16 ;  /* 0x0000001e1810723c */ /* 0x000fe20000001810 */
[----:B------:R-:W-:Y:S04]  /*8eb0*/  IMAD.U32 R49, RZ, RZ, UR50 ;  /* 0x00000032ff317e24 */ /* 0x000fe8000f8e00ff */
[----:B------:R-:W-:Y:S02]  /*8ec0*/  IMAD.MOV.U32 R50, RZ, RZ, R199 ;  /* 0x000000ffff327224 */ /* 0x000fe400078e00c7 */
[----:B------:R-:W-:Y:S04]  /*8ed0*/  IMAD.MOV.U32 R51, RZ, RZ, R204 ;  /* 0x000000ffff337224 */ /* 0x000fe800078e00cc */
[----:B------:R-:W-:Y:S01]  /*8ee0*/  IMAD.U32 R48, RZ, RZ, UR50 ;  /* 0x00000032ff307e24 */ /* 0x000fe2000f8e00ff */
[-C--:B------:R-:W-:Y:S01]  /*8ef0*/  LEA R54, P0, R49, R50.reuse, 0x2 ;  /* 0x0000003231367211 */ /* 0x080fe200078010ff */
[----:B------:R-:W-:Y:S01]  /*8f00*/  REDG.E.ADD.F32.FTZ.RN.STRONG.GPU desc[UR12][R50.64], R4 ;  /* 0x00000004320079a6 */ /* 0x000fe2000c10f38c */
[-C--:B------:R-:W-:Y:S01]  /*8f10*/  LEA R56, P6, R47, R50.reuse, 0x2 ;  /* 0x000000322f387211 */ /* 0x080fe200078c10ff */
[----:B------:R-:W-:Y:S01]  /*8f20*/  IMAD.U32 R31, RZ, RZ, UR41 ;  /* 0x00000029ff1f7e24 */ /* 0x000fe2000f8e00ff */
[-C--:B------:R-:W-:Y:S01]  /*8f30*/  LEA.HI.X.SX32 R55, R48, R51.reuse, 0x2, P0 ;  /* 0x0000003330377211 */ /* 0x080fe200000f16ff */
[----:B------:R-:W-:Y:S01]  /*8f40*/  IMAD.U32 R32, RZ, RZ, UR42 ;  /* 0x0000002aff207e24 */ /* 0x000fe2000f8e00ff */
[-C--:B------:R-:W-:Y:S01]  /*8f50*/  LEA R58, P5, R45, R50.reuse, 0x2 ;  /* 0x000000322d3a7211 */ /* 0x080fe200078a10ff */
[----:B------:R-:W-:Y:S01]  /*8f60*/  IMAD.U32 R30, RZ, RZ, UR41 ;  /* 0x00000029ff1e7e24 */ /* 0x000fe2000f8e00ff */
[-C--:B------:R-:W-:Y:S01]  /*8f70*/  LEA.HI.X.SX32 R57, R46, R51.reuse, 0x2, P6 ;  /* 0x000000332e397211 */ /* 0x080fe200030f16ff */
[----:B------:R-:W-:Y:S01]  /*8f80*/  REDG.E.ADD.F32.FTZ.RN.STRONG.GPU desc[UR12][R54.64], R5 ;  /* 0x00000005360079a6 */ /* 0x000fe2000c10f38c */
        /* <DEDUP_REMOVED lines=38> */
[----:B------:R-:W-:Y:S02]  /*91f0*/  LEA R34, P0, R21, R50, 0x2 ;  /* 0x0000003215227211 */ /* 0x000fe400078010ff */
        /* <DEDUP_REMOVED lines=9> */
[----:B------:R-:W-:Y:S04]  /*9290*/  LDSM.16.MT88.4 R4, [R166+0x8000] ;  /* 0x00800000a604783b */ /* 0x000fe80000004200 */
        /* <DEDUP_REMOVED lines=49> */
[-C--:B------:R-:W-:Y:S06]  /*95b0*/  HMMA.16816.F32 R92, R12, R10.reuse, R92 ;  /* 0x0000000a0c5c723c */ /* 0x080fec000000185c */
[----:B------:R-:W-:Y:S06]  /*95c0*/  HMMA.16816.F32 R96, R4, R10, R96 ;  /* 0x0000000a0460723c */ /* 0x000fec0000001860 */
[-C--:B--2---:R-:W-:Y:S05]  /*95d0*/  HMMA.16816.F32 R84, R16, R20.reuse, R84 ;  /* 0x000000141054723c */ /* 0x084fea0000001854 */
[C---:B------:R-:W-:Y:S01]  /*95e0*/  VIADD R4, R161.reuse, 0xffffe000 ;  /* 0xffffe000a1047836 */ /* 0x040fe20000000000 */
[C---:B------:R-:W-:Y:S05]  /*95f0*/  HMMA.16816.F32 R88, R24.reuse, R20, R88 ;  /* 0x000000141858723c */ /* 0x040fea0000001858 */
[----:B------:R-:W-:Y:S01]  /*9600*/  @P1 VIADD R4, R161, 0x2000 ;  /* 0x00002000a1041836 */ /* 0x000fe20000000000 */
[-C--:B------:R-:W-:Y:S05]  /*9610*/  HMMA.16816.F32 R92, R24, R22.reuse, R92 ;  /* 0x00000016185c723c */ /* 0x080fea000000185c */
[----:B------:R-:W-:Y:S01]  /*9620*/  IMAD.MOV.U32 R161, RZ, RZ, R4 ;  /* 0x000000ffffa17224 */ /* 0x000fe200078e0004 */
[----:B------:R-:W-:Y:S01]  /*9630*/  HMMA.16816.F32 R96, R16, R22, R96 ;  /* 0x000000161060723c */ /* 0x000fe20000001860 */
[----:B------:R-:W-:Y:S11]  /*9640*/  @!UPT UIADD3 URZ, URZ, URZ, URZ ;  /* 0x0000003f3f3ff290 */ /* 0x000ff6000fffe03f */
[----:B------:R-:W-:Y:S01]  /*9650*/  @!UPT UIADD3 URZ, URZ, URZ, URZ ;  /* 0x0000003f3f3ff290 */ /* 0x000fe2000fffe03f */
[----:B------:R-:W-:Y:S11]  /*9660*/  @P0 BRA `(.L_x_647) ;  /* 0xffffffa0000c0947 */ /* 0x000ff6000383ffff */
[----:B------:R-:W-:Y:S01]  /*9670*/  @!UPT UIADD3 URZ, URZ, URZ, URZ ;  /* 0x0000003f3f3ff290 */ /* 0x000fe2000fffe03f */
[----:B------:R-:W-:Y:S01]  /*9680*/  BAR.SYNC.DEFER_BLOCKING 0x0 ;  /* 0x0000000000007b1d */ /* 0x000fe20000010000 */
[----:B------:R-:W-:Y:S02]  /*9690*/  UISETP.NE.AND UP0, UPT, UR54, -0x1, UPT ;  /* 0xffffffff3600788c */ /* 0x000fe4000bf05270 */
[----:B------:R-:W-:-:S03]  /*96a0*/  USHF.L.U32 UR17, UR16, 0x7, URZ ;  /* 0x0000000710117899 */ /* 0x000fc6000800063f */
        /* <DEDUP_REMOVED lines=89> */
.L_x_648:
        /* <DEDUP_REMOVED lines=21> */
.L_x_649:
        /* <DEDUP_REMOVED lines=39> */
.L_x_651:
[----:B------:R-:W-:Y:S05]  /*a000*/  BSYNC B0 ;  /* 0x0000000000007941 */ /* 0x000fea0003800000 */
.L_x_650:
        /* <DEDUP_REMOVED lines=14> */
.L_x_653:
[----:B------:R-:W-:Y:S05]  /*a0f0*/  BSYNC B0 ;  /* 0x0000000000007941 */ /* 0x000fea0003800000 */
.L_x_652:
        /* <DEDUP_REMOVED lines=27> */
.L_x_655:
[----:B------:R-:W-:Y:S05]  /*a2b0*/  BSYNC B0 ;  /* 0x0000000000007941 */ /* 0x000fea0003800000 */
.L_x_654:
        /* <DEDUP_REMOVED lines=13> */
.L_x_642:
[----:B------:R-:W-:Y:S05]  /*a390*/  BSYNC B1 ;  /* 0x0000000000017941 */ /* 0x000fea0003800000 */
.L_x_628:
[----:B------:R-:W-:Y:S01]  /*a3a0*/  R2UR UR6, R176 ;  /* 0x00000000b00672ca */ /* 0x000fe200000e0000 */
[----:B------:R-:W-:Y:S02]  /*a3b0*/  ULDC UR5, c[0x0][0xc] ;  /* 0x0000030000057ab9 */ /* 0x000fe40000000800 */
[----:B------:R-:W-:-:S10]  /*a3c0*/  UIADD3 UR16, UR5, UR16, URZ ;  /* 0x0000001005107290 */ /* 0x000fd4000fffe03f */
[----:B------:R-:W-:-:S06]  /*a3d0*/  UISETP.GE.AND UP0, UPT, UR16, UR6, UPT ;  /* 0x000000061000728c */ /* 0x000fcc000bf06270 */
[----:B------:R-:W-:-:S13]  /*a3e0*/  PLOP3.LUT P0, PT, PT, PT, UP0, 0x80, 0x0 ;  /* 0x000000000000781c */ /* 0x000fda0003f0f008 */
[----:B------:R-:W-:Y:S05]  /*a3f0*/  @P0 BRA `(.L_x_656) ;  /* 0x0000000000040947 */ /* 0x000fea0003800000 */
[----:B------:R-:W-:Y:S05]  /*a400*/  BRA `(.L_x_657) ;  /* 0xffffff6400e07947 */ /* 0x000fea000383ffff */
.L_x_656:
[----:B------:R-:W-:Y:S05]  /*a410*/  EXIT ;  /* 0x000000000000794d */ /* 0x000fea0003800000 */
.L_x_658:
        /* <DEDUP_REMOVED lines=14> */
.L_x_1346:


//--------------------- .text._ZN5flash44flash_bwd_dq_dk_dv_loop_seqk_parallel_kernelI23Flash_bwd_kernel_traitsILi32ELi128ELi128ELi8ELi4ELi4ELi4ELb1ELb0EN7cutlass6half_tE19Flash_kernel_traitsILi32ELi128ELi128ELi8ES3_EELb0ELb0ELb1ELb0ELb0ELb1ELb1EEEvNS_16Flash_bwd_paramsE --------------------------
	.section	.text._ZN5flash44flash_bwd_dq_dk_dv_loop_seqk_parallel_kernelI23Flash_bwd_kernel_traitsILi32ELi128ELi128ELi8ELi4ELi4ELi4ELb1ELb0EN7cutlass6half_tE19Flash_kernel_traitsILi32ELi128ELi128ELi8ES3_EELb0ELb0ELb1ELb0ELb0ELb1ELb1EEEvNS_16Flash_bwd_paramsE,"ax",@progbits
	.align	128
        .global         _ZN5flash44flash_bwd_dq_dk_dv_loop_seqk_parallel_kernelI23Flash_bwd_kernel_traitsILi32ELi128ELi128ELi8ELi4ELi4ELi4ELb1ELb0EN7cutlass6half_tE19Flash_kernel_traitsILi32ELi128ELi128ELi8ES3_EELb0ELb0ELb1ELb0ELb0ELb1ELb1EEEvNS_16Flash_bwd_paramsE
        .type           _ZN5flash44flash_bwd_dq_dk_dv_loop_seqk_parallel_kernelI23Flash_bwd_kernel_traitsILi32ELi128ELi128ELi8ELi4ELi4ELi4ELb1ELb0EN7cutlass6half_tE19Flash_kernel_traitsILi32ELi128ELi128ELi8ES3_EELb0ELb0ELb1ELb0ELb0ELb1ELb1EEEvNS_16Flash_bwd_paramsE,@function
        .size           _ZN5flash44flash_bwd_dq_dk_dv_loop_seqk_parallel_kernelI23Flash_bwd_kernel_traitsILi32ELi128ELi128ELi8ELi4ELi4ELi4ELb1ELb0EN7cutlass6half_tE19Flash_kernel_traitsILi32ELi128ELi128ELi8ES3_EELb0ELb0ELb1ELb0ELb0ELb1ELb1EEEvNS_16Flash_bwd_paramsE,(.L_x_1347 - _ZN5flash44flash_bwd_dq_dk_dv_loop_seqk_parallel_kernelI23Flash_bwd_kernel_traitsILi32ELi128ELi128ELi8ELi4ELi4ELi4ELb1ELb0EN7cutlass6half_tE19Flash_kernel_traitsILi32ELi128ELi128ELi8ES3_EELb0ELb0ELb1ELb0ELb0ELb1ELb1EEEvNS_16Flash_bwd_paramsE)
        .other          _ZN5flash44flash_bwd_dq_dk_dv_loop_seqk_parallel_kernelI23Flash_bwd_kernel_traitsILi32ELi128ELi128ELi8ELi4ELi4ELi4ELb1ELb0EN7cutlass6half_tE19Flash_kernel_traitsILi32ELi128ELi128ELi8ES3_EELb0ELb0ELb1ELb0ELb0ELb1ELb1EEEvNS_16Flash_bwd_paramsE,@"STO_CUDA_ENTRY STV_DEFAULT"
_ZN5flash44flash_bwd_dq_dk_dv_loop_seqk_parallel_kernelI23Flash_bwd_kernel_traitsILi32ELi128ELi128ELi8ELi4ELi4ELi4ELb1ELb0EN7cutlass6half_tE19Flash_kernel_traitsILi32ELi128ELi128ELi8ES3_EELb0ELb0ELb1ELb0ELb0ELb1ELb1EEEvNS_16Flash_bwd_paramsE:
.text._ZN5flash44flash_bwd_dq_dk_dv_loop_seqk_parallel_kernelI23Flash_bwd_kernel_traitsILi32ELi128ELi128ELi8ELi4ELi4ELi4ELb1ELb0EN7cutlass6half_tE19Flash_kernel_traitsILi32ELi128ELi128ELi8ES3_EELb0ELb0ELb1ELb0ELb0ELb1ELb1EEEvNS_16Flash_bwd_paramsE:
        /* <DEDUP_REMOVED lines=14> */
[----:B------:R-:W3:Y:S01]  /*00e0*/  S2UR UR47, SR_CTAID.Y ;  /* 0x00000000002f79c3 */ /* 0x000ee20000002600 */
        /* <DEDUP_REMOVED lines=8> */
[----:B------:R-:W4:Y:S01]  /*0170*/  S2UR UR4, SR_CgaCtaId ;  /* 0x00000000000479c3 */ /* 0x000f220000008800 */
[----:B---3--:R-:W-:Y:S01]  /*0180*/  USHF.L.U32 UR6, UR47, 0x7, URZ ;  /* 0x000000072f067899 */ /* 0x008fe2000800063f */
[----:B--2---:R-:W-:-:S04]  /*0190*/  SHF.R.S32.HI R11, RZ, 0x1f, R21 ;  /* 0x0000001fff0b7819 */ /* 0x004fc80000011415 */
[CC--:B------:R-:W-:Y:S02]  /*01a0*/  LEA.HI R3, R11.reuse, R21.reuse, RZ, 0x2 ;  /* 0x000000150b037211 */ /* 0x0c0fe400078f10ff */
[----:B------:R-:W-:Y:S02]  /*01b0*/  LEA.HI R10, R11, R21, RZ, 0x5 ;  /* 0x000000150b0a7211 */ /* 0x000fe400078f28ff */
[--C-:B------:R-:W-:Y:S01]  /*01c0*/  SHF.R.S32.HI R4, RZ, 0x2, R3.reuse ;  /* 0x00000002ff047819 */ /* 0x100fe20000011403 */
[----:B----4-:R-:W-:Y:S01]  /*01d0*/  ULEA UR4, UR4, UR5, 0x18 ;  /* 0x0000000504047291 */ /* 0x010fe2000f8ec03f */
[----:B-1----:R-:W-:Y:S01]  /*01e0*/  SHF.R.S32.HI R0, RZ, 0x1f, R3 ;  /* 0x0000001fff007819 */ /* 0x002fe20000011403 */
[----:B------:R-:W-:Y:S01]  /*01f0*/  USHF.R.S32.HI UR5, URZ, 0x1f, UR56 ;  /* 0x0000001f3f057899 */ /* 0x000fe20008011438 */
[-C--:B------:R-:W-:Y:S02]  /*0200*/  LEA.HI R2, R3, R4.reuse, RZ, 0x1 ;  /* 0x0000000403027211 */ /* 0x080fe400078f08ff */
[----:B------:R-:W-:Y:S01]  /*0210*/  LEA.HI R0, R0, R4, RZ, 0x3 ;  /* 0x0000000400007211 */ /* 0x000fe200078f18ff */
[----:B------:R-:W-:Y:S01]  /*0220*/  IMAD.U32 R155, RZ, RZ, UR4 ;  /* 0x00000004ff9b7e24 */ /* 0x000fe2000f8e00ff */
[----:B------:R-:W-:-:S02]  /*0230*/  LOP3.LUT R2, R2, 0x7fffffe, RZ, 0xc0, !PT ;  /* 0x07fffffe02027812 */ /* 0x000fc400078ec0ff */
[----:B------:R-:W-:Y:S02]  /*0240*/  LOP3.LUT R0, R0, 0xfffffff8, RZ, 0xc0, !PT ;  /* 0xfffffff800007812 */ /* 0x000fe400078ec0ff */
[----:B------:R-:W-:Y:S01]  /*0250*/  LOP3.LUT R5, R10, 0xffffffe0, RZ, 0xc0, !PT ;  /* 0xffffffe00a057812 */ /* 0x000fe200078ec0ff */
[C---:B------:R-:W-:Y:S01]  /*0260*/  IMAD.IADD R9, R4.reuse, 0x1, -R2 ;  /* 0x0000000104097824 */ /* 0x040fe200078e0a02 */
[CC--:B------:R-:W-:Y:S01]  /*0270*/  LEA.HI R22, R11.reuse, R21.reuse, RZ, 0x3 ;  /* 0x000000150b167211 */ /* 0x0c0fe200078f18ff */
[----:B------:R-:W-:Y:S01]  /*0280*/  IMAD.IADD R7, R4, 0x1, -R0 ;  /* 0x0000000104077824 */ /* 0x000fe200078e0a00 */
[----:B------:R-:W-:Y:S01]  /*0290*/  LEA.HI R6, R11, R21, RZ, 0x4 ;  /* 0x000000150b067211 */ /* 0x000fe200078f20ff */
[----:B------:R-:W-:Y:S01]  /*02a0*/  IMAD.IADD R0, R21, 0x1, -R5 ;  /* 0x0000000115007824 */ /* 0x000fe200078e0a05 */
[----:B------:R-:W-:Y:S02]  /*02b0*/  SHF.R.S32.HI R2, RZ, 0x3, R22 ;  /* 0x00000003ff027819 */ /* 0x000fe40000011416 */
[----:B------:R-:W-:-:S02]  /*02c0*/  LOP3.LUT R3, R3, 0xfffffffc, RZ, 0xc0, !PT ;  /* 0xfffffffc03037812 */ /* 0x000fc400078ec0ff */
[----:B------:R-:W-:Y:S01]  /*02d0*/  SHF.R.S32.HI R8, RZ, 0x4, R6 ;  /* 0x00000004ff087819 */ /* 0x000fe20000011406 */
[----:B------:R-:W-:Y:S01]  /*02e0*/  IMAD.SHL.U32 R2, R2, 0x40, RZ ;  /* 0x0000004002027824 */ /* 0x000fe200078e00ff */
[----:B------:R-:W-:Y:S01]  /*02f0*/  SHF.R.S32.HI R4, RZ, 0x1f, R0 ;  /* 0x0000001fff047819 */ /* 0x000fe20000011400 */
[----:B------:R-:W-:Y:S01]  /*0300*/  IMAD.IADD R13, R21, 0x1, -R3 ;  /* 0x00000001150d7824 */ /* 0x000fe200078e0a03 */
[----:B------:R-:W-:Y:S02]  /*0310*/  LEA.HI R3, R6, R8, RZ, 0x1 ;  /* 0x0000000806037211 */ /* 0x000fe400078f08ff */
[----:B------:R-:W-:Y:S01]  /*0320*/  LEA.HI R20, R4, R0, RZ, 0x2 ;  /* 0x0000000004147211 */ /* 0x000fe200078f10ff */
[----:B------:R-:W-:Y:S01]  /*0330*/  IMAD.SHL.U32 R5, R13, 0x8, RZ ;  /* 0x000000080d057824 */ /* 0x000fe200078e00ff */
[----:B------:R-:W-:Y:S02]  /*0340*/  LOP3.LUT R0, R2, 0xc0, RZ, 0xc0, !PT ;  /* 0x000000c002007812 */ /* 0x000fe400078ec0ff */
[----:B------:R-:W-:-:S02]  /*0350*/  LOP3.LUT R2, R3, 0xfffffffe, RZ, 0xc0, !PT ;  /* 0xfffffffe03027812 */ /* 0x000fc400078ec0ff */
        /* <DEDUP_REMOVED lines=51> */
[C---:B------:R-:W-:Y:S01]  /*0690*/  IMAD.SHL.U32 R0, R162.reuse, 0x10, RZ ;  /* 0x00000010a2007824 */ /* 0x040fe200078e00ff */
[----:B------:R-:W-:Y:S01]  /*06a0*/  LOP3.LUT P4, RZ, R7, 0x4, RZ, 0xc0, !PT ;  /* 0x0000000407ff7812 */ /* 0x000fe2000788c0ff */
[----:B------:R-:W-:Y:S01]  /*06b0*/  IMAD.SHL.U32 R3, R162, 0x400, RZ ;  /* 0x00000400a2037824 */ /* 0x000fe200078e00ff */
[----:B------:R-:W-:Y:S02]  /*06c0*/  SHF.R.S32.HI R4, RZ, 0x3, R12 ;  /* 0x00000003ff047819 */ /* 0x000fe4000001140c */
[----:B------:R-:W-:-:S02]  /*06d0*/  LEA.HI.SX32 R7, R20, R0, 0x1e ;  /* 0x0000000014077211 */ /* 0x000fc400078ff2ff */
[----:B------:R-:W-:Y:S01]  /*06e0*/  LOP3.LUT R5, R9, 0x30, R0, 0xf8, !PT ;  /* 0x0000003009057812 */ /* 0x000fe200078ef800 */
[--C-:B------:R-:W-:Y:S01]  /*06f0*/  IMAD R151, R4, 0x200, R3.reuse ;  /* 0x0000020004977824 */ /* 0x100fe200078e0203 */
[----:B------:R-:W-:Y:S01]  /*0700*/  LEA.HI R2, R2, R2, RZ, 0x1d ;  /* 0x0000000202027211 */ /* 0x000fe200078fe8ff */
[----:B------:R1:W-:Y:S01]  /*0710*/  STL [R1+0x18], R7 ;  /* 0x0000180701007387 */ /* 0x0003e20000100800 */
[----:B------:R-:W-:Y:S01]  /*0720*/  LOP3.LUT R0, R6, 0xc0, RZ, 0xc0, !PT ;  /* 0x000000c006007812 */ /* 0x000fe200078ec0ff */
[----:B------:R-:W-:Y:S01]  /*0730*/  IMAD.SHL.U32 R6, R16, 0x40, RZ ;  /* 0x0000004010067824 */ /* 0x000fe200078e00ff */
[----:B------:R-:W-:Y:S01]  /*0740*/  IADD3 R19, R2, R19, R3 ;  /* 0x0000001302137210 */ /* 0x000fe20007ffe003 */
[----:B------:R-:W-:Y:S01]  /*0750*/  IMAD R17, R4, 0x8, R17 ;  /* 0x0000000804117824 */ /* 0x000fe200078e0211 */
[----:B------:R-:W-:Y:S02]  /*0760*/  LOP3.LUT R3, R0, 0x8, R22, 0xf8, !PT ;  /* 0x0000000800037812 */ /* 0x000fe400078ef816 */
        /* <DEDUP_REMOVED lines=8> */
[C---:B------:R-:W-:Y:S01]  /*07f0*/  IMAD.SHL.U32 R5, R14.reuse, 0x8, RZ ;  /* 0x000000080e057824 */ /* 0x040fe200078e00ff */
[----:B------:R-:W-:Y:S01]  /*0800*/  LOP3.LUT R2, R21, 0x6, RZ, 0xc0, !PT ;  /* 0x0000000615027812 */ /* 0x000fe200078ec0ff */
[----:B------:R-:W-:Y:S01]  /*0810*/  IMAD.SHL.U32 R10, R14, 0x10, RZ ;  /* 0x000000100e0a7824 */ /* 0x000fe200078e00ff */
[----:B------:R-:W-:Y:S01]  /*0820*/  R2P PR, R16, 0x6 ;  /* 0x0000000610007804 */ /* 0x000fe20000000000 */
[----:B------:R-:W-:Y:S01]  /*0830*/  IMAD.U32 R149, R18, 0x20, R149 ;  /* 0x0000002012957824 */ /* 0x000fe200078e0095 */
[----:B------:R-:W-:Y:S01]  /*0840*/  LOP3.LUT R6, R6, 0x1c0, RZ, 0xc0, !PT ;  /* 0x000001c006067812 */ /* 0x000fe200078ec0ff */
[----:B------:R-:W-:Y:S01]  /*0850*/  IMAD R2, R11, 0x40, R2 ;  /* 0x000000400b027824 */ /* 0x000fe200078e0202 */
[----:B------:R-:W-:Y:S01]  /*0860*/  LOP3.LUT R5, R5, 0x8, RZ, 0xc0, !PT ;  /* 0x0000000805057812 */ /* 0x000fe200078ec0ff */
[----:B------:R-:W-:Y:S01]  /*0870*/  IMAD R3, R14, 0x200, R3 ;  /* 0x000002000e037824 */ /* 0x000fe200078e0203 */
[----:B-1----:R-:W-:-:S02]  /*0880*/  LOP3.LUT R7, R0, 0x8, RZ, 0xc0, !PT ;  /* 0x0000000800077812 */ /* 0x002fc400078ec0ff */
[----:B------:R-:W-:Y:S01]  /*0890*/  SHF.R.S32.HI R0, RZ, 0x1, R13 ;  /* 0x00000001ff007819 */ /* 0x000fe2000001140d */
[----:B------:R1:W-:Y:S01]  /*08a0*/  STL [R1+0x30], R2 ;  /* 0x0000300201007387 */ /* 0x0003e20000100800 */
[----:B------:R-:W-:Y:S02]  /*08b0*/  SHF.R.U32.HI R9, RZ, 0x3, R6 ;  /* 0x00000003ff097819 */ /* 0x000fe40000011606 */
[C---:B------:R-:W-:Y:S01]  /*08c0*/  LOP3.LUT P3, RZ, R0.reuse, 0x2, RZ, 0xc0, !PT ;  /* 0x0000000200ff7812 */ /* 0x040fe2000786c0ff */
[----:B------:R-:W-:Y:S01]  /*08d0*/  IMAD.SHL.U32 R0, R0, 0x40, RZ ;  /* 0x0000004000007824 */ /* 0x000fe200078e00ff */
[----:B------:R-:W-:Y:S02]  /*08e0*/  LOP3.LUT R10, R7, 0x10, R10, 0xf8, !PT ;  /* 0x00000010070a7812 */ /* 0x000fe400078ef80a */
[----:B------:R-:W-:Y:S02]  /*08f0*/  LOP3.LUT R9, R9, R6, R5, 0x1e, !PT ;  /* 0x0000000609097212 */ /* 0x000fe400078e1e05 */
[----:B------:R-:W-:-:S02]  /*0900*/  LOP3.LUT R0, R0, 0xc0, RZ, 0xc0, !PT ;  /* 0x000000c000007812 */ /* 0x000fc400078ec0ff */
[----:B------:R-:W-:Y:S01]  /*0910*/  LEA R235, R19, UR4, 0x1 ;  /* 0x0000000413eb7c11 */ /* 0x000fe2000f8e08ff */
[----:B------:R-:W-:Y:S01]  /*0920*/  IMAD.IADD R151, R151, 0x1, R9 ;  /* 0x0000000197977824 */ /* 0x000fe200078e0209 */
[----:B------:R-:W-:Y:S02]  /*0930*/  SHF.R.U32.HI R8, RZ, 0x3, R0 ;  /* 0x00000003ff087819 */ /* 0x000fe40000011600 */
[----:B------:R-:W-:Y:S01]  /*0940*/  SEL R150, R158, 0xffffffe0, !P0 ;  /* 0xffffffe09e967807 */ /* 0x000fe20004000000 */
[----:B------:R-:W-:Y:S01]  /*0950*/  VIADD R230, R235, 0x40 ;  /* 0x00000040ebe67836 */ /* 0x000fe20000000000 */
[----:B------:R-:W-:Y:S01]  /*0960*/  LOP3.LUT R8, R8, R0, R7, 0x1e, !PT ;  /* 0x0000000008087212 */ /* 0x000fe200078e1e07 */
[----:B------:R-:W-:Y:S01]  /*0970*/  IMAD.SHL.U32 R0, R17, 0x20, RZ ;  /* 0x0000002011007824 */ /* 0x000fe200078e00ff */
[----:B------:R-:W-:Y:S01]  /*0980*/  SEL R229, R229, 0x10, !P6 ;  /* 0x00000010e5e57807 */ /* 0x000fe20007000000 */
[----:B------:R-:W-:Y:S01]  /*0990*/  @P4 VIADD R230, R235, 0xffffffc0 ;  /* 0xffffffc0ebe64836 */ /* 0x000fe20000000000 */
[C---:B------:R-:W-:Y:S01]  /*09a0*/  LOP3.LUT P0, RZ, R15.reuse, 0x2, RZ, 0xc0, !PT ;  /* 0x000000020fff7812 */ /* 0x040fe2000780c0ff */
[----:B------:R-:W-:Y:S01]  /*09b0*/  IMAD R162, R162, 0x200, R0 ;  /* 0x00000200a2a27824 */ /* 0x000fe200078e0200 */
[----:B------:R-:W-:Y:S01]  /*09c0*/  SEL R231, R158, 0xffffffe0, !P5 ;  /* 0xffffffe09ee77807 */ /* 0x000fe20006800000 */
[----:B------:R-:W-:Y:S01]  /*09d0*/  IMAD.IADD R8, R8, 0x1, R12 ;  /* 0x0000000108087824 */ /* 0x000fe200078e020c */
[----:B------:R-:W-:Y:S01]  /*09e0*/  SEL R152, R152, 0xffffffc0, !P2 ;  /* 0xffffffc098987807 */ /* 0x000fe20005000000 */
[----:B-1----:R-:W-:Y:S01]  /*09f0*/  IMAD.SHL.U32 R2, R15, 0x40, RZ ;  /* 0x000000400f027824 */ /* 0x002fe200078e00ff */
[----:B------:R-:W-:Y:S01]  /*0a00*/  SEL R158, R158, 0xffffffe0, !P0 ;  /* 0xffffffe09e9e7807 */ /* 0x000fe20004000000 */
[----:B------:R-:W-:Y:S01]  /*0a10*/  IMAD.IADD R234, R235, 0x1, R229 ;  /* 0x00000001ebea7824 */ /* 0x000fe200078e02e5 */
[----:B------:R-:W-:Y:S01]  /*0a20*/  LEA R149, R149, UR4, 0x1 ;  /* 0x0000000495957c11 */ /* 0x000fe2000f8e08ff */
[----:B------:R-:W-:Y:S01]  /*0a30*/  IMAD.IADD R229, R229, 0x1, R230 ;  /* 0x00000001e5e57824 */ /* 0x000fe200078e02e6 */
[----:B------:R-:W-:Y:S01]  /*0a40*/  LOP3.LUT R2, R2, 0xc0, RZ, 0xc0, !PT ;  /* 0x000000c002027812 */ /* 0x000fe200078ec0ff */
[----:B------:R-:W-:-:S02]  /*0a50*/  IMAD.IADD R236, R235, 0x1, R231 ;  /* 0x00000001ebec7824 */ /* 0x000fc400078e02e7 */
[----:B------:R-:W-:Y:S01]  /*0a60*/  IMAD.IADD R233, R234, 0x1, R231 ;  /* 0x00000001eae97824 */ /* 0x000fe200078e02e7 */
[----:B------:R-:W-:Y:S01]  /*0a70*/  SHF.R.U32.HI R4, RZ, 0x3, R2 ;  /* 0x00000003ff047819 */ /* 0x000fe20000011602 */
[C---:B------:R-:W-:Y:S02]  /*0a80*/  IMAD.IADD R232, R231.reuse, 0x1, R230 ;  /* 0x00000001e7e87824 */ /* 0x040fe400078e02e6 */
[----:B------:R-:W-:Y:S01]  /*0a90*/  IMAD.IADD R150, R150, 0x1, R149 ;  /* 0x0000000196967824 */ /* 0x000fe200078e0295 */
[C---:B------:R-:W-:Y:S01]  /*0aa0*/  LOP3.LUT R5, R4.reuse, R2, R5, 0x1e, !PT ;  /* 0x0000000204057212 */ /* 0x040fe200078e1e05 */
        /* <DEDUP_REMOVED lines=11> */
[----:B------:R-:W-:Y:S02]  /*0b60*/  LEA R2, R3, UR4, 0x1 ;  /* 0x0000000403027c11 */ /* 0x000fe4000f8e08ff */
        /* <DEDUP_REMOVED lines=17> */
.L_x_689:
        /* <DEDUP_REMOVED lines=16> */
[----:B--2---:R-:W-:Y:S01]  /*0d80*/  IMAD.U32 R6, RZ, RZ, UR10 ;  /* 0x0000000aff067e24 */ /* 0x004fe2000f8e00ff */
[----:B------:R-:W-:Y:S01]  /*0d90*/  UISETP.NE.U32.AND UP1, UPT, UR12, URZ, UPT ;  /* 0x0000003f0c00728c */ /* 0x000fe2000bf25070 */
[----:B-1----:R-:W-:Y:S01]  /*0da0*/  IMAD.U32 R4, RZ, RZ, UR8 ;  /* 0x00000008ff047e24 */ /* 0x002fe2000f8e00ff */
        /* <DEDUP_REMOVED lines=10> */
[----:B---3--:R-:W2:Y:S02]  /*0e50*/  @P1 LDG.E R8, desc[UR14][R6.64] ;  /* 0x0000000e06081981 */ /* 0x008ea4000c1e1900 */
        /* <DEDUP_REMOVED lines=37> */
.L_x_659:
        /* <DEDUP_REMOVED lines=15> */
[----:B------:R-:W-:Y:S01]  /*11a0*/  UIADD3 UR6, UR12, 0x80, UR23 ;  /* 0x000000800c067890 */ /* 0x000fe2000fffe017 */
[----:B------:R-:W-:Y:S01]  /*11b0*/  @!UP2 ULDC.64 UR8, c[0x0][0x418] ;  /* 0x000106000008aab9 */ /* 0x000fe20000000a00 */
[----:B------:R-:W-:Y:S01]  /*11c0*/  ULDC UR59, c[0x0][0x2d4] ;  /* 0x0000b500003b7ab9 */ /* 0x000fe20000000800 */
[----:B------:R-:W-:Y:S02]  /*11d0*/  @!UP2 UIMAD.WIDE.U32 UR32, UR47, UR8, URZ ;  /* 0x000000082f20a2a5 */ /* 0x000fe4000f8e003f */
[----:B------:R-:W-:Y:S02]  /*11e0*/  UIADD3 UR50, UR19, UR20, URZ ;  /* 0x0000001413327290 */ /* 0x000fe4000fffe03f */
[----:B------:R-:W-:Y:S01]  /*11f0*/  @UP0 ULDC.64 UR28, c[0x0][0x248] ;  /* 0x00009200001c0ab9 */ /* 0x000fe20000000a00 */
[----:B------:R-:W-:Y:S01]  /*1200*/  ULDC.U8 UR38, c[0x0][0x3d8] ;  /* 0x0000f60000267ab9 */ /* 0x000fe20000000000 */
[----:B------:R-:W-:Y:S01]  /*1210*/  USHF.L.U32 UR16, UR47, 0x7, URZ ;  /* 0x000000072f107899 */ /* 0x000fe2000800063f */
[----:B-1----:R-:W-:Y:S01]  /*1220*/  IABS R6, R7 ;  /* 0x0000000700067213 */ /* 0x002fe20000000000 */
[----:B------:R-:W-:Y:S01]  /*1230*/  UISETP.NE.AND UP3, UPT, UR38, URZ, UPT ;  /* 0x0000003f2600728c */ /* 0x000fe2000bf65270 */
[----:B------:R-:W-:Y:S01]  /*1240*/  ISETP.NE.AND P3, PT, R7, RZ, PT ;  /* 0x000000ff0700720c */ /* 0x000fe20003f65270 */
[----:B------:R-:W-:Y:S01]  /*1250*/  ULDC.64 UR42, c[0x0][0x240] ;  /* 0x00009000002a7ab9 */ /* 0x000fe20000000a00 */
[----:B------:R-:W1:Y:S01]  /*1260*/  I2F.RP R4, R6 ;  /* 0x0000000600047306 */ /* 0x000e620000209400 */
[----:B------:R-:W-:-:S02]  /*1270*/  USEL UR27, UR16, URZ, UP1 ;  /* 0x0000003f101b7287 */ /* 0x000fc40008800000 */
[----:B------:R-:W-:Y:S02]  /*1280*/  UIMAD.WIDE.U32 UR16, UR13, UR42, URZ ;  /* 0x0000002a0d1072a5 */ /* 0x000fe4000f8e003f */
[----:B--2---:R-:W-:Y:S02]  /*1290*/  UIMAD.WIDE.U32 UR30, UR5, UR10, URZ ;  /* 0x0000000a051e72a5 */ /* 0x004fe4000f8e003f */
[----:B------:R-:W-:Y:S02]  /*12a0*/  USHF.L.U64.HI UR22, UR47, 0x7, UR58 ;  /* 0x000000072f167899 */ /* 0x000fe4000801023a */
[----:B------:R-:W-:Y:S02]  /*12b0*/  UIMAD UR49, UR5, UR11, UR31 ;  /* 0x0000000b053172a4 */ /* 0x000fe4000f8e021f */
[----:B------:R-:W-:Y:S02]  /*12c0*/  @!UP2 UIMAD UR5, UR58, UR8, URZ ;  /* 0x000000083a05a2a4 */ /* 0x000fe4000f8e023f */
[----:B------:R-:W-:Y:S01]  /*12d0*/  USHF.R.S32.HI UR31, URZ, 0x1f, UR59 ;  /* 0x0000001f3f1f7899 */ /* 0x000fe2000801143b */
[----:B-1----:R-:W1:Y:S01]  /*12e0*/  MUFU.RCP R4, R4 ;  /* 0x0000000400047308 */ /* 0x002e620000001000 */
[----:B------:R-:W-:-:S02]  /*12f0*/  @!UP2 UIMAD UR24, UR47, UR9, UR5 ;  /* 0x000000092f18a2a4 */ /* 0x000fc4000f8e0205 */
[----:B------:R-:W-:Y:S01]  /*1300*/  UIADD3 UR5, UR12, 0x7f, URZ ;  /* 0x0000007f0c057890 */ /* 0x000fe2000fffe03f */
[----:B------:R-:W-:Y:S01]  /*1310*/  ULDC UR8, c[0x0][0x394] ;  /* 0x0000e50000087ab9 */ /* 0x000fe20000000800 */
[----:B------:R-:W-:Y:S02]  /*1320*/  @UP2 ULDC.64 UR10, c[0x0][0x420] ;  /* 0x00010800000a2ab9 */ /* 0x000fe40000000a00 */
[----:B------:R-:W-:Y:S02]  /*1330*/  USHF.R.S32.HI UR9, URZ, 0x1f, UR5 ;  /* 0x0000001f3f097899 */ /* 0x000fe40008011405 */
[----:B------:R-:W-:Y:S02]  /*1340*/  UIADD3 UR8, UR6, UR8, -UR7 ;  /* 0x0000000806087290 */ /* 0x000fe4000fffe807 */
[----:B------:R-:W-:Y:S02]  /*1350*/  @UP0 UIADD3 UR6, UR39, UR40, URZ ;  /* 0x0000002827060290 */ /* 0x000fe4000fffe03f */
[----:B------:R-:W-:-:S02]  /*1360*/  ULEA.HI UR26, UR9, UR5, URZ, 0x7 ;  /* 0x00000005091a7291 */ /* 0x000fc4000f8f383f */
[----:B------:R-:W-:Y:S01]  /*1370*/  UIADD3 UR5, UR8, 0x7f, URZ ;  /* 0x0000007f08057890 */ /* 0x000fe2000fffe03f */
[----:B-1----:R-:W-:Y:S01]  /*1380*/  VIADD R4, R4, 0xffffffe ;  /* 0x0ffffffe04047836 */ /* 0x002fe20000000000 */
[----:B------:R-:W-:Y:S02]  /*1390*/  @UP0 UIMAD.WIDE.U32 UR8, UR6, UR28, URZ ;  /* 0x0000001c060802a5 */ /* 0x000fe4000f8e003f */
[----:B------:R-:W-:Y:S01]  /*13a0*/  @UP0 UIMAD UR6, UR6, UR29, URZ ;  /* 0x0000001d060602a4 */ /* 0x000fe2000f8e023f */
[----:B------:R-:W1:Y:S01]  /*13b0*/  F2I.FTZ.U32.TRUNC.NTZ R5, R4 ;  /* 0x0000000400057305 */ /* 0x000e62000021f000 */
[----:B------:R-:W-:Y:S02]  /*13c0*/  @UP2 UIMAD.WIDE.U32 UR34, UR13, UR10, URZ ;  /* 0x0000000a0d2222a5 */ /* 0x000fe4000f8e003f */
[----:B------:R-:W-:Y:S02]  /*13d0*/  @UP0 UIADD3 UR54, UR9, UR6, URZ ;  /* 0x0000000609360290 */ /* 0x000fe4000fffe03f */
[----:B------:R-:W-:Y:S01]  /*13e0*/  USHF.R.S32.HI UR6, URZ, 0x1f, UR5 ;  /* 0x0000001f3f067899 */ /* 0x000fe20008011405 */
[----:B------:R-:W-:Y:S01]  /*13f0*/  ULDC.U8 UR10, c[0x0][0x480] ;  /* 0x00012000000a7ab9 */ /* 0x000fe20000000000 */
[----:B------:R-:W-:-:S02]  /*1400*/  @UP2 UIMAD UR52, UR13, UR11, UR35 ;  /* 0x0000000b0d3422a4 */ /* 0x000fc4000f8e0223 */
[----:B------:R-:W-:Y:S02]  /*1410*/  ULEA.HI UR20, UR6, UR5, URZ, 0x7 ;  /* 0x0000000506147291 */ /* 0x000fe4000f8f383f */
[----:B------:R-:W-:Y:S02]  /*1420*/  UIMAD UR5, UR31, UR47, URZ ;  /* 0x0000002f1f0572a4 */ /* 0x000fe4000f8e023f */
[----:B------:R-:W-:Y:S01]  /*1430*/  UISETP.NE.AND UP5, UPT, UR10, URZ, UPT ;  /* 0x0000003f0a00728c */ /* 0x000fe2000bfa5270 */
[----:B-1----:R-:W-:Y:S01]  /*1440*/  IMAD.MOV R0, RZ, RZ, -R5 ;  /* 0x000000ffff007224 */ /* 0x002fe200078e0a05 */
[----:B------:R-:W-:Y:S01]  /*1450*/  UIMAD.WIDE.U32 UR10, UR47, UR59, URZ ;  /* 0x0000003b2f0a72a5 */ /* 0x000fe2000f8e003f */
[----:B------:R-:W-:Y:S01]  /*1460*/  IMAD.MOV.U32 R4, RZ, RZ, RZ ;  /* 0x000000ffff047224 */ /* 0x000fe200078e00ff */
[----:B------:R-:W-:Y:S01]  /*1470*/  UIMAD UR5, UR58, UR59, UR5 ;  /* 0x0000003b3a0572a4 */ /* 0x000fe2000f8e0205 */
[----:B------:R-:W-:Y:S01]  /*1480*/  IMAD R3, R0, R6, RZ ;  /* 0x0000000600037224 */ /* 0x000fe200078e02ff */
[----:B------:R-:W-:Y:S01]  /*1490*/  IABS R0, UR56 ;  /* 0x0000003800007c13 */ /* 0x000fe20008000000 */
[----:B------:R-:W-:-:S02]  /*14a0*/  USHF.R.S32.HI UR6, URZ, 0x7, UR26 ;  /* 0x000000073f067899 */ /* 0x000fc4000801141a */
[----:B------:R-:W-:Y:S01]  /*14b0*/  IMAD.HI.U32 R3, R5, R3, R4 ;  /* 0x0000000305037227 */ /* 0x000fe200078e0004 */
[----:B------:R-:W-:Y:S02]  /*14c0*/  UIADD3 UR11, UR11, UR5, URZ ;  /* 0x000000050b0b7290 */ /* 0x000fe4000fffe03f */
[----:B------:R-:W-:Y:S01]  /*14d0*/  USHF.R.S32.HI UR5, URZ, 0x7, UR20 ;  /* 0x000000073f057899 */ /* 0x000fe20008011414 */
[----:B------:R-:W-:Y:S02]  /*14e0*/  ULDC UR45, c[0x0][0x2dc] ;  /* 0x0000b700002d7ab9 */ /* 0x000fe40000000800 */
[----:B------:R-:W-:Y:S01]  /*14f0*/  IMAD.HI.U32 R3, R3, R0, RZ ;  /* 0x0000000003037227 */ /* 0x000fe200078e00ff */
[----:B------:R-:W-:Y:S01]  /*1500*/  ULDC UR44, c[0x0][0x270] ;  /* 0x00009c00002c7ab9 */ /* 0x000fe20000000800 */
[----:B------:R-:W-:Y:S01]  /*1510*/  ULDC UR36, c[0x0][0x2c4] ;  /* 0x0000b10000247ab9 */ /* 0x000fe20000000800 */
[----:B------:R-:W-:Y:S01]  /*1520*/  USEL UR57, UR18, UR16, !UP2 ;  /* 0x0000001012397287 */ /* 0x000fe2000d000000 */
[----:B------:R-:W-:Y:S01]  /*1530*/  IMAD.MOV R4, RZ, RZ, -R3 ;  /* 0x000000ffff047224 */ /* 0x000fe200078e0a03 */
[----:B------:R-:W-:Y:S01]  /*1540*/  @UP0 UMOV UR53, UR8 ;  /* 0x0000000800350c82 */ /* 0x000fe20008000000 */
[----:B------:R-:W-:-:S02]  /*1550*/  UIMAD UR21, UR13, UR43, URZ ;  /* 0x0000002b0d1572a4 */ /* 0x000fc4000f8e023f */
[C---:B------:R-:W-:Y:S01]  /*1560*/  IMAD R0, R6.reuse, R4, R0 ;  /* 0x0000000406007224 */ /* 0x040fe200078e0200 */
[----:B------:R-:W-:Y:S02]  /*1570*/  UIMAD.WIDE UR8, UR45, UR44, URZ ;  /* 0x0000002c2d0872a5 */ /* 0x000fe4000f8e023f */
[----:B------:R-:W-:Y:S02]  /*1580*/  USEL UR22, UR22, URZ, UP1 ;  /* 0x0000003f16167287 */ /* 0x000fe40008800000 */
[----:B------:R-:W-:Y:S01]  /*1590*/  ISETP.GT.U32.AND P1, PT, R6, R0, PT ;  /* 0x000000000600720c */ /* 0x000fe20003f24070 */
[----:B------:R-:W-:Y:S02]  /*15a0*/  @UP3 UIMAD UR18, UR47, UR36, URZ ;  /* 0x000000242f1232a4 */ /* 0x000fe4000f8e023f */
[----:B------:R-:W-:Y:S02]  /*15b0*/  UISETP.LT.AND UP1, UPT, UR6, UR5, UPT ;  /* 0x000000050600728c */ /* 0x000fe4000bf21270 */
[----:B------:R-:W-:-:S02]  /*15c0*/  @UP2 UIADD3 UR50, UR17, UR21, URZ ;  /* 0x0000001511322290 */ /* 0x000fc4000fffe03f */
[----:B------:R-:W-:Y:S02]  /*15d0*/  UIMAD UR19, UR9, UR10, URZ ;  /* 0x0000000a091372a4 */ /* 0x000fe4000f8e023f */
[----:B------:R-:W-:Y:S02]  /*15e0*/  @UP3 USEL UR18, UR18, UR13, !UP2 ;  /* 0x0000000d12123287 */ /* 0x000fe4000d000000 */
[----:B------:R-:W-:Y:S02]  /*15f0*/  UIMAD.WIDE.U32 UR16, UR8, UR10, URZ ;  /* 0x0000000a081072a5 */ /* 0x000fe4000f8e003f */
[----:B------:R-:W-:Y:S01]  /*1600*/  USEL UR31, UR6, UR5, UP1 ;  /* 0x00000005061f7287 */ /* 0x000fe20008800000 */
[-C--:B------:R-:W-:Y:S01]  /*1610*/  @!P1 IADD3 R0, R0, -R6.reuse, RZ ;  /* 0x8000000600009210 */ /* 0x080fe20007ffe0ff */
[----:B------:R-:W-:Y:S01]  /*1620*/  @UP3 ULDC UR10, c[0x0][0x2e4] ;  /* 0x0000b900000a3ab9 */ /* 0x000fe20000000800 */
[----:B------:R-:W-:Y:S01]  /*1630*/  @!UP3 UIMAD UR20, UR47, UR44, UR56 ;  /* 0x0000002c2f14b2a4 */ /* 0x000fe2000f8e0238 */
[----:B------:R-:W-:Y:S01]  /*1640*/  @!P1 VIADD R3, R3, 0x1 ;  /* 0x0000000103039836 */ /* 0x000fe20000000000 */
[----:B------:R-:W-:Y:S01]  /*1650*/  @UP3 UIMAD UR46, UR56, UR10, UR18 ;  /* 0x0000000a382e32a4 */ /* 0x000fe2000f8e0212 */
[----:B------:R-:W-:Y:S01]  /*1660*/  ISETP.GE.U32.AND P0, PT, R0, R6, PT ;  /* 0x000000060000720c */ /* 0x000fe20003f06070 */
[----:B------:R-:W-:Y:S01]  /*1670*/  UIMAD UR19, UR8, UR11, UR19 ;  /* 0x0000000b081372a4 */ /* 0x000fe2000f8e0213 */
[----:B------:R-:W-:Y:S01]  /*1680*/  LOP3.LUT R0, R7, UR56, RZ, 0x3c, !PT ;  /* 0x0000003807007c12 */ /* 0x000fe2000f8e3cff */
[----:B------:R-:W-:Y:S01]  /*1690*/  ULEA UR18, UR31, 0xffffff80, 0x7 ;  /* 0xffffff801f127891 */ /* 0x000fe2000f8e383f */
[----:B------:R-:W-:Y:S01]  /*16a0*/  PLOP3.LUT P1, PT, PT, PT, UP0, 0x80, 0x0 ;  /* 0x000000000000781c */ /* 0x000fe20003f2f008 */
[----:B------:R-:W-:Y:S01]  /*16b0*/  @!UP3 UIMAD UR46, UR20, UR36, URZ ;  /* 0x00000024142eb2a4 */ /* 0x000fe2000f8e023f */
[----:B------:R-:W-:Y:S01]  /*16c0*/  ISETP.GE.AND P2, PT, R0, RZ, PT ;  /* 0x000000ff0000720c */ /* 0x000fe20003f46270 */
[----:B------:R-:W-:-:S02]  /*16d0*/  UIMAD.WIDE.U32 UR10, UR8, UR13, URZ ;  /* 0x0000000d080a72a5 */ /* 0x000fc4000f8e003f */
[----:B------:R-:W-:Y:S02]  /*16e0*/  UIADD3 UR36, UR17, UR19, URZ ;  /* 0x0000001311247290 */ /* 0x000fe4000fffe03f */
[----:B------:R-:W-:Y:S02]  /*16f0*/  USHF.R.S32.HI UR19, URZ, 0x1f, UR18 ;  /* 0x0000001f3f137899 */ /* 0x000fe40008011412 */
[----:B------:R-:W-:Y:S01]  /*1700*/  UIADD3 UR5, UP1, UR18, UR27, URZ ;  /* 0x0000001b12057290 */ /* 0x000fe2000ff3e03f */
[----:B------:R-:W-:Y:S01]  /*1710*/  @P0 VIADD R3, R3, 0x1 ;  /* 0x0000000103030836 */ /* 0x000fe20000000000 */
[----:B------:R-:W-:Y:S01]  /*1720*/  USEL UR55, UR16, UR10, !UP2 ;  /* 0x0000000a10377287 */ /* 0x000fe2000d000000 */
[----:B------:R-:W-:Y:S01]  /*1730*/  PLOP3.LUT P0, PT, PT, PT, UP3, 0x80, 0x0 ;  /* 0x000000000000781c */ /* 0x000fe20003f0f038 */
[----:B------:R-:W-:Y:S02]  /*1740*/  UIMAD UR6, UR9, UR13, URZ ;  /* 0x0000000d090672a4 */ /* 0x000fe4000f8e023f */
[----:B------:R-:W-:Y:S01]  /*1750*/  UIADD3.X UR10, UR19, UR22, URZ, UP1, !UPT ;  /* 0x00000016130a7290 */ /* 0x000fe20008ffe43f */
[----:B------:R-:W-:Y:S01]  /*1760*/  @!P2 IADD3 R3, -R3, RZ, RZ ;  /* 0x000000ff0303a210 */ /* 0x000fe20007ffe1ff */
[----:B------:R-:W-:Y:S01]  /*1770*/  UIMAD UR9, UR9, UR5, URZ ;  /* 0x00000005090972a4 */ /* 0x000fe2000f8e023f */
[----:B------:R-:W-:Y:S01]  /*1780*/  @!P3 LOP3.LUT R3, RZ, R7, RZ, 0x33, !PT ;  /* 0x00000007ff03b212 */ /* 0x000fe200078e33ff */
[----:B------:R-:W-:Y:S01]  /*1790*/  @UP0 UIADD3 UR25, UR39, UR40, URZ ;  /* 0x0000002827190290 */ /* 0x000fe2000fffe03f */
[----:B------:R-:W-:Y:S01]  /*17a0*/  @UP0 ULDC.64 UR26, c[0x0][0x250] ;  /* 0x00009400001a0ab9 */ /* 0x000fe20000000a00 */
[----:B------:R-:W-:-:S02]  /*17b0*/  UIMAD.WIDE.U32 UR20, UR8, UR5, URZ ;  /* 0x00000005081472a5 */ /* 0x000fc4000f8e003f */
[----:B------:R-:W-:Y:S02]  /*17c0*/  UIMAD UR5, UR8, UR10, UR9 ;  /* 0x0000000a080572a4 */ /* 0x000fe4000f8e0209 */
[----:B------:R-:W-:Y:S02]  /*17d0*/  @UP0 UIMAD.WIDE.U32 UR8, UR25, UR26, URZ ;  /* 0x0000001a190802a5 */ /* 0x000fe4000f8e003f */
[----:B------:R-:W-:Y:S02]  /*17e0*/  @UP2 UIADD3 UR36, UR11, UR6, URZ ;  /* 0x000000060b242290 */ /* 0x000fe4000fffe03f */
[----:B------:R-:W-:Y:S02]  /*17f0*/  UIMAD UR45, UR56, UR45, URZ ;  /* 0x0000002d382d72a4 */ /* 0x000fe4000f8e023f */
[----:B------:R-:W-:Y:S02]  /*1800*/  @UP0 UIMAD UR6, UR25, UR27, URZ ;  /* 0x0000001b190602a4 */ /* 0x000fe4000f8e023f */
[----:B------:R-:W-:-:S02]  /*1810*/  USHF.R.S32.HI UR41, URZ, 0x1f, UR23 ;  /* 0x0000001f3f297899 */ /* 0x000fc40008011417 */
[----:B------:R-:W-:Y:S02]  /*1820*/  @!UP2 UIADD3 UR52, UR33, UR24, URZ ;  /* 0x000000182134a290 */ /* 0x000fe4000fffe03f */
[----:B------:R-:W-:Y:S02]  /*1830*/  USHF.R.S32.HI UR51, URZ, 0x1f, UR45 ;  /* 0x0000001f3f337899 */ /* 0x000fe4000801142d */
[----:B------:R-:W-:Y:S02]  /*1840*/  USEL UR25, UR30, URZ, UP5 ;  /* 0x0000003f1e197287 */ /* 0x000fe4000a800000 */
[----:B------:R-:W-:Y:S02]  /*1850*/  @UP0 UIADD3 UR44, UR9, UR6, URZ ;  /* 0x00000006092c0290 */ /* 0x000fe4000fffe03f */
[----:B------:R-:W-:Y:S02]  /*1860*/  USEL UR49, UR49, URZ, UP5 ;  /* 0x0000003f31317287 */ /* 0x000fe4000a800000 */
        /* <DEDUP_REMOVED lines=15> */
.L_x_661:
        /* <DEDUP_REMOVED lines=13> */
.L_x_662:
        /* <DEDUP_REMOVED lines=11> */
.L_x_663:
[----:B------:R-:W-:Y:S02]  /*1ae0*/  ULDC UR5, c[0x0][0x270] ;  /* 0x00009c0000057ab9 */ /* 0x000fe40000000800 */
[----:B------:R-:W-:-:S04]  /*1af0*/  UIMAD UR5, UR47, UR5, UR56 ;  /* 0x000000052f0572a4 */ /* 0x000fc8000f8e0238 */
[----:B------:R-:W-:-:S12]  /*1b00*/  UIMAD UR5, UR5, UR59, URZ ;  /* 0x0000003b050572a4 */ /* 0x000fd8000f8e023f */
.L_x_664:
[----:B------:R-:W1:Y:S01]  /*1b10*/  S2R R7, SR_TID.X ;  /* 0x0000000000077919 */ /* 0x000e620000002100 */
[----:B------:R-:W2:Y:S01]  /*1b20*/  LDC.64 R12, c[0x0][0x420] ;  /* 0x00010800ff0c7b82 */ /* 0x000ea20000000a00 */
[----:B------:R-:W-:Y:S01]  /*1b30*/  ULDC UR6, c[0x0][0x2dc] ;  /* 0x0000b70000067ab9 */ /* 0x000fe20000000800 */
[----:B------:R-:W-:Y:S01]  /*1b40*/  ULDC UR9, c[0x0][0x270] ;  /* 0x00009c0000097ab9 */ /* 0x000fe20000000800 */
[----:B------:R-:W-:Y:S01]  /*1b50*/  UIADD3 UR24, UR18, UR5, URZ ;  /* 0x0000000512187290 */ /* 0x000fe2000fffe03f */
[----:B------:R-:W-:Y:S01]  /*1b60*/  BSSY B1, `(.L_x_660) ;  /* 0x000088f000017945 */ /* 0x000fe20003800000 */
[----:B------:R-:W-:Y:S02]  /*1b70*/  UIMAD UR22, UR6, UR9, URZ ;  /* 0x00000009061672a4 */ /* 0x000fe4000f8e023f */
[----:B------:R-:W-:Y:S02]  /*1b80*/  UIADD3 UR5, -UR7, UR12, UR23 ;  /* 0x0000000c07057290 */ /* 0x000fe4000fffe117 */
[----:B------:R-:W-:Y:S01]  /*1b90*/  USHF.L.U32 UR30, UR22, 0x7, URZ ;  /* 0x00000007161e7899 */ /* 0x000fe2000800063f */
[----:B------:R-:W-:Y:S01]  /*1ba0*/  ULDC UR59, c[0x0][0x398] ;  /* 0x0000e600003b7ab9 */ /* 0x000fe20000000800 */
[----:B------:R-:W-:-:S02]  /*1bb0*/  USHF.R.S32.HI UR32, URZ, 0x1f, UR56 ;  /* 0x0000001f3f207899 */ /* 0x000fc40008011438 */
[----:B------:R-:W-:Y:S02]  /*1bc0*/  UIADD3 UR6, UP4, UP3, UR20, UR30, UR45 ;  /* 0x0000001e14067290 */ /* 0x000fe4000fb9e02d */
[----:B------:R-:W-:Y:S02]  /*1bd0*/  UIADD3 UR5, UR5, -UR59, URZ ;  /* 0x8000003b05057290 */ /* 0x000fe4000fffe03f */
[----:B------:R-:W-:Y:S02]  /*1be0*/  UIADD3 UR9, UP2, UP1, UR25, UR6, UR55 ;  /* 0x0000000619097290 */ /* 0x000fe4000f95e037 */
[----:B------:R-:W-:Y:S01]  /*1bf0*/  USHF.R.S32.HI UR6, URZ, 0x1f, UR30 ;  /* 0x0000001f3f067899 */ /* 0x000fe2000801141e */
[----:B------:R-:W-:Y:S01]  /*1c00*/  ULDC.64 UR20, c[0x0][0x400] ;  /* 0x0001000000147ab9 */ /* 0x000fe20000000a00 */
[----:B------:R-:W-:Y:S02]  /*1c10*/  ULDC.64 UR16, c[0x0][0x258] ;  /* 0x0000960000107ab9 */ /* 0x000fe40000000a00 */
[----:B------:R-:W-:Y:S01]  /*1c20*/  UIADD3.X UR6, UR48, UR6, UR51, UP4, UP3 ;  /* 0x0000000630067290 */ /* 0x000fe2000a7e6433 */
[----:B------:R-:W-:-:S03]  /*1c30*/  ULDC.64 UR10, c[0x0][0x428] ;  /* 0x00010a00000a7ab9 */ /* 0x000fc60000000a00 */
[----:B------:R-:W-:Y:S02]  /*1c40*/  UIADD3.X UR6, UR49, UR6, UR36, UP2, UP1 ;  /* 0x0000000631067290 */ /* 0x000fe400097e2424 */
[----:B------:R-:W-:Y:S01]  /*1c50*/  UIMAD UR13, UR32, UR10, URZ ;  /* 0x0000000a200d72a4 */ /* 0x000fe2000f8e023f */
[----:B-1----:R-:W-:-:S03]  /*1c60*/  SHF.R.S32.HI R0, RZ, 0x1f, R7 ;  /* 0x0000001fff007819 */ /* 0x002fc60000011407 */
[----:B------:R-:W-:Y:S01]  /*1c70*/  UIMAD UR11, UR56, UR11, UR13 ;  /* 0x0000000b380b72a4 */ /* 0x000fe2000f8e020d */
[CC--:B------:R-:W-:Y:S02]  /*1c80*/  LEA.HI R4, R0.reuse, R7.reuse, RZ, 0x2 ;  /* 0x0000000700047211 */ /* 0x0c0fe400078f10ff */
[----:B------:R-:W-:Y:S02]  /*1c90*/  LEA.HI R0, R0, R7, RZ, 0x5 ;  /* 0x0000000700007211 */ /* 0x000fe400078f28ff */
[----:B------:R-:W-:Y:S02]  /*1ca0*/  LOP3.LUT R6, R4, 0xfffffffc, RZ, 0xc0, !PT ;  /* 0xfffffffc04067812 */ /* 0x000fe400078ec0ff */
[----:B------:R-:W-:Y:S02]  /*1cb0*/  LOP3.LUT R5, R0, 0xffffffe0, RZ, 0xc0, !PT ;  /* 0xffffffe000057812 */ /* 0x000fe400078ec0ff */
[----:B------:R-:W-:Y:S01]  /*1cc0*/  SHF.R.S32.HI R10, RZ, 0x5, R0 ;  /* 0x00000005ff0a7819 */ /* 0x000fe20000011400 */
[C---:B------:R-:W-:Y:S01]  /*1cd0*/  IMAD.IADD R6, R7.reuse, 0x1, -R6 ;  /* 0x0000000107067824 */ /* 0x040fe200078e0a06 */
[----:B------:R-:W-:Y:S01]  /*1ce0*/  SHF.R.S32.HI R0, RZ, 0x2, R4 ;  /* 0x00000002ff007819 */ /* 0x000fe20000011404 */
[----:B------:R-:W-:-:S02]  /*1cf0*/  IMAD.IADD R5, R7, 0x1, -R5 ;  /* 0x0000000107057824 */ /* 0x000fc400078e0a05 */
[----:B------:R-:W-:Y:S01]  /*1d00*/  IMAD.SHL.U32 R4, R6, 0x8, RZ ;  /* 0x0000000806047824 */ /* 0x000fe200078e00ff */
[----:B------:R-:W-:Y:S01]  /*1d10*/  SHF.R.S32.HI R24, RZ, 0x1f, R0 ;  /* 0x0000001fff187819 */ /* 0x000fe20000011400 */
[----:B------:R-:W-:Y:S01]  /*1d20*/  IMAD R10, R10, UR22, R5 ;  /* 0x000000160a0a7c24 */ /* 0x000fe2000f8e0205 */
[----:B------:R-:W-:Y:S01]  /*1d30*/  IADD3 R8, P0, R0, UR18, RZ ;  /* 0x0000001200087c10 */ /* 0x000fe2000ff1e0ff */
[----:B--2---:R-:W-:Y:S01]  /*1d40*/  IMAD R7, R12, UR19, RZ ;  /* 0x000000130c077c24 */ /* 0x004fe2000f8e02ff */
[----:B------:R-:W-:Y:S02]  /*1d50*/  SHF.R.S32.HI R5, RZ, 0x1f, R4 ;  /* 0x0000001fff057819 */ /* 0x000fe40000011404 */
[----:B------:R-:W-:Y:S01]  /*1d60*/  IADD3.X R9, R24, UR19, RZ, P0, !PT ;  /* 0x0000001318097c10 */ /* 0x000fe200087fe4ff */
[----:B------:R-:W-:Y:S01]  /*1d70*/  IMAD R11, R13, UR18, R7 ;  /* 0x000000120d0b7c24 */ /* 0x000fe2000f8e0207 */
[----:B------:R-:W-:-:S03]  /*1d80*/  IADD3 R6, P0, R4, UR8, RZ ;  /* 0x0000000804067c10 */ /* 0x000fc6000ff1e0ff */
[----:B------:R-:W-:Y:S01]  /*1d90*/  IMAD R9, R9, UR42, RZ ;  /* 0x0000002a09097c24 */ /* 0x000fe2000f8e02ff */
[----:B------:R-:W-:Y:S02]  /*1da0*/  IADD3.X R7, R5, UR52, RZ, P0, !PT ;  /* 0x0000003405077c10 */ /* 0x000fe400087fe4ff */
[----:B------:R-:W-:Y:S01]  /*1db0*/  IADD3 R177, P0, R10, UR9, RZ ;  /* 0x000000090ab17c10 */ /* 0x000fe2000ff1e0ff */
[C---:B------:R-:W-:Y:S01]  /*1dc0*/  IMAD R14, R8.reuse, UR43, R9 ;  /* 0x0000002b080e7c24 */ /* 0x040fe2000f8e0209 */
[----:B------:R-:W-:Y:S01]  /*1dd0*/  ULDC.64 UR8, c[0x0][0x210] ;  /* 0x0000840000087ab9 */ /* 0x000fe20000000a00 */
[----:B------:R-:W-:Y:S01]  /*1de0*/  IMAD.WIDE.U32 R8, R8, UR42, R4 ;  /* 0x0000002a08087c25 */ /* 0x000fe2000f8e0004 */
[----:B------:R-:W-:Y:S01]  /*1df0*/  LEA.HI.X.SX32 R10, R10, UR6, 0x1, P0 ;  /* 0x000000060a0a7c11 */ /* 0x000fe200080f0eff */
[----:B------:R-:W-:Y:S01]  /*1e00*/  UIMAD UR6, UR32, UR16, URZ ;  /* 0x00000010200672a4 */ /* 0x000fe2000f8e023f */
[C---:B------:R-:W-:Y:S01]  /*1e10*/  LEA R179, P0, R177.reuse, UR20, 0x2 ;  /* 0x00000014b1b37c11 */ /* 0x040fe2000f8010ff */
[----:B------:R-:W-:Y:S01]  /*1e20*/  USHF.R.S32.HI UR20, URZ, 0x1f, UR5 ;  /* 0x0000001f3f147899 */ /* 0x000fe20008011405 */
[----:B------:R-:W-:Y:S01]  /*1e30*/  IMAD.WIDE.U32 R6, R12, UR18, R6 ;  /* 0x000000120c067c25 */ /* 0x000fe2000f8e0006 */
[----:B------:R-:W-:Y:S01]  /*1e40*/  IADD3 R8, P2, R8, UR57, RZ ;  /* 0x0000003908087c10 */ /* 0x000fe2000ff5e0ff */
[----:B------:R-:W-:Y:S01]  /*1e50*/  UIMAD UR6, UR56, UR17, UR6 ;  /* 0x00000011380672a4 */ /* 0x000fe2000f8e0206 */
[----:B------:R-:W-:Y:S01]  /*1e60*/  LEA.HI.X R177, R177, UR21, R10, 0x2, P0 ;  /* 0x00000015b1b17c11 */ /* 0x000fe200080f140a */
[----:B------:R-:W-:Y:S01]  /*1e70*/  ULEA.HI UR20, UR20, UR5, URZ, 0x7 ;  /* 0x0000000514147291 */ /* 0x000fe2000f8f383f */
[----:B------:R-:W-:Y:S01]  /*1e80*/  IMAD.IADD R7, R7, 0x1, R11 ;  /* 0x0000000107077824 */ /* 0x000fe200078e020b */
[----:B------:R-:W-:Y:S01]  /*1e90*/  IADD3.X R9, R9, UR50, R14, P2, !PT ;  /* 0x0000003209097c10 */ /* 0x000fe200097fe40e */
[----:B------:R-:W-:Y:S01]  /*1ea0*/  IMAD.U32 R11, RZ, RZ, UR16 ;  /* 0x00000010ff0b7e24 */ /* 0x000fe2000f8e00ff */
[----:B------:R-:W-:Y:S01]  /*1eb0*/  USHF.R.S32.HI UR20, URZ, 0x7, UR20 ;  /* 0x000000073f147899 */ /* 0x000fe20008011414 */
[----:B------:R-:W-:Y:S01]  /*1ec0*/  IMAD.U32 R10, RZ, RZ, UR10 ;  /* 0x0000000aff0a7e24 */ /* 0x000fe2000f8e00ff */
[----:B------:R-:W-:Y:S01]  /*1ed0*/  UIADD3 UR10, UR18, UR46, URZ ;  /* 0x0000002e120a7290 */ /* 0x000fe2000fffe03f */
[----:B------:R-:W-:Y:S01]  /*1ee0*/  IMAD.WIDE.U32 R8, R11, UR56, R8 ;  /* 0x000000380b087c25 */ /* 0x000fe2000f8e0008 */
[----:B------:R-:W-:Y:S01]  /*1ef0*/  UISETP.LT.AND UP1, UPT, URZ, UR20, UPT ;  /* 0x000000143f00728c */ /* 0x000fe2000bf21270 */
[----:B------:R-:W-:-:S02]  /*1f00*/  ULDC.64 UR32, c[0x0][0x2b0] ;  /* 0x0000ac0000207ab9 */ /* 0x000fc40000000a00 */
[----:B------:R-:W-:Y:S01]  /*1f10*/  IMAD.WIDE.U32 R6, R10, UR56, R6 ;  /* 0x000000380a067c25 */ /* 0x000fe2000f8e0006 */
[----:B------:R-:W-:Y:S01]  /*1f20*/  USEL UR20, URZ, UR20, !UP1 ;  /* 0x000000143f147287 */ /* 0x000fe2000c800000 */
[----:B------:R-:W-:Y:S01]  /*1f30*/  LEA R240, P0, R8, UR8, 0x1 ;  /* 0x0000000808f07c11 */ /* 0x000fe2000f8008ff */
[----:B------:R-:W-:Y:S01]  /*1f40*/  ULDC.64 UR18, c[0x0][0x478] ;  /* 0x00011e0000127ab9 */ /* 0x000fe20000000a00 */
[----:B------:R-:W-:Y:S01]  /*1f50*/  VIADD R9, R9, UR6 ;  /* 0x0000000609097c36 */ /* 0x000fe20008000000 */
[----:B------:R-:W-:Y:S01]  /*1f60*/  UISETP.GT.AND UP1, UPT, UR31, UR20, UPT ;  /* 0x000000141f00728c */ /* 0x000fe2000bf24270 */
[----:B------:R-:W-:Y:S01]  /*1f70*/  VIADD R7, R7, UR11 ;  /* 0x0000000b07077c36 */ /* 0x000fe20008000000 */
[----:B------:R-:W-:Y:S01]  /*1f80*/  ULDC.64 UR16, c[0x0][0x3e0] ;  /* 0x0000f80000107ab9 */ /* 0x000fe20000000a00 */
[-C--:B------:R-:W-:Y:S01]  /*1f90*/  IMAD R10, R24, R12.reuse, RZ ;  /* 0x0000000c180a7224 */ /* 0x080fe200078e02ff */
[----:B------:R-:W-:Y:S01]  /*1fa0*/  LEA.HI.X R241, R8, UR9, R9, 0x1, P0 ;  /* 0x0000000908f17c11 */ /* 0x000fe200080f0c09 */
[----:B------:R-:W-:Y:S01]  /*1fb0*/  IMAD.WIDE.U32 R6, R0, R12, R6 ;  /* 0x0000000c00067225 */ /* 0x000fe200078e0006 */
[----:B------:R-:W-:Y:S01]  /*1fc0*/  PLOP3.LUT P0, PT, PT, PT, UP1, 0x80, 0x0 ;  /* 0x000000000000781c */ /* 0x000fe20003f0f018 */
[----:B------:R-:W-:-:S02]  /*1fd0*/  UIMAD.WIDE UR10, UR10, 0x4, UR32 ;  /* 0x000000040a0a78a5 */ /* 0x000fc4000f8e0220 */
[----:B------:R-:W-:Y:S01]  /*1fe0*/  IMAD R10, R0, R13, R10 ;  /* 0x0000000d000a7224 */ /* 0x000fe200078e020a */
[----:B------:R-:W-:Y:S01]  /*1ff0*/  UIMAD.WIDE UR24, UR24, 0x4, UR18 ;  /* 0x00000004181878a5 */ /* 0x000fe2000f8e0212 */
[----:B------:R-:W-:Y:S01]  /*2000*/  LEA R238, P2, R6, UR16, 0x1 ;  /* 0x0000001006ee7c11 */ /* 0x000fe2000f8408ff */
[----:B------:R-:W-:Y:S01]  /*2010*/  UIADD3 UR8, UR31, -0x1, URZ ;  /* 0xffffffff1f087890 */ /* 0x000fe2000fffe03f */
[----:B------:R-:W-:Y:S01]  /*2020*/  IMAD.IADD R10, R7, 0x1, R10 ;  /* 0x00000001070a7824 */ /* 0x000fe200078e020a */
[----:B------:R-:W-:-:S03]  /*2030*/  UMOV UR16, UR11 ;  /* 0x0000000b00107c82 */ /* 0x000fc60008000000 */
[----:B------:R-:W-:Y:S01]  /*2040*/  UMOV UR19, UR24 ;  /* 0x0000001800137c82 */ /* 0x000fe20008000000 */
[----:B------:R-:W-:Y:S01]  /*2050*/  LEA.HI.X R239, R6, UR17, R10, 0x1, P2 ;  /* 0x0000001106ef7c11 */ /* 0x000fe200090f0c0a */
[----:B------:R-:W-:Y:S01]  /*2060*/  UMOV UR17, UR10 ;  /* 0x0000000a00117c82 */ /* 0x000fe20008000000 */
        /* <DEDUP_REMOVED lines=21> */
.L_x_666:
        /* <DEDUP_REMOVED lines=19> */
.L_x_667:
        /* <DEDUP_REMOVED lines=12> */
[----:B------:R-:W-:-:S03]  /*23b0*/  IADD3 R6, P0, R6, UR6, RZ ;  /* 0x0000000606067c10 */ /* 0x000fc6000ff1e0ff */
[----:B------:R-:W-:Y:S01]  /*23c0*/  UIMAD UR13, UR56, UR13, UR5 ;  /* 0x0000000d380d72a4 */ /* 0x000fe2000f8e0205 */
[----:B------:R-:W-:Y:S02]  /*23d0*/  IADD3.X R7, R7, UR18, R3, P0, !PT ;  /* 0x0000001207077c10 */ /* 0x000fe400087fe403 */
[----:B------:R-:W-:Y:S02]  /*23e0*/  MOV R3, UR12 ;  /* 0x0000000c00037c02 */ /* 0x000fe40008000f00 */
[----:B------:R-:W-:-:S03]  /*23f0*/  ISETP.GE.AND P0, PT, R8, UR7, PT ;  /* 0x0000000708007c0c */ /* 0x000fc6000bf06270 */
[----:B------:R-:W-:-:S04]  /*2400*/  IMAD.WIDE.U32 R6, R3, UR56, R6 ;  /* 0x0000003803067c25 */ /* 0x000fc8000f8e0006 */
[----:B------:R-:W-:Y:S01]  /*2410*/  VIADD R12, R7, UR13 ;  /* 0x0000000d070c7c36 */ /* 0x000fe20008000000 */
        /* <DEDUP_REMOVED lines=11> */
.L_x_669:
[----:B------:R-:W-:Y:S05]  /*24d0*/  BSYNC B0 ;  /* 0x0000000000007941 */ /* 0x000fea0003800000 */
.L_x_668:
        /* <DEDUP_REMOVED lines=14> */
.L_x_671:
[----:B------:R-:W-:Y:S05]  /*25c0*/  BSYNC B0 ;  /* 0x0000000000007941 */ /* 0x000fea0003800000 */
.L_x_670:
        /* <DEDUP_REMOVED lines=26> */
.L_x_673:
[----:B------:R-:W-:Y:S05]  /*2770*/  BSYNC B0 ;  /* 0x0000000000007941 */ /* 0x000fea0003800000 */
.L_x_672:
        /* <DEDUP_REMOVED lines=14> */
.L_x_665:
[----:B------:R-:W2:Y:S04]  /*2860*/  LDL R25, [R1+0x18] ;  /* 0x0000180001197983 */ /* 0x000ea80000100800 */
[----:B------:R-:W3:Y:S01]  /*2870*/  LDL R26, [R1+0x2c] ;  /* 0x00002c00011a7983 */ /* 0x000ee20000100800 */
[----:B------:R-:W-:Y:S01]  /*2880*/  UIMAD UR6, UR37, -0x80, UR7 ;  /* 0xffffff80250678a4 */ /* 0x000fe2000f8e0207 */
[C---:B------:R-:W-:Y:S01]  /*2890*/  VIADD R11, R0.reuse, 0x40 ;  /* 0x00000040000b7836 */ /* 0x040fe20000000000 */
[----:B------:R-:W-:Y:S01]  /*28a0*/  UIMAD UR9, UR41, UR26, URZ ;  /* 0x0000001a290972a4 */ /* 0x000fe2000f8e023f */
[----:B------:R-:W-:Y:S01]  /*28b0*/  IMAD.U32 R6, RZ, RZ, UR26 ;  /* 0x0000001aff067e24 */ /* 0x000fe2000f8e00ff */
[----:B------:R-:W-:Y:S02]  /*28c0*/  UIMAD UR13, UR41, UR28, URZ ;  /* 0x0000001c290d72a4 */ /* 0x000fe4000f8e023f */
[----:B------:R-:W-:Y:S01]  /*28d0*/  ISETP.GE.AND P4, PT, R0, UR6, PT ;  /* 0x0000000600007c0c */ /* 0x000fe2000bf86270 */
[----:B------:R-:W-:Y:S01]  /*28e0*/  UIMAD UR21, UR23, UR27, UR9 ;  /* 0x0000001b171572a4 */ /* 0x000fe2000f8e0209 */
[----:B------:R-:W-:Y:S01]  /*28f0*/  ISETP.GE.AND P3, PT, R11, UR6, PT ;  /* 0x000000060b007c0c */ /* 0x000fe2000bf66270 */
[----:B------:R-:W-:Y:S01]  /*2900*/  IMAD.U32 R8, RZ, RZ, UR28 ;  /* 0x0000001cff087e24 */ /* 0x000fe2000f8e00ff */
[----:B------:R-:W-:Y:S01]  /*2910*/  UIMAD UR5, UR8, -0x80, UR12 ;  /* 0xffffff80080578a4 */ /* 0x000fe2000f8e020c */
[----:B------:R-:W-:Y:S01]  /*2920*/  IMAD.WIDE.U32 R6, R6, UR23, R4 ;  /* 0x0000001706067c25 */ /* 0x000fe2000f8e0004 */
[----:B------:R-:W-:Y:S01]  /*2930*/  UIMAD UR9, UR23, UR29, UR13 ;  /* 0x0000001d170972a4 */ /* 0x000fe2000f8e020d */
[----:B------:R-:W-:-:S02]  /*2940*/  ULDC.64 UR10, c[0x0][0x268] ;  /* 0x00009a00000a7ab9 */ /* 0x000fc40000000a00 */
[----:B------:R-:W-:Y:S01]  /*2950*/  IMAD.WIDE.U32 R4, R8, UR23, R4 ;  /* 0x0000001708047c25 */ /* 0x000fe2000f8e0004 */
[----:B------:R-:W-:Y:S01]  /*2960*/  IADD3 R6, P1, R6, UR38, RZ ;  /* 0x0000002606067c10 */ /* 0x000fe2000ff3e0ff */
[----:B------:R-:W-:Y:S02]  /*2970*/  ULDC.64 UR24, c[0x0][0x260] ;  /* 0x0000980000187ab9 */ /* 0x000fe40000000a00 */
[----:B------:R-:W-:Y:S01]  /*2980*/  IMAD.WIDE.U32 R16, R12, 0x80, RZ ;  /* 0x000000800c107825 */ /* 0x000fe200078e00ff */
[----:B------:R-:W1:Y:S03]  /*2990*/  @!P4 LDC.64 R20, c[0x0][0x220] ;  /* 0x00008800ff14cb82 */ /* 0x000e660000000a00 */
[----:B------:R-:W-:Y:S02]  /*29a0*/  IMAD.SHL.U32 R19, R13, 0x80, RZ ;  /* 0x000000800d137824 */ /* 0x000fe400078e00ff */
[----:B------:R-:W-:Y:S01]  /*29b0*/  VIADD R148, R162, 0x1000 ;  /* 0x00001000a2947836 */ /* 0x000fe20000000000 */
[----:B------:R-:W-:Y:S01]  /*29c0*/  ULDC UR31, c[0x0][0x394] ;  /* 0x0000e500001f7ab9 */ /* 0x000fe20000000800 */
[----:B------:R-:W-:Y:S01]  /*29d0*/  IMAD.U32 R8, RZ, RZ, UR21 ;  /* 0x00000015ff087e24 */ /* 0x000fe2000f8e00ff */
[----:B------:R-:W-:Y:S01]  /*29e0*/  IADD3 R10, P0, R4, UR53, RZ ;  /* 0x00000035040a7c10 */ /* 0x000fe2000ff1e0ff */
[----:B------:R-:W-:Y:S01]  /*29f0*/  IMAD.U32 R9, RZ, RZ, UR9 ;  /* 0x00000009ff097e24 */ /* 0x000fe2000f8e00ff */
[----:B------:R-:W4:Y:S01]  /*2a00*/  @!P3 LDC.64 R22, c[0x0][0x220] ;  /* 0x00008800ff16bb82 */ /* 0x000f220000000a00 */
[----:B------:R-:W-:Y:S01]  /*2a10*/  IMAD R4, R15, UR10, RZ ;  /* 0x0000000a0f047c24 */ /* 0x000fe2000f8e02ff */
[----:B------:R-:W-:-:S02]  /*2a20*/  IADD3.X R7, R7, UR44, R8, P1, !PT ;  /* 0x0000002c07077c10 */ /* 0x000fc40008ffe408 */
[----:B------:R-:W-:Y:S02]  /*2a30*/  CS2R R94, SRZ ;  /* 0x00000000005e7805 */ /* 0x000fe4000001ff00 */
[----:B------:R-:W-:Y:S01]  /*2a40*/  ISETP.GE.AND P1, PT, R11, UR5, PT ;  /* 0x000000050b007c0c */ /* 0x000fe2000bf26270 */
[----:B------:R-:W-:Y:S01]  /*2a50*/  IMAD R8, R3, UR11, R4 ;  /* 0x0000000b03087c24 */ /* 0x000fe2000f8e0204 */
[----:B------:R-:W-:Y:S01]  /*2a60*/  IADD3.X R11, R5, UR54, R9, P0, !PT ;  /* 0x00000036050b7c10 */ /* 0x000fe200087fe409 */
[----:B------:R-:W-:Y:S01]  /*2a70*/  IMAD.WIDE.U32 R4, R3, UR10, R6 ;  /* 0x0000000a03047c25 */ /* 0x000fe2000f8e0006 */
[----:B------:R-:W-:Y:S02]  /*2a80*/  @!P3 IADD3 R6, P0, R0, 0x40, RZ ;  /* 0x000000400006b810 */ /* 0x000fe40007f1e0ff */
[----:B------:R-:W-:Y:S02]  /*2a90*/  CS2R R92, SRZ ;  /* 0x00000000005c7805 */ /* 0x000fe4000001ff00 */
[----:B------:R-:W-:Y:S01]  /*2aa0*/  CS2R R98, SRZ ;  /* 0x0000000000627805 */ /* 0x000fe2000001ff00 */
[----:B------:R-:W-:Y:S01]  /*2ab0*/  IMAD R7, R15, UR24, RZ ;  /* 0x000000180f077c24 */ /* 0x000fe2000f8e02ff */
[----:B------:R-:W-:Y:S01]  /*2ac0*/  CS2R R96, SRZ ;  /* 0x0000000000607805 */ /* 0x000fe2000001ff00 */
[----:B------:R-:W-:Y:S01]  /*2ad0*/  IMAD.WIDE.U32 R10, R3, UR24, R10 ;  /* 0x00000018030a7c25 */ /* 0x000fe2000f8e000a */
[----:B------:R-:W-:-:S02]  /*2ae0*/  CS2R R90, SRZ ;  /* 0x00000000005a7805 */ /* 0x000fc4000001ff00 */
[----:B------:R-:W-:Y:S02]  /*2af0*/  CS2R R88, SRZ ;  /* 0x0000000000587805 */ /* 0x000fe4000001ff00 */
[----:B------:R-:W-:Y:S01]  /*2b00*/  CS2R R86, SRZ ;  /* 0x0000000000567805 */ /* 0x000fe2000001ff00 */
[----:B------:R-:W-:Y:S01]  /*2b10*/  IMAD R18, R3, UR25, R7 ;  /* 0x0000001903127c24 */ /* 0x000fe2000f8e0207 */
[----:B------:R-:W-:Y:S01]  /*2b20*/  CS2R R84, SRZ ;  /* 0x0000000000547805 */ /* 0x000fe2000001ff00 */
[----:B------:R-:W-:Y:S01]  /*2b30*/  @!P3 IMAD.X R3, RZ, RZ, R24, P0 ;  /* 0x000000ffff03b224 */ /* 0x000fe200000e0618 */
[----:B------:R-:W-:Y:S01]  /*2b40*/  CS2R R78, SRZ ;  /* 0x00000000004e7805 */ /* 0x000fe2000001ff00 */
[----:B------:R-:W-:Y:S01]  /*2b50*/  IMAD.IADD R5, R5, 0x1, R8 ;  /* 0x0000000105057824 */ /* 0x000fe200078e0208 */
[----:B------:R-:W-:Y:S01]  /*2b60*/  CS2R R76, SRZ ;  /* 0x00000000004c7805 */ /* 0x000fe2000001ff00 */
[----:B------:R-:W-:Y:S01]  /*2b70*/  @!P4 IMAD R7, R24, UR26, RZ ;  /* 0x0000001a1807cc24 */ /* 0x000fe2000f8e02ff */
[----:B------:R-:W-:Y:S01]  /*2b80*/  CS2R R82, SRZ ;  /* 0x0000000000527805 */ /* 0x000fe2000001ff00 */
[----:B------:R-:W-:Y:S01]  /*2b90*/  @!P3 IMAD R3, R3, UR26, RZ ;  /* 0x0000001a0303bc24 */ /* 0x000fe2000f8e02ff */
[----:B------:R-:W-:Y:S01]  /*2ba0*/  CS2R R80, SRZ ;  /* 0x0000000000507805 */ /* 0x000fe2000001ff00 */
[--C-:B------:R-:W-:Y:S01]  /*2bb0*/  @!P3 IMAD.MOV.U32 R14, RZ, RZ, R4.reuse ;  /* 0x000000ffff0eb224 */ /* 0x100fe200078e0004 */
[----:B------:R-:W-:Y:S01]  /*2bc0*/  CS2R R74, SRZ ;  /* 0x00000000004a7805 */ /* 0x000fe2000001ff00 */
[----:B------:R-:W-:Y:S01]  /*2bd0*/  @!P3 IMAD.MOV.U32 R15, RZ, RZ, R5 ;  /* 0x000000ffff0fb224 */ /* 0x000fe200078e0005 */
[----:B------:R-:W-:Y:S01]  /*2be0*/  @!P1 IADD3 R16, P0, R238, R16, RZ ;  /* 0x00000010ee109210 */ /* 0x000fe20007f1e0ff */
[----:B------:R-:W-:Y:S01]  /*2bf0*/  @!P4 IMAD R13, R0, UR27, R7 ;  /* 0x0000001b000dcc24 */ /* 0x000fe2000f8e0207 */
[----:B------:R-:W-:Y:S01]  /*2c00*/  CS2R R72, SRZ ;  /* 0x0000000000487805 */ /* 0x000fe2000001ff00 */
[----:B------:R-:W-:Y:S01]  /*2c10*/  @!P3 IMAD R3, R6, UR27, R3 ;  /* 0x0000001b0603bc24 */ /* 0x000fe2000f8e0203 */
[----:B------:R-:W-:Y:S01]  /*2c20*/  CS2R R70, SRZ ;  /* 0x0000000000467805 */ /* 0x000fe2000001ff00 */
[----:B------:R-:W-:Y:S01]  /*2c30*/  @!P4 IMAD.WIDE.U32 R8, R0, UR26, R4 ;  /* 0x0000001a0008cc25 */ /* 0x000fe2000f8e0004 */
[----:B------:R-:W-:Y:S01]  /*2c40*/  CS2R R68, SRZ ;  /* 0x0000000000447805 */ /* 0x000fe2000001ff00 */
[----:B------:R-:W-:-:S02]  /*2c50*/  USHF.L.U32 UR36, UR22, 0x3, URZ ;  /* 0x0000000316247899 */ /* 0x000fc4000800063f */
[----:B------:R-:W-:Y:S01]  /*2c60*/  @!P3 IMAD.WIDE.U32 R6, R6, UR26, R14 ;  /* 0x0000001a0606bc25 */ /* 0x000fe2000f8e000e */
[----:B------:R-:W-:Y:S01]  /*2c70*/  @!P1 IADD3.X R17, R239, R17, R19, P0, !PT ;  /* 0x00000011ef119210 */ /* 0x000fe200007fe413 */
[----:B------:R-:W-:Y:S01]  /*2c80*/  USHF.L.U32 UR35, UR22, 0x4, URZ ;  /* 0x0000000416237899 */ /* 0x000fe2000800063f */
[C---:B-1----:R-:W-:Y:S01]  /*2c90*/  @!P4 LEA R14, P2, R8.reuse, R20, 0x1 ;  /* 0x00000014080ec211 */ /* 0x042fe200078408ff */
[----:B------:R-:W-:Y:S01]  /*2ca0*/  @!P4 IMAD.IADD R13, R9, 0x1, R13 ;  /* 0x00000001090dc824 */ /* 0x000fe200078e020d */
[----:B------:R-:W-:Y:S01]  /*2cb0*/  UIMAD UR34, UR22, 0x18, URZ ;  /* 0x00000018162278a4 */ /* 0x000fe2000f8e023f */
[----:B------:R-:W-:Y:S01]  /*2cc0*/  @!P3 IMAD.IADD R3, R7, 0x1, R3 ;  /* 0x000000010703b824 */ /* 0x000fe200078e0203 */
[----:B------:R-:W-:Y:S02]  /*2cd0*/  USHF.L.U32 UR33, UR22, 0x5, URZ ;  /* 0x0000000516217899 */ /* 0x000fe4000800063f */
[----:B------:R-:W-:Y:S01]  /*2ce0*/  @!P4 LEA.HI.X R15, R8, R21, R13, 0x1, P2 ;  /* 0x00000015080fc211 */ /* 0x000fe200010f0c0d */
[----:B------:R-:W-:Y:S01]  /*2cf0*/  IMAD.IADD R5, R11, 0x1, R18 ;  /* 0x000000010b057824 */ /* 0x000fe200078e0212 */
[----:B------:R-:W-:Y:S01]  /*2d00*/  UIMAD UR32, UR22, 0x28, URZ ;  /* 0x00000028162078a4 */ /* 0x000fe2000f8e023f */
[----:B------:R-:W-:Y:S01]  /*2d10*/  @!P4 IMAD.MOV.U32 R4, RZ, RZ, R10 ;  /* 0x000000ffff04c224 */ /* 0x000fe200078e000a */
[----:B------:R-:W-:Y:S01]  /*2d20*/  ULEA.HI UR6, UR8, UR8, URZ, 0x1 ;  /* 0x0000000808067291 */ /* 0x000fe2000f8f083f */
[--C-:B------:R-:W-:Y:S01]  /*2d30*/  @!P3 IMAD.MOV.U32 R11, RZ, RZ, R5.reuse ;  /* 0x000000ffff0bb224 */ /* 0x100fe200078e0005 */
[----:B------:R-:W1:Y:S01]  /*2d40*/  @!P4 LDC.64 R18, c[0x0][0x218] ;  /* 0x00008600ff12cb82 */ /* 0x000e620000000a00 */
[----:B------:R-:W-:Y:S01]  /*2d50*/  @!P4 IMAD.WIDE.U32 R4, R0, UR28, R4 ;  /* 0x0000001c0004cc25 */ /* 0x000fe2000f8e0004 */
[----:B------:R-:W-:Y:S01]  /*2d60*/  ULOP3.LUT UR6, UR6, 0xfffffffe, URZ, 0xc0, !UPT ;  /* 0xfffffffe06067892 */ /* 0x000fe2000f8ec03f */
[----:B------:R-:W-:-:S03]  /*2d70*/  ULDC UR41, c[0x0][0x398] ;  /* 0x0000e60000297ab9 */ /* 0x000fc60000000800 */
[----:B------:R-:W-:-:S04]  /*2d80*/  UIADD3 UR6, UR8, -UR6, URZ ;  /* 0x8000000608067290 */ /* 0x000fc8000fffe03f */
[----:B------:R-:W-:Y:S02]  /*2d90*/  UISETP.NE.AND UP0, UPT, UR6, 0x1, UPT ;  /* 0x000000010600788c */ /* 0x000fe4000bf05270 */
[----:B------:R-:W-:Y:S02]  /*2da0*/  USHF.L.U32 UR9, UR43, 0x7, URZ ;  /* 0x000000072b097899 */ /* 0x000fe4000800063f */
[----:B------:R-:W-:Y:S01]  /*2db0*/  UIMAD.WIDE.U32 UR10, UR42, 0x80, URZ ;  /* 0x000000802a0a78a5 */ /* 0x000fe2000f8e003f */
[----:B------:R-:W-:Y:S02]  /*2dc0*/  IMAD.MOV.U32 R21, RZ, RZ, 0x7f800000 ;  /* 0x7f800000ff157424 */ /* 0x000fe400078e00ff */
[----:B--2---:R-:W-:Y:S01]  /*2dd0*/  VIADD R12, R25, 0x8 ;  /* 0x00000008190c7836 */ /* 0x004fe20000000000 */
[----:B------:R-:W-:Y:S01]  /*2de0*/  UIADD3 UR38, UR23, UR12, URZ ;  /* 0x0000000c17267290 */ /* 0x000fe2000fffe03f */
[----:B------:R-:W-:Y:S01]  /*2df0*/  UMOV UR13, UR31 ;  /* 0x0000001f000d7c82 */ /* 0x000fe20008000000 */
[----:B---3--:R-:W-:-:S02]  /*2e00*/  VIADD R8, R26, 0x1000 ;  /* 0x000010001a087836 */ /* 0x008fc40000000000 */
[----:B------:R-:W-:Y:S01]  /*2e10*/  ISETP.GE.AND P6, PT, R12, UR5, PT ;  /* 0x000000050c007c0c */ /* 0x000fe2000bfc6270 */
[----:B------:R-:W-:Y:S01]  /*2e20*/  UIADD3 UR21, -UR30, URZ, URZ ;  /* 0x0000003f1e157290 */ /* 0x000fe2000fffe13f */
[C---:B----4-:R-:W-:Y:S01]  /*2e30*/  @!P3 LEA R12, P0, R6.reuse, R22, 0x1 ;  /* 0x00000016060cb211 */ /* 0x050fe200078008ff */
[----:B------:R-:W-:Y:S02]  /*2e40*/  UIMAD UR27, UR22, 0x50, URZ ;  /* 0x00000050161b78a4 */ /* 0x000fe4000f8e023f */
[----:B------:R-:W-:Y:S01]  /*2e50*/  UIMAD UR26, UR22, 0x58, URZ ;  /* 0x00000058161a78a4 */ /* 0x000fe2000f8e023f */
[----:B------:R-:W-:Y:S01]  /*2e60*/  @!P3 LEA.HI.X R13, R6, R23, R3, 0x1, P0 ;  /* 0x00000017060db211 */ /* 0x000fe200000f0c03 */
[----:B------:R-:W-:Y:S01]  /*2e70*/  UIMAD UR25, UR22, 0x60, URZ ;  /* 0x00000060161978a4 */ /* 0x000fe2000f8e023f */
[----:B------:R-:W-:Y:S01]  /*2e80*/  PLOP3.LUT P0, PT, PT, PT, UP5, 0x80, 0x0 ;  /* 0x000000000000781c */ /* 0x000fe20003f0f058 */
[----:B------:R-:W-:Y:S01]  /*2e90*/  UIMAD UR24, UR22, 0x68, URZ ;  /* 0x00000068161878a4 */ /* 0x000fe2000f8e023f */
[----:B------:R-:W-:-:S11]  /*2ea0*/  ULDC UR6, c[0x0][0x2ec] ;  /* 0x0000bb0000067ab9 */ /* 0x000fd60000000800 */
[----:B------:R-:W-:Y:S01]  /*2eb0*/  @P0 BAR.SYNC.DEFER_BLOCKING 0x0 ;  /* 0x0000000000000b1d */ /* 0x000fe20000010000 */
[----:B------:R-:W-:Y:S01]  /*2ec0*/  @!P3 IADD3 R6, P2, R0, 0x40, RZ ;  /* 0x000000400006b810 */ /* 0x000fe20007f5e0ff */
[----:B------:R-:W-:-:S04]  /*2ed0*/  @!P4 IMAD R3, R24, UR28, RZ ;  /* 0x0000001c1803cc24 */ /* 0x000fc8000f8e02ff */
[----:B------:R-:W-:Y:S01]  /*2ee0*/  @!P3 IMAD.X R7, RZ, RZ, R24, P2 ;  /* 0x000000ffff07b224 */ /* 0x000fe200010e0618 */
[C---:B------:R-:W-:Y:S01]  /*2ef0*/  ISETP.GE.AND P2, PT, R0.reuse, UR5, PT ;  /* 0x0000000500007c0c */ /* 0x040fe2000bf46270 */
[----:B------:R-:W-:Y:S01]  /*2f00*/  @!P4 IMAD R9, R0, UR29, R3 ;  /* 0x0000001d0009cc24 */ /* 0x000fe2000f8e0203 */
[----:B------:R-:W-:Y:S01]  /*2f10*/  LEA R0, R26, UR4, 0x1 ;  /* 0x000000041a007c11 */ /* 0x000fe2000f8e08ff */
[----:B------:R-:W-:Y:S01]  /*2f20*/  @!P3 IMAD R3, R7, UR28, RZ ;  /* 0x0000001c0703bc24 */ /* 0x000fe2000f8e02ff */
[----:B------:R-:W-:-:S03]  /*2f30*/  PLOP3.LUT P0, PT, PT, PT, UP0, 0x80, 0x0 ;  /* 0x000000000000781c */ /* 0x000fc60003f0f008 */
[----:B------:R-:W-:Y:S04]  /*2f40*/  @P4 STS [R0+0x8000], RZ ;  /* 0x008000ff00004388 */ /* 0x000fe80000000800 */
[----:B------:R-:W-:Y:S04]  /*2f50*/  @P4 STS [R0+0x8004], RZ ;  /* 0x008004ff00004388 */ /* 0x000fe80000000800 */
[----:B------:R-:W-:Y:S04]  /*2f60*/  @P4 STS.64 [R0+0x8008], RZ ;  /* 0x008008ff00004388 */ /* 0x000fe80000000a00 */
[----:B------:R-:W-:Y:S01]  /*2f70*/  @!PT LDS RZ, [RZ] ;  /* 0x00000000fffff984 */ /* 0x000fe20000000800 */
[----:B------:R-:W-:Y:S01]  /*2f80*/  @!PT LDS RZ, [RZ] ;  /* 0x00000000fffff984 */ /* 0x000fe20000000800 */
[----:B------:R-:W-:Y:S01]  /*2f90*/  @!PT LDS RZ, [RZ] ;  /* 0x00000000fffff984 */ /* 0x000fe20000000800 */
[----:B------:R2:W-:Y:S01]  /*2fa0*/  @!P4 LDGSTS.E.BYPASS.LTC128B.128 [R0+0x8000], desc[UR14][R14.64] ;  /* 0x080000000e00cfae */ /* 0x0005e2000b901d4e */
[----:B------:R-:W-:-:S02]  /*2fb0*/  @!P3 IMAD R20, R6, UR29, R3 ;  /* 0x0000001d0614bc24 */ /* 0x000fc4000f8e0203 */
[----:B------:R-:W-:Y:S01]  /*2fc0*/  @!P3 IMAD.WIDE.U32 R6, R6, UR28, R10 ;  /* 0x0000001c0606bc25 */ /* 0x000fe2000f8e000a */
[----:B------:R-:W-:Y:S01]  /*2fd0*/  @P3 STS.128 [R0+0x9000], RZ ;  /* 0x009000ff00003388 */ /* 0x000fe20000000c00 */
[----:B------:R-:W-:Y:S02]  /*2fe0*/  @!P1 IADD3 R10, P5, R240, UR10, RZ ;  /* 0x0000000af00a9c10 */ /* 0x000fe4000ffbe0ff */
[----:B------:R-:W-:Y:S01]  /*2ff0*/  IMAD.U32 R3, RZ, RZ, UR9 ;  /* 0x00000009ff037e24 */ /* 0x000fe2000f8e00ff */
[----:B------:R-:W-:Y:S01]  /*3000*/  @!PT LDS RZ, [RZ] ;  /* 0x00000000fffff984 */ /* 0x000fe20000000800 */
[----:B------:R-:W-:Y:S01]  /*3010*/  @!PT LDS RZ, [RZ] ;  /* 0x00000000fffff984 */ /* 0x000fe20000000800 */
[----:B------:R-:W-:Y:S01]  /*3020*/  @!PT LDS RZ, [RZ] ;  /* 0x00000000fffff984 */ /* 0x000fe20000000800 */
[----:B------:R3:W-:Y:S01]  /*3030*/  @!P3 LDGSTS.E.BYPASS.LTC128B.128 [R0+0x9000], desc[UR14][R12.64] ;  /* 0x090000000c00bfae */ /* 0x0007e2000b901d4e */
[----:B--2---:R-:W2:Y:S03]  /*3040*/  @!P3 LDC.64 R14, c[0x0][0x218] ;  /* 0x00008600ff0ebb82 */ /* 0x004ea60000000a00 */
[----:B------:R-:W-:Y:S01]  /*3050*/  @!P1 IADD3.X R11, R241, UR11, R3, P5, !PT ;  /* 0x0000000bf10b9c10 */ /* 0x000fe2000affe403 */
[----:B------:R-:W0:Y:S01]  /*3060*/  LDGDEPBAR ;  /* 0x00000000000079af */ /* 0x000e220000000000 */
[----:B------:R-:W-:Y:S01]  /*3070*/  @!P4 IMAD.IADD R3, R5, 0x1, R9 ;  /* 0x000000010503c824 */ /* 0x000fe200078e0209 */
[----:B---3--:R-:W-:-:S02]  /*3080*/  SEL R12, R8, R26, !P0 ;  /* 0x0000001a080c7207 */ /* 0x008fc40004000000 */
[----:B------:R-:W-:Y:S01]  /*3090*/  @P2 STS [R0+0x4000], RZ ;  /* 0x004000ff00002388 */ /* 0x000fe20000000800 */
[----:B-1----:R-:W-:Y:S02]  /*30a0*/  @!P4 LEA R8, P5, R4, R18, 0x1 ;  /* 0x000000120408c211 */ /* 0x002fe400078a08ff */
[----:B------:R-:W-:Y:S01]  /*30b0*/  LEA R247, R12, UR4, 0x1 ;  /* 0x000000040cf77c11 */ /* 0x000fe2000f8e08ff */
[----:B------:R-:W-:Y:S04]  /*30c0*/  @P2 STS [R0+0x4004], RZ ;  /* 0x004004ff00002388 */ /* 0x000fe80000000800 */
[----:B------:R-:W-:Y:S01]  /*30d0*/  @P2 STS.64 [R0+0x4008], RZ ;  /* 0x004008ff00002388 */ /* 0x000fe20000000a00 */
[----:B------:R-:W-:-:S03]  /*30e0*/  VIADD R5, R25, 0x40 ;  /* 0x0000004019057836 */ /* 0x000fc60000000000 */
[----:B------:R-:W-:Y:S01]  /*30f0*/  @!PT LDS RZ, [RZ] ;  /* 0x00000000fffff984 */ /* 0x000fe20000000800 */
[----:B------:R-:W-:Y:S01]  /*3100*/  @!PT LDS RZ, [RZ] ;  /* 0x00000000fffff984 */ /* 0x000fe20000000800 */
[----:B------:R-:W-:Y:S01]  /*3110*/  @!PT LDS RZ, [RZ] ;  /* 0x00000000fffff984 */ /* 0x000fe20000000800 */
[----:B------:R-:W-:Y:S01]  /*3120*/  @!P2 LDGSTS.E.BYPASS.LTC128B.128 [R0+0x4000], desc[UR14][R238.64] ;  /* 0x04000000ee00afae */ /* 0x000fe2000b901d4e */
[----:B------:R-:W-:-:S03]  /*3130*/  @!P4 LEA.HI.X R9, R4, R19, R3, 0x1, P5 ;  /* 0x000000130409c211 */ /* 0x000fc600028f0c03 */
[----:B------:R-:W-:Y:S01]  /*3140*/  @P1 STS.128 [R0+0x5000], RZ ;  /* 0x005000ff00001388 */ /* 0x000fe20000000c00 */
[----:B------:R-:W-:-:S03]  /*3150*/  @!P3 IMAD.IADD R7, R7, 0x1, R20 ;  /* 0x000000010707b824 */ /* 0x000fc600078e0214 */
[----:B------:R-:W-:Y:S01]  /*3160*/  @!PT LDS RZ, [RZ] ;  /* 0x00000000fffff984 */ /* 0x000fe20000000800 */
[----:B------:R-:W-:Y:S01]  /*3170*/  @!PT LDS RZ, [RZ] ;  /* 0x00000000fffff984 */ /* 0x000fe20000000800 */
[----:B------:R-:W-:Y:S01]  /*3180*/  @!PT LDS RZ, [RZ] ;  /* 0x00000000fffff984 */ /* 0x000fe20000000800 */
[----:B------:R-:W-:Y:S01]  /*3190*/  @!P1 LDGSTS.E.BYPASS.LTC128B.128 [R0+0x5000], desc[UR14][R16.64] ;  /* 0x0500000010009fae */ /* 0x000fe2000b901d4e */
[----:B------:R-:W-:-:S03]  /*31a0*/  VIADD R3, R25, 0x48 ;  /* 0x0000004819037836 */ /* 0x000fc60000000000 */
[----:B------:R-:W-:Y:S04]  /*31b0*/  @P2 STS [R247], RZ ;  /* 0x000000fff7002388 */ /* 0x000fe80000000800 */
[----:B------:R-:W-:Y:S04]  /*31c0*/  @P2 STS [R247+0x4], RZ ;  /* 0x000004fff7002388 */ /* 0x000fe80000000800 */
[----:B------:R-:W-:Y:S04]  /*31d0*/  @P2 STS [R247+0x8], RZ ;  /* 0x000008fff7002388 */ /* 0x000fe80000000800 */
[----:B------:R-:W-:Y:S04]  /*31e0*/  @P2 STS [R247+0xc], RZ ;  /* 0x00000cfff7002388 */ /* 0x000fe80000000800 */
[----:B------:R-:W-:Y:S01]  /*31f0*/  @!PT LDS RZ, [RZ] ;  /* 0x00000000fffff984 */ /* 0x000fe20000000800 */
[----:B------:R-:W-:Y:S01]  /*3200*/  @!PT LDS RZ, [RZ] ;  /* 0x00000000fffff984 */ /* 0x000fe20000000800 */
[----:B------:R-:W-:Y:S01]  /*3210*/  @!PT LDS RZ, [RZ] ;  /* 0x00000000fffff984 */ /* 0x000fe20000000800 */
[----:B------:R-:W-:Y:S01]  /*3220*/  @!P2 LDGSTS.E.BYPASS.LTC128B.128 [R247], desc[UR14][R240.64] ;  /* 0x00000000f0f7afae */ /* 0x000fe2000b901d4e */
[----:B--2---:R-:W-:-:S03]  /*3230*/  @!P3 LEA R4, P2, R6, R14, 0x1 ;  /* 0x0000000e0604b211 */ /* 0x004fc600078408ff */
        /* <DEDUP_REMOVED lines=9> */
[----:B------:R-:W-:Y:S02]  /*32d0*/  @!P3 LEA.HI.X R5, R6, R15, R7, 0x1, P2 ;  /* 0x0000000f0605b211 */ /* 0x000fe400010f0c07 */
[----:B------:R-:W-:Y:S01]  /*32e0*/  ISETP.GE.AND P2, PT, R3, UR5, PT ;  /* 0x0000000503007c0c */ /* 0x000fe2000bf46270 */
[----:B------:R-:W-:Y:S01]  /*32f0*/  @P4 STS [R0+0x6000], RZ ;  /* 0x006000ff00004388 */ /* 0x000fe20000000800 */
[C---:B------:R-:W-:Y:S01]  /*3300*/  IMAD.SHL.U32 R6, R25.reuse, 0x4, RZ ;  /* 0x0000000419067824 */ /* 0x040fe200078e00ff */
[----:B------:R-:W-:Y:S01]  /*3310*/  ISETP.GE.AND P5, PT, R25, UR5, PT ;  /* 0x0000000519007c0c */ /* 0x000fe2000bfa6270 */
[----:B------:R-:W-:Y:S01]  /*3320*/  IMAD.MOV.U32 R23, RZ, RZ, 0x7f800000 ;  /* 0x7f800000ff177424 */ /* 0x000fe200078e00ff */
[----:B------:R-:W-:Y:S01]  /*3330*/  @P4 STS [R0+0x6004], RZ ;  /* 0x006004ff00004388 */ /* 0x000fe20000000800 */
[----:B------:R-:W-:Y:S01]  /*3340*/  IMAD.MOV.U32 R22, RZ, RZ, 0x7f800000 ;  /* 0x7f800000ff167424 */ /* 0x000fe200078e00ff */
[----:B------:R-:W-:Y:S01]  /*3350*/  SEL R148, R148, R162, !P0 ;  /* 0x000000a294947207 */ /* 0x000fe20004000000 */
[----:B------:R-:W-:Y:S01]  /*3360*/  IMAD.MOV.U32 R13, RZ, RZ, 0x7f800000 ;  /* 0x7f800000ff0d7424 */ /* 0x000fe200078e00ff */
[----:B------:R-:W-:Y:S01]  /*3370*/  @P4 STS.64 [R0+0x6008], RZ ;  /* 0x006008ff00004388 */ /* 0x000fe20000000a00 */
[----:B------:R-:W-:-:S02]  /*3380*/  UIADD3 UR38, -UR7, 0x80, UR38 ;  /* 0x0000008007267890 */ /* 0x000fc4000fffe126 */
        /* <DEDUP_REMOVED lines=8> */
[----:B------:R-:W-:Y:S02]  /*3410*/  UIMAD UR28, UR22, 0x48, URZ ;  /* 0x00000048161c78a4 */ /* 0x000fe4000f8e023f */
[----:B------:R-:W-:Y:S01]  /*3420*/  UIMAD UR23, UR22, 0x70, URZ ;  /* 0x00000070161778a4 */ /* 0x000fe2000f8e023f */
[----:B------:R-:W-:Y:S01]  /*3430*/  @!PT LDS RZ, [RZ] ;  /* 0x00000000fffff984 */ /* 0x000fe20000000800 */
[----:B------:R-:W-:Y:S01]  /*3440*/  @!PT LDS RZ, [RZ] ;  /* 0x00000000fffff984 */ /* 0x000fe20000000800 */
[----:B------:R-:W-:Y:S01]  /*3450*/  @!PT LDS RZ, [RZ] ;  /* 0x00000000fffff984 */ /* 0x000fe20000000800 */
[----:B------:R3:W-:Y:S01]  /*3460*/  @!P3 LDGSTS.E.BYPASS.LTC128B.128 [R0+0x7000], desc[UR14][R4.64] ;  /* 0x070000000400bfae */ /* 0x0007e2000b901d4e */
[----:B------:R-:W-:-:S03]  /*3470*/  ULDC UR5, c[0x0][0x39c] ;  /* 0x0000e70000057ab9 */ /* 0x000fc60000000800 */
[----:B------:R-:W0:Y:S01]  /*3480*/  LDGDEPBAR ;  /* 0x00000000000079af */ /* 0x000e220000000000 */
[----:B-1----:R-:W-:Y:S02]  /*3490*/  SHF.R.S32.HI R8, RZ, 0x1f, R25 ;  /* 0x0000001fff087819 */ /* 0x002fe40000011419 */
[----:B---3--:R-:W-:Y:S01]  /*34a0*/  IADD3 R4, P4, R6, UR17, RZ ;  /* 0x0000001106047c10 */ /* 0x008fe2000ff9e0ff */
[----:B------:R-:W-:-:S04]  /*34b0*/  DEPBAR.LE SB0, 0x1 ;  /* 0x000080400000791a */ /* 0x000fc80000000000 */
[----:B------:R-:W-:Y:S02]  /*34c0*/  SHF.L.U64.HI R5, R25, 0x2, R8 ;  /* 0x0000000219057819 */ /* 0x000fe40000010208 */
[----:B--2---:R-:W-:Y:S02]  /*34d0*/  SHF.R.S32.HI R0, RZ, 0x1f, R3 ;  /* 0x0000001fff007819 */ /* 0x004fe40000011403 */
[----:B------:R-:W-:Y:S02]  /*34e0*/  @!P2 LEA R6, P3, R3, UR17, 0x2 ;  /* 0x000000110306ac11 */ /* 0x000fe4000f8610ff */
[----:B------:R-:W-:Y:S02]  /*34f0*/  IADD3.X R5, R5, UR16, RZ, P4, !PT ;  /* 0x0000001005057c10 */ /* 0x000fe4000a7fe4ff */
[----:B------:R-:W-:-:S03]  /*3500*/  @!P2 LEA.HI.X R7, R3, UR16, R0, 0x2, P3 ;  /* 0x000000100307ac11 */ /* 0x000fc600098f1400 */
[----:B------:R-:W2:Y:S04]  /*3510*/  @!P5 LDG.E R23, desc[UR14][R4.64] ;  /* 0x0000000e0417d981 */ /* 0x000ea8000c1e1900 */
[----:B------:R-:W3:Y:S04]  /*3520*/  @!P6 LDG.E R22, desc[UR14][R4.64+0x20] ;  /* 0x0000200e0416e981 */ /* 0x000ee8000c1e1900 */
[----:B------:R-:W4:Y:S04]  /*3530*/  @!P1 LDG.E R21, desc[UR14][R4.64+0x100] ;  /* 0x0001000e04159981 */ /* 0x000f28000c1e1900 */
[----:B------:R1:W5:Y:S01]  /*3540*/  @!P2 LDG.E R13, desc[UR14][R6.64] ;  /* 0x0000000e060da981 */ /* 0x000362000c1e1900 */
[----:B------:R-:W-:Y:S01]  /*3550*/  BAR.SYNC.DEFER_BLOCKING 0x0 ;  /* 0x0000000000007b1d */ /* 0x000fe20000010000 */
[----:B------:R-:W-:-:S02]  /*3560*/  IMAD.SHL.U32 R3, R25, 0x4, RZ ;  /* 0x0000000419037824 */ /* 0x000fc400078e00ff */
[----:B------:R-:W-:-:S03]  /*3570*/  VIADD R0, R25, 0xffffff80 ;  /* 0xffffff8019007836 */ /* 0x000fc60000000000 */
[----:B------:R1:W-:Y:S04]  /*3580*/  STL [R1+0x28], R3 ;  /* 0x0000280301007387 */ /* 0x0003e80000100800 */
[----:B------:R1:W2:Y:S04]  /*3590*/  LDSM.16.M88.4 R116, [R149+0x8000] ;  /* 0x008000009574783b */ /* 0x0002a80000000200 */
[----:B------:R1:W2:Y:S04]  /*35a0*/  LDSM.16.M88.4 R120, [R149+0x8400] ;  /* 0x008400009578783b */ /* 0x0002a80000000200 */
[----:B------:R2:W2:Y:S04]  /*35b0*/  LDSM.16.M88.4 R124, [R149+0x8800] ;  /* 0x00880000957c783b */ /* 0x0004a80000000200 */
[----:B------:R2:W2:Y:S04]  /*35c0*/  LDSM.16.M88.4 R128, [R149+0x8c00] ;  /* 0x008c00009580783b */ /* 0x0004a80000000200 */
[----:B------:R2:W2:Y:S04]  /*35d0*/  LDSM.16.M88.4 R132, [R150+0x8000] ;  /* 0x008000009684783b */ /* 0x0004a80000000200 */
[----:B------:R2:W2:Y:S04]  /*35e0*/  LDSM.16.M88.4 R136, [R150+0x8400] ;  /* 0x008400009688783b */ /* 0x0004a80000000200 */
[----:B------:R2:W2:Y:S04]  /*35f0*/  LDSM.16.M88.4 R140, [R150+0x8800] ;  /* 0x00880000968c783b */ /* 0x0004a80000000200 */
[----:B------:R2:W2:Y:S01]  /*3600*/  LDSM.16.M88.4 R144, [R150+0x8c00] ;  /* 0x008c00009690783b */ /* 0x0004a20000000200 */
[----:B-1----:R-:W-:-:S02]  /*3610*/  SHF.R.S32.HI R3, RZ, 0x1f, R0 ;  /* 0x0000001fff037819 */ /* 0x002fc40000011400 */
[----:B------:R-:W-:Y:S02]  /*3620*/  SHF.L.U64.HI R6, R25, 0x2, R8 ;  /* 0x0000000219067819 */ /* 0x000fe40000010208 */
[C---:B------:R-:W-:Y:S01]  /*3630*/  SHF.L.U64.HI R5, R0.reuse, 0x2, R3 ;  /* 0x0000000200057819 */ /* 0x040fe20000010203 */
[----:B------:R-:W-:Y:S02]  /*3640*/  IMAD.SHL.U32 R0, R0, 0x4, RZ ;  /* 0x0000000400007824 */ /* 0x000fe400078e00ff */
[----:B------:R-:W-:Y:S01]  /*3650*/  VIADD R4, R156, 0x1000 ;  /* 0x000010009c047836 */ /* 0x000fe20000000000 */
[----:B------:R-:W-:-:S04]  /*3660*/  LEA R148, R148, UR4, 0x1 ;  /* 0x0000000494947c11 */ /* 0x000fc8000f8e08ff */
[----:B------:R-:W-:Y:S01]  /*3670*/  SEL R3, R4, R156, !P0 ;  /* 0x0000009c04037207 */ /* 0x000fe20004000000 */
[----:B------:R-:W-:-:S03]  /*3680*/  UIMAD UR22, UR22, 0x78, URZ ;  /* 0x00000078161678a4 */ /* 0x000fc6000f8e023f */
[----:B------:R-:W-:Y:S01]  /*3690*/  LEA R3, R3, UR4, 0x1 ;  /* 0x0000000403037c11 */ /* 0x000fe2000f8e08ff */
[----:B------:R-:W-:Y:S01]  /*36a0*/  UIADD3 UR38, UR38, -UR59, URZ ;  /* 0x8000003b26267290 */ /* 0x000fe2000fffe03f */
[----:B--2---:R1:W-:Y:S04]  /*36b0*/  STL [R1+0x10], R23 ;  /* 0x0000101701007387 */ /* 0x0043e80000100800 */
[----:B---3--:R1:W-:Y:S04]  /*36c0*/  STL [R1+0x14], R22 ;  /* 0x0000141601007387 */ /* 0x0083e80000100800 */
[----:B----4-:R1:W-:Y:S04]  /*36d0*/  STL [R1+0x8], R21 ;  /* 0x0000081501007387 */ /* 0x0103e80000100800 */
[----:B-----5:R1:W-:Y:S04]  /*36e0*/  STL [R1+0xc], R13 ;  /* 0x00000c0d01007387 */ /* 0x0203e80000100800 */
[----:B------:R1:W-:Y:S04]  /*36f0*/  STL [R1+0x24], R6 ;  /* 0x0000240601007387 */ /* 0x0003e80000100800 */
[----:B------:R1:W-:Y:S04]  /*3700*/  STL [R1+0x20], R5 ;  /* 0x0000200501007387 */ /* 0x0003e80000100800 */
[----:B------:R1:W-:Y:S02]  /*3710*/  STL [R1+0x1c], R0 ;  /* 0x00001c0001007387 */ /* 0x0003e40000100800 */
.L_x_679:
[----:B------:R-:W2:Y:S01]  /*3720*/  LDL R169, [R1+0x28] ;  /* 0x0000280001a97983 */ /* 0x000ea20000100800 */
[----:B------:R-:W-:Y:S01]  /*3730*/  IADD3 R112, R158, R148, RZ ;  /* 0x000000949e707210 */ /* 0x000fe20007ffe0ff */
[----:B------:R-:W-:Y:S02]  /*3740*/  USHF.L.U32 UR9, UR8, 0x7, URZ ;  /* 0x0000000708097899 */ /* 0x000fe4000800063f */
[----:B-1----:R-:W3:Y:S01]  /*3750*/  LDL R0, [R1+0x24] ;  /* 0x0000240001007983 */ /* 0x002ee20000100800 */
        /* <DEDUP_REMOVED lines=121> */
[----:B------:R4:W-:Y:S02]  /*3ef0*/  STL.64 [R1], R4 ;  /* 0x0000000401007387 */ /* 0x0009e40000100a00 */
        /* <DEDUP_REMOVED lines=142> */
.L_x_675:
        /* <DEDUP_REMOVED lines=234> */
.L_x_676:
        /* <DEDUP_REMOVED lines=316> */
[C---:B------:R-:W-:Y:S01]  /*6a40*/  FADD.FTZ R32, -R111.reuse, R32 ;  /* 0x000000206f207221 */ /* 0x040fe20000010100 */
[C---:B------:R-:W-:Y:S01]  /*6a50*/  FADD.FTZ R22, -R110.reuse, R22 ;  /* 0x000000166e167221 */ /* 0x040fe20000010100 */
[----:B------:R-:W-:Y:S01]  /*6a60*/  FADD.FTZ R33, -R111, R33 ;  /* 0x000000216f217221 */ /* 0x000fe20000010100 */
[C---:B------:R-:W-:Y:S01]  /*6a70*/  FADD.FTZ R34, -R110.reuse, R34 ;  /* 0x000000226e227221 */ /* 0x040fe20000010100 */
[----:B------:R-:W-:Y:S01]  /*6a80*/  FMUL.FTZ R32, R149, R32 ;  /* 0x0000002095207220 */ /* 0x000fe20000410000 */
        /* <DEDUP_REMOVED lines=33> */
[----:B------:R-:W-:Y:S01]  /*6ca0*/  FMUL.FTZ R61, R72, R61 ;  /* 0x0000003d483d7220 */ /* 0x000fe20000410000 */
        /* <DEDUP_REMOVED lines=9> */
[C---:B------:R-:W-:Y:S01]  /*6d40*/  FADD.FTZ R19, -R110.reuse, R19 ;  /* 0x000000136e137221 */ /* 0x040fe20000010100 */
[----:B------:R-:W-:Y:S01]  /*6d50*/  FADD.FTZ R23, -R110, R23 ;  /* 0x000000176e177221 */ /* 0x000fe20000010100 */
[----:B------:R-:W-:Y:S01]  /*6d60*/  FADD.FTZ R20, -R111, R20 ;  /* 0x000000146f147221 */ /* 0x000fe20000010100 */
[----:B------:R-:W-:Y:S01]  /*6d70*/  FADD.FTZ R9, -R109, R9 ;  /* 0x000000096d097221 */ /* 0x000fe20000010100 */
[----:B------:R-:W-:Y:S01]  /*6d80*/  FMUL.FTZ R19, R251, R19 ;  /* 0x00000013fb137220 */ /* 0x000fe20000410000 */
[----:B------:R-:W-:Y:S01]  /*6d90*/  FMUL.FTZ R23, R248, R23 ;  /* 0x00000017f8177220 */ /* 0x000fe20000410000 */
        /* <DEDUP_REMOVED lines=9> */
[----:B------:R-:W-:Y:S01]  /*6e30*/  FADD.FTZ R13, -R109, R13 ;  /* 0x0000000d6d0d7221 */ /* 0x000fe20000010100 */
        /* <DEDUP_REMOVED lines=62> */
[----:B------:R-:W-:Y:S01]  /*7220*/  FMUL.FTZ R15, R104, R6 ;  /* 0x00000006680f7220 */ /* 0x000fe20000410000 */
[----:B------:R-:W-:Y:S01]  /*7230*/  FMUL.FTZ R11, R105, R5 ;  /* 0x00000005690b7220 */ /* 0x000fe20000410000 */
[----:B------:R-:W-:Y:S01]  /*7240*/  FFMA.FTZ R0, -R174, R174, 1 ;  /* 0x3f800000ae007423 */ /* 0x000fe200000101ae */
[----:B------:R-:W-:Y:S01]  /*7250*/  FFMA.FTZ R5, -R178, R178, 1 ;  /* 0x3f800000b2057423 */ /* 0x000fe200000101b2 */
        /* <DEDUP_REMOVED lines=150> */
[----:B------:R-:W-:Y:S01]  /*7bc0*/  FMUL.FTZ R15, R15, R0 ;  /* 0x000000000f0f7220 */ /* 0x000fe20000410000 */
[----:B------:R-:W-:Y:S01]  /*7bd0*/  FMUL.FTZ R5, R5, UR5 ;  /* 0x0000000505057c20 */ /* 0x000fe20008410000 */
[----:B------:R-:W-:Y:S01]  /*7be0*/  FFMA.FTZ R0, -R209, R209, 1 ;  /* 0x3f800000d1007423 */ /* 0x000fe200000101d1 */
[----:B------:R-:W-:Y:S01]  /*7bf0*/  FFMA.FTZ R6, -R212, R212, 1 ;  /* 0x3f800000d4067423 */ /* 0x000fe200000101d4 */
[----:B------:R-:W-:Y:S01]  /*7c00*/  FMUL.FTZ R4, R4, UR5 ;  /* 0x0000000504047c20 */ /* 0x000fe20008410000 */
        /* <DEDUP_REMOVED lines=29> */
[----:B------:R-:W-:Y:S01]  /*7de0*/  FFMA.FTZ R0, -R214, R214, 1 ;  /* 0x3f800000d6007423 */ /* 0x000fe200000101d6 */
[----:B------:R-:W-:Y:S01]  /*7df0*/  FMUL.FTZ R9, R9, R6 ;  /* 0x0000000609097220 */ /* 0x000fe20000410000 */
        /* <DEDUP_REMOVED lines=8> */
[----:B------:R-:W-:Y:S01]  /*7e80*/  FFMA.FTZ R6, -R224, R224, 1 ;  /* 0x3f800000e0067423 */ /* 0x000fe200000101e0 */
[----:B------:R1:W5:Y:S01]  /*7e90*/  LDL.LU R73, [R1+0x5c] ;  /* 0x00005c0001497983 */ /* 0x0003620000300800 */
[----:B------:R-:W-:Y:S01]  /*7ea0*/  FMUL.FTZ R10, R10, R5 ;  /* 0x000000050a0a7220 */ /* 0x000fe20000410000 */
[----:B------:R-:W-:Y:S01]  /*7eb0*/  FMUL.FTZ R0, R0, UR5 ;  /* 0x0000000500007c20 */ /* 0x000fe20008410000 */
[----:B------:R-:W-:Y:S01]  /*7ec0*/  FFMA.FTZ R5, -R222, R222, 1 ;  /* 0x3f800000de057423 */ /* 0x000fe200000101de */
[----:B------:R1:W5:Y:S01]  /*7ed0*/  LDL.LU R72, [R1+0x58] ;  /* 0x0000580001487983 */ /* 0x0003620000300800 */
[----:B------:R-:W-:Y:S01]  /*7ee0*/  FFMA.FTZ R4, -R220, R220, 1 ;  /* 0x3f800000dc047423 */ /* 0x000fe200000101dc */
[----:B------:R-:W-:Y:S01]  /*7ef0*/  FMUL.FTZ R6, R6, UR5 ;  /* 0x0000000506067c20 */ /* 0x000fe20008410000 */
        /* <DEDUP_REMOVED lines=10> */
[----:B------:R-:W-:Y:S01]  /*7fa0*/  FFMA.FTZ R6, -R223, R223, 1 ;  /* 0x3f800000df067423 */ /* 0x000fe200000101df */
        /* <DEDUP_REMOVED lines=9> */
[----:B------:R-:W-:Y:S01]  /*8040*/  F2FP.F16.F32.PACK_AB R10, R10, R9 ;  /* 0x000000090a0a723e */ /* 0x000fe200000000ff */
[----:B------:R1:W5:Y:S01]  /*8050*/  LDL.LU R2, [R1+0x40] ;  /* 0x0000400001027983 */ /* 0x0003620000300800 */
[----:B------:R-:W-:Y:S01]  /*8060*/  FFMA.FTZ R0, -R228, R228, 1 ;  /* 0x3f800000e4007423 */ /* 0x000fe200000101e4 */
[----:B------:R-:W-:Y:S01]  /*8070*/  F2FP.F16.F32.PACK_AB R9, R11, R12 ;  /* 0x0000000c0b09723e */ /* 0x000fe200000000ff */
[----:B------:R-:W-:Y:S01]  /*8080*/  FMUL.FTZ R11, R60, R6 ;  /* 0x000000063c0b7220 */ /* 0x000fe20000410000 */
        /* <DEDUP_REMOVED lines=20> */
[----:B------:R-:W1:Y:S01]  /*81d0*/  LDC R25, c[0x0][0x240] ;  /* 0x00009000ff197b82 */ /* 0x000e620000000800 */
[----:B------:R-:W-:Y:S04]  /*81e0*/  ULOP3.LUT UR9, UR8, 0x1, URZ, 0xc0, !UPT ;  /* 0x0000000108097892 */ /* 0x000fe8000f8ec03f */
[----:B------:R-:W-:Y:S03]  /*81f0*/  UISETP.NE.U32.AND UP0, UPT, UR9, 0x1, UPT ;  /* 0x000000010900788c */ /* 0x000fe6000bf05070 */
[----:B------:R-:W2:Y:S01]  /*8200*/  LDC R26, c[0x0][0x244] ;  /* 0x00009100ff1a7b82 */ /* 0x000ea20000000800 */
[----:B------:R-:W-:Y:S06]  /*8210*/  USEL UR9, UR61, 0x2000, !UP0 ;  /* 0x000020003d097887 */ /* 0x000fec000c000000 */
[----:B------:R-:W-:Y:S01]  /*8220*/  VIADD R247, R247, UR9 ;  /* 0x00000009f7f77c36 */ /* 0x000fe20008000000 */
[----:B-----5:R-:W-:Y:S01]  /*8230*/  IADD3 R148, R148, UR9, RZ ;  /* 0x0000000994947c10 */ /* 0x020fe2000fffe0ff */
        /* <DEDUP_REMOVED lines=13> */
.L_x_677:
        /* <DEDUP_REMOVED lines=34> */
[----:B---3-5:R-:W-:Y:S05]  /*8530*/  LEA R0, R156, UR4, 0x1 ;  /* 0x000000049c007c11 */ /* 0x028fea000f8e08ff */
[----:B-1----:R-:W-:Y:S04]  /*8540*/  LDSM.16.MT88.4 R4, [R2+0x10000] ;  /* 0x010000000204783b */ /* 0x002fe80000004200 */
        /* <DEDUP_REMOVED lines=75> */
.L_x_678:
[----:B------:R-:W2:Y:S01]  /*8a00*/  LDL R60, [R1+0x1c] ;  /* 0x00001c00013c7983 */ /* 0x000ea20000100800 */
[----:B------:R-:W-:Y:S02]  /*8a10*/  ULOP3.LUT UR9, UR8, 0x1, URZ, 0xc0, !UPT ;  /* 0x0000000108097892 */ /* 0x000fe4000f8ec03f */
[----:B------:R-:W-:Y:S01]  /*8a20*/  UISETP.GT.AND UP2, UPT, UR8, UR20, UPT ;  /* 0x000000140800728c */ /* 0x000fe2000bf44270 */
[----:B------:R-:W3:Y:S01]  /*8a30*/  LDL R58, [R1+0x20] ;  /* 0x00002000013a7983 */ /* 0x000ee20000100800 */
[----:B------:R-:W-:Y:S02]  /*8a40*/  UISETP.NE.U32.AND UP0, UPT, UR9, 0x1, UPT ;  /* 0x000000010900788c */ /* 0x000fe4000bf05070 */
[----:B------:R-:W-:Y:S01]  /*8a50*/  UIADD3 UR8, UR8, -0x1, URZ ;  /* 0xffffffff08087890 */ /* 0x000fe2000fffe03f */
[----:B------:R-:W4:Y:S04]  /*8a60*/  LDL.LU.64 R56, [R1] ;  /* 0x0000000001387983 */ /* 0x000f280000300a00 */
[----:B------:R-:W5:Y:S04]  /*8a70*/  LDL R55, [R1+0x10] ;  /* 0x0000100001377983 */ /* 0x000f680000100800 */
        /* <DEDUP_REMOVED lines=84> */
[----:B------:R-:W-:Y:S01]  /*8fc0*/  @UP3 UIADD3 UR17, UP1, UR17, -0x200, URZ ;  /* 0xfffffe0011113890 */ /* 0x000fe2000ff3e03f */
[----:B----4-:R-:W-:Y:S01]  /*8fd0*/  LEA R179, P0, R21, R56, 0x2 ;  /* 0x0000003815b37211 */ /* 0x010fe200078010ff */
[----:B------:R-:W-:Y:S01]  /*8fe0*/  IMAD.U32 R56, RZ, RZ, UR26 ;  /* 0x0000001aff387e24 */ /* 0x000fe2000f8e00ff */
[----:B---3--:R-:W-:Y:S01]  /*8ff0*/  @P1 IADD3.X R21, R58, UR16, RZ, P2, !PT ;  /* 0x000000103a151c10 */ /* 0x008fe200097fe4ff */
[----:B------:R-:W-:Y:S01]  /*9000*/  IMAD.U32 R58, RZ, RZ, UR28 ;  /* 0x0000001cff3a7e24 */ /* 0x000fe2000f8e00ff */
[----:B------:R-:W-:Y:S01]  /*9010*/  LEA.HI.X.SX32 R177, R0, R57, 0x2, P0 ;  /* 0x0000003900b17211 */ /* 0x000fe200000f16ff */
[----:B------:R-:W-:Y:S01]  /*9020*/  IMAD.U32 R0, RZ, RZ, UR36 ;  /* 0x00000024ff007e24 */ /* 0x000fe2000f8e00ff */
[----:B------:R-:W-:Y:S01]  /*9030*/  @UP3 UIADD3.X UR16, UR16, -0x1, URZ, UP1, !UPT ;  /* 0xffffffff10103890 */ /* 0x000fe20008ffe43f */
[----:B-----5:R-:W2:Y:S01]  /*9040*/  @P1 LDG.E R55, desc[UR14][R20.64] ;  /* 0x0000000e14371981 */ /* 0x020ea2000c1e1900 */
        /* <DEDUP_REMOVED lines=204> */
.L_x_680:
        /* <DEDUP_REMOVED lines=21> */
.L_x_681:
        /* <DEDUP_REMOVED lines=39> */
.L_x_683:
[----:B------:R-:W-:Y:S05]  /*a0d0*/  BSYNC B0 ;  /* 0x0000000000007941 */ /* 0x000fea0003800000 */
.L_x_682:
        /* <DEDUP_REMOVED lines=13> */
.L_x_685:
[----:B------:R-:W-:Y:S05]  /*a1b0*/  BSYNC B0 ;  /* 0x0000000000007941 */ /* 0x000fea0003800000 */
.L_x_684:
        /* <DEDUP_REMOVED lines=27> */
.L_x_687:
[----:B------:R-:W-:Y:S05]  /*a370*/  BSYNC B0 ;  /* 0x0000000000007941 */ /* 0x000fea0003800000 */
.L_x_686:
        /* <DEDUP_REMOVED lines=13> */
.L_x_674:
[----:B------:R-:W-:Y:S05]  /*a450*/  BSYNC B1 ;  /* 0x0000000000017941 */ /* 0x000fea0003800000 */
.L_x_660:
        /* <DEDUP_REMOVED lines=8> */
.L_x_688:
[----:B------:R-:W-:Y:S05]  /*a4e0*/  EXIT ;  /* 0x000000000000794d */ /* 0x000fea0003800000 */
.L_x_690:
        /* <DEDUP_REMOVED lines=9> */
.L_x_1347:


//--------------------- .text._ZN5flash44flash_bwd_dq_dk_dv_loop_seqk_parallel_kernelI23Flash_bwd_kernel_traitsILi32ELi128ELi128ELi8ELi4ELi4ELi4ELb1ELb0EN7cutlass6half_tE19Flash_kernel_traitsILi32ELi128ELi128ELi8ES3_EELb1ELb0ELb1ELb1ELb0ELb0ELb0EEEvNS_16Flash_bwd_paramsE --------------------------
	.section	.text._ZN5flash44flash_bwd_dq_dk_dv_loop_seqk_parallel_kernelI23Flash_bwd_kernel_traitsILi32ELi128ELi128ELi8ELi4ELi4ELi4ELb1ELb0EN7cutlass6half_tE19Flash_kernel_traitsILi32ELi128ELi128ELi8ES3_EELb1ELb0ELb1ELb1ELb0ELb0ELb0EEEvNS_16Flash_bwd_paramsE,"ax",@progbits
	.align	128
        .global         _ZN5flash44flash_bwd_dq_dk_dv_loop_seqk_parallel_kernelI23Flash_bwd_kernel_traitsILi32ELi128ELi128ELi8ELi4ELi4ELi4ELb1ELb0EN7cutlass6half_tE19Flash_kernel_traitsILi32ELi128ELi128ELi8ES3_EELb1ELb0ELb1ELb1ELb0ELb0ELb0EEEvNS_16Flash_bwd_paramsE
        .type           _ZN5flash44flash_bwd_dq_dk_dv_loop_seqk_parallel_kernelI23Flash_bwd_kernel_traitsILi32ELi128ELi128ELi8ELi4ELi4ELi4ELb1ELb0EN7cutlass6half_tE19Flash_kernel_traitsILi32ELi128ELi128ELi8ES3_EELb1ELb0ELb1ELb1ELb0ELb0ELb0EEEvNS_16Flash_bwd_paramsE,@function
        .size           _ZN5flash44flash_bwd_dq_dk_dv_loop_seqk_parallel_kernelI23Flash_bwd_kernel_traitsILi32ELi128ELi128ELi8ELi4ELi4ELi4ELb1ELb0EN7cutlass6half_tE19Flash_kernel_traitsILi32ELi128ELi128ELi8ES3_EELb1ELb0ELb1ELb1ELb0ELb0ELb0EEEvNS_16Flash_bwd_paramsE,(.L_x_1348 - _ZN5flash44flash_bwd_dq_dk_dv_loop_seqk_parallel_kernelI23Flash_bwd_kernel_traitsILi32ELi128ELi128ELi8ELi4ELi4ELi4ELb1ELb0EN7cutlass6half_tE19Flash_kernel_traitsILi32ELi128ELi128ELi8ES3_EELb1ELb0ELb1ELb1ELb0ELb0ELb0EEEvNS_16Flash_bwd_paramsE)
        .other          _ZN5flash44flash_bwd_dq_dk_dv_loop_seqk_parallel_kernelI23Flash_bwd_kernel_traitsILi32ELi128ELi128ELi8ELi4ELi4ELi4ELb1ELb0EN7cutlass6half_tE19Flash_kernel_traitsILi32ELi128ELi128ELi8ES3_EELb1ELb0ELb1ELb1ELb0ELb0ELb0EEEvNS_16Flash_bwd_paramsE,@"STO_CUDA_ENTRY STV_DEFAULT"
_ZN5flash44flash_bwd_dq_dk_dv_loop_seqk_parallel_kernelI23Flash_bwd_kernel_traitsILi32ELi128ELi128ELi8ELi4ELi4ELi4ELb1ELb0EN7cutlass6half_tE19Flash_kernel_traitsILi32ELi128ELi128ELi8ES3_EELb1ELb0ELb1ELb1ELb0ELb0ELb0EEEvNS_16Flash_bwd_paramsE:
.text._ZN5flash44flash_bwd_dq_dk_dv_loop_seqk_parallel_kernelI23Flash_bwd_kernel_traitsILi32ELi128ELi128ELi8ELi4ELi4ELi4ELb1ELb0EN7cutlass6half_tE19Flash_kernel_traitsILi32ELi128ELi128ELi8ES3_EELb1ELb0ELb1ELb1ELb0ELb0ELb0EEEvNS_16Flash_bwd_paramsE:
        /* <DEDUP_REMOVED lines=27> */
[--C-:B------:R-:W-:Y:S01]  /*01b0*/  SHF.R.S32.HI R0, RZ, 0x2, R6.reuse ;  /* 0x00000002ff007819 */ /* 0x100fe20000011406 */
[----:B----4-:R-:W-:Y:S01]  /*01c0*/  USHF.L.U32 UR7, UR58, 0x7, URZ ;  /* 0x000000073a077899 */ /* 0x010fe2000800063f */
[----:B------:R-:W-:Y:S02]  /*01d0*/  SHF.R.S32.HI R2, RZ, 0x1f, R6 ;  /* 0x0000001fff027819 */ /* 0x000fe40000011406 */
[CC--:B------:R-:W-:Y:S02]  /*01e0*/  LEA.HI R245, R3.reuse, R10.reuse, RZ, 0x7 ;  /* 0x0000000a03f57211 */ /* 0x0c0fe400078f38ff */
[----:B------:R-:W-:-:S02]  /*01f0*/  LEA.HI R15, R3, R10, RZ, 0x3 ;  /* 0x0000000a030f7211 */ /* 0x000fc400078f18ff */
[----:B------:R-:W-:Y:S02]  /*0200*/  LEA.HI R3, R3, R10, RZ, 0x4 ;  /* 0x0000000a03037211 */ /* 0x000fe400078f20ff */
[C---:B------:R-:W-:Y:S02]  /*0210*/  LOP3.LUT R5, R6.reuse, 0xfffffffc, RZ, 0xc0, !PT ;  /* 0xfffffffc06057812 */ /* 0x040fe400078ec0ff */
[-C--:B------:R-:W-:Y:S02]  /*0220*/  LEA.HI R6, R6, R0.reuse, RZ, 0x1 ;  /* 0x0000000006067211 */ /* 0x080fe400078f08ff */
[----:B------:R-:W-:Y:S01]  /*0230*/  LEA.HI R2, R2, R0, RZ, 0x3 ;  /* 0x0000000002027211 */ /* 0x000fe200078f18ff */
[----:B------:R-:W-:Y:S01]  /*0240*/  IMAD.IADD R12, R10, 0x1, -R5 ;  /* 0x000000010a0c7824 */ /* 0x000fe200078e0a05 */
[----:B------:R-:W-:Y:S02]  /*0250*/  LOP3.LUT R7, R4, 0xffffffe0, RZ, 0xc0, !PT ;  /* 0xffffffe004077812 */ /* 0x000fe400078ec0ff */
        /* <DEDUP_REMOVED lines=12> */
[----:B------:R-:W-:-:S02]  /*0320*/  LEA.HI R0, R3, R6, RZ, 0x1 ;  /* 0x0000000603007211 */ /* 0x000fc400078f08ff */
[----:B------:R-:W-:Y:S01]  /*0330*/  SHF.R.S32.HI R2, RZ, 0x1f, R4 ;  /* 0x0000001fff027819 */ /* 0x000fe20000011404 */
[----:B------:R-:W-:Y:S01]  /*0340*/  IMAD R248, R5, 0x8, R248 ;  /* 0x0000000805f87824 */ /* 0x000fe200078e02f8 */
[----:B------:R-:W-:Y:S02]  /*0350*/  SHF.R.S32.HI R4, RZ, 0x3, R15 ;  /* 0x00000003ff047819 */ /* 0x000fe4000001140f */
[----:B------:R-:W-:Y:S02]  /*0360*/  LOP3.LUT R3, R0, 0xfffffffe, RZ, 0xc0, !PT ;  /* 0xfffffffe00037812 */ /* 0x000fe400078ec0ff */
[----:B------:R-:W-:Y:S01]  /*0370*/  LEA.HI R0, R2, R5, RZ, 0x2 ;  /* 0x0000000502007211 */ /* 0x000fe200078f10ff */
[----:B------:R-:W-:Y:S01]  /*0380*/  IMAD.SHL.U32 R2, R4, 0x40, RZ ;  /* 0x0000004004027824 */ /* 0x000fe200078e00ff */
[----:B------:R-:W-:Y:S01]  /*0390*/  SHF.R.S32.HI R11, RZ, 0x1f, R7 ;  /* 0x0000001fff0b7819 */ /* 0x000fe20000011407 */
[----:B------:R-:W-:Y:S01]  /*03a0*/  IMAD.IADD R13, R6, 0x1, -R3 ;  /* 0x00000001060d7824 */ /* 0x000fe200078e0a03 */
[----:B------:R-:W-:-:S02]  /*03b0*/  LOP3.LUT R3, R0, 0xfffffffc, RZ, 0xc0, !PT ;  /* 0xfffffffc00037812 */ /* 0x000fc400078ec0ff */
[----:B------:R-:W-:Y:S02]  /*03c0*/  LOP3.LUT R0, R2, 0xc0, RZ, 0xc0, !PT ;  /* 0x000000c002007812 */ /* 0x000fe400078ec0ff */
[----:B------:R-:W-:Y:S01]  /*03d0*/  LEA.HI R237, R11, R7, RZ, 0x2 ;  /* 0x000000070bed7211 */ /* 0x000fe200078f10ff */
[----:B------:R-:W-:Y:S01]  /*03e0*/  IMAD.IADD R249, R5, 0x1, -R3 ;  /* 0x0000000105f97824 */ /* 0x000fe200078e0a03 */
[----:B------:R-:W-:Y:S02]  /*03f0*/  SHF.R.U32.HI R2, RZ, 0x3, R0 ;  /* 0x00000003ff027819 */ /* 0x000fe40000011600 */
[----:B------:R-:W-:Y:S02]  /*0400*/  LOP3.LUT R0, R0, 0x18, R238, 0xf8, !PT ;  /* 0x0000001800007812 */ /* 0x000fe400078ef8ee */
[----:B------:R-:W-:Y:S02]  /*0410*/  LEA.HI R7, R10, R10, RZ, 0x1 ;  /* 0x0000000a0a077211 */ /* 0x000fe400078f08ff */
[----:B------:R-:W-:-:S02]  /*0420*/  LOP3.LUT R6, R0, R2, RZ, 0x3c, !PT ;  /* 0x0000000200067212 */ /* 0x000fc400078e3cff */
[-C--:B------:R-:W-:Y:S02]  /*0430*/  LEA.HI R2, R8, R8.reuse, RZ, 0x1 ;  /* 0x0000000808027211 */ /* 0x080fe400078f08ff */
[----:B------:R-:W-:Y:S01]  /*0440*/  SHF.R.S32.HI R14, RZ, 0x1f, R8 ;  /* 0x0000001fff0e7819 */ /* 0x000fe20000011408 */
[----:B------:R-:W-:Y:S01]  /*0450*/  IMAD.U32 R248, R248, 0x20, R6 ;  /* 0x00000020f8f87824 */ /* 0x000fe200078e0006 */
[----:B------:R-:W-:Y:S02]  /*0460*/  LOP3.LUT R3, R7, 0x7fffffe, RZ, 0xc0, !PT ;  /* 0x07fffffe07037812 */ /* 0x000fe400078ec0ff */
[----:B------:R-:W-:Y:S02]  /*0470*/  SHF.R.S32.HI R245, RZ, 0x7, R245 ;  /* 0x00000007fff57819 */ /* 0x000fe400000114f5 */
[--C-:B------:R-:W-:Y:S01]  /*0480*/  SHF.R.S32.HI R4, RZ, 0x1, R2.reuse ;  /* 0x00000001ff047819 */ /* 0x100fe20000011402 */
[----:B------:R-:W-:Y:S01]  /*0490*/  IMAD.IADD R3, R10, 0x1, -R3 ;  /* 0x000000010a037824 */ /* 0x000fe200078e0a03 */
[----:B------:R-:W-:Y:S01]  /*04a0*/  SHF.R.S32.HI R5, RZ, 0x1f, R2 ;  /* 0x0000001fff057819 */ /* 0x000fe20000011402 */
[----:B------:R-:W-:Y:S01]  /*04b0*/  IMAD R0, R245, 0x8, R13 ;  /* 0x00000008f5007824 */ /* 0x000fe200078e020d */
[----:B------:R-:W-:-:S02]  /*04c0*/  LEA.HI R14, R14, R8, RZ, 0x3 ;  /* 0x000000080e0e7211 */ /* 0x000fc400078f18ff */
[----:B------:R-:W-:Y:S01]  /*04d0*/  LEA.HI R6, R5, R4, RZ, 0x2 ;  /* 0x0000000405067211 */ /* 0x000fe200078f10ff */
[----:B------:R-:W-:Y:S01]  /*04e0*/  IMAD R0, R0, 0x8, R3 ;  /* 0x0000000800007824 */ /* 0x000fe200078e0203 */
[----:B------:R-:W-:Y:S02]  /*04f0*/  LOP3.LUT R5, R2, 0x7fffffe, RZ, 0xc0, !PT ;  /* 0x07fffffe02057812 */ /* 0x000fe400078ec0ff */
[----:B------:R-:W-:Y:S02]  /*0500*/  LOP3.LUT R2, R14, 0xfffffff8, RZ, 0xc0, !PT ;  /* 0xfffffff80e027812 */ /* 0x000fe400078ec0ff */
[----:B------:R-:W-:Y:S01]  /*0510*/  LOP3.LUT R3, R9, 0x1, RZ, 0xc0, !PT ;  /* 0x0000000109037812 */ /* 0x000fe200078ec0ff */
[----:B------:R-:W-:Y:S01]  /*0520*/  IMAD.IADD R17, R8, 0x1, -R5 ;  /* 0x0000000108117824 */ /* 0x000fe200078e0a05 */
[----:B------:R-:W-:Y:S01]  /*0530*/  LOP3.LUT R6, R6, 0xfffffffc, RZ, 0xc0, !PT ;  /* 0xfffffffc06067812 */ /* 0x000fe200078ec0ff */
[----:B------:R-:W-:Y:S01]  /*0540*/  IMAD.IADD R16, R8, 0x1, -R2 ;  /* 0x0000000108107824 */ /* 0x000fe200078e0a02 */
[----:B------:R-:W-:Y:S01]  /*0550*/  ISETP.NE.U32.AND P6, PT, R3, 0x1, PT ;  /* 0x000000010300780c */ /* 0x000fe20003fc5070 */
[----:B------:R-:W-:Y:S01]  /*0560*/  IMAD.SHL.U32 R2, R10, 0x40, RZ ;  /* 0x000000400a027824 */ /* 0x000fe200078e00ff */
[----:B------:R-:W-:Y:S01]  /*0570*/  SHF.R.S32.HI R3, RZ, 0x1, R7 ;  /* 0x00000001ff037819 */ /* 0x000fe20000011407 */
[----:B------:R-:W-:Y:S01]  /*0580*/  IMAD.IADD R158, R4, 0x1, -R6 ;  /* 0x00000001049e7824 */ /* 0x000fe200078e0a06 */
[----:B------:R-:W-:Y:S01]  /*0590*/  LEA.HI R11, R9, R9, RZ, 0x1 ;  /* 0x00000009090b7211 */ /* 0x000fe200078f08ff */
[----:B------:R-:W-:Y:S01]  /*05a0*/  IMAD.SHL.U32 R10, R12, 0x2, RZ ;  /* 0x000000020c0a7824 */ /* 0x000fe200078e00ff */
[----:B------:R-:W-:Y:S01]  /*05b0*/  LOP3.LUT R6, R2, 0x1c0, RZ, 0xc0, !PT ;  /* 0x000001c002067812 */ /* 0x000fe200078ec0ff */
[----:B------:R-:W-:Y:S01]  /*05c0*/  IMAD.SHL.U32 R2, R249, 0x10, RZ ;  /* 0x00000010f9027824 */ /* 0x000fe200078e00ff */
[C---:B------:R-:W-:Y:S01]  /*05d0*/  LOP3.LUT P0, RZ, R3.reuse, 0x2, RZ, 0xc0, !PT ;  /* 0x0000000203ff7812 */ /* 0x040fe2000780c0ff */
[----:B------:R-:W-:Y:S01]  /*05e0*/  IMAD.SHL.U32 R4, R3, 0x40, RZ ;  /* 0x0000004003047824 */ /* 0x000fe200078e00ff */
[----:B------:R-:W-:Y:S01]  /*05f0*/  LOP3.LUT R5, R11, 0x3fffffe, RZ, 0xc0, !PT ;  /* 0x03fffffe0b057812 */ /* 0x000fe200078ec0ff */
[----:B------:R-:W-:Y:S01]  /*0600*/  IMAD R8, R245, 0x2000, R10 ;  /* 0x00002000f5087824 */ /* 0x000fe200078e020a */
[----:B------:R-:W-:-:S02]  /*0610*/  LEA.HI.SX32 R237, R237, R2, 0x1e ;  /* 0x00000002eded7211 */ /* 0x000fc400078ff2ff */
[----:B------:R-:W-:Y:S02]  /*0620*/  LOP3.LUT R3, R6, 0x30, R2, 0xf8, !PT ;  /* 0x0000003006037812 */ /* 0x000fe400078ef802 */
[----:B------:R-:W-:Y:S02]  /*0630*/  LOP3.LUT R2, R4, 0xc0, RZ, 0xc0, !PT ;  /* 0x000000c004027812 */ /* 0x000fe400078ec0ff */
[--C-:B------:R-:W-:Y:S01]  /*0640*/  LOP3.LUT R12, R3, 0x8, R15.reuse, 0xf8, !PT ;  /* 0x00000008030c7812 */ /* 0x100fe200078ef80f */
[C---:B------:R-:W-:Y:S01]  /*0650*/  IMAD.SHL.U32 R3, R9.reuse, 0x40, RZ ;  /* 0x0000004009037824 */ /* 0x040fe200078e00ff */
[----:B------:R-:W-:Y:S02]  /*0660*/  LOP3.LUT R4, R2, 0x8, R15, 0xf8, !PT ;  /* 0x0000000802047812 */ /* 0x000fe400078ef80f */
[----:B------:R-:W-:Y:S02]  /*0670*/  SHF.R.U32.HI R2, RZ, 0x3, R2 ;  /* 0x00000003ff027819 */ /* 0x000fe40000011602 */
[----:B------:R-:W-:-:S02]  /*0680*/  LOP3.LUT P5, RZ, R9, 0x2, RZ, 0xc0, !PT ;  /* 0x0000000209ff7812 */ /* 0x000fc400078ac0ff */
[----:B------:R-:W-:Y:S02]  /*0690*/  LOP3.LUT R2, R4, R2, RZ, 0x3c, !PT ;  /* 0x0000000204027212 */ /* 0x000fe400078e3cff */
[C---:B------:R-:W-:Y:S01]  /*06a0*/  LOP3.LUT P4, RZ, R9.reuse, 0x4, RZ, 0xc0, !PT ;  /* 0x0000000409ff7812 */ /* 0x040fe2000788c0ff */
[----:B------:R-:W-:Y:S01]  /*06b0*/  IMAD.IADD R9, R9, 0x1, -R5 ;  /* 0x0000000109097824 */ /* 0x000fe200078e0a05 */
[----:B------:R-:W-:Y:S01]  /*06c0*/  LOP3.LUT R5, R3, 0x1c0, RZ, 0xc0, !PT ;  /* 0x000001c003057812 */ /* 0x000fe200078ec0ff */
[----:B------:R-:W-:Y:S01]  /*06d0*/  IMAD.U32 R160, R0, 0x20, R2 ;  /* 0x0000002000a07824 */ /* 0x000fe200078e0002 */
[----:B------:R-:W-:Y:S01]  /*06e0*/  SHF.R.S32.HI R4, RZ, 0x3, R14 ;  /* 0x00000003ff047819 */ /* 0x000fe2000001140e */
[----:B------:R-:W-:Y:S01]  /*06f0*/  IMAD.SHL.U32 R3, R249, 0x400, RZ ;  /* 0x00000400f9037824 */ /* 0x000fe200078e00ff */
[----:B------:R-:W-:Y:S01]  /*0700*/  SHF.R.S32.HI R2, RZ, 0x1, R11 ;  /* 0x00000001ff027819 */ /* 0x000fe2000001140b */
[----:B------:R-:W-:Y:S01]  /*0710*/  IMAD.SHL.U32 R0, R245, 0x8, RZ ;  /* 0x00000008f5007824 */ /* 0x000fe200078e00ff */
[----:B------:R-:W-:Y:S01]  /*0720*/  SHF.R.U32.HI R7, RZ, 0x3, R6 ;  /* 0x00000003ff077819 */ /* 0x000fe20000011606 */
[C---:B------:R-:W-:Y:S01]  /*0730*/  IMAD R17, R4.reuse, 0x8, R17 ;  /* 0x0000000804117824 */ /* 0x040fe200078e0211 */
[----:B------:R-:W-:Y:S01]  /*0740*/  LEA.HI R6, R5, R5, RZ, 0x1d ;  /* 0x0000000505067211 */ /* 0x000fe200078fe8ff */
[----:B------:R-:W-:Y:S01]  /*0750*/  IMAD R14, R4, 0x200, R3 ;  /* 0x00000200040e7824 */ /* 0x000fe200078e0203 */
[----:B------:R-:W-:Y:S01]  /*0760*/  R2P PR, R16, 0x6 ;  /* 0x0000000610007804 */ /* 0x000fe20000000000 */
        /* <DEDUP_REMOVED lines=10> */
[C---:B------:R-:W-:Y:S01]  /*0810*/  IMAD.SHL.U32 R9, R13.reuse, 0x10, RZ ;  /* 0x000000100d097824 */ /* 0x040fe200078e00ff */
        /* <DEDUP_REMOVED lines=55> */
.L_x_737:
        /* <DEDUP_REMOVED lines=45> */
[----:B------:R-:W-:Y:S02]  /*0e60*/  UMOV UR5, 0xffffffff ;  /* 0xffffffff00057882 */ /* 0x000fe40000000000 */
[----:B------:R-:W-:Y:S01]  /*0e70*/  @!UP3 ULDC UR6, c[0x0][0x2cc] ;  /* 0x0000b3000006bab9 */ /* 0x000fe20000000800 */
[----:B------:R-:W-:Y:S01]  /*0e80*/  @!UP3 UISETP.NE.AND.EX UP1, UPT, UR7, URZ, UPT, UP1 ;  /* 0x0000003f0700b28c */ /* 0x000fe2000bf25310 */
[----:B------:R-:W-:Y:S01]  /*0e90*/  UMOV UR56, 0xffffffff ;  /* 0xffffffff00387882 */ /* 0x000fe20000000000 */
        /* <DEDUP_REMOVED lines=18> */
.L_x_691:
        /* <DEDUP_REMOVED lines=20> */
[----:B------:R-:W-:Y:S01]  /*1100*/  UIADD3 UR6, UR13, 0x80, UR24 ;  /* 0x000000800d067890 */ /* 0x000fe2000fffe018 */
[----:B------:R-:W-:Y:S01]  /*1110*/  ULDC UR29, c[0x0][0x2dc] ;  /* 0x0000b700001d7ab9 */ /* 0x000fe20000000800 */
[----:B------:R-:W-:Y:S01]  /*1120*/  ULDC UR41, c[0x0][0x270] ;  /* 0x00009c0000297ab9 */ /* 0x000fe20000000800 */
[----:B------:R-:W-:Y:S01]  /*1130*/  ULDC.64 UR32, c[0x0][0x240] ;  /* 0x0000900000207ab9 */ /* 0x000fe20000000a00 */
[----:B-1----:R-:W-:Y:S01]  /*1140*/  IABS R6, R7 ;  /* 0x0000000700067213 */ /* 0x002fe20000000000 */
[----:B------:R-:W-:Y:S01]  /*1150*/  USHF.R.S32.HI UR37, URZ, 0x1f, UR57 ;  /* 0x0000001f3f257899 */ /* 0x000fe20008011439 */
[----:B------:R-:W-:Y:S01]  /*1160*/  ISETP.NE.AND P3, PT, R7, RZ, PT ;  /* 0x000000ff0700720c */ /* 0x000fe20003f65270 */
[----:B------:R-:W-:Y:S01]  /*1170*/  USEL UR36, UR16, URZ, UP0 ;  /* 0x0000003f10247287 */ /* 0x000fe20008000000 */
[----:B------:R-:W1:Y:S01]  /*1180*/  I2F.RP R4, R6 ;  /* 0x0000000600047306 */ /* 0x000e620000209400 */
[----:B------:R-:W-:-:S02]  /*1190*/  UIMAD UR48, UR59, UR29, URZ ;  /* 0x0000001d3b3072a4 */ /* 0x000fc4000f8e023f */
[----:B------:R-:W-:Y:S02]  /*11a0*/  USHF.L.U64.HI UR20, UR58, 0x7, UR55 ;  /* 0x000000073a147899 */ /* 0x000fe40008010237 */
[----:B--2---:R-:W-:Y:S02]  /*11b0*/  UIMAD.WIDE.U32 UR30, UR12, UR10, URZ ;  /* 0x0000000a0c1e72a5 */ /* 0x004fe4000f8e003f */
[----:B------:R-:W-:Y:S02]  /*11c0*/  UIMAD.WIDE.U32 UR16, UR5, UR32, URZ ;  /* 0x00000020051072a5 */ /* 0x000fe4000f8e003f */
[----:B------:R-:W-:Y:S02]  /*11d0*/  UIMAD UR49, UR12, UR11, UR31 ;  /* 0x0000000b0c3172a4 */ /* 0x000fe4000f8e021f */
[----:B------:R-:W-:Y:S02]  /*11e0*/  @!UP2 UIMAD UR31, UR58, UR7, UR9 ;  /* 0x000000073a1fa2a4 */ /* 0x000fe4000f8e0209 */
[----:B------:R-:W-:Y:S01]  /*11f0*/  UIADD3 UR9, UR13, 0x7f, URZ ;  /* 0x0000007f0d097890 */ /* 0x000fe2000fffe03f */
[----:B-1----:R-:W1:Y:S01]  /*1200*/  MUFU.RCP R4, R4 ;  /* 0x0000000400047308 */ /* 0x002e620000001000 */
[----:B------:R-:W-:Y:S01]  /*1210*/  @UP2 ULDC.64 UR10, c[0x0][0x420] ;  /* 0x00010800000a2ab9 */ /* 0x000fe20000000a00 */
[----:B------:R-:W-:Y:S01]  /*1220*/  ULDC UR12, c[0x0][0x394] ;  /* 0x0000e500000c7ab9 */ /* 0x000fe20000000800 */
[----:B------:R-:W-:-:S02]  /*1230*/  @UP2 UIMAD.WIDE.U32 UR42, UR5, UR10, URZ ;  /* 0x0000000a052a22a5 */ /* 0x000fc4000f8e003f */
[----:B------:R-:W-:Y:S02]  /*1240*/  USHF.R.S32.HI UR21, URZ, 0x1f, UR9 ;  /* 0x0000001f3f157899 */ /* 0x000fe40008011409 */
[----:B------:R-:W-:Y:S02]  /*1250*/  UIADD3 UR12, UR6, UR12, -UR8 ;  /* 0x0000000c060c7290 */ /* 0x000fe4000fffe808 */
[----:B------:R-:W-:Y:S02]  /*1260*/  UIMAD.WIDE UR6, UR29, UR41, URZ ;  /* 0x000000291d0672a5 */ /* 0x000fe4000f8e023f */
[----:B------:R-:W-:Y:S02]  /*1270*/  @UP2 UIMAD UR47, UR5, UR11, UR43 ;  /* 0x0000000b052f22a4 */ /* 0x000fe4000f8e022b */
[----:B------:R-:W-:Y:S02]  /*1280*/  UIMAD UR25, UR5, UR33, URZ ;  /* 0x00000021051972a4 */ /* 0x000fe4000f8e023f */
[----:B------:R-:W-:Y:S01]  /*1290*/  ULEA.HI UR29, UR21, UR9, URZ, 0x7 ;  /* 0x00000009151d7291 */ /* 0x000fe2000f8f383f */
[----:B-1----:R-:W-:Y:S01]  /*12a0*/  VIADD R4, R4, 0xffffffe ;  /* 0x0ffffffe04047836 */ /* 0x002fe20000000000 */
[----:B------:R-:W-:-:S02]  /*12b0*/  UIMAD.WIDE.U32 UR10, UR58, UR57, URZ ;  /* 0x000000393a0a72a5 */ /* 0x000fc4000f8e003f */
[----:B------:R-:W-:Y:S01]  /*12c0*/  UIADD3 UR9, UR12, 0x7f, URZ ;  /* 0x0000007f0c097890 */ /* 0x000fe2000fffe03f */
[----:B------:R-:W1:Y:S01]  /*12d0*/  F2I.FTZ.U32.TRUNC.NTZ R5, R4 ;  /* 0x0000000400057305 */ /* 0x000e62000021f000 */
[----:B------:R-:W-:Y:S02]  /*12e0*/  UIMAD UR12, UR37, UR58, URZ ;  /* 0x0000003a250c72a4 */ /* 0x000fe4000f8e023f */
[----:B------:R-:W-:Y:S02]  /*12f0*/  UIADD3 UR45, UR19, UR26, URZ ;  /* 0x0000001a132d7290 */ /* 0x000fe4000fffe03f */
[----:B------:R-:W-:Y:S02]  /*1300*/  USEL UR34, UR20, URZ, UP0 ;  /* 0x0000003f14227287 */ /* 0x000fe40008000000 */
[----:B------:R-:W-:Y:S02]  /*1310*/  @UP2 UIADD3 UR45, UR17, UR25, URZ ;  /* 0x00000019112d2290 */ /* 0x000fe4000fffe03f */
[----:B------:R-:W-:-:S02]  /*1320*/  UIMAD.WIDE.U32 UR20, UR6, UR10, URZ ;  /* 0x0000000a061472a5 */ /* 0x000fc4000f8e003f */
[----:B------:R-:W-:Y:S02]  /*1330*/  UIMAD UR17, UR7, UR10, URZ ;  /* 0x0000000a071172a4 */ /* 0x000fe4000f8e023f */
[----:B------:R-:W-:Y:S01]  /*1340*/  UIMAD UR10, UR55, UR57, UR12 ;  /* 0x00000039370a72a4 */ /* 0x000fe2000f8e020c */
[--C-:B-1----:R-:W-:Y:S01]  /*1350*/  IMAD.MOV R0, RZ, RZ, -R5.reuse ;  /* 0x000000ffff007224 */ /* 0x102fe200078e0a05 */
[----:B------:R-:W-:Y:S01]  /*1360*/  USEL UR51, UR18, UR16, !UP2 ;  /* 0x0000001012337287 */ /* 0x000fe2000d000000 */
[----:B------:R-:W-:Y:S01]  /*1370*/  IMAD.MOV.U32 R4, RZ, RZ, RZ ;  /* 0x000000ffff047224 */ /* 0x000fe200078e00ff */
[----:B------:R-:W-:Y:S01]  /*1380*/  UIADD3 UR12, UR11, UR10, URZ ;  /* 0x0000000a0b0c7290 */ /* 0x000fe2000fffe03f */
[----:B------:R-:W-:Y:S01]  /*1390*/  IMAD R0, R0, R6, RZ ;  /* 0x0000000600007224 */ /* 0x000fe200078e02ff */
[----:B------:R-:W-:Y:S01]  /*13a0*/  USHF.R.S32.HI UR16, URZ, 0x1f, UR9 ;  /* 0x0000001f3f107899 */ /* 0x000fe20008011409 */
[----:B------:R-:W-:Y:S02]  /*13b0*/  ULDC.U8 UR22, c[0x0][0x3d8] ;  /* 0x0000f60000167ab9 */ /* 0x000fe40000000000 */
[----:B------:R-:W-:Y:S01]  /*13c0*/  IMAD.HI.U32 R4, R5, R0, R4 ;  /* 0x0000000005047227 */ /* 0x000fe200078e0004 */
[----:B------:R-:W-:Y:S01]  /*13d0*/  MOV R0, R3 ;  /* 0x0000000300007202 */ /* 0x000fe20000000f00 */
[----:B------:R-:W-:-:S02]  /*13e0*/  UIMAD UR12, UR6, UR12, UR17 ;  /* 0x0000000c060c72a4 */ /* 0x000fc4000f8e0211 */
[----:B------:R-:W-:Y:S02]  /*13f0*/  UISETP.NE.AND UP3, UPT, UR22, URZ, UPT ;  /* 0x0000003f1600728c */ /* 0x000fe4000bf65270 */
[----:B------:R-:W-:Y:S01]  /*1400*/  IMAD.HI.U32 R4, R4, R0, RZ ;  /* 0x0000000004047227 */ /* 0x000fe200078e00ff */
[----:B------:R-:W-:Y:S02]  /*1410*/  ULEA.HI UR9, UR16, UR9, URZ, 0x7 ;  /* 0x0000000910097291 */ /* 0x000fe4000f8f383f */
[----:B------:R-:W-:Y:S01]  /*1420*/  UIADD3 UR46, UR21, UR12, URZ ;  /* 0x0000000c152e7290 */ /* 0x000fe2000fffe03f */
[----:B------:R-:W-:Y:S01]  /*1430*/  IMAD.MOV R3, RZ, RZ, -R4 ;  /* 0x000000ffff037224 */ /* 0x000fe200078e0a04 */
[----:B------:R-:W-:Y:S02]  /*1440*/  USHF.R.S32.HI UR12, URZ, 0x7, UR29 ;  /* 0x000000073f0c7899 */ /* 0x000fe4000801141d */
[----:B------:R-:W-:Y:S01]  /*1450*/  USHF.R.S32.HI UR9, URZ, 0x7, UR9 ;  /* 0x000000073f097899 */ /* 0x000fe20008011409 */
[----:B------:R-:W-:Y:S01]  /*1460*/  IMAD R0, R6, R3, R0 ;  /* 0x0000000306007224 */ /* 0x000fe200078e0200 */
[----:B------:R-:W-:Y:S01]  /*1470*/  ULDC UR40, c[0x0][0x2c4] ;  /* 0x0000b10000287ab9 */ /* 0x000fe20000000800 */
[----:B------:R-:W-:-:S02]  /*1480*/  UISETP.NE.AND UP1, UPT, UR56, -0x1, UPT ;  /* 0xffffffff3800788c */ /* 0x000fc4000bf25270 */
[----:B------:R-:W-:Y:S01]  /*1490*/  UISETP.LT.AND UP0, UPT, UR12, UR9, UPT ;  /* 0x000000090c00728c */ /* 0x000fe2000bf01270 */
[----:B------:R-:W-:Y:S01]  /*14a0*/  ISETP.GT.U32.AND P1, PT, R6, R0, PT ;  /* 0x000000000600720c */ /* 0x000fe20003f24070 */
[----:B------:R-:W-:Y:S02]  /*14b0*/  @UP3 UIMAD UR16, UR58, UR40, URZ ;  /* 0x000000283a1032a4 */ /* 0x000fe4000f8e023f */
[----:B------:R-:W-:Y:S02]  /*14c0*/  USEL UR37, UR12, UR9, UP0 ;  /* 0x000000090c257287 */ /* 0x000fe40008000000 */
[----:B------:R-:W-:Y:S02]  /*14d0*/  @UP3 USEL UR16, UR16, UR5, !UP2 ;  /* 0x0000000510103287 */ /* 0x000fe4000d000000 */
[----:B------:R-:W-:Y:S01]  /*14e0*/  ULEA UR12, UR37, 0xffffff80, 0x7 ;  /* 0xffffff80250c7891 */ /* 0x000fe2000f8e383f */
[----:B------:R-:W-:Y:S01]  /*14f0*/  @UP3 ULDC UR9, c[0x0][0x2e4] ;  /* 0x0000b90000093ab9 */ /* 0x000fe20000000800 */
[----:B------:R-:W-:-:S02]  /*1500*/  UIMAD.WIDE.U32 UR10, UR6, UR5, URZ ;  /* 0x00000005060a72a5 */ /* 0x000fc4000f8e003f */
        /* <DEDUP_REMOVED lines=8> */
[----:B------:R-:W-:Y:S01]  /*1590*/  @!UP3 UIMAD UR17, UR58, UR41, UR59 ;  /* 0x000000293a11b2a4 */ /* 0x000fe2000f8e023b */
[----:B------:R-:W-:Y:S01]  /*15a0*/  LOP3.LUT R0, R7, UR59, RZ, 0x3c, !PT ;  /* 0x0000003b07007c12 */ /* 0x000fe2000f8e3cff */
[----:B------:R-:W-:Y:S01]  /*15b0*/  UIMAD UR10, UR7, UR5, URZ ;  /* 0x00000005070a72a4 */ /* 0x000fe2000f8e023f */
[----:B------:R-:W-:Y:S01]  /*15c0*/  ULDC.U8 UR23, c[0x0][0x480] ;  /* 0x0001200000177ab9 */ /* 0x000fe20000000000 */
[----:B------:R-:W-:Y:S01]  /*15d0*/  UIADD3.X UR16, UR26, UR34, URZ, UP0, !UPT ;  /* 0x000000221a107290 */ /* 0x000fe200087fe43f */
[----:B------:R-:W-:Y:S01]  /*15e0*/  ISETP.GE.AND P2, PT, R0, RZ, PT ;  /* 0x000000ff0000720c */ /* 0x000fe20003f46270 */
[----:B------:R-:W-:-:S02]  /*15f0*/  UIMAD UR7, UR7, UR9, URZ ;  /* 0x00000009070772a4 */ /* 0x000fc4000f8e023f */
[----:B------:R-:W-:Y:S02]  /*1600*/  @UP1 UIADD3 UR27, UR54, UR56, URZ ;  /* 0x00000038361b1290 */ /* 0x000fe4000fffe03f */
[----:B------:R-:W-:Y:S02]  /*1610*/  @UP1 UIADD3 UR28, UR54, UR56, URZ ;  /* 0x00000038361c1290 */ /* 0x000fe4000fffe03f */
[----:B------:R-:W-:Y:S01]  /*1620*/  @P0 VIADD R4, R4, 0x1 ;  /* 0x0000000104040836 */ /* 0x000fe20000000000 */
[----:B------:R-:W-:Y:S01]  /*1630*/  UISETP.NE.AND UP4, UPT, UR23, URZ, UPT ;  /* 0x0000003f1700728c */ /* 0x000fe2000bf85270 */
[----:B------:R-:W-:Y:S01]  /*1640*/  PLOP3.LUT P0, PT, PT, PT, UP3, 0x80, 0x0 ;  /* 0x000000000000781c */ /* 0x000fe20003f0f038 */
[----:B------:R-:W-:Y:S01]  /*1650*/  @!UP3 UIMAD UR21, UR17, UR40, URZ ;  /* 0x000000281115b2a4 */ /* 0x000fe2000f8e023f */
        /* <DEDUP_REMOVED lines=11> */
[----:B------:R-:W-:Y:S02]  /*1710*/  @!UP2 UIADD3 UR47, UR39, UR31, URZ ;  /* 0x0000001f272fa290 */ /* 0x000fe4000fffe03f */
[----:B------:R-:W-:-:S02]  /*1720*/  USHF.R.S32.HI UR35, URZ, 0x1f, UR24 ;  /* 0x0000001f3f237899 */ /* 0x000fc40008011418 */
[----:B------:R-:W-:Y:S02]  /*1730*/  USHF.R.S32.HI UR31, URZ, 0x1f, UR48 ;  /* 0x0000001f3f1f7899 */ /* 0x000fe40008011430 */
[----:B------:R-:W-:Y:S02]  /*1740*/  USEL UR50, UR30, URZ, UP4 ;  /* 0x0000003f1e327287 */ /* 0x000fe4000a000000 */
        /* <DEDUP_REMOVED lines=19> */
.L_x_693:
        /* <DEDUP_REMOVED lines=13> */
.L_x_694:
        /* <DEDUP_REMOVED lines=11> */
.L_x_695:
[----:B------:R-:W-:Y:S02]  /*1a00*/  ULDC UR5, c[0x0][0x270] ;  /* 0x00009c0000057ab9 */ /* 0x000fe40000000800 */
[----:B------:R-:W-:-:S04]  /*1a10*/  UIMAD UR5, UR58, UR5, UR59 ;  /* 0x000000053a0572a4 */ /* 0x000fc8000f8e023b */
[----:B------:R-:W-:-:S12]  /*1a20*/  UIMAD UR5, UR5, UR57, URZ ;  /* 0x00000039050572a4 */ /* 0x000fd8000f8e023f */
.L_x_696:
[----:B------:R-:W1:Y:S01]  /*1a30*/  S2R R8, SR_TID.X ;  /* 0x0000000000087919 */ /* 0x000e620000002100 */
[----:B------:R-:W2:Y:S01]  /*1a40*/  LDC.64 R14, c[0x0][0x420] ;  /* 0x00010800ff0e7b82 */ /* 0x000ea20000000a00 */
[----:B------:R-:W-:Y:S01]  /*1a50*/  SHF.R.S32.HI R239, RZ, 0x1f, R238 ;  /* 0x0000001fffef7819 */ /* 0x000fe200000114ee */
[----:B------:R-:W-:Y:S01]  /*1a60*/  USHF.R.S32.HI UR57, URZ, 0x1f, UR59 ;  /* 0x0000001f3f397899 */ /* 0x000fe2000801143b */
[----:B------:R-:W-:Y:S01]  /*1a70*/  BSSY B1, `(.L_x_692) ;  /* 0x00009d0000017945 */ /* 0x000fe20003800000 */
[----:B------:R-:W-:Y:S01]  /*1a80*/  ULDC.64 UR10, c[0x0][0x428] ;  /* 0x00010a00000a7ab9 */ /* 0x000fe20000000a00 */
[----:B------:R-:W-:Y:S02]  /*1a90*/  UIADD3 UR16, UR12, UR5, URZ ;  /* 0x000000050c107290 */ /* 0x000fe4000fffe03f */
[----:B------:R-:W-:Y:S02]  /*1aa0*/  UIMAD UR5, UR57, UR10, URZ ;  /* 0x0000000a390572a4 */ /* 0x000fe4000f8e023f */
[----:B------:R-:W-:Y:S01]  /*1ab0*/  UIADD3 UR41, UR12, UR21, URZ ;  /* 0x000000150c297290 */ /* 0x000fe2000fffe03f */
[----:B------:R-:W-:Y:S01]  /*1ac0*/  ULDC UR6, c[0x0][0x2dc] ;  /* 0x0000b70000067ab9 */ /* 0x000fe20000000800 */
[----:B------:R-:W-:Y:S01]  /*1ad0*/  ULDC UR9, c[0x0][0x270] ;  /* 0x00009c0000097ab9 */ /* 0x000fe20000000800 */
[----:B------:R-:W-:Y:S01]  /*1ae0*/  ULDC.64 UR38, c[0x0][0x478] ;  /* 0x00011e0000267ab9 */ /* 0x000fe20000000a00 */
[----:B------:R-:W-:Y:S01]  /*1af0*/  UIMAD UR6, UR6, UR9, URZ ;  /* 0x00000009060672a4 */ /* 0x000fe2000f8e023f */
[----:B------:R-:W-:Y:S01]  /*1b00*/  ULDC.64 UR20, c[0x0][0x258] ;  /* 0x0000960000147ab9 */ /* 0x000fe20000000a00 */
[----:B------:R-:W-:-:S02]  /*1b10*/  ULDC.64 UR42, c[0x0][0x2b0] ;  /* 0x0000ac00002a7ab9 */ /* 0x000fc40000000a00 */
[----:B------:R-:W-:Y:S01]  /*1b20*/  USHF.L.U32 UR36, UR6, 0x7, URZ ;  /* 0x0000000706247899 */ /* 0x000fe2000800063f */
[----:B------:R-:W-:Y:S01]  /*1b30*/  IMAD.U32 R12, RZ, RZ, UR20 ;  /* 0x00000014ff0c7e24 */ /* 0x000fe2000f8e00ff */
[----:B------:R-:W-:Y:S02]  /*1b40*/  UIADD3 UR9, UR37, -0x1, URZ ;  /* 0xffffffff25097890 */ /* 0x000fe4000fffe03f */
[----:B------:R-:W-:Y:S01]  /*1b50*/  UIADD3 UR17, UP2, UP0, UR40, UR36, UR48 ;  /* 0x0000002428117290 */ /* 0x000fe2000f85e030 */
[----:B-1----:R-:W-:-:S04]  /*1b60*/  SHF.R.S32.HI R9, RZ, 0x1f, R8 ;  /* 0x0000001fff097819 */ /* 0x002fc80000011408 */
[----:B------:R-:W-:-:S04]  /*1b70*/  LEA.HI R3, R9, R8, RZ, 0x2 ;  /* 0x0000000809037211 */ /* 0x000fc800078f10ff */
[----:B------:R-:W-:-:S04]  /*1b80*/  SHF.R.S32.HI R3, RZ, 0x2, R3 ;  /* 0x00000002ff037819 */ /* 0x000fc80000011403 */
[----:B------:R-:W-:Y:S02]  /*1b90*/  SHF.R.S32.HI R18, RZ, 0x1f, R3 ;  /* 0x0000001fff127819 */ /* 0x000fe40000011403 */
[----:B------:R-:W-:-:S04]  /*1ba0*/  IADD3 R0, P0, R3, UR12, RZ ;  /* 0x0000000c03007c10 */ /* 0x000fc8000ff1e0ff */
[----:B------:R-:W-:Y:S01]  /*1bb0*/  IADD3.X R5, R18, UR26, RZ, P0, !PT ;  /* 0x0000001a12057c10 */ /* 0x000fe200087fe4ff */
[----:B------:R-:W-:-:S04]  /*1bc0*/  IMAD.WIDE.U32 R6, R0, UR32, R238 ;  /* 0x0000002000067c25 */ /* 0x000fc8000f8e00ee */
[----:B------:R-:W-:Y:S01]  /*1bd0*/  IMAD R5, R5, UR32, RZ ;  /* 0x0000002005057c24 */ /* 0x000fe2000f8e02ff */
[----:B------:R-:W-:Y:S01]  /*1be0*/  IADD3 R10, P2, R6, UR51, RZ ;  /* 0x00000033060a7c10 */ /* 0x000fe2000ff5e0ff */
[----:B------:R-:W-:Y:S01]  /*1bf0*/  ULDC UR51, c[0x0][0x398] ;  /* 0x0000e60000337ab9 */ /* 0x000fe20000000800 */
[----:B------:R-:W-:Y:S01]  /*1c00*/  IADD3 R6, P0, R238, UR7, RZ ;  /* 0x00000007ee067c10 */ /* 0x000fe2000ff1e0ff */
[----:B------:R-:W-:Y:S01]  /*1c10*/  IMAD R0, R0, UR33, R5 ;  /* 0x0000002100007c24 */ /* 0x000fe2000f8e0205 */
[----:B------:R-:W-:Y:S01]  /*1c20*/  UIADD3 UR7, -UR8, UR13, UR24 ;  /* 0x0000000d08077290 */ /* 0x000fe2000fffe118 */
[----:B------:R-:W-:-:S03]  /*1c30*/  IMAD.U32 R5, RZ, RZ, UR10 ;  /* 0x0000000aff057e24 */ /* 0x000fc6000f8e00ff */
[----:B------:R-:W-:Y:S01]  /*1c40*/  IADD3.X R11, R7, UR45, R0, P2, !PT ;  /* 0x0000002d070b7c10 */ /* 0x000fe200097fe400 */
[----:B--2---:R-:W-:Y:S01]  /*1c50*/  IMAD R0, R14, UR26, RZ ;  /* 0x0000001a0e007c24 */ /* 0x004fe2000f8e02ff */
[----:B------:R-:W-:-:S03]  /*1c60*/  IADD3.X R7, R239, UR47, RZ, P0, !PT ;  /* 0x0000002fef077c10 */ /* 0x000fc600087fe4ff */
[----:B------:R-:W-:Y:S02]  /*1c70*/  IMAD R0, R15, UR12, R0 ;  /* 0x0000000c0f007c24 */ /* 0x000fe4000f8e0200 */
[----:B------:R-:W-:Y:S01]  /*1c80*/  IMAD.WIDE.U32 R6, R14, UR12, R6 ;  /* 0x0000000c0e067c25 */ /* 0x000fe2000f8e0006 */
[----:B------:R-:W-:Y:S02]  /*1c90*/  UIMAD UR12, UR59, UR11, UR5 ;  /* 0x0000000b3b0c72a4 */ /* 0x000fe4000f8e0205 */
[----:B------:R-:W-:Y:S01]  /*1ca0*/  UIADD3 UR5, UR7, -UR51, URZ ;  /* 0x8000003307057290 */ /* 0x000fe2000fffe03f */
[----:B------:R-:W-:Y:S01]  /*1cb0*/  IMAD.IADD R7, R7, 0x1, R0 ;  /* 0x0000000107077824 */ /* 0x000fe200078e0200 */
[----:B------:R-:W-:Y:S01]  /*1cc0*/  LEA.HI R0, R9, R8, RZ, 0x5 ;  /* 0x0000000809007211 */ /* 0x000fe200078f28ff */
[----:B------:R-:W-:Y:S02]  /*1cd0*/  USHF.R.S32.HI UR7, URZ, 0x1f, UR36 ;  /* 0x0000001f3f077899 */ /* 0x000fe40008011424 */
[----:B------:R-:W-:Y:S01]  /*1ce0*/  USHF.R.S32.HI UR34, URZ, 0x1f, UR5 ;  /* 0x0000001f3f227899 */ /* 0x000fe20008011405 */
[----:B------:R-:W-:Y:S01]  /*1cf0*/  LOP3.LUT R16, R0, 0xffffffe0, RZ, 0xc0, !PT ;  /* 0xffffffe000107812 */ /* 0x000fe200078ec0ff */
[----:B------:R-:W-:Y:S01]  /*1d00*/  UIMAD.WIDE UR10, UR16, 0x4, UR38 ;  /* 0x00000004100a78a5 */ /* 0x000fe2000f8e0226 */
[----:B------:R-:W-:Y:S01]  /*1d10*/  IMAD.WIDE.U32 R6, R5, UR59, R6 ;  /* 0x0000003b05067c25 */ /* 0x000fe2000f8e0006 */
[----:B------:R-:W-:Y:S01]  /*1d20*/  ULEA.HI UR34, UR34, UR5, URZ, 0x7 ;  /* 0x0000000522227291 */ /* 0x000fe2000f8f383f */
[----:B------:R-:W-:Y:S01]  /*1d30*/  SHF.R.S32.HI R5, RZ, 0x5, R0 ;  /* 0x00000005ff057819 */ /* 0x000fe20000011400 */
[----:B------:R-:W-:Y:S01]  /*1d40*/  UIADD3.X UR16, UR27, UR7, UR31, UP2, UP0 ;  /* 0x000000071b107290 */ /* 0x000fe200097e041f */
[----:B------:R-:W-:Y:S01]  /*1d50*/  IMAD.IADD R16, R8, 0x1, -R16 ;  /* 0x0000000108107824 */ /* 0x000fe200078e0a10 */
[----:B------:R-:W-:Y:S01]  /*1d60*/  USHF.R.S32.HI UR34, URZ, 0x7, UR34 ;  /* 0x000000073f227899 */ /* 0x000fe20008011422 */
[----:B------:R-:W-:Y:S01]  /*1d70*/  VIADD R7, R7, UR12 ;  /* 0x0000000c07077c36 */ /* 0x000fe20008000000 */
[----:B------:R-:W-:Y:S01]  /*1d80*/  UIMAD UR5, UR57, UR20, URZ ;  /* 0x00000014390572a4 */ /* 0x000fe2000f8e023f */
[----:B------:R-:W-:Y:S01]  /*1d90*/  IMAD R5, R5, UR6, R16 ;  /* 0x0000000605057c24 */ /* 0x000fe2000f8e0210 */
[----:B------:R-:W-:Y:S01]  /*1da0*/  UISETP.LT.AND UP0, UPT, URZ, UR34, UPT ;  /* 0x000000223f00728c */ /* 0x000fe2000bf01270 */
[----:B------:R-:W-:Y:S01]  /*1db0*/  IMAD R8, R18, R14, RZ ;  /* 0x0000000e12087224 */ /* 0x000fe200078e02ff */
[----:B------:R-:W-:-:S02]  /*1dc0*/  UIADD3 UR7, UP3, UP2, UR50, UR17, UR52 ;  /* 0x0000001132077290 */ /* 0x000fc4000fa7e034 */
[----:B------:R-:W-:Y:S01]  /*1dd0*/  USEL UR34, URZ, UR34, !UP0 ;  /* 0x000000223f227287 */ /* 0x000fe2000c000000 */
[C---:B------:R-:W-:Y:S01]  /*1de0*/  IMAD R13, R3.reuse, R15, R8 ;  /* 0x0000000f030d7224 */ /* 0x040fe200078e0208 */
[----:B------:R-:W-:Y:S01]  /*1df0*/  UIMAD UR12, UR59, UR21, UR5 ;  /* 0x000000153b0c72a4 */ /* 0x000fe2000f8e0205 */
[----:B------:R-:W-:Y:S01]  /*1e00*/  IMAD.WIDE.U32 R8, R3, R14, R6 ;  /* 0x0000000e03087225 */ /* 0x000fe200078e0006 */
[----:B------:R-:W-:Y:S01]  /*1e10*/  UIADD3.X UR5, UR49, UR16, UR46, UP3, UP2 ;  /* 0x0000001031057290 */ /* 0x000fe20009fe442e */
[C---:B------:R-:W-:Y:S01]  /*1e20*/  IADD3 R0, P0, R5.reuse, UR7, RZ ;  /* 0x0000000705007c10 */ /* 0x040fe2000ff1e0ff */
[----:B------:R-:W-:Y:S01]  /*1e30*/  UISETP.GT.AND UP0, UPT, UR37, UR34, UPT ;  /* 0x000000222500728c */ /* 0x000fe2000bf04270 */
[----:B------:R-:W-:Y:S01]  /*1e40*/  IMAD.WIDE.U32 R6, R12, UR59, R10 ;  /* 0x0000003b0c067c25 */ /* 0x000fe2000f8e000a */
[----:B------:R-:W-:Y:S01]  /*1e50*/  ULDC.64 UR30, c[0x0][0x3e0] ;  /* 0x0000f800001e7ab9 */ /* 0x000fe20000000a00 */
[----:B------:R-:W-:Y:S01]  /*1e60*/  ULDC.64 UR38, c[0x0][0x210] ;  /* 0x0000840000267ab9 */ /* 0x000fe20000000a00 */
[----:B------:R-:W-:Y:S01]  /*1e70*/  LEA.HI.X.SX32 R10, R5, UR5, 0x1, P0 ;  /* 0x00000005050a7c11 */ /* 0x000fe200080f0eff */
[----:B------:R-:W-:Y:S01]  /*1e80*/  ULDC.64 UR26, c[0x0][0x400] ;  /* 0x00010000001a7ab9 */ /* 0x000fe20000000a00 */
[----:B------:R-:W-:Y:S01]  /*1e90*/  PLOP3.LUT P0, PT, PT, PT, UP0, 0x80, 0x0 ;  /* 0x000000000000781c */ /* 0x000fe20003f0f008 */
[----:B------:R-:W-:Y:S01]  /*1ea0*/  IMAD.IADD R5, R9, 0x1, R13 ;  /* 0x0000000109057824 */ /* 0x000fe200078e020d */
[----:B------:R-:W-:Y:S01]  /*1eb0*/  LEA R230, P3, R8, UR30, 0x1 ;  /* 0x0000001e08e67c11 */ /* 0x000fe2000f8608ff */
[----:B------:R-:W-:Y:S01]  /*1ec0*/  VIADD R7, R7, UR12 ;  /* 0x0000000c07077c36 */ /* 0x000fe20008000000 */
[----:B------:R-:W-:Y:S01]  /*1ed0*/  LEA R204, P2, R0, UR26, 0x2 ;  /* 0x0000001a00cc7c11 */ /* 0x000fe2000f8410ff */
[----:B------:R-:W-:Y:S01]  /*1ee0*/  UIMAD.WIDE UR16, UR41, 0x4, UR42 ;  /* 0x00000004291078a5 */ /* 0x000fe2000f8e022a */
[----:B------:R-:W-:Y:S01]  /*1ef0*/  LEA R232, P4, R6, UR38, 0x1 ;  /* 0x0000002606e87c11 */ /* 0x000fe2000f8808ff */
[----:B------:R-:W-:Y:S01]  /*1f00*/  UMOV UR30, UR11 ;  /* 0x0000000b001e7c82 */ /* 0x000fe20008000000 */
[----:B------:R-:W-:Y:S01]  /*1f10*/  LEA.HI.X R231, R8, UR31, R5, 0x1, P3 ;  /* 0x0000001f08e77c11 */ /* 0x000fe200098f0c05 */
[----:B------:R-:W-:Y:S01]  /*1f20*/  UMOV UR31, UR10 ;  /* 0x0000000a001f7c82 */ /* 0x000fe20008000000 */
[----:B------:R-:W-:-:S02]  /*1f30*/  LEA.HI.X R233, R6, UR39, R7, 0x1, P4 ;  /* 0x0000002706e97c11 */ /* 0x000fc4000a0f0c07 */
[----:B------:R-:W-:Y:S01]  /*1f40*/  LEA.HI.X R203, R0, UR27, R10, 0x2, P2 ;  /* 0x0000001b00cb7c11 */ /* 0x000fe200090f140a */
[----:B------:R-:W-:Y:S06]  /*1f50*/  @P0 BRA `(.L_x_697) ;  /* 0x0000000400fc0947 */ /* 0x000fec0003800000 */
        /* <DEDUP_REMOVED lines=19> */
.L_x_698:
        /* <DEDUP_REMOVED lines=19> */
.L_x_699:
        /* <DEDUP_REMOVED lines=32> */
.L_x_701:
[----:B------:R-:W-:Y:S05]  /*23c0*/  BSYNC B0 ;  /* 0x0000000000007941 */ /* 0x000fea0003800000 */
.L_x_700:
        /* <DEDUP_REMOVED lines=14> */
.L_x_703:
[----:B------:R-:W-:Y:S05]  /*24b0*/  BSYNC B0 ;  /* 0x0000000000007941 */ /* 0x000fea0003800000 */
.L_x_702:
        /* <DEDUP_REMOVED lines=26> */
.L_x_705:
[----:B------:R-:W-:Y:S05]  /*2660*/  BSYNC B0 ;  /* 0x0000000000007941 */ /* 0x000fea0003800000 */
.L_x_704:
        /* <DEDUP_REMOVED lines=14> */
.L_x_697:
        /* <DEDUP_REMOVED lines=53> */
.L_x_708:
[----:B------:R-:W-:Y:S05]  /*2aa0*/  BSYNC B0 ;  /* 0x0000000000007941 */ /* 0x000fea0003800000 */
.L_x_707:
        /* <DEDUP_REMOVED lines=22> */
.L_x_710:
[----:B------:R-:W-:Y:S05]  /*2c10*/  BSYNC B0 ;  /* 0x0000000000007941 */ /* 0x000fea0003800000 */
.L_x_709:
        /* <DEDUP_REMOVED lines=18> */
.L_x_712:
[----:B------:R-:W-:Y:S05]  /*2d40*/  BSYNC B0 ;  /* 0x0000000000007941 */ /* 0x000fea0003800000 */
.L_x_711:
        /* <DEDUP_REMOVED lines=13> */
.L_x_714:
[----:B------:R-:W-:Y:S05]  /*2e20*/  BSYNC B0 ;  /* 0x0000000000007941 */ /* 0x000fea0003800000 */
.L_x_713:
        /* <DEDUP_REMOVED lines=17> */
.L_x_716:
[----:B------:R-:W-:Y:S05]  /*2f40*/  BSYNC B0 ;  /* 0x0000000000007941 */ /* 0x000fea0003800000 */
.L_x_715:
        /* <DEDUP_REMOVED lines=21> */
.L_x_718:
[----:B------:R-:W-:Y:S05]  /*30a0*/  BSYNC B0 ;  /* 0x0000000000007941 */ /* 0x000fea0003800000 */
.L_x_717:
        /* <DEDUP_REMOVED lines=42> */
.L_x_720:
[----:B------:R-:W-:Y:S05]  /*3350*/  BSYNC B0 ;  /* 0x0000000000007941 */ /* 0x000fea0003800000 */
.L_x_719:
        /* <DEDUP_REMOVED lines=22> */
.L_x_722:
[----:B------:R-:W-:Y:S05]  /*34c0*/  BSYNC B0 ;  /* 0x0000000000007941 */ /* 0x000fea0003800000 */
.L_x_721:
        /* <DEDUP_REMOVED lines=10> */
[----:B------:R-:W-:-:S02]  /*3570*/  IMAD.MOV.U32 R243, RZ, RZ, 0x7f800000 ;  /* 0x7f800000fff37424 */ /* 0x000fc400078e00ff */
[----:B------:R-:W-:Y:S01]  /*3580*/  IMAD.MOV.U32 R240, RZ, RZ, 0x7f800000 ;  /* 0x7f800000fff07424 */ /* 0x000fe200078e00ff */
[----:B------:R-:W-:Y:S01]  /*3590*/  PLOP3.LUT P1, PT, PT, PT, UP1, 0x80, 0x0 ;  /* 0x000000000000781c */ /* 0x000fe20003f2f018 */
[----:B------:R-:W-:Y:S01]  /*35a0*/  IMAD.WIDE R4, R237, R4, UR16 ;  /* 0x00000010ed047e25 */ /* 0x000fe2000f8e0204 */
[----:B------:R-:W3:Y:S01]  /*35b0*/  S2R R252, SR_TID.X ;  /* 0x0000000000fc7919 */ /* 0x000ee20000002100 */
[----:B------:R-:W-:Y:S02]  /*35c0*/  ULDC UR57, c[0x0][0x398] ;  /* 0x0000e60000397ab9 */ /* 0x000fe40000000800 */
[----:B------:R-:W-:Y:S01]  /*35d0*/  @!P3 IMAD.WIDE R6, R11, R6, UR16 ;  /* 0x000000100b06be25 */ /* 0x000fe2000f8e0206 */
[----:B------:R-:W-:Y:S01]  /*35e0*/  @UP1 ULDC.64 UR20, c[0x0][0x3d0] ;  /* 0x0000f40000141ab9 */ /* 0x000fe20000000a00 */
[----:B------:R-:W5:Y:S01]  /*35f0*/  @!P6 LDG.E R242, desc[UR14][R4.64] ;  /* 0x0000000e04f2e981 */ /* 0x000f62000c1e1900 */
[----:B------:R-:W-:Y:S01]  /*3600*/  @UP1 UIMAD UR5, UR55, UR20, URZ ;  /* 0x00000014370512a4 */ /* 0x000fe2000f8e023f */
[----:B------:R-:W-:-:S02]  /*3610*/  @UP1 UMOV UR10, UR59 ;  /* 0x0000003b000a1c82 */ /* 0x000fc40008000000 */
[----:B------:R-:W5:Y:S01]  /*3620*/  @!P5 LDG.E R243, desc[UR14][R4.64+0x20] ;  /* 0x0000200e04f3d981 */ /* 0x000f62000c1e1900 */
[----:B------:R-:W-:-:S04]  /*3630*/  DEPBAR.LE SB0, 0x1 ;  /* 0x000080400000791a */ /* 0x000fc80000000000 */
[----:B------:R2:W5:Y:S01]  /*3640*/  @!P4 LDG.E R240, desc[UR14][R4.64+0x100] ;  /* 0x0001000e04f0c981 */ /* 0x000562000c1e1900 */
[----:B------:R-:W-:Y:S01]  /*3650*/  @UP1 UMOV UR11, UR7 ;  /* 0x00000007000b1c82 */ /* 0x000fe20008000000 */
[----:B------:R-:W-:Y:S02]  /*3660*/  @UP1 UIMAD UR5, UR58, UR21, UR5 ;  /* 0x000000153a0512a4 */ /* 0x000fe4000f8e0205 */
[----:B------:R4:W5:Y:S01]  /*3670*/  @!P3 LDG.E R241, desc[UR14][R6.64] ;  /* 0x0000000e06f1b981 */ /* 0x000962000c1e1900 */
[----:B------:R-:W-:Y:S01]  /*3680*/  @UP1 UIMAD.WIDE.U32 UR10, UR58, UR20, UR10 ;  /* 0x000000143a0a12a5 */ /* 0x000fe2000f8e000a */
[----:B------:R-:W-:Y:S01]  /*3690*/  LEA R132, R160, UR4, 0x1 ;  /* 0x00000004a0847c11 */ /* 0x000fe2000f8e08ff */
[----:B------:R-:W-:Y:S01]  /*36a0*/  ULDC UR7, c[0x0][0x270] ;  /* 0x00009c0000077ab9 */ /* 0x000fe20000000800 */
[----:B------:R-:W-:Y:S01]  /*36b0*/  BAR.SYNC.DEFER_BLOCKING 0x0 ;  /* 0x0000000000007b1d */ /* 0x000fe20000010000 */
[----:B------:R-:W-:Y:S02]  /*36c0*/  @UP1 ULEA UR18, UP0, UR10, UR18, 0x2 ;  /* 0x000000120a121291 */ /* 0x000fe4000f80103f */
[----:B------:R-:W-:Y:S01]  /*36d0*/  @UP1 UIADD3 UR5, UR11, UR5, URZ ;  /* 0x000000050b051290 */ /* 0x000fe2000fffe03f */
[----:B------:R-:W-:Y:S01]  /*36e0*/  VIADD R152, R159, 0x1000 ;  /* 0x000010009f987836 */ /* 0x000fe20000000000 */
[----:B------:R-:W-:-:S02]  /*36f0*/  CS2R R94, SRZ ;  /* 0x00000000005e7805 */ /* 0x000fc4000001ff00 */
[----:B------:R-:W-:Y:S01]  /*3700*/  CS2R R92, SRZ ;  /* 0x00000000005c7805 */ /* 0x000fe2000001ff00 */
[----:B------:R-:W-:Y:S01]  /*3710*/  @UP1 ULEA.HI.X UR19, UR10, UR19, UR5, 0x2, UP0 ;  /* 0x000000130a131291 */ /* 0x000fe200080f1405 */
[----:B------:R-:W-:Y:S02]  /*3720*/  CS2R R98, SRZ ;  /* 0x0000000000627805 */ /* 0x000fe4000001ff00 */
[----:B------:R-:W-:Y:S01]  /*3730*/  CS2R R96, SRZ ;  /* 0x0000000000607805 */ /* 0x000fe2000001ff00 */
[----:B------:R-:W-:Y:S01]  /*3740*/  @UP1 ULDC UR5, c[0x0][0x2e8] ;  /* 0x0000ba0000051ab9 */ /* 0x000fe20000000800 */
[----:B---3--:R-:W-:Y:S01]  /*3750*/  IMAD.SHL.U32 R3, R252, 0x2, RZ ;  /* 0x00000002fc037824 */ /* 0x008fe200078e00ff */
[----:B------:R-:W-:Y:S02]  /*3760*/  CS2R R90, SRZ ;  /* 0x00000000005a7805 */ /* 0x000fe4000001ff00 */
[----:B------:R-:W-:Y:S02]  /*3770*/  CS2R R88, SRZ ;  /* 0x0000000000587805 */ /* 0x000fe4000001ff00 */
[----:B------:R-:W-:-:S02]  /*3780*/  CS2R R86, SRZ ;  /* 0x0000000000567805 */ /* 0x000fc4000001ff00 */
[----:B------:R-:W-:Y:S02]  /*3790*/  CS2R R84, SRZ ;  /* 0x0000000000547805 */ /* 0x000fe4000001ff00 */
[----:B------:R-:W-:Y:S01]  /*37a0*/  CS2R R78, SRZ ;  /* 0x00000000004e7805 */ /* 0x000fe2000001ff00 */
[----:B--2---:R-:W-:Y:S01]  /*37b0*/  IMAD.U32 R4, RZ, RZ, UR18 ;  /* 0x00000012ff047e24 */ /* 0x004fe2000f8e00ff */
[----:B------:R-:W-:Y:S01]  /*37c0*/  CS2R R76, SRZ ;  /* 0x00000000004c7805 */ /* 0x000fe2000001ff00 */
[----:B------:R-:W-:Y:S01]  /*37d0*/  IMAD.U32 R5, RZ, RZ, UR19 ;  /* 0x00000013ff057e24 */ /* 0x000fe2000f8e00ff */
[----:B------:R-:W-:Y:S02]  /*37e0*/  CS2R R82, SRZ ;  /* 0x0000000000527805 */ /* 0x000fe4000001ff00 */
[----:B------:R-:W-:Y:S02]  /*37f0*/  CS2R R80, SRZ ;  /* 0x0000000000507805 */ /* 0x000fe4000001ff00 */
[----:B------:R-:W-:-:S02]  /*3800*/  CS2R R74, SRZ ;  /* 0x00000000004a7805 */ /* 0x000fc4000001ff00 */
[----:B------:R-:W-:Y:S01]  /*3810*/  CS2R R72, SRZ ;  /* 0x0000000000487805 */ /* 0x000fe2000001ff00 */
[----:B------:R-:W2:Y:S01]  /*3820*/  @P1 LDG.E R6, desc[UR14][R4.64] ;  /* 0x0000000e04061981 */ /* 0x000ea2000c1e1900 */
[----:B------:R-:W-:Y:S02]  /*3830*/  CS2R R70, SRZ ;  /* 0x0000000000467805 */ /* 0x000fe4000001ff00 */
[----:B------:R-:W-:Y:S01]  /*3840*/  CS2R R68, SRZ ;  /* 0x0000000000447805 */ /* 0x000fe2000001ff00 */
[----:B------:R-:W-:Y:S01]  /*3850*/  IMAD.MOV.U32 R236, RZ, RZ, R221 ;  /* 0x000000ffffec7224 */ /* 0x000fe200078e00dd */
[----:B------:R3:W2:Y:S01]  /*3860*/  LDSM.16.M88.4 R120, [R132+0x8000] ;  /* 0x008000008478783b */ /* 0x0006a20000000200 */
[----:B------:R-:W-:Y:S01]  /*3870*/  ULDC UR12, c[0x0][0x394] ;  /* 0x0000e500000c7ab9 */ /* 0x000fe20000000800 */
[----:B------:R-:W-:Y:S02]  /*3880*/  USHF.L.U32 UR50, UR6, 0x3, URZ ;  /* 0x0000000306327899 */ /* 0x000fe4000800063f */
[----:B------:R3:W2:Y:S01]  /*3890*/  LDSM.16.M88.4 R124, [R132+0x8400] ;  /* 0x00840000847c783b */ /* 0x0006a20000000200 */
[----:B------:R-:W-:-:S02]  /*38a0*/  USHF.L.U32 UR49, UR6, 0x4, URZ ;  /* 0x0000000406317899 */ /* 0x000fc4000800063f */
[----:B------:R-:W-:Y:S01]  /*38b0*/  UIMAD UR48, UR6, 0x18, URZ ;  /* 0x00000018063078a4 */ /* 0x000fe2000f8e023f */
[----:B------:R3:W2:Y:S01]  /*38c0*/  LDSM.16.M88.4 R128, [R132+0x8800] ;  /* 0x008800008480783b */ /* 0x0006a20000000200 */
[----:B------:R-:W-:Y:S02]  /*38d0*/  USHF.L.U32 UR47, UR6, 0x5, URZ ;  /* 0x00000005062f7899 */ /* 0x000fe4000800063f */
[----:B------:R-:W-:Y:S01]  /*38e0*/  UIMAD UR46, UR6, 0x28, URZ ;  /* 0x00000028062e78a4 */ /* 0x000fe2000f8e023f */
[----:B------:R-:W2:Y:S01]  /*38f0*/  LDSM.16.M88.4 R132, [R132+0x8c00] ;  /* 0x008c00008484783b */ /* 0x000ea20000000200 */
[----:B------:R-:W-:Y:S02]  /*3900*/  UIMAD UR45, UR6, 0x30, URZ ;  /* 0x00000030062d78a4 */ /* 0x000fe4000f8e023f */
[----:B------:R-:W-:Y:S01]  /*3910*/  UIMAD UR44, UR6, 0x38, URZ ;  /* 0x00000038062c78a4 */ /* 0x000fe2000f8e023f */
[----:B------:R3:W2:Y:S01]  /*3920*/  LDSM.16.M88.4 R136, [R153] ;  /* 0x000000009988783b */ /* 0x0006a20000000200 */
[----:B------:R-:W-:-:S02]  /*3930*/  USHF.L.U32 UR43, UR6, 0x6, URZ ;  /* 0x00000006062b7899 */ /* 0x000fc4000800063f */
[----:B------:R-:W-:Y:S01]  /*3940*/  UIMAD UR42, UR6, 0x48, URZ ;  /* 0x00000048062a78a4 */ /* 0x000fe2000f8e023f */
[----:B------:R3:W2:Y:S01]  /*3950*/  LDSM.16.M88.4 R140, [R153+0x400] ;  /* 0x00040000998c783b */ /* 0x0006a20000000200 */
[----:B------:R-:W-:Y:S02]  /*3960*/  UIMAD UR41, UR6, 0x50, URZ ;  /* 0x00000050062978a4 */ /* 0x000fe4000f8e023f */
[----:B------:R-:W-:Y:S01]  /*3970*/  UIMAD UR40, UR6, 0x58, URZ ;  /* 0x00000058062878a4 */ /* 0x000fe2000f8e023f */
[----:B-1----:R-:W3:Y:S01]  /*3980*/  LDG.E.64 R4, desc[UR14][R8.64+0x8] ;  /* 0x0000080e08047981 */ /* 0x002ee2000c1e1b00 */
[----:B------:R-:W-:Y:S02]  /*3990*/  UIMAD UR39, UR6, 0x60, URZ ;  /* 0x00000060062778a4 */ /* 0x000fe4000f8e023f */
[----:B------:R-:W-:Y:S01]  /*39a0*/  UIMAD UR38, UR6, 0x68, URZ ;  /* 0x00000068062678a4 */ /* 0x000fe2000f8e023f */
[----:B------:R1:W1:Y:S01]  /*39b0*/  LDSM.16.M88.4 R144, [R153+0x800] ;  /* 0x000800009990783b */ /* 0x0002620000000200 */
[----:B------:R-:W-:-:S02]  /*39c0*/  UIMAD UR37, UR6, 0x70, URZ ;  /* 0x00000070062578a4 */ /* 0x000fc4000f8e023f */
[----:B------:R-:W-:Y:S01]  /*39d0*/  UIMAD UR35, UR6, 0x78, URZ ;  /* 0x00000078062378a4 */ /* 0x000fe2000f8e023f */
[----:B------:R1:W1:Y:S01]  /*39e0*/  LDSM.16.M88.4 R148, [R153+0xc00] ;  /* 0x000c00009994783b */ /* 0x0002620000000200 */
[----:B----4-:R-:W2:Y:S01]  /*39f0*/  @P1 MUFU.RCP R0, UR5 ;  /* 0x0000000500001d08 */ /* 0x010ea20008001000 */
[----:B------:R-:W-:Y:S02]  /*3a00*/  ULDC UR55, c[0x0][0x2d0] ;  /* 0x0000b40000377ab9 */ /* 0x000fe40000000800 */
[----:B------:R-:W4:Y:S01]  /*3a10*/  LDG.E.64 R8, desc[UR14][R8.64] ;  /* 0x0000000e08087981 */ /* 0x000f22000c1e1b00 */
[----:B------:R-:W-:Y:S01]  /*3a20*/  LOP3.LUT R3, R3, 0x6, RZ, 0xc0, !PT ;  /* 0x0000000603037812 */ /* 0x000fe200078ec0ff */
[----:B------:R-:W-:Y:S01]  /*3a30*/  UIMAD UR5, UR58, UR7, UR59 ;  /* 0x000000073a0572a4 */ /* 0x000fe2000f8e023b */
[----:B------:R-:W-:Y:S01]  /*3a40*/  IMAD.U32 R7, RZ, RZ, UR8 ;  /* 0x00000008ff077e24 */ /* 0x000fe2000f8e00ff */
[----:B------:R-:W-:Y:S01]  /*3a50*/  SEL R152, R152, R159, !P0 ;  /* 0x0000009f98987207 */ /* 0x000fe20004000000 */
[----:B------:R-:W-:Y:S01]  /*3a60*/  UIADD3 UR36, -UR36, URZ, URZ ;  /* 0x0000003f24247290 */ /* 0x000fe2000fffe13f */
[----:B------:R-:W-:Y:S01]  /*3a70*/  IMAD R3, R245, 0x40, R3 ;  /* 0x00000040f5037824 */ /* 0x000fe200078e0203 */
[----:B------:R-:W-:Y:S01]  /*3a80*/  USHF.L.U32 UR5, UR5, 0x5, URZ ;  /* 0x0000000505057899 */ /* 0x000fe2000800063f */
[----:B------:R-:W-:Y:S01]  /*3a90*/  UMOV UR29, UR12 ;  /* 0x0000000c001d7c82 */ /* 0x000fe20008000000 */
[----:B------:R-:W-:-:S02]  /*3aa0*/  ULDC UR6, c[0x0][0x2ec] ;  /* 0x0000bb0000067ab9 */ /* 0x000fc40000000800 */
[----:B------:R-:W-:Y:S01]  /*3ab0*/  IADD3 R3, R237, -UR24, -R3 ;  /* 0x80000018ed037c10 */ /* 0x000fe2000fffe803 */
[----:B------:R-:W-:-:S03]  /*3ac0*/  USHF.R.S32.HI UR10, URZ, 0x1f, UR5 ;  /* 0x0000001f3f0a7899 */ /* 0x000fc60008011405 */
[----:B------:R-:W-:Y:S02]  /*3ad0*/  IADD3 R247, R7, -UR13, R3 ;  /* 0x8000000d07f77c10 */ /* 0x000fe4000fffe003 */
[----:B------:R-:W-:Y:S01]  /*3ae0*/  SHF.R.S32.HI R3, RZ, 0x1f, R16 ;  /* 0x0000001fff037819 */ /* 0x000fe20000011410 */
[----:B------:R-:W-:Y:S01]  /*3af0*/  UIADD3 UR24, UR24, UR13, URZ ;  /* 0x0000000d18187290 */ /* 0x000fe2000fffe03f */
[----:B------:R-:W-:-:S03]  /*3b00*/  LEA R152, R152, UR4, 0x1 ;  /* 0x0000000498987c11 */ /* 0x000fc6000f8e08ff */
[----:B------:R-:W-:-:S04]  /*3b10*/  UIADD3 UR24, -UR8, 0x80, UR24 ;  /* 0x0000008008187890 */ /* 0x000fc8000fffe118 */
[----:B------:R-:W-:Y:S01]  /*3b20*/  UIADD3 UR51, UR24, -UR51, URZ ;  /* 0x8000003318337290 */ /* 0x000fe2000fffe03f */
[----:B--2---:R-:W-:-:S05]  /*3b30*/  @P1 FMUL.FTZ R0, R6, R0 ;  /* 0x0000000006001220 */ /* 0x004fca0000410000 */
[----:B------:R-:W-:Y:S02]  /*3b40*/  @P1 R2UR UR11, R0 ;  /* 0x00000000000b12ca */ /* 0x000fe400000e0000 */
[----:B---3--:R-:W-:-:S04]  /*3b50*/  IADD3 R246, P3, P2, R4, UR5, R16 ;  /* 0x0000000504f67c10 */ /* 0x008fc8000fa7e010 */
[----:B------:R-:W-:Y:S01]  /*3b60*/  IADD3.X R4, R5, UR10, R3, P3, P2 ;  /* 0x0000000a05047c10 */ /* 0x000fe20009fe4403 */
[----:B------:R-:W-:-:S05]  /*3b70*/  VIADD R3, R158, 0x1000 ;  /* 0x000010009e037836 */ /* 0x000fca0000000000 */
[----:B------:R-:W-:Y:S01]  /*3b80*/  SEL R3, R3, R158, !P0 ;  /* 0x0000009e03037207 */ /* 0x000fe20004000000 */
[----:B------:R-:W-:-:S03]  /*3b90*/  UMOV UR5, URZ ;  /* 0x0000003f00057c82 */ /* 0x000fc60008000000 */
[----:B------:R-:W-:Y:S02]  /*3ba0*/  LEA R3, R3, UR4, 0x1 ;  /* 0x0000000403037c11 */ /* 0x000fe4000f8e08ff */
[----:B----4-:R-:W-:Y:S02]  /*3bb0*/  R2UR UR7, R8 ;  /* 0x00000000080772ca */ /* 0x010fe400000e0000 */
        /* <DEDUP_REMOVED lines=16> */
.L_x_727:
[----:B------:R-:W-:Y:S01]  /*3cc0*/  LEA R100, R160, UR4, 0x1 ;  /* 0x00000004a0647c11 */ /* 0x000fe2000f8e08ff */
[----:B------:R-:W0:Y:S01]  /*3cd0*/  LDGDEPBAR ;  /* 0x00000000000079af */ /* 0x000e220000000000 */
[----:B------:R-:W-:Y:S01]  /*3ce0*/  IMAD.U32 R4, RZ, RZ, UR31 ;  /* 0x0000001fff047e24 */ /* 0x000fe2000f8e00ff */
[----:B------:R-:W-:Y:S01]  /*3cf0*/  USHF.L.U32 UR10, UR9, 0x7, URZ ;  /* 0x00000007090a7899 */ /* 0x000fe2000800063f */
[----:B------:R-:W-:Y:S01]  /*3d00*/  IMAD.U32 R5, RZ, RZ, UR30 ;  /* 0x0000001eff057e24 */ /* 0x000fe2000f8e00ff */
[----:B------:R-:W-:Y:S01]  /*3d10*/  USHF.L.U32 UR12, UR53, 0x7, URZ ;  /* 0x00000007350c7899 */ /* 0x000fe2000800063f */
[----:B------:R-:W-:Y:S01]  /*3d20*/  IMAD.IADD R108, R157, 0x1, R152 ;  /* 0x000000019d6c7824 */ /* 0x000fe200078e0298 */
[----:B------:R-:W-:Y:S01]  /*3d30*/  LEA R4, P0, R237, R4, 0x2 ;  /* 0x00000004ed047211 */ /* 0x000fe200078010ff */
[----:B------:R-:W-:Y:S01]  /*3d40*/  IMAD.MOV.U32 R234, RZ, RZ, R204 ;  /* 0x000000ffffea7224 */ /* 0x000fe200078e00cc */
[----:B------:R-:W-:Y:S01]  /*3d50*/  UISETP.GE.AND UP0, UPT, UR10, UR51, UPT ;  /* 0x000000330a00728c */ /* 0x000fe2000bf06270 */
[----:B------:R-:W-:Y:S01]  /*3d60*/  VIADD R0, R247, UR10 ;  /* 0x0000000af7007c36 */ /* 0x000fe20008000000 */
[----:B------:R-:W-:Y:S01]  /*3d70*/  LEA.HI.X.SX32 R5, R237, R5, 0x2, P0 ;  /* 0x00000005ed057211 */ /* 0x000fe200000f16ff */
[----:B------:R-:W-:Y:S01]  /*3d80*/  UMOV UR11, UR60 ;  /* 0x0000003c000b7c82 */ /* 0x000fe20008000000 */
[----:B------:R-:W-:Y:S02]  /*3d90*/  IMAD.MOV.U32 R235, RZ, RZ, R203 ;  /* 0x000000ffffeb7224 */ /* 0x000fe400078e00cb */
[----:B------:R-:W-:Y:S01]  /*3da0*/  IABS R202, R0 ;  /* 0x0000000000ca7213 */ /* 0x000fe20000000000 */
[C---:B------:R-:W-:Y:S02]  /*3db0*/  VIADD R173, R0.reuse, 0xffffffff ;  /* 0xffffffff00ad7836 */ /* 0x040fe40000000000 */
[C---:B------:R-:W-:Y:S01]  /*3dc0*/  VIADD R172, R0.reuse, 0x8 ;  /* 0x0000000800ac7836 */ /* 0x040fe20000000000 */
[----:B------:R-:W-:Y:S01]  /*3dd0*/  I2FP.F32.S32 R202, R202 ;  /* 0x000000ca00ca7245 */ /* 0x000fe20000201400 */
[C---:B------:R-:W-:Y:S01]  /*3de0*/  VIADD R171, R0.reuse, 0x7 ;  /* 0x0000000700ab7836 */ /* 0x040fe20000000000 */
[----:B------:R-:W-:Y:S01]  /*3df0*/  ISETP.GE.AND P3, PT, R173, RZ, PT ;  /* 0x000000ffad00720c */ /* 0x000fe20003f66270 */
[----:B------:R-:W-:Y:S01]  /*3e00*/  VIADD R169, R0, 0x47 ;  /* 0x0000004700a97836 */ /* 0x000fe20000000000 */
[----:B------:R-:W-:Y:S01]  /*3e10*/  ISETP.GE.AND P2, PT, R172, RZ, PT ;  /* 0x000000ffac00720c */ /* 0x000fe20003f46270 */
[----:B------:R-:W-:Y:S01]  /*3e20*/  VIADD R170, R0, 0x48 ;  /* 0x0000004800aa7836 */ /* 0x000fe20000000000 */
[----:B------:R-:W-:Y:S01]  /*3e30*/  ISETP.GE.AND P6, PT, R171, RZ, PT ;  /* 0x000000ffab00720c */ /* 0x000fe20003fc6270 */
[----:B------:R-:W-:Y:S04]  /*3e40*/  DEPBAR.LE SB0, 0x0 ;  /* 0x000080000000791a */ /* 0x000fe80000000000 */
[----:B------:R-:W-:Y:S01]  /*3e50*/  ISETP.GE.AND P0, PT, R169, RZ, PT ;  /* 0x000000ffa900720c */ /* 0x000fe20003f06270 */
[----:B------:R-:W-:Y:S01]  /*3e60*/  BAR.SYNC.DEFER_BLOCKING 0x0 ;  /* 0x0000000000007b1d */ /* 0x000fe20000010000 */
[----:B------:R-:W-:Y:S01]  /*3e70*/  ISETP.GE.AND P1, PT, R170, RZ, PT ;  /* 0x000000ffaa00720c */ /* 0x000fe20003f26270 */
[C---:B------:R-:W-:Y:S01]  /*3e80*/  VIADD R175, R0.reuse, 0x40 ;  /* 0x0000004000af7836 */ /* 0x040fe20000000000 */
[C---:B------:R-:W-:Y:S01]  /*3e90*/  @!P3 IADD3 R173, -R0.reuse, 0x1, RZ ;  /* 0x0000000100adb810 */ /* 0x040fe20007ffe1ff */
[C---:B------:R-:W-:Y:S01]  /*3ea0*/  VIADD R174, R0.reuse, 0x3f ;  /* 0x0000003f00ae7836 */ /* 0x040fe20000000000 */
[C---:B------:R-:W-:Y:S01]  /*3eb0*/  @!P2 IADD3 R172, -R0.reuse, -0x8, RZ ;  /* 0xfffffff800aca810 */ /* 0x040fe20007ffe1ff */
[C---:B------:R-:W-:Y:S01]  /*3ec0*/  VIADD R177, R0.reuse, 0x38 ;  /* 0x0000003800b17836 */ /* 0x040fe20000000000 */
[C---:B------:R-:W-:Y:S01]  /*3ed0*/  @!P6 IADD3 R171, -R0.reuse, -0x7, RZ ;  /* 0xfffffff900abe810 */ /* 0x040fe20007ffe1ff */
[C---:B------:R-:W-:Y:S01]  /*3ee0*/  VIADD R176, R0.reuse, 0x37 ;  /* 0x0000003700b07836 */ /* 0x040fe20000000000 */
[----:B------:R-:W-:Y:S01]  /*3ef0*/  ISETP.GE.AND P5, PT, R175, RZ, PT ;  /* 0x000000ffaf00720c */ /* 0x000fe20003fa6270 */
[----:B------:R-:W-:Y:S01]  /*3f00*/  VIADD R178, R0, 0xfffffff8 ;  /* 0xfffffff800b27836 */ /* 0x000fe20000000000 */
[----:B------:R-:W-:Y:S01]  /*3f10*/  ISETP.GE.AND P4, PT, R174, RZ, PT ;  /* 0x000000ffae00720c */ /* 0x000fe20003f86270 */
        /* <DEDUP_REMOVED lines=8> */
[----:B------:R-:W-:Y:S01]  /*3fa0*/  VIADD R183, R0, 0x2f ;  /* 0x0000002f00b77836 */ /* 0x000fe20000000000 */
[----:B------:R-:W-:Y:S01]  /*3fb0*/  ISETP.GE.AND P6, PT, R178, RZ, PT ;  /* 0x000000ffb200720c */ /* 0x000fe20003fc6270 */
[C---:B------:R-:W-:Y:S01]  /*3fc0*/  VIADD R184, R0.reuse, 0x28 ;  /* 0x0000002800b87836 */ /* 0x040fe20000000000 */
[----:B------:R-:W-:Y:S01]  /*3fd0*/  ISETP.GE.AND P0, PT, R179, RZ, PT ;  /* 0x000000ffb300720c */ /* 0x000fe20003f06270 */
[----:B-----5:R-:W5:Y:S01]  /*3fe0*/  LDG.E R168, desc[UR14][R4.64] ;  /* 0x0000000e04a87981 */ /* 0x020f62000c1e1900 */
[----:B------:R-:W-:Y:S01]  /*3ff0*/  ISETP.GE.AND P1, PT, R181, RZ, PT ;  /* 0x000000ffb500720c */ /* 0x000fe20003f26270 */
[C---:B------:R-:W-:Y:S01]  /*4000*/  VIADD R185, R0.reuse, 0x27 ;  /* 0x0000002700b97836 */ /* 0x040fe20000000000 */
[C---:B------:R-:W-:Y:S01]  /*4010*/  @!P5 IADD3 R175, -R0.reuse, -0x40, RZ ;  /* 0xffffffc000afd810 */ /* 0x040fe20007ffe1ff */
[----:B------:R-:W5:Y:S01]  /*4020*/  LDG.E R167, desc[UR14][R4.64+0x20] ;  /* 0x0000200e04a77981 */ /* 0x000f62000c1e1900 */
[C---:B------:R-:W-:Y:S01]  /*4030*/  VIADD R186, R0.reuse, 0xffffffe8 ;  /* 0xffffffe800ba7836 */ /* 0x040fe20000000000 */
[C---:B------:R-:W-:Y:S01]  /*4040*/  @!P4 IADD3 R174, -R0.reuse, -0x3f, RZ ;  /* 0xffffffc100aec810 */ /* 0x040fe20007ffe1ff */
[C---:B------:R-:W-:Y:S01]  /*4050*/  VIADD R187, R0.reuse, 0xffffffe7 ;  /* 0xffffffe700bb7836 */ /* 0x040fe20000000000 */
[----:B------:R-:W5:Y:S01]  /*4060*/  LDG.E R166, desc[UR14][R4.64+0x100] ;  /* 0x0001000e04a67981 */ /* 0x000f62000c1e1900 */
[C---:B------:R-:W-:Y:S01]  /*4070*/  @!P3 IADD3 R177, -R0.reuse, -0x38, RZ ;  /* 0xffffffc800b1b810 */ /* 0x040fe20007ffe1ff */
[C---:B------:R-:W-:Y:S01]  /*4080*/  VIADD R188, R0.reuse, 0xffffffe0 ;  /* 0xffffffe000bc7836 */ /* 0x040fe20000000000 */
[C---:B------:R-:W-:Y:S01]  /*4090*/  @!P2 IADD3 R176, -R0.reuse, -0x37, RZ ;  /* 0xffffffc900b0a810 */ /* 0x040fe20007ffe1ff */
[----:B------:R1:W5:Y:S01]  /*40a0*/  LDG.E R165, desc[UR14][R4.64+0x120] ;  /* 0x0001200e04a57981 */ /* 0x000362000c1e1900 */
[C---:B------:R-:W-:Y:S01]  /*40b0*/  @!P6 IADD3 R178, -R0.reuse, 0x8, RZ ;  /* 0x0000000800b2e810 */ /* 0x040fe20007ffe1ff */
[C---:B------:R-:W-:Y:S01]  /*40c0*/  VIADD R189, R0.reuse, 0xffffffdf ;  /* 0xffffffdf00bd7836 */ /* 0x040fe20000000000 */
[C---:B------:R-:W-:Y:S01]  /*40d0*/  @!P0 IADD3 R179, -R0.reuse, 0x9, RZ ;  /* 0x0000000900b38810 */ /* 0x040fe20007ffe1ff */
[----:B------:R-:W-:Y:S01]  /*40e0*/  LDSM.16.M88.4 R64, [R152] ;  /* 0x000000009840783b */ /* 0x000fe20000000200 */
[C---:B------:R-:W-:Y:S01]  /*40f0*/  @!P1 IADD3 R181, -R0.reuse, 0x10, RZ ;  /* 0x0000001000b59810 */ /* 0x040fe20007ffe1ff */
[----:B------:R-:W-:Y:S01]  /*4100*/  VIADD R190, R0, 0x20 ;  /* 0x0000002000be7836 */ /* 0x000fe20000000000 */
[----:B------:R-:W-:Y:S01]  /*4110*/  ISETP.GE.AND P5, PT, R180, RZ, PT ;  /* 0x000000ffb400720c */ /* 0x000fe20003fa6270 */
[----:B------:R-:W-:Y:S01]  /*4120*/  VIADD R191, R0, 0x1f ;  /* 0x0000001f00bf7836 */ /* 0x000fe20000000000 */
[----:B------:R-:W-:Y:S01]  /*4130*/  ISETP.GE.AND P4, PT, R182, RZ, PT ;  /* 0x000000ffb600720c */ /* 0x000fe20003f86270 */
[----:B------:R-:W-:Y:S01]  /*4140*/  VIADD R192, R0, 0x18 ;  /* 0x0000001800c07836 */ /* 0x000fe20000000000 */
[----:B------:R-:W-:Y:S01]  /*4150*/  ISETP.GE.AND P3, PT, R183, RZ, PT ;  /* 0x000000ffb700720c */ /* 0x000fe20003f66270 */
[----:B------:R-:W1:Y:S01]  /*4160*/  LDSM.16.M88.4 R16, [R100+0x6000] ;  /* 0x006000006410783b */ /* 0x000e620000000200 */
[----:B------:R-:W-:Y:S01]  /*4170*/  ISETP.GE.AND P2, PT, R184, RZ, PT ;  /* 0x000000ffb800720c */ /* 0x000fe20003f46270 */
[C---:B------:R-:W-:Y:S01]  /*4180*/  VIADD R193, R0.reuse, 0x17 ;  /* 0x0000001700c17836 */ /* 0x040fe20000000000 */
[----:B------:R-:W-:Y:S01]  /*4190*/  ISETP.GE.AND P6, PT, R185, RZ, PT ;  /* 0x000000ffb900720c */ /* 0x000fe20003fc6270 */
[----:B------:R-:W-:Y:S01]  /*41a0*/  VIADD R194, R0, 0xffffffd8 ;  /* 0xffffffd800c27836 */ /* 0x000fe20000000000 */
[----:B------:R-:W-:Y:S01]  /*41b0*/  ISETP.GE.AND P0, PT, R186, RZ, PT ;  /* 0x000000ffba00720c */ /* 0x000fe20003f06270 */
[C---:B------:R-:W-:Y:S01]  /*41c0*/  VIADD R195, R0.reuse, 0xffffffd7 ;  /* 0xffffffd700c37836 */ /* 0x040fe20000000000 */
[----:B------:R-:W-:Y:S01]  /*41d0*/  ISETP.GE.AND P1, PT, R187, RZ, PT ;  /* 0x000000ffbb00720c */ /* 0x000fe20003f26270 */
[----:B------:R-:W2:Y:S01]  /*41e0*/  LDSM.16.M88.4 R60, [R152+0x1000] ;  /* 0x00100000983c783b */ /* 0x000ea20000000200 */
[C---:B------:R-:W-:Y:S01]  /*41f0*/  @!P5 IADD3 R180, -R0.reuse, 0x11, RZ ;  /* 0x0000001100b4d810 */ /* 0x040fe20007ffe1ff */
[C---:B------:R-:W-:Y:S01]  /*4200*/  VIADD R196, R0.reuse, 0xffffffd0 ;  /* 0xffffffd000c47836 */ /* 0x040fe20000000000 */
[C---:B------:R-:W-:Y:S01]  /*4210*/  @!P4 IADD3 R182, -R0.reuse, -0x30, RZ ;  /* 0xffffffd000b6c810 */ /* 0x040fe20007ffe1ff */
[C---:B------:R-:W-:Y:S01]  /*4220*/  VIADD R197, R0.reuse, 0xffffffcf ;  /* 0xffffffcf00c57836 */ /* 0x040fe20000000000 */
[C---:B------:R-:W-:Y:S01]  /*4230*/  @!P3 IADD3 R183, -R0.reuse, -0x2f, RZ ;  /* 0xffffffd100b7b810 */ /* 0x040fe20007ffe1ff */
[C---:B------:R-:W-:Y:S01]  /*4240*/  VIADD R198, R0.reuse, 0x10 ;  /* 0x0000001000c67836 */ /* 0x040fe20000000000 */
[C---:B------:R-:W-:Y:S01]  /*4250*/  @!P2 IADD3 R184, -R0.reuse, -0x28, RZ ;  /* 0xffffffd800b8a810 */ /* 0x040fe20007ffe1ff */
[----:B------:R-:W3:Y:S01]  /*4260*/  LDSM.16.M88.4 R32, [R100+0x6400] ;  /* 0x006400006420783b */ /* 0x000ee20000000200 */
[C---:B------:R-:W-:Y:S01]  /*4270*/  @!P6 IADD3 R185, -R0.reuse, -0x27, RZ ;  /* 0xffffffd900b9e810 */ /* 0x040fe20007ffe1ff */
[C---:B------:R-:W-:Y:S01]  /*4280*/  VIADD R199, R0.reuse, 0xf ;  /* 0x0000000f00c77836 */ /* 0x040fe20000000000 */
[C---:B------:R-:W-:Y:S01]  /*4290*/  @!P0 IADD3 R186, -R0.reuse, 0x18, RZ ;  /* 0x0000001800ba8810 */ /* 0x040fe20007ffe1ff */
[C---:B------:R-:W-:Y:S01]  /*42a0*/  VIADD R200, R0.reuse, 0xffffffc8 ;  /* 0xffffffc800c87836 */ /* 0x040fe20000000000 */
[C---:B------:R-:W-:Y:S01]  /*42b0*/  @!P1 IADD3 R187, -R0.reuse, 0x19, RZ ;  /* 0x0000001900bb9810 */ /* 0x040fe20007ffe1ff */
[----:B------:R-:W-:Y:S01]  /*42c0*/  VIADD R201, R0, 0xffffffc7 ;  /* 0xffffffc700c97836 */ /* 0x000fe20000000000 */
[----:B------:R-:W-:Y:S01]  /*42d0*/  ISETP.GE.AND P5, PT, R188, RZ, PT ;  /* 0x000000ffbc00720c */ /* 0x000fe20003fa6270 */
[----:B------:R-:W4:Y:S01]  /*42e0*/  LDSM.16.M88.4 R48, [R100+0x6800] ;  /* 0x006800006430783b */ /* 0x000f220000000200 */
[----:B------:R-:W-:Y:S02]  /*42f0*/  ISETP.GE.AND P4, PT, R189, RZ, PT ;  /* 0x000000ffbd00720c */ /* 0x000fe40003f86270 */
[----:B------:R-:W-:Y:S02]  /*4300*/  ISETP.GE.AND P3, PT, R190, RZ, PT ;  /* 0x000000ffbe00720c */ /* 0x000fe40003f66270 */
[----:B------:R-:W-:Y:S02]  /*4310*/  ISETP.GE.AND P2, PT, R191, RZ, PT ;  /* 0x000000ffbf00720c */ /* 0x000fe40003f46270 */
[----:B------:R-:W-:Y:S01]  /*4320*/  ISETP.GE.AND P6, PT, R192, RZ, PT ;  /* 0x000000ffc000720c */ /* 0x000fe20003fc6270 */
[----:B------:R-:W4:Y:S01]  /*4330*/  LDSM.16.M88.4 R100, [R100+0x6c00] ;  /* 0x006c00006464783b */ /* 0x000f220000000200 */
[----:B------:R-:W-:Y:S02]  /*4340*/  ISETP.GE.AND P0, PT, R193, RZ, PT ;  /* 0x000000ffc100720c */ /* 0x000fe40003f06270 */
[----:B------:R-:W-:Y:S02]  /*4350*/  ISETP.GE.AND P1, PT, R194, RZ, PT ;  /* 0x000000ffc200720c */ /* 0x000fe40003f26270 */
[C---:B------:R-:W-:Y:S02]  /*4360*/  @!P5 IADD3 R188, -R0.reuse, 0x20, RZ ;  /* 0x0000002000bcd810 */ /* 0x040fe40007ffe1ff */
[C---:B------:R-:W-:Y:S01]  /*4370*/  @!P4 IADD3 R189, -R0.reuse, 0x21, RZ ;  /* 0x0000002100bdc810 */ /* 0x040fe20007ffe1ff */
[-C--:B-1----:R-:W-:Y:S01]  /*4380*/  HMMA.16816.F32 R4, R64, R16.reuse, RZ ;  /* 0x000000104004723c */ /* 0x082fe200000018ff */
[----:B------:R-:W-:Y:S02]  /*4390*/  LDSM.16.M88.4 R104, [R153+-0x2000] ;  /* 0xffe000009968783b */ /* 0x000fe40000000200 */
[C---:B------:R-:W-:Y:S02]  /*43a0*/  @!P3 IADD3 R190, -R0.reuse, -0x20, RZ ;  /* 0xffffffe000beb810 */ /* 0x040fe40007ffe1ff */
[C---:B------:R-:W-:Y:S02]  /*43b0*/  @!P2 IADD3 R191, -R0.reuse, -0x1f, RZ ;  /* 0xffffffe100bfa810 */ /* 0x040fe40007ffe1ff */
[C---:B------:R-:W-:Y:S01]  /*43c0*/  @!P6 IADD3 R192, -R0.reuse, -0x18, RZ ;  /* 0xffffffe800c0e810 */ /* 0x040fe20007ffe1ff */
[C---:B--2---:R-:W-:Y:S01]  /*43d0*/  HMMA.16816.F32 R8, R60.reuse, R16, RZ ;  /* 0x000000103c08723c */ /* 0x044fe200000018ff */
[----:B------:R-:W-:Y:S01]  /*43e0*/  LDSM.16.M88.4 R112, [R153+-0x1c00] ;  /* 0xffe400009970783b */ /* 0x000fe20000000200 */
[----:B------:R-:W-:Y:S02]  /*43f0*/  ISETP.GE.AND P5, PT, R195, RZ, PT ;  /* 0x000000ffc300720c */ /* 0x000fe40003fa6270 */
[C---:B------:R-:W-:Y:S02]  /*4400*/  @!P0 IADD3 R193, -R0.reuse, -0x17, RZ ;  /* 0xffffffe900c18810 */ /* 0x040fe40007ffe1ff */
[-C--:B------:R-:W-:Y:S01]  /*4410*/  HMMA.16816.F32 R12, R60, R18.reuse, RZ ;  /* 0x000000123c0c723c */ /* 0x080fe200000018ff */
[----:B------:R-:W-:Y:S02]  /*4420*/  @!P1 IADD3 R194, -R0, 0x28, RZ ;  /* 0x0000002800c29810 */ /* 0x000fe40007ffe1ff */
[----:B------:R-:W-:Y:S01]  /*4430*/  LDSM.16.M88.4 R116, [R153+-0x1800] ;  /* 0xffe800009974783b */ /* 0x000fe20000000200 */
[----:B------:R-:W-:Y:S02]  /*4440*/  ISETP.GE.AND P4, PT, R196, RZ, PT ;  /* 0x000000ffc400720c */ /* 0x000fe40003f86270 */
[C---:B------:R-:W-:Y:S02]  /*4450*/  HMMA.16816.F32 R16, R64.reuse, R18, RZ ;  /* 0x000000124010723c */ /* 0x040fe400000018ff */
[----:B------:R-:W-:Y:S02]  /*4460*/  ISETP.GE.AND P3, PT, R197, RZ, PT ;  /* 0x000000ffc500720c */ /* 0x000fe40003f66270 */
[----:B------:R-:W-:Y:S02]  /*4470*/  ISETP.GE.AND P2, PT, R198, RZ, PT ;  /* 0x000000ffc600720c */ /* 0x000fe40003f46270 */
[-C--:B---3--:R-:W-:Y:S01]  /*4480*/  HMMA.16816.F32 R20, R64, R32.reuse, RZ ;  /* 0x000000204014723c */ /* 0x088fe200000018ff */
[----:B------:R-:W-:Y:S02]  /*4490*/  ISETP.GE.AND P6, PT, R199, RZ, PT ;  /* 0x000000ffc700720c */ /* 0x000fe40003fc6270 */
[----:B------:R-:W-:Y:S02]  /*44a0*/  ISETP.GE.AND P0, PT, R200, RZ, PT ;  /* 0x000000ffc800720c */ /* 0x000fe40003f06270 */
[----:B------:R-:W-:Y:S01]  /*44b0*/  ISETP.GE.AND P1, PT, R201, RZ, PT ;  /* 0x000000ffc900720c */ /* 0x000fe20003f26270 */
[C---:B------:R-:W-:Y:S02]  /*44c0*/  HMMA.16816.F32 R24, R60.reuse, R32, RZ ;  /* 0x000000203c18723c */ /* 0x040fe400000018ff */
[C---:B------:R-:W-:Y:S03]  /*44d0*/  @!P5 IADD3 R195, -R0.reuse, 0x29, RZ ;  /* 0x0000002900c3d810 */ /* 0x040fe60007ffe1ff */
[C---:B------:R-:W-:Y:S01]  /*44e0*/  @!P4 IADD3 R196, -R0.reuse, 0x30, RZ ;  /* 0x0000003000c4c810 */ /* 0x040fe20007ffe1ff */
[-C--:B------:R-:W-:Y:S01]  /*44f0*/  HMMA.16816.F32 R28, R60, R34.reuse, RZ ;  /* 0x000000223c1c723c */ /* 0x080fe200000018ff */
[C---:B------:R-:W-:Y:S04]  /*4500*/  @!P3 IADD3 R197, -R0.reuse, 0x31, RZ ;  /* 0x0000003100c5b810 */ /* 0x040fe80007ffe1ff */
[C---:B------:R-:W-:Y:S01]  /*4510*/  @!P2 IADD3 R198, -R0.reuse, -0x10, RZ ;  /* 0xfffffff000c6a810 */ /* 0x040fe20007ffe1ff */
[C---:B------:R-:W-:Y:S02]  /*4520*/  HMMA.16816.F32 R32, R64.reuse, R34, RZ ;  /* 0x000000224020723c */ /* 0x040fe400000018ff */
[C---:B------:R-:W-:Y:S03]  /*4530*/  @!P6 IADD3 R199, -R0.reuse, -0xf, RZ ;  /* 0xfffffff100c7e810 */ /* 0x040fe60007ffe1ff */
[C---:B------:R-:W-:Y:S01]  /*4540*/  @!P0 IADD3 R200, -R0.reuse, 0x38, RZ ;  /* 0x0000003800c88810 */ /* 0x040fe20007ffe1ff */
[-C--:B----4-:R-:W-:Y:S01]  /*4550*/  HMMA.16816.F32 R36, R64, R48.reuse, RZ ;  /* 0x000000304024723c */ /* 0x090fe200000018ff */
[----:B------:R-:W-:Y:S02]  /*4560*/  @!P1 IADD3 R201, -R0, 0x39, RZ ;  /* 0x0000003900c99810 */ /* 0x000fe40007ffe1ff */
[----:B------:R-:W-:Y:S02]  /*4570*/  PLOP3.LUT P0, PT, PT, PT, UP0, 0x80, 0x0 ;  /* 0x000000000000781c */ /* 0x000fe40003f0f008 */
[----:B------:R-:W-:Y:S01]  /*4580*/  I2FP.F32.S32 R0, R179 ;  /* 0x000000b300007245 */ /* 0x000fe20000201400 */
[C---:B------:R-:W-:Y:S02]  /*4590*/  HMMA.16816.F32 R40, R60.reuse, R48, RZ ;  /* 0x000000303c28723c */ /* 0x040fe400000018ff */
[----:B------:R-:W-:Y:S03]  /*45a0*/  I2FP.F32.S32 R173, R173 ;  /* 0x000000ad00ad7245 */ /* 0x000fe60000201400 */
[----:B------:R-:W-:Y:S01]  /*45b0*/  I2FP.F32.S32 R172, R172 ;  /* 0x000000ac00ac7245 */ /* 0x000fe20000201400 */
[-C--:B------:R-:W-:Y:S01]  /*45c0*/  HMMA.16816.F32 R44, R60, R50.reuse, RZ ;  /* 0x000000323c2c723c */ /* 0x080fe200000018ff */
[----:B------:R-:W-:Y:S04]  /*45d0*/  I2FP.F32.S32 R171, R171 ;  /* 0x000000ab00ab7245 */ /* 0x000fe80000201400 */
        /* <DEDUP_REMOVED lines=11> */
[----:B------:R-:W-:Y:S05]  /*4690*/  I2FP.F32.S32 R180, R180 ;  /* 0x000000b400b47245 */ /* 0x000fea0000201400 */
[----:B------:R-:W-:Y:S01]  /*46a0*/  HMMA.16816.F32 R64, R64, R102, RZ ;  /* 0x000000664040723c */ /* 0x000fe200000018ff */
[----:B------:R-:W1:Y:S08]  /*46b0*/  LDSM.16.M88.4 R100, [R108] ;  /* 0x000000006c64783b */ /* 0x000e700000000200 */
[----:B------:R-:W2:Y:S01]  /*46c0*/  LDSM.16.M88.4 R108, [R108+0x1000] ;  /* 0x001000006c6c783b */ /* 0x000ea20000000200 */
[-C--:B-1----:R-:W-:Y:S06]  /*46d0*/  HMMA.16816.F32 R4, R100, R104.reuse, R4 ;  /* 0x000000686404723c */ /* 0x082fec0000001804 */
[C---:B--2---:R-:W-:Y:S06]  /*46e0*/  HMMA.16816.F32 R8, R108.reuse, R104, R8 ;  /* 0x000000686c08723c */ /* 0x044fec0000001808 */
[-C--:B------:R-:W-:Y:S06]  /*46f0*/  HMMA.16816.F32 R12, R108, R106.reuse, R12 ;  /* 0x0000006a6c0c723c */ /* 0x080fec000000180c */
[C---:B------:R-:W-:Y:S01]  /*4700*/  HMMA.16816.F32 R16, R100.reuse, R106, R16 ;  /* 0x0000006a6410723c */ /* 0x040fe20000001810 */
[----:B------:R-:W1:Y:S05]  /*4710*/  LDSM.16.M88.4 R104, [R153+-0x1400] ;  /* 0xffec00009968783b */ /* 0x000e6a0000000200 */
        /* <DEDUP_REMOVED lines=44> */
[C---:B------:R-:W-:Y:S01]  /*49e0*/  FFMA.FTZ R56, R100.reuse, -UR5, R56 ;  /* 0x8000000564387c23 */ /* 0x040fe20008010038 */
        /* <DEDUP_REMOVED lines=53> */
[----:B------:R-:W-:Y:S04]  /*4d40*/  UIADD3 UR11, UR12, UR13, URZ ;  /* 0x0000000d0c0b7290 */ /* 0x000fe8000fffe03f */
[----:B------:R-:W-:Y:S02]  /*4d50*/  UIADD3 UR32, UR29, UR11, -UR8 ;  /* 0x0000000b1d207290 */ /* 0x000fe4000fffe808 */
[----:B------:R-:W-:Y:S04]  /*4d60*/  UIADD3 UR11, UR10, 0x80, URZ ;  /* 0x000000800a0b7890 */ /* 0x000fe8000fffe03f */
[----:B------:R-:W-:Y:S02]  /*4d70*/  UISETP.GE.AND UP0, UPT, UR11, UR32, UPT ;  /* 0x000000200b00728c */ /* 0x000fe4000bf06270 */
[----:B------:R-:W-:Y:S04]  /*4d80*/  UIADD3 UR11, UR12, 0x80, URZ ;  /* 0x000000800c0b7890 */ /* 0x000fe8000fffe03f */
[----:B------:R-:W-:Y:S02]  /*4d90*/  PLOP3.LUT P1, PT, PT, PT, UP0, 0x80, 0x0 ;  /* 0x000000000000781c */ /* 0x000fe40003f2f008 */
[----:B------:R-:W-:Y:S01]  /*4da0*/  IMAD.U32 R0, RZ, RZ, UR11 ;  /* 0x0000000bff007e24 */ /* 0x000fe2000f8e00ff */
[----:B------:R-:W-:Y:S04]  /*4db0*/  UMOV UR11, UR29 ;  /* 0x0000001d000b7c82 */ /* 0x000fe80008000000 */
[----:B------:R-:W-:Y:S11]  /*4dc0*/  ISETP.LT.AND P0, PT, R0, UR8, PT ;  /* 0x0000000800007c0c */ /* 0x000ff6000bf01270 */
[----:B------:R-:W-:Y:S02]  /*4dd0*/  @!UPT UIADD3 URZ, URZ, URZ, URZ ;  /* 0x0000003f3f3ff290 */ /* 0x000fe4000fffe03f */
[----:B------:R-:W-:Y:S05]  /*4de0*/  @!P1 BRA P0, `(.L_x_724) ;  /* 0x0000000c00a89947 */ /* 0x000fea0000000000 */
.L_x_723:
[----:B------:R-:W-:Y:S01]  /*4df0*/  VIADD R106, R237, UR10 ;  /* 0x0000000aed6a7c36 */ /* 0x000fe20008000000 */
[----:B------:R-:W-:Y:S01]  /*4e00*/  UIADD3 UR10, -UR11, UR8, -UR13 ;  /* 0x000000080b0a7290 */ /* 0x000fe2000fffe90d */
[----:B------:R-:W-:Y:S01]  /*4e10*/  IMAD.SHL.U32 R0, R252, 0x2, RZ ;  /* 0x00000002fc007824 */ /* 0x000fe200078e00ff */
        /* <DEDUP_REMOVED lines=8> */
[----:B------:R-:W-:Y:S01]  /*4ea0*/  UIADD3 UR10, UR8, 0x1, -UR13 ;  /* 0x00000001080a7890 */ /* 0x000fe2000fffe80d */
[----:B------:R-:W-:Y:S03]  /*4eb0*/  LOP3.LUT R0, R0, 0x6, RZ, 0xc0, !PT ;  /* 0x0000000600007812 */ /* 0x000fe600078ec0ff */
[----:B------:R-:W-:Y:S02]  /*4ec0*/  UIADD3 UR10, UR10, UR57, URZ ;  /* 0x000000390a0a7290 */ /* 0x000fe4000fffe03f */
[----:B------:R-:W-:Y:S04]  /*4ed0*/  IMAD R0, R245, 0x40, R0 ;  /* 0x00000040f5007824 */ /* 0x000fe800078e0200 */
[----:B------:R-:W-:Y:S02]  /*4ee0*/  IMAD.U32 R104, RZ, RZ, UR10 ;  /* 0x0000000aff687e24 */ /* 0x000fe4000f8e00ff */
[----:B------:R-:W-:Y:S02]  /*4ef0*/  IMAD.U32 R102, RZ, RZ, UR10 ;  /* 0x0000000aff667e24 */ /* 0x000fe4000f8e00ff */
[----:B------:R-:W-:Y:S01]  /*4f00*/  IMAD.U32 R100, RZ, RZ, UR10 ;  /* 0x0000000aff647e24 */ /* 0x000fe2000f8e00ff */
[--C-:B------:R-:W-:Y:S01]  /*4f10*/  IADD3 R104, R104, 0x8, R106.reuse ;  /* 0x0000000868687810 */ /* 0x100fe20007ffe06a */
[----:B------:R-:W-:Y:S01]  /*4f20*/  IMAD.U32 R108, RZ, RZ, UR10 ;  /* 0x0000000aff6c7e24 */ /* 0x000fe2000f8e00ff */
[--C-:B------:R-:W-:Y:S01]  /*4f30*/  IADD3 R102, R102, 0x40, R106.reuse ;  /* 0x0000004066667810 */ /* 0x100fe20007ffe06a */
[----:B------:R-:W-:Y:S01]  /*4f40*/  VIADD R0, R0, UR12 ;  /* 0x0000000c00007c36 */ /* 0x000fe20008000000 */
[----:B------:R-:W-:Y:S02]  /*4f50*/  IADD3 R100, R100, 0x48, R106 ;  /* 0x0000004864647810 */ /* 0x000fe40007ffe06a */
[----:B------:R-:W-:Y:S01]  /*4f60*/  VIADDMNMX R106, R106, R108, UR8, PT ;  /* 0x000000086a6a7e46 */ /* 0x000fe2000b80016c */
[C---:B------:R-:W-:Y:S01]  /*4f70*/  VIADD R170, R0.reuse, 0x1 ;  /* 0x0000000100aa7836 */ /* 0x040fe20000000000 */
[C---:B------:R-:W-:Y:S01]  /*4f80*/  ISETP.GE.AND P0, PT, R0.reuse, R107, PT ;  /* 0x0000006b0000720c */ /* 0x040fe20003f06270 */
[----:B------:R-:W-:Y:S01]  /*4f90*/  VIADD R169, R0, 0x8 ;  /* 0x0000000800a97836 */ /* 0x000fe20000000000 */
[----:B------:R-:W-:Y:S01]  /*4fa0*/  VIMNMX R104, R104, UR8, PT ;  /* 0x0000000868687c48 */ /* 0x000fe2000bfe0100 */
[C---:B------:R-:W-:Y:S01]  /*4fb0*/  VIADD R119, R0.reuse, 0x9 ;  /* 0x0000000900777836 */ /* 0x040fe20000000000 */
[C---:B------:R-:W-:Y:S01]  /*4fc0*/  ISETP.GE.OR P0, PT, R0.reuse, R106, !P0 ;  /* 0x0000006a0000720c */ /* 0x040fe20004706670 */
[C---:B------:R-:W-:Y:S01]  /*4fd0*/  VIADD R118, R0.reuse, 0x10 ;  /* 0x0000001000767836 */ /* 0x040fe20000000000 */
[C---:B------:R-:W-:Y:S01]  /*4fe0*/  ISETP.GE.AND P6, PT, R0.reuse, R105, PT ;  /* 0x000000690000720c */ /* 0x040fe20003fc6270 */
[----:B------:R-:W-:Y:S01]  /*4ff0*/  VIADD R117, R0, 0x11 ;  /* 0x0000001100757836 */ /* 0x000fe20000000000 */
[----:B------:R-:W-:Y:S01]  /*5000*/  FSEL R4, R4, -INF , !P0 ;  /* 0xff80000004047808 */ /* 0x000fe20004000000 */
[----:B------:R-:W-:Y:S01]  /*5010*/  VIADD R116, R0, 0x18 ;  /* 0x0000001800747836 */ /* 0x000fe20000000000 */
[----:B------:R-:W-:Y:S01]  /*5020*/  VIMNMX R102, R102, UR8, PT ;  /* 0x0000000866667c48 */ /* 0x000fe2000bfe0100 */
[C---:B------:R-:W-:Y:S01]  /*5030*/  VIADD R115, R0.reuse, 0x19 ;  /* 0x0000001900737836 */ /* 0x040fe20000000000 */
[C---:B------:R-:W-:Y:S01]  /*5040*/  ISETP.GE.AND P5, PT, R0.reuse, R103, PT ;  /* 0x000000670000720c */ /* 0x040fe20003fa6270 */
[----:B------:R-:W-:Y:S01]  /*5050*/  VIADD R114, R0, 0x20 ;  /* 0x0000002000727836 */ /* 0x000fe20000000000 */
[----:B------:R-:W-:Y:S01]  /*5060*/  VIMNMX R100, R100, UR8, PT ;  /* 0x0000000864647c48 */ /* 0x000fe2000bfe0100 */
[C---:B------:R-:W-:Y:S01]  /*5070*/  VIADD R113, R0.reuse, 0x21 ;  /* 0x0000002100717836 */ /* 0x040fe20000000000 */
[C---:B------:R-:W-:Y:S01]  /*5080*/  ISETP.GE.AND P4, PT, R0.reuse, R101, PT ;  /* 0x000000650000720c */ /* 0x040fe20003f86270 */
[----:B------:R-:W-:Y:S01]  /*5090*/  VIADD R112, R0, 0x28 ;  /* 0x0000002800707836 */ /* 0x000fe20000000000 */
[-C--:B------:R-:W-:Y:S01]  /*50a0*/  ISETP.GE.AND P3, PT, R170, R107.reuse, PT ;  /* 0x0000006baa00720c */ /* 0x080fe20003f66270 */
[C---:B------:R-:W-:Y:S01]  /*50b0*/  VIADD R111, R0.reuse, 0x29 ;  /* 0x00000029006f7836 */ /* 0x040fe20000000000 */
[-C--:B------:R-:W-:Y:S01]  /*50c0*/  ISETP.GE.AND P2, PT, R169, R107.reuse, PT ;  /* 0x0000006ba900720c */ /* 0x080fe20003f46270 */
[C---:B------:R-:W-:Y:S01]  /*50d0*/  VIADD R110, R0.reuse, 0x30 ;  /* 0x00000030006e7836 */ /* 0x040fe20000000000 */
[-C--:B------:R-:W-:Y:S01]  /*50e0*/  ISETP.GE.AND P1, PT, R119, R107.reuse, PT ;  /* 0x0000006b7700720c */ /* 0x080fe20003f26270 */
[----:B------:R-:W-:Y:S01]  /*50f0*/  VIADD R109, R0, 0x31 ;  /* 0x00000031006d7836 */ /* 0x000fe20000000000 */
[-C--:B------:R-:W-:Y:S01]  /*5100*/  ISETP.GE.AND P0, PT, R118, R107.reuse, PT ;  /* 0x0000006b7600720c */ /* 0x080fe20003f06270 */
[C---:B------:R-:W-:Y:S01]  /*5110*/  VIADD R108, R0.reuse, 0x38 ;  /* 0x00000038006c7836 */ /* 0x040fe20000000000 */
[C---:B------:R-:W-:Y:S02]  /*5120*/  ISETP.GE.OR P6, PT, R0.reuse, R104, !P6 ;  /* 0x000000680000720c */ /* 0x040fe400077c6670 */
[C---:B------:R-:W-:Y:S02]  /*5130*/  ISETP.GE.OR P5, PT, R0.reuse, R102, !P5 ;  /* 0x000000660000720c */ /* 0x040fe40006fa6670 */
[C---:B------:R-:W-:Y:S01]  /*5140*/  ISETP.GE.OR P4, PT, R0.reuse, R100, !P4 ;  /* 0x000000640000720c */ /* 0x040fe20006786670 */
[----:B------:R-:W-:Y:S01]  /*5150*/  VIADD R0, R0, 0x39 ;  /* 0x0000003900007836 */ /* 0x000fe20000000000 */
        /* <DEDUP_REMOVED lines=179> */
.L_x_724:
        /* <DEDUP_REMOVED lines=13> */
[----:B------:R-:W-:Y:S01]  /*5d60*/  FSEL R0, R0, RZ, P0 ;  /* 0x000000ff00007208 */ /* 0x000fe20000000000 */
[----:B------:R1:W-:Y:S01]  /*5d70*/  MUFU.EX2 R208, R16 ;  /* 0x0000001000d07308 */ /* 0x0003e20000000800 */
[--C-:B------:R-:W-:Y:S01]  /*5d80*/  FFMA.FTZ R7, R7, UR6, -R100.reuse ;  /* 0x0000000607077c23 */ /* 0x100fe20008010864 */
[----:B------:R-:W-:Y:S01]  /*5d90*/  FFMA.FTZ R192, R6, UR6, -R100 ;  /* 0x0000000606c07c23 */ /* 0x000fe20008010864 */
[----:B------:R-:W-:Y:S02]  /*5da0*/  IMAD.U32 R6, RZ, RZ, UR53 ;  /* 0x00000035ff067e24 */ /* 0x000fe4000f8e00ff */
[----:B------:R-:W-:Y:S01]  /*5db0*/  FFMA.FTZ R15, R15, UR6, -R0 ;  /* 0x000000060f0f7c23 */ /* 0x000fe20008010800 */
[--C-:B------:R-:W-:Y:S01]  /*5dc0*/  FFMA.FTZ R18, R18, UR6, -R100.reuse ;  /* 0x0000000612127c23 */ /* 0x100fe20008010864 */
[----:B------:R-:W-:Y:S01]  /*5dd0*/  FFMA.FTZ R175, R5, UR6, -R101 ;  /* 0x0000000605af7c23 */ /* 0x000fe20008010865 */
[----:B------:R-:W-:Y:S02]  /*5de0*/  IMAD R6, R6, 0x2, R245 ;  /* 0x0000000206067824 */ /* 0x000fe400078e02f5 */
[----:B------:R2:W-:Y:S01]  /*5df0*/  MUFU.EX2 R194, R4 ;  /* 0x0000000400c27308 */ /* 0x0005e20000000800 */
[----:B------:R-:W-:Y:S01]  /*5e00*/  FFMA.FTZ R19, R19, UR6, -R100 ;  /* 0x0000000613137c23 */ /* 0x000fe20008010864 */
[--C-:B------:R-:W-:Y:S01]  /*5e10*/  FFMA.FTZ R191, R17, UR6, -R101.reuse ;  /* 0x0000000611bf7c23 */ /* 0x100fe20008010865 */
[----:B------:R-:W-:Y:S02]  /*5e20*/  IMAD.SHL.U32 R6, R6, 0x2, RZ ;  /* 0x0000000206067824 */ /* 0x000fe400078e00ff */
[----:B------:R-:W-:Y:S01]  /*5e30*/  FFMA.FTZ R185, R14, UR6, -R0 ;  /* 0x000000060eb97c23 */ /* 0x000fe20008010800 */
[--C-:B------:R-:W-:Y:S01]  /*5e40*/  FFMA.FTZ R20, R20, UR6, -R101.reuse ;  /* 0x0000000614147c23 */ /* 0x100fe20008010865 */
[--C-:B------:R-:W-:Y:S01]  /*5e50*/  FFMA.FTZ R32, R32, UR6, -R101.reuse ;  /* 0x0000000620207c23 */ /* 0x100fe20008010865 */
[--C-:B------:R-:W-:Y:S02]  /*5e60*/  FFMA.FTZ R64, R64, UR6, -R101.reuse ;  /* 0x0000000640407c23 */ /* 0x100fe40008010865 */
[----:B------:R3:W-:Y:S01]  /*5e70*/  MUFU.EX2 R195, R7 ;  /* 0x0000000700c37308 */ /* 0x0007e20000000800 */
[----:B-1----:R-:W-:Y:S01]  /*5e80*/  FMUL.FTZ R16, R240, 1.4426950216293334961 ;  /* 0x3fb8aa3bf0107820 */ /* 0x002fe20000410000 */
[--C-:B------:R-:W-:Y:S01]  /*5e90*/  FFMA.FTZ R67, R67, UR6, -R100.reuse ;  /* 0x0000000643437c23 */ /* 0x100fe20008010864 */
[----:B------:R-:W-:Y:S01]  /*5ea0*/  FFMA.FTZ R66, R66, UR6, -R100 ;  /* 0x0000000642427c23 */ /* 0x000fe20008010864 */
[----:B------:R-:W-:Y:S01]  /*5eb0*/  FFMA.FTZ R65, R65, UR6, -R101 ;  /* 0x0000000641417c23 */ /* 0x000fe20008010865 */
[--C-:B------:R-:W-:Y:S01]  /*5ec0*/  FFMA.FTZ R63, R63, UR6, -R0.reuse ;  /* 0x000000063f3f7c23 */ /* 0x100fe20008010800 */
[----:B------:R-:W-:Y:S01]  /*5ed0*/  FSEL R16, R16, RZ, P1 ;  /* 0x000000ff10107208 */ /* 0x000fe20000800000 */
[--C-:B------:R-:W-:Y:S03]  /*5ee0*/  FFMA.FTZ R30, R30, UR6, -R0.reuse ;  /* 0x000000061e1e7c23 */ /* 0x100fe60008010800 */
[----:B------:R1:W-:Y:S01]  /*5ef0*/  MUFU.EX2 R197, R15 ;  /* 0x0000000f00c57308 */ /* 0x0003e20000000800 */
[----:B--2---:R-:W-:Y:S04]  /*5f00*/  IMAD.WIDE.U32 R4, R246, -0x2daee0ad, RZ ;  /* 0xd2511f53f6047825 */ /* 0x004fe800078e00ff */
[----:B------:R-:W-:Y:S01]  /*5f10*/  FFMA.FTZ R187, R11, UR6, -R0 ;  /* 0x000000060bbb7c23 */ /* 0x000fe20008010800 */
[--C-:B------:R-:W-:Y:S01]  /*5f20*/  FFMA.FTZ R12, R12, UR6, -R16.reuse ;  /* 0x000000060c0c7c23 */ /* 0x100fe20008010810 */
[--C-:B------:R-:W-:Y:S01]  /*5f30*/  FFMA.FTZ R60, R60, UR6, -R16.reuse ;  /* 0x000000063c3c7c23 */ /* 0x100fe20008010810 */
[----:B------:R-:W-:Y:S01]  /*5f40*/  LOP3.LUT R17, R4, UR52, RZ, 0x3c, !PT ;  /* 0x0000003404117c12 */ /* 0x000fe2000f8e3cff */
[--C-:B------:R-:W-:Y:S01]  /*5f50*/  FFMA.FTZ R190, R8, UR6, -R16.reuse ;  /* 0x0000000608be7c23 */ /* 0x100fe20008010810 */
[----:B------:R2:W-:Y:S01]  /*5f60*/  MUFU.EX2 R205, R18 ;  /* 0x0000001200cd7308 */ /* 0x0005e20000000800 */
[----:B---3--:R-:W-:Y:S02]  /*5f70*/  IMAD.U32 R7, RZ, RZ, UR9 ;  /* 0x00000009ff077e24 */ /* 0x008fe4000f8e00ff */
[----:B------:R-:W-:Y:S01]  /*5f80*/  FFMA.FTZ R28, R28, UR6, -R16 ;  /* 0x000000061c1c7c23 */ /* 0x000fe20008010810 */
[----:B------:R-:W-:Y:S01]  /*5f90*/  VIADD R8, R6, 0x1 ;  /* 0x0000000106087836 */ /* 0x000fe20000000000 */
[----:B------:R-:W-:Y:S01]  /*5fa0*/  LOP3.LUT R6, R5, UR33, R6, 0x96, !PT ;  /* 0x0000002105067c12 */ /* 0x000fe2000f8e9606 */
[----:B------:R-:W-:Y:S02]  /*5fb0*/  IMAD R4, R7, 0x8, R249 ;  /* 0x0000000807047824 */ /* 0x000fe400078e02f9 */
[--C-:B------:R-:W-:Y:S01]  /*5fc0*/  FFMA.FTZ R173, R13, UR6, -R16.reuse ;  /* 0x000000060dad7c23 */ /* 0x100fe20008010810 */
[----:B------:R-:W-:Y:S01]  /*5fd0*/  FFMA.FTZ R117, R9, UR6, -R16 ;  /* 0x0000000609757c23 */ /* 0x000fe20008010810 */
[----:B------:R-:W-:Y:S01]  /*5fe0*/  LOP3.LUT R8, R5, UR33, R8, 0x96, !PT ;  /* 0x0000002105087c12 */ /* 0x000fe2000f8e9608 */
[----:B------:R3:W-:Y:S01]  /*5ff0*/  MUFU.EX2 R199, R12 ;  /* 0x0000000c00c77308 */ /* 0x0007e20000000800 */
[----:B------:R-:W-:Y:S02]  /*6000*/  VIADD R14, R4, 0x4 ;  /* 0x00000004040e7836 */ /* 0x000fe40000000000 */
[----:B------:R-:W-:Y:S01]  /*6010*/  FFMA.FTZ R174, R10, UR6, -R0 ;  /* 0x000000060aae7c23 */ /* 0x000fe20008010800 */
[----:B------:R-:W-:Y:S04]  /*6020*/  IMAD.WIDE.U32 R4, R4, -0x326172a9, RZ ;  /* 0xcd9e8d5704047825 */ /* 0x000fe800078e00ff */
[----:B------:R-:W-:Y:S01]  /*6030*/  FFMA.FTZ R23, R23, UR6, -R100 ;  /* 0x0000000617177c23 */ /* 0x000fe20008010864 */
[----:B------:R-:W-:Y:S01]  /*6040*/  FFMA.FTZ R31, R31, UR6, -R0 ;  /* 0x000000061f1f7c23 */ /* 0x000fe20008010800 */
[----:B-1----:R-:W-:Y:S01]  /*6050*/  IMAD.WIDE.U32 R14, R14, -0x326172a9, RZ ;  /* 0xcd9e8d570e0e7825 */ /* 0x002fe200078e00ff */
[-C--:B--2---:R-:W-:Y:S01]  /*6060*/  LOP3.LUT R18, R5, R244.reuse, RZ, 0x3c, !PT ;  /* 0x000000f405127212 */ /* 0x084fe200078e3cff */
[----:B------:R1:W2:Y:S02]  /*6070*/  MUFU.EX2 R209, R19 ;  /* 0x0000001300d17308 */ /* 0x0002a40000000800 */
[----:B------:R-:W-:Y:S01]  /*6080*/  FFMA.FTZ R24, R24, UR6, -R16 ;  /* 0x0000000618187c23 */ /* 0x000fe20008010810 */
[----:B------:R-:W-:Y:S01]  /*6090*/  FFMA.FTZ R184, R22, UR6, -R100 ;  /* 0x0000000616b87c23 */ /* 0x000fe20008010864 */
[----:B------:R-:W-:Y:S01]  /*60a0*/  FFMA.FTZ R27, R27, UR6, -R0 ;  /* 0x000000061b1b7c23 */ /* 0x000fe20008010800 */
[--C-:B------:R-:W-:Y:S01]  /*60b0*/  FFMA.FTZ R172, R21, UR6, -R101.reuse ;  /* 0x0000000615ac7c23 */ /* 0x100fe20008010865 */
[--C-:B------:R-:W-:Y:S01]  /*60c0*/  FFMA.FTZ R183, R33, UR6, -R101.reuse ;  /* 0x0000000621b77c23 */ /* 0x100fe20008010865 */
[----:B------:R-:W-:Y:S01]  /*60d0*/  FFMA.FTZ R181, R29, UR6, -R16 ;  /* 0x000000061db57c23 */ /* 0x000fe20008010810 */
[----:B------:R-:W-:Y:S01]  /*60e0*/  FFMA.FTZ R182, R26, UR6, -R0 ;  /* 0x000000061ab67c23 */ /* 0x000fe20008010800 */
[----:B---3--:R-:W-:Y:S01]  /*60f0*/  LOP3.LUT R12, R15, R244, RZ, 0x3c, !PT ;  /* 0x000000f40f0c7212 */ /* 0x008fe200078e3cff */
[----:B------:R3:W-:Y:S01]  /*6100*/  MUFU.EX2 R202, R20 ;  /* 0x0000001400ca7308 */ /* 0x0007e20000000800 */
[----:B------:R-:W-:Y:S04]  /*6110*/  IMAD.WIDE.U32 R10, R6, -0x326172a9, RZ ;  /* 0xcd9e8d57060a7825 */ /* 0x000fe800078e00ff */
[----:B------:R-:W-:Y:S01]  /*6120*/  FFMA.FTZ R171, R25, UR6, -R16 ;  /* 0x0000000619ab7c23 */ /* 0x000fe20008010810 */
[----:B------:R-:W-:Y:S01]  /*6130*/  FFMA.FTZ R35, R35, UR6, -R100 ;  /* 0x0000000623237c23 */ /* 0x000fe20008010864 */
[----:B------:R-:W-:Y:S01]  /*6140*/  IMAD.WIDE.U32 R12, R12, -0x2daee0ad, RZ ;  /* 0xd2511f530c0c7825 */ /* 0x000fe200078e00ff */
[----:B------:R-:W-:Y:S02]  /*6150*/  LOP3.LUT R15, R11, UR28, R4, 0x96, !PT ;  /* 0x0000001c0b0f7c12 */ /* 0x000fe4000f8e9604 */
[----:B------:R4:W-:Y:S01]  /*6160*/  MUFU.EX2 R218, R32 ;  /* 0x0000002000da7308 */ /* 0x0009e20000000800 */
[----:B-1----:R-:W-:Y:S01]  /*6170*/  IMAD.WIDE.U32 R18, R18, -0x2daee0ad, RZ ;  /* 0xd2511f5312127825 */ /* 0x002fe200078e00ff */
[C---:B------:R-:W-:Y:S03]  /*6180*/  LOP3.LUT R5, R17.reuse, R13, RZ, 0x3c, !PT ;  /* 0x0000000d11057212 */ /* 0x040fe600078e3cff */
[--C-:B------:R-:W-:Y:S01]  /*6190*/  FFMA.FTZ R36, R36, UR6, -R101.reuse ;  /* 0x0000000624247c23 */ /* 0x100fe20008010865 */
[----:B------:R-:W-:Y:S01]  /*61a0*/  IMAD.WIDE.U32 R8, R8, -0x326172a9, RZ ;  /* 0xcd9e8d5708087825 */ /* 0x000fe200078e00ff */
[----:B------:R-:W-:Y:S03]  /*61b0*/  LOP3.LUT R6, R17, R19, RZ, 0x3c, !PT ;  /* 0x0000001311067212 */ /* 0x000fe600078e3cff */
[----:B------:R1:W-:Y:S01]  /*61c0*/  MUFU.EX2 R214, R28 ;  /* 0x0000001c00d67308 */ /* 0x0003e20000000800 */
[----:B---3--:R-:W-:Y:S01]  /*61d0*/  LOP3.LUT R20, R11, UR28, R14, 0x96, !PT ;  /* 0x0000001c0b147c12 */ /* 0x008fe2000f8e960e */
[--C-:B------:R-:W-:Y:S01]  /*61e0*/  FFMA.FTZ R170, R37, UR6, -R101.reuse ;  /* 0x0000000625aa7c23 */ /* 0x100fe20008010865 */
[C---:B------:R-:W-:Y:S01]  /*61f0*/  LOP3.LUT R13, R9.reuse, UR28, R4, 0x96, !PT ;  /* 0x0000001c090d7c12 */ /* 0x040fe2000f8e9604 */
[----:B------:R-:W-:Y:S01]  /*6200*/  IMAD.WIDE.U32 R6, R6, -0x326172a9, RZ ;  /* 0xcd9e8d5706067825 */ /* 0x000fe200078e00ff */
[----:B------:R-:W-:Y:S03]  /*6210*/  LOP3.LUT R14, R9, UR28, R14, 0x96, !PT ;  /* 0x0000001c090e7c12 */ /* 0x000fe6000f8e960e */
[--C-:B------:R-:W-:Y:S02]  /*6220*/  FFMA.FTZ R48, R48, UR6, -R101.reuse ;  /* 0x0000000630307c23 */ /* 0x100fe40008010865 */
[----:B------:R3:W-:Y:S01]  /*6230*/  MUFU.EX2 R200, R30 ;  /* 0x0000001e00c87308 */ /* 0x0007e20000000800 */
[----:B------:R-:W-:Y:S01]  /*6240*/  LOP3.LUT R22, R7, UR27, R10, 0x96, !PT ;  /* 0x0000001b07167c12 */ /* 0x000fe2000f8e960a */
[----:B------:R-:W-:Y:S01]  /*6250*/  IMAD.WIDE.U32 R4, R5, -0x326172a9, RZ ;  /* 0xcd9e8d5705047825 */ /* 0x000fe200078e00ff */
[----:B----4-:R-:W-:Y:S03]  /*6260*/  LOP3.LUT R32, R7, UR27, R8, 0x96, !PT ;  /* 0x0000001b07207c12 */ /* 0x010fe6000f8e9608 */
[--C-:B------:R-:W-:Y:S01]  /*6270*/  FFMA.FTZ R34, R34, UR6, -R100.reuse ;  /* 0x0000000622227c23 */ /* 0x100fe20008010864 */
[--C-:B------:R-:W-:Y:S01]  /*6280*/  FFMA.FTZ R51, R51, UR6, -R100.reuse ;  /* 0x0000000633337c23 */ /* 0x100fe20008010864 */
[----:B------:R-:W-:Y:S02]  /*6290*/  FFMA.FTZ R180, R38, UR6, -R100 ;  /* 0x0000000626b47c23 */ /* 0x000fe40008010864 */
[----:B------:R4:W-:Y:S01]  /*62a0*/  MUFU.EX2 R201, R23 ;  /* 0x0000001700c97308 */ /* 0x0009e20000000800 */
[----:B-1----:R-:W-:Y:S01]  /*62b0*/  LOP3.LUT R28, R5, UR27, R10, 0x96, !PT ;  /* 0x0000001b051c7c12 */ /* 0x002fe2000f8e960a */
[----:B------:R-:W-:Y:S04]  /*62c0*/  IMAD.WIDE.U32 R10, R15, -0x2daee0ad, RZ ;  /* 0xd2511f530f0a7825 */ /* 0x000fe800078e00ff */
[----:B------:R-:W-:Y:S01]  /*62d0*/  FFMA.FTZ R44, R44, UR6, -R16 ;  /* 0x000000062c2c7c23 */ /* 0x000fe20008010810 */
[----:B------:R-:W-:Y:S01]  /*62e0*/  FFMA.FTZ R50, R50, UR6, -R100 ;  /* 0x0000000632327c23 */ /* 0x000fe20008010864 */
[----:B------:R-:W-:Y:S01]  /*62f0*/  FFMA.FTZ R47, R47, UR6, -R0 ;  /* 0x000000062f2f7c23 */ /* 0x000fe20008010800 */
[----:B------:R-:W-:Y:S01]  /*6300*/  FFMA.FTZ R39, R39, UR6, -R100 ;  /* 0x0000000627277c23 */ /* 0x000fe20008010864 */
[----:B------:R-:W-:Y:S01]  /*6310*/  MUFU.EX2 R215, R31 ;  /* 0x0000001f00d77308 */ /* 0x000fe20000000800 */
[----:B---3--:R-:W-:Y:S01]  /*6320*/  LOP3.LUT R30, R5, UR27, R8, 0x96, !PT ;  /* 0x0000001b051e7c12 */ /* 0x008fe2000f8e9608 */
[----:B------:R-:W-:Y:S01]  /*6330*/  IMAD.WIDE.U32 R8, R13, -0x2daee0ad, RZ ;  /* 0xd2511f530d087825 */ /* 0x000fe200078e00ff */
[----:B------:R-:W-:Y:S03]  /*6340*/  LOP3.LUT R5, R11, UR26, R18, 0x96, !PT ;  /* 0x0000001a0b057c12 */ /* 0x000fe6000f8e9612 */
[----:B------:R-:W-:Y:S01]  /*6350*/  FFMA.FTZ R40, R40, UR6, -R16 ;  /* 0x0000000628287c23 */ /* 0x000fe20008010810 */
[----:B------:R-:W-:Y:S01]  /*6360*/  IMAD.WIDE.U32 R14, R14, -0x2daee0ad, RZ ;  /* 0xd2511f530e0e7825 */ /* 0x000fe200078e00ff */
[----:B------:R-:W-:Y:S02]  /*6370*/  LOP3.LUT R18, R9, UR26, R18, 0x96, !PT ;  /* 0x0000001a09127c12 */ /* 0x000fe4000f8e9612 */
[----:B------:R1:W-:Y:S01]  /*6380*/  MUFU.EX2 R198, R24 ;  /* 0x0000001800c67308 */ /* 0x0003e20000000800 */
[--C-:B------:R-:W-:Y:S01]  /*6390*/  FFMA.FTZ R49, R49, UR6, -R101.reuse ;  /* 0x0000000631317c23 */ /* 0x100fe20008010865 */
[----:B------:R-:W-:Y:S01]  /*63a0*/  IMAD.WIDE.U32 R20, R20, -0x2daee0ad, RZ ;  /* 0xd2511f5314147825 */ /* 0x000fe200078e00ff */
[----:B------:R-:W-:Y:S03]  /*63b0*/  LOP3.LUT R7, R15, UR26, R12, 0x96, !PT ;  /* 0x0000001a0f077c12 */ /* 0x000fe6000f8e960c */
[----:B------:R-:W-:Y:S01]  /*63c0*/  FFMA.FTZ R43, R43, UR6, -R0 ;  /* 0x000000062b2b7c23 */ /* 0x000fe20008010800 */
[----:B------:R-:W-:Y:S01]  /*63d0*/  IMAD.WIDE.U32 R32, R32, -0x2daee0ad, RZ ;  /* 0xd2511f5320207825 */ /* 0x000fe200078e00ff */
[----:B------:R-:W-:Y:S02]  /*63e0*/  LOP3.LUT R19, R21, UR26, R12, 0x96, !PT ;  /* 0x0000001a15137c12 */ /* 0x000fe4000f8e960c */
[----:B------:R3:W-:Y:S01]  /*63f0*/  MUFU.EX2 R196, R27 ;  /* 0x0000001b00c47308 */ /* 0x0007e20000000800 */
[----:B------:R-:W-:Y:S01]  /*6400*/  FFMA.FTZ R46, R46, UR6, -R0 ;  /* 0x000000062e2e7c23 */ /* 0x000fe20008010800 */
[----:B------:R-:W-:Y:S01]  /*6410*/  IMAD.WIDE.U32 R28, R28, -0x2daee0ad, RZ ;  /* 0xd2511f531c1c7825 */ /* 0x000fe200078e00ff */
[----:B------:R-:W-:Y:S03]  /*6420*/  LOP3.LUT R12, R33, UR24, R8, 0x96, !PT ;  /* 0x00000018210c7c12 */ /* 0x000fe6000f8e9608 */
[--C-:B------:R-:W-:Y:S01]  /*6430*/  FFMA.FTZ R52, R52, UR6, -R101.reuse ;  /* 0x0000000634347c23 */ /* 0x100fe20008010865 */
[----:B----4-:R-:W-:Y:S04]  /*6440*/  IMAD.WIDE.U32 R22, R22, -0x2daee0ad, RZ ;  /* 0xd2511f5316167825 */ /* 0x010fe800078e00ff */
[----:B------:R-:W-:Y:S01]  /*6450*/  FFMA.FTZ R101, R53, UR6, -R101 ;  /* 0x0000000635657c23 */ /* 0x000fe20008010865 */
[----:B------:R-:W-:Y:S01]  /*6460*/  MUFU.EX2 R216, R64 ;  /* 0x0000004000d87308 */ /* 0x000fe20000000800 */
[----:B------:R-:W-:Y:S01]  /*6470*/  FFMA.FTZ R55, R55, UR6, -R100 ;  /* 0x0000000637377c23 */ /* 0x000fe20008010864 */
[----:B------:R-:W-:Y:S01]  /*6480*/  IMAD.WIDE.U32 R8, R5, -0x326172a9, RZ ;  /* 0xcd9e8d5705087825 */ /* 0x000fe200078e00ff */
[----:B------:R-:W-:Y:S02]  /*6490*/  LOP3.LUT R5, R29, UR24, R20, 0x96, !PT ;  /* 0x000000181d057c12 */ /* 0x000fe4000f8e9614 */
[----:B-1----:R-:W-:Y:S01]  /*64a0*/  LOP3.LUT R24, R23, UR24, R10, 0x96, !PT ;  /* 0x0000001817187c12 */ /* 0x002fe2000f8e960a */
[----:B------:R-:W-:Y:S01]  /*64b0*/  IMAD.WIDE.U32 R20, R18, -0x326172a9, RZ ;  /* 0xcd9e8d5712147825 */ /* 0x000fe200078e00ff */
[----:B------:R-:W-:Y:S03]  /*64c0*/  LOP3.LUT R26, R9, UR25, R6, 0x96, !PT ;  /* 0x00000019091a7c12 */ /* 0x000fe6000f8e9606 */
        /* <DEDUP_REMOVED lines=8> */
[--C-:B------:R-:W-:Y:S01]  /*6550*/  FFMA.FTZ R45, R45, UR6, -R16.reuse ;  /* 0x000000062d2d7c23 */ /* 0x100fe20008010810 */
[----:B------:R-:W-:Y:S01]  /*6560*/  FFMA.FTZ R41, R41, UR6, -R16 ;  /* 0x0000000629297c23 */ /* 0x000fe20008010810 */
[----:B------:R-:W-:Y:S01]  /*6570*/  LOP3.LUT R14, R31, UR24, R14, 0x96, !PT ;  /* 0x000000181f0e7c12 */ /* 0x000fe2000f8e960e */
[----:B------:R-:W-:Y:S04]  /*6580*/  IMAD.WIDE.U32 R24, R24, -0x326172a9, RZ ;  /* 0xcd9e8d5718187825 */ /* 0x000fe800078e00ff */
[--C-:B------:R-:W-:Y:S01]  /*6590*/  FFMA.FTZ R59, R59, UR6, -R0.reuse ;  /* 0x000000063b3b7c23 */ /* 0x100fe20008010800 */
[----:B------:R-:W-:Y:S01]  /*65a0*/  FFMA.FTZ R58, R58, UR6, -R0 ;  /* 0x000000063a3a7c23 */ /* 0x000fe20008010800 */
[----:B---3--:R-:W-:Y:S01]  /*65b0*/  IMAD.WIDE.U32 R26, R26, -0x2daee0ad, RZ ;  /* 0xd2511f531a1a7825 */ /* 0x008fe200078e00ff */
[----:B------:R-:W-:Y:S01]  /*65c0*/  LOP3.LUT R29, R25, UR23, R8, 0x96, !PT ;  /* 0x00000017191d7c12 */ /* 0x000fe2000f8e9608 */
[----:B------:R-:W-:Y:S02]  /*65d0*/  MUFU.EX2 R193, R66 ;  /* 0x0000004200c17308 */ /* 0x000fe40000000800 */
[----:B------:R-:W-:Y:S01]  /*65e0*/  FFMA.FTZ R0, R62, UR6, -R0 ;  /* 0x000000063e007c23 */ /* 0x000fe20008010800 */
[----:B------:R-:W-:Y:S01]  /*65f0*/  IMAD.WIDE.U32 R10, R10, -0x2daee0ad, RZ ;  /* 0xd2511f530a0a7825 */ /* 0x000fe200078e00ff */
[----:B------:R-:W-:Y:S03]  /*6600*/  LOP3.LUT R21, R27, UR22, R22, 0x96, !PT ;  /* 0x000000161b157c12 */ /* 0x000fe6000f8e9616 */
[----:B------:R-:W-:Y:S01]  /*6610*/  FFMA.FTZ R56, R56, UR6, -R16 ;  /* 0x0000000638387c23 */ /* 0x000fe20008010810 */
[----:B------:R-:W-:Y:S01]  /*6620*/  IMAD.WIDE.U32 R6, R7, -0x326172a9, RZ ;  /* 0xcd9e8d5707067825 */ /* 0x000fe200078e00ff */
        /* <DEDUP_REMOVED lines=9> */
[----:B------:R-:W-:Y:S01]  /*66c0*/  IMAD.WIDE.U32 R8, R5, -0x326172a9, RZ ;  /* 0xcd9e8d5705087825 */ /* 0x000fe200078e00ff */
[----:B------:R-:W-:Y:S03]  /*66d0*/  LOP3.LUT R33, R13, UR23, R20, 0x96, !PT ;  /* 0x000000170d217c12 */ /* 0x000fe6000f8e9614 */
[----:B------:R-:W-:Y:S01]  /*66e0*/  IMAD.WIDE.U32 R28, R29, -0x2daee0ad, RZ ;  /* 0xd2511f531d1c7825 */ /* 0x000fe200078e00ff */
[----:B------:R-:W-:Y:S03]  /*66f0*/  LOP3.LUT R22, R9, UR23, R18, 0x96, !PT ;  /* 0x0000001709167c12 */ /* 0x000fe6000f8e9612 */
[----:B------:R1:W3:Y:S01]  /*6700*/  MUFU.EX2 R217, R35 ;  /* 0x0000002300d97308 */ /* 0x0002e20000000800 */
        /* <DEDUP_REMOVED lines=24> */
[----:B------:R-:W3:Y:S01]  /*6890*/  MUFU.EX2 R219, R48 ;  /* 0x0000003000db7308 */ /* 0x000ee20000000800 */
[----:B------:R-:W-:Y:S01]  /*68a0*/  IMAD.WIDE.U32 R8, R9, -0x326172a9, RZ ;  /* 0xcd9e8d5709087825 */ /* 0x000fe200078e00ff */
[----:B------:R-:W-:Y:S02]  /*68b0*/  LOP3.LUT R19, R11, UR18, R28, 0x96, !PT ;  /* 0x000000120b137c12 */ /* 0x000fe4000f8e961c */
[----:B------:R-:W-:Y:S01]  /*68c0*/  SHF.R.U32.HI R12, RZ, 0x18, R10 ;  /* 0x00000018ff0c7819 */ /* 0x000fe2000001160a */
[----:B------:R-:W-:Y:S01]  /*68d0*/  IMAD.WIDE.U32 R4, R5, -0x2daee0ad, RZ ;  /* 0xd2511f5305047825 */ /* 0x000fe200078e00ff */
[----:B------:R-:W-:Y:S04]  /*68e0*/  LOP3.LUT R20, R9, UR19, R20, 0x96, !PT ;  /* 0x0000001309147c12 */ /* 0x000fe8000f8e9614 */
[----:B------:R2:W-:Y:S01]  /*68f0*/  MUFU.EX2 R211, R34 ;  /* 0x0000002200d37308 */ /* 0x0005e20000000800 */
[----:B------:R-:W-:Y:S01]  /*6900*/  LOP3.LUT R14, R8, 0xff, RZ, 0xc0, !PT ;  /* 0x000000ff080e7812 */ /* 0x000fe200078ec0ff */
[----:B------:R-:W-:Y:S01]  /*6910*/  IMAD.WIDE.U32 R6, R6, -0x326172a9, RZ ;  /* 0xcd9e8d5706067825 */ /* 0x000fe200078e00ff */
[--C-:B------:R-:W-:Y:S02]  /*6920*/  SHF.R.U32.HI R15, RZ, 0x18, R8.reuse ;  /* 0x00000018ff0f7819 */ /* 0x100fe40000011608 */
[----:B------:R-:W-:Y:S02]  /*6930*/  SHF.R.U32.HI R28, RZ, 0x10, R8 ;  /* 0x00000010ff1c7819 */ /* 0x000fe40000011608 */
[----:B-1----:R-:W-:Y:S03]  /*6940*/  LOP3.LUT R35, R8, 0xffff, RZ, 0xc0, !PT ;  /* 0x0000ffff08237812 */ /* 0x002fe600078ec0ff */
[----:B------:R-:W1:Y:S01]  /*6950*/  MUFU.EX2 R220, R51 ;  /* 0x0000003300dc7308 */ /* 0x000e620000000800 */
[C---:B------:R-:W-:Y:S02]  /*6960*/  LOP3.LUT R9, R4.reuse, 0xff, RZ, 0xc0, !PT ;  /* 0x000000ff04097812 */ /* 0x040fe400078ec0ff */
[--C-:B------:R-:W-:Y:S02]  /*6970*/  SHF.R.U32.HI R8, RZ, 0x18, R4.reuse ;  /* 0x00000018ff087819 */ /* 0x100fe40000011604 */
[----:B------:R-:W-:Y:S02]  /*6980*/  SHF.R.U32.HI R33, RZ, 0x10, R4 ;  /* 0x00000010ff217819 */ /* 0x000fe40000011604 */
[----:B------:R-:W-:Y:S03]  /*6990*/  LOP3.LUT R37, R4, 0xffff, RZ, 0xc0, !PT ;  /* 0x0000ffff04257812 */ /* 0x000fe600078ec0ff */
[----:B------:R-:W1:Y:S01]  /*69a0*/  MUFU.EX2 R207, R44 ;  /* 0x0000002c00cf7308 */ /* 0x000e620000000800 */
[----:B------:R-:W-:Y:S02]  /*69b0*/  LOP3.LUT R4, R6, 0xff, RZ, 0xc0, !PT ;  /* 0x000000ff06047812 */ /* 0x000fe400078ec0ff */
[----:B------:R-:W-:Y:S02]  /*69c0*/  ISETP.LE.U32.AND P4, PT, R15, UR7, PT ;  /* 0x000000070f007c0c */ /* 0x000fe4000bf83070 */
[----:B------:R-:W-:Y:S02]  /*69d0*/  ISETP.LE.U32.AND P3, PT, R14, UR7, PT ;  /* 0x000000070e007c0c */ /* 0x000fe4000bf63070 */
[----:B------:R-:W-:Y:S03]  /*69e0*/  LOP3.LUT R17, R5, UR18, R22, 0x96, !PT ;  /* 0x0000001205117c12 */ /* 0x000fe6000f8e9616 */
[----:B------:R-:W1:Y:S01]  /*69f0*/  MUFU.EX2 R212, R50 ;  /* 0x0000003200d47308 */ /* 0x000e620000000800 */
[C---:B------:R-:W-:Y:S02]  /*6a00*/  LOP3.LUT R13, R10.reuse, 0xff, RZ, 0xc0, !PT ;  /* 0x000000ff0a0d7812 */ /* 0x040fe400078ec0ff */
[----:B------:R-:W-:Y:S02]  /*6a10*/  SHF.R.U32.HI R31, RZ, 0x10, R10 ;  /* 0x00000010ff1f7819 */ /* 0x000fe4000001160a */
[----:B----4-:R-:W-:Y:S01]  /*6a20*/  LOP3.LUT R36, R10, 0xffff, RZ, 0xc0, !PT ;  /* 0x0000ffff0a247812 */ /* 0x010fe200078ec0ff */
[----:B------:R-:W-:Y:S01]  /*6a30*/  IMAD.WIDE.U32 R10, R27, -0x2daee0ad, RZ ;  /* 0xd2511f531b0a7825 */ /* 0x000fe200078e00ff */
[----:B------:R-:W-:Y:S03]  /*6a40*/  ISETP.LE.U32.AND P0, PT, R4, UR7, PT ;  /* 0x0000000704007c0c */ /* 0x000fe6000bf03070 */
[----:B------:R-:W-:Y:S01]  /*6a50*/  MUFU.EX2 R204, R47 ;  /* 0x0000002f00cc7308 */ /* 0x000fe20000000800 */
[----:B------:R-:W-:Y:S01]  /*6a60*/  ISETP.LE.U32.AND P1, PT, R12, UR7, PT ;  /* 0x000000070c007c0c */ /* 0x000fe2000bf23070 */
[----:B------:R-:W-:Y:S01]  /*6a70*/  IMAD.WIDE.U32 R4, R23, -0x326172a9, RZ ;  /* 0xcd9e8d5717047825 */ /* 0x000fe200078e00ff */
[----:B------:R-:W-:Y:S02]  /*6a80*/  ISETP.LE.U32.AND P2, PT, R13, UR7, PT ;  /* 0x000000070d007c0c */ /* 0x000fe4000bf43070 */
[----:B------:R-:W-:Y:S02]  /*6a90*/  LOP3.LUT R15, R11, UR18, R32, 0x96, !PT ;  /* 0x000000120b0f7c12 */ /* 0x000fe4000f8e9620 */
[----:B------:R-:W-:Y:S03]  /*6aa0*/  LOP3.LUT R13, R5, UR19, R24, 0x96, !PT ;  /* 0x00000013050d7c12 */ /* 0x000fe6000f8e9618 */
[----:B------:R4:W1:Y:S01]  /*6ab0*/  MUFU.EX2 R203, R39 ;  /* 0x0000002700cb7308 */ /* 0x0008620000000800 */
[C---:B------:R-:W-:Y:S02]  /*6ac0*/  LOP3.LUT R25, R4.reuse, 0xff, RZ, 0xc0, !PT ;  /* 0x000000ff04197812 */ /* 0x040fe400078ec0ff */
[--C-:B------:R-:W-:Y:S02]  /*6ad0*/  SHF.R.U32.HI R24, RZ, 0x18, R4.reuse ;  /* 0x00000018ff187819 */ /* 0x100fe40000011604 */
[----:B------:R-:W-:Y:S02]  /*6ae0*/  SHF.R.U32.HI R27, RZ, 0x10, R4 ;  /* 0x00000010ff1b7819 */ /* 0x000fe40000011604 */
[----:B------:R-:W-:Y:S03]  /*6af0*/  LOP3.LUT R32, R4, 0xffff, RZ, 0xc0, !PT ;  /* 0x0000ffff04207812 */ /* 0x000fe600078ec0ff */
[----:B------:R-:W-:Y:S01]  /*6b00*/  MUFU.EX2 R192, R192 ;  /* 0x000000c000c07308 */ /* 0x000fe20000000800 */
[----:B------:R-:W-:Y:S02]  /*6b10*/  SHF.R.U32.HI R4, RZ, 0x18, R20 ;  /* 0x00000018ff047819 */ /* 0x000fe40000011614 */
[----:B------:R-:W-:Y:S02]  /*6b20*/  SHF.R.U32.HI R14, RZ, 0x18, R6 ;  /* 0x00000018ff0e7819 */ /* 0x000fe40000011606 */
[----:B------:R-:W-:Y:S02]  /*6b30*/  ISETP.LE.U32.AND P6, PT, R9, UR7, PT ;  /* 0x0000000709007c0c */ /* 0x000fe4000bfc3070 */
[----:B------:R-:W-:Y:S03]  /*6b40*/  LOP3.LUT R5, R20, 0xff, RZ, 0xc0, !PT ;  /* 0x000000ff14057812 */ /* 0x000fe600078ec0ff */
[----:B------:R-:W1:Y:S01]  /*6b50*/  MUFU.EX2 R191, R191 ;  /* 0x000000bf00bf7308 */ /* 0x000e620000000800 */
[----:B------:R-:W-:Y:S01]  /*6b60*/  ISETP.LE.U32.AND P5, PT, R8, UR7, PT ;  /* 0x0000000708007c0c */ /* 0x000fe2000bfa3070 */
[----:B------:R-:W-:Y:S01]  /*6b70*/  IMAD.WIDE.U32 R8, R29, -0x326172a9, RZ ;  /* 0xcd9e8d571d087825 */ /* 0x000fe200078e00ff */
[----:B------:R-:W-:Y:S02]  /*6b80*/  LOP3.LUT R18, R7, UR19, R18, 0x96, !PT ;  /* 0x0000001307127c12 */ /* 0x000fe4000f8e9612 */
[----:B--2---:R-:W-:Y:S02]  /*6b90*/  SHF.R.U32.HI R34, RZ, 0x10, R6 ;  /* 0x00000010ff227819 */ /* 0x004fe40000011606 */
[----:B------:R-:W-:Y:S01]  /*6ba0*/  LOP3.LUT R38, R6, 0xffff, RZ, 0xc0, !PT ;  /* 0x0000ffff06267812 */ /* 0x000fe200078ec0ff */
[----:B------:R-:W-:Y:S01]  /*6bb0*/  IMAD.WIDE.U32 R6, R21, -0x2daee0ad, RZ ;  /* 0xd2511f5315067825 */ /* 0x000fe200078e00ff */
[----:B------:R-:W-:Y:S01]  /*6bc0*/  LOP3.LUT R21, R8, 0xff, RZ, 0xc0, !PT ;  /* 0x000000ff08157812 */ /* 0x000fe200078ec0ff */
[----:B------:R-:W-:Y:S01]  /*6bd0*/  MUFU.EX2 R190, R190 ;  /* 0x000000be00be7308 */ /* 0x000fe20000000800 */
[----:B------:R-:W-:Y:S02]  /*6be0*/  SHF.R.U32.HI R22, RZ, 0x18, R8 ;  /* 0x00000018ff167819 */ /* 0x000fe40000011608 */
[----:B------:R-:W-:Y:S02]  /*6bf0*/  LOP3.LUT R23, R10, 0xff, RZ, 0xc0, !PT ;  /* 0x000000ff0a177812 */ /* 0x000fe400078ec0ff */
[----:B------:R-:W-:Y:S02]  /*6c00*/  LOP3.LUT R12, R7, UR18, R30, 0x96, !PT ;  /* 0x00000012070c7c12 */ /* 0x000fe4000f8e961e */
[----:B------:R-:W-:Y:S03]  /*6c10*/  LOP3.LUT R30, R8, 0xffff, RZ, 0xc0, !PT ;  /* 0x0000ffff081e7812 */ /* 0x000fe600078ec0ff */
[----:B------:R-:W-:Y:S01]  /*6c20*/  MUFU.EX2 R185, R185 ;  /* 0x000000b900b97308 */ /* 0x000fe20000000800 */
[----:B------:R-:W-:Y:S02]  /*6c30*/  SHF.R.U32.HI R29, RZ, 0x10, R10 ;  /* 0x00000010ff1d7819 */ /* 0x000fe4000001160a */
[----:B----4-:R-:W-:Y:S02]  /*6c40*/  LOP3.LUT R39, R10, 0xffff, RZ, 0xc0, !PT ;  /* 0x0000ffff0a277812 */ /* 0x010fe400078ec0ff */
[----:B------:R-:W-:Y:S02]  /*6c50*/  SHF.R.U32.HI R11, RZ, 0x10, R6 ;  /* 0x00000010ff0b7819 */ /* 0x000fe40000011606 */
[----:B------:R-:W-:Y:S03]  /*6c60*/  LOP3.LUT R7, R6, 0xffff, RZ, 0xc0, !PT ;  /* 0x0000ffff06077812 */ /* 0x000fe600078ec0ff */
[----:B------:R-:W2:Y:S10]  /*6c70*/  MUFU.EX2 R187, R187 ;  /* 0x000000bb00bb7308 */ /* 0x000eb40000000800 */
        /* <DEDUP_REMOVED lines=30> */
[----:B---3--:R-:W-:Y:S01]  /*6e60*/  @!P1 FADD.FTZ R217, -R217, -RZ ;  /* 0x800000ffd9d99221 */ /* 0x008fe20000010100 */
[----:B------:R-:W-:Y:S01]  /*6e70*/  LOP3.LUT R4, R28, 0xff, RZ, 0xc0, !PT ;  /* 0x000000ff1c047812 */ /* 0x000fe200078ec0ff */
        /* <DEDUP_REMOVED lines=10> */
[----:B-1----:R-:W-:Y:S01]  /*6f20*/  @!P3 FADD.FTZ R220, -R220, -RZ ;  /* 0x800000ffdcdcb221 */ /* 0x002fe20000010100 */
        /* <DEDUP_REMOVED lines=35> */
[----:B------:R-:W-:Y:S01]  /*7160*/  @!P3 FADD.FTZ R212, -R212, -RZ ;  /* 0x800000ffd4d4b221 */ /* 0x000fe20000010100 */
[----:B------:R-:W-:Y:S01]  /*7170*/  ISETP.LE.U32.AND P6, PT, R9, UR7, PT ;  /* 0x0000000709007c0c */ /* 0x000fe2000bfc3070 */
[----:B------:R-:W-:Y:S01]  /*7180*/  @!P1 FADD.FTZ R216, -R216, -RZ ;  /* 0x800000ffd8d89221 */ /* 0x000fe20000010100 */
[----:B------:R-:W-:Y:S02]  /*7190*/  LOP3.LUT R4, R4, 0xffff, RZ, 0xc0, !PT ;  /* 0x0000ffff04047812 */ /* 0x000fe400078ec0ff */
[----:B------:R-:W-:Y:S02]  /*71a0*/  SHF.R.U32.HI R5, RZ, 0x10, R20 ;  /* 0x00000010ff057819 */ /* 0x000fe40000011614 */
[----:B------:R-:W-:Y:S02]  /*71b0*/  SHF.R.U32.HI R26, RZ, 0x10, R8 ;  /* 0x00000010ff1a7819 */ /* 0x000fe40000011608 */
[----:B------:R-:W-:Y:S01]  /*71c0*/  ISETP.LE.U32.AND P4, PT, R4, UR7, PT ;  /* 0x0000000704007c0c */ /* 0x000fe2000bf83070 */
[----:B------:R-:W-:Y:S01]  /*71d0*/  @!P0 FADD.FTZ R203, -R203, -RZ ;  /* 0x800000ffcbcb8221 */ /* 0x000fe20000010100 */
[----:B------:R-:W-:Y:S01]  /*71e0*/  LOP3.LUT R8, R6, 0xff, RZ, 0xc0, !PT ;  /* 0x000000ff06087812 */ /* 0x000fe200078ec0ff */
[----:B------:R-:W-:Y:S01]  /*71f0*/  @!P2 FADD.FTZ R204, -R204, -RZ ;  /* 0x800000ffcccca221 */ /* 0x000fe20000010100 */
[----:B------:R-:W-:Y:S01]  /*7200*/  LOP3.LUT R5, R5, 0xff, RZ, 0xc0, !PT ;  /* 0x000000ff05057812 */ /* 0x000fe200078ec0ff */
[----:B------:R-:W-:Y:S01]  /*7210*/  @!P6 FADD.FTZ R213, -R213, -RZ ;  /* 0x800000ffd5d5e221 */ /* 0x000fe20000010100 */
[----:B------:R-:W-:Y:S02]  /*7220*/  SHF.R.U32.HI R4, RZ, 0x18, R14 ;  /* 0x00000018ff047819 */ /* 0x000fe4000001160e */
[----:B------:R-:W-:Y:S02]  /*7230*/  ISETP.LE.U32.AND P5, PT, R8, UR7, PT ;  /* 0x0000000708007c0c */ /* 0x000fe4000bfa3070 */
[----:B------:R-:W-:Y:S02]  /*7240*/  ISETP.LE.U32.AND P3, PT, R5, UR7, PT ;  /* 0x0000000705007c0c */ /* 0x000fe4000bf63070 */
[----:B------:R-:W-:Y:S01]  /*7250*/  ISETP.LE.U32.AND P1, PT, R4, UR7, PT ;  /* 0x0000000704007c0c */ /* 0x000fe2000bf23070 */
[----:B------:R-:W-:Y:S01]  /*7260*/  @!P4 FADD.FTZ R191, -R191, -RZ ;  /* 0x800000ffbfbfc221 */ /* 0x000fe20000010100 */
[----:B------:R-:W-:Y:S02]  /*7270*/  LOP3.LUT R5, R14, 0xff, RZ, 0xc0, !PT ;  /* 0x000000ff0e057812 */ /* 0x000fe400078ec0ff */
[----:B------:R-:W-:Y:S02]  /*7280*/  LOP3.LUT R4, R26, 0xff, RZ, 0xc0, !PT ;  /* 0x000000ff1a047812 */ /* 0x000fe400078ec0ff */
[----:B------:R-:W-:Y:S02]  /*7290*/  ISETP.LE.U32.AND P2, PT, R5, UR7, PT ;  /* 0x0000000705007c0c */ /* 0x000fe4000bf43070 */
[----:B------:R-:W-:Y:S01]  /*72a0*/  ISETP.LE.U32.AND P6, PT, R4, UR7, PT ;  /* 0x0000000704007c0c */ /* 0x000fe2000bfc3070 */
[----:B------:R-:W-:Y:S01]  /*72b0*/  @!P5 FADD.FTZ R210, -R210, -RZ ;  /* 0x800000ffd2d2d221 */ /* 0x000fe20000010100 */
[----:B------:R-:W-:Y:S01]  /*72c0*/  SHF.R.U32.HI R5, RZ, 0x10, R19 ;  /* 0x00000010ff057819 */ /* 0x000fe20000011613 */
[----:B------:R-:W-:Y:S01]  /*72d0*/  @!P3 FADD.FTZ R192, -R192, -RZ ;  /* 0x800000ffc0c0b221 */ /* 0x000fe20000010100 */
[----:B------:R-:W-:Y:S01]  /*72e0*/  SHF.R.U32.HI R4, RZ, 0x8, R36 ;  /* 0x00000008ff047819 */ /* 0x000fe20000011624 */
[----:B--2---:R-:W-:Y:S01]  /*72f0*/  @!P1 FADD.FTZ R187, -R187, -RZ ;  /* 0x800000ffbbbb9221 */ /* 0x004fe20000010100 */
[----:B------:R-:W-:Y:S02]  /*7300*/  SHF.R.U32.HI R10, RZ, 0x18, R6 ;  /* 0x00000018ff0a7819 */ /* 0x000fe40000011606 */
[----:B------:R-:W-:Y:S02]  /*7310*/  LOP3.LUT R5, R5, 0xff, RZ, 0xc0, !PT ;  /* 0x000000ff05057812 */ /* 0x000fe400078ec0ff */
[----:B------:R-:W-:Y:S01]  /*7320*/  LOP3.LUT R4, R4, 0xffff, RZ, 0xc0, !PT ;  /* 0x0000ffff04047812 */ /* 0x000fe200078ec0ff */
[----:B------:R-:W-:Y:S01]  /*7330*/  @!P2 FADD.FTZ R190, -R190, -RZ ;  /* 0x800000ffbebea221 */ /* 0x000fe20000010100 */
[----:B------:R-:W-:Y:S01]  /*7340*/  SHF.R.U32.HI R6, RZ, 0x10, R17 ;  /* 0x00000010ff067819 */ /* 0x000fe20000011611 */
        /* <DEDUP_REMOVED lines=8> */
[----:B----4-:R-:W-:Y:S01]  /*73d0*/  @!P5 FADD.FTZ R184, -R184, -RZ ;  /* 0x800000ffb8b8d221 */ /* 0x010fe20000010100 */
        /* <DEDUP_REMOVED lines=532> */
.L_x_725:
[----:B------:R-:W-:Y:S01]  /*9520*/  STS [R223+0x8000], R175 ;  /* 0x008000afdf007388 */ /* 0x000fe20000000800 */
[----:B---3--:R-:W-:Y:S02]  /*9530*/  F2FP.F16.F32.PACK_AB R4, R168, R64 ;  /* 0x00000040a804723e */ /* 0x008fe400000000ff */
        /* <DEDUP_REMOVED lines=119> */
.L_x_726:
[----:B------:R-:W-:Y:S01]  /*9cb0*/  LDSM.16.M88.4 R16, [R154] ;  /* 0x000000009a10783b */ /* 0x000fe20000000200 */
[----:B--2---:R-:W-:Y:S01]  /*9cc0*/  IMAD.MOV.U32 R5, RZ, RZ, 0x4 ;  /* 0x00000004ff057424 */ /* 0x004fe200078e00ff */
[----:B------:R-:W-:Y:S01]  /*9cd0*/  @UP2 UIADD3 UR11, UP0, UR16, -0x200, URZ ;  /* 0xfffffe00100b2890 */ /* 0x000fe2000ff1e03f */
[----:B------:R-:W-:Y:S01]  /*9ce0*/  @P1 VIADD R4, R237, 0xffffff80 ;  /* 0xffffff80ed041836 */ /* 0x000fe20000000000 */
[----:B------:R-:W1:Y:S01]  /*9cf0*/  LDSM.16.MT88.4 R20, [R0+0x6000] ;  /* 0x006000000014783b */ /* 0x000e620000004200 */
[----:B------:R-:W-:Y:S01]  /*9d00*/  IMAD.U32 R58, RZ, RZ, UR42 ;  /* 0x0000002aff3a7e24 */ /* 0x000fe2000f8e00ff */
[----:B------:R-:W-:Y:S01]  /*9d10*/  @UP2 UIADD3.X UR10, UR17, -0x1, URZ, UP0, !UPT ;  /* 0xffffffff110a2890 */ /* 0x000fe200087fe43f */
[----:B------:R-:W-:Y:S01]  /*9d20*/  @P1 IMAD.WIDE R52, R4, R5, UR16 ;  /* 0x0000001004341e25 */ /* 0x000fe2000f8e0205 */
[----:B------:R-:W2:Y:S01]  /*9d30*/  LDSM.16.M88.4 R12, [R154+0x2000] ;  /* 0x002000009a0c783b */ /* 0x000ea20000000200 */
[----:B------:R-:W-:Y:S02]  /*9d40*/  UISETP.GT.AND UP1, UPT, UR9, UR34, UPT ;  /* 0x000000220900728c */ /* 0x000fe4000bf24270 */
[----:B------:R-:W-:Y:S01]  /*9d50*/  IMAD.U32 R57, RZ, RZ, UR41 ;  /* 0x00000029ff397e24 */ /* 0x000fe2000f8e00ff */
[----:B------:R-:W-:Y:S01]  /*9d60*/  LDSM.16.M88.4 R24, [R161] ;  /* 0x00000000a118783b */ /* 0x000fe20000000200 */
[----:B------:R-:W-:Y:S01]  /*9d70*/  IMAD.U32 R56, RZ, RZ, UR40 ;  /* 0x00000028ff387e24 */ /* 0x000fe2000f8e00ff */
[----:B------:R-:W-:Y:S01]  /*9d80*/  @UP2 UMOV UR17, UR10 ;  /* 0x0000000a00112c82 */ /* 0x000fe20008000000 */
[----:B------:R-:W-:Y:S01]  /*9d90*/  IMAD.U32 R55, RZ, RZ, UR39 ;  /* 0x00000027ff377e24 */ /* 0x000fe2000f8e00ff */
[----:B------:R-:W3:Y:S01]  /*9da0*/  LDSM.16.MT88.4 R28, [R0+0x6400] ;  /* 0x00640000001c783b */ /* 0x000ee20000004200 */
[----:B------:R-:W-:Y:S01]  /*9db0*/  IMAD.U32 R54, RZ, RZ, UR38 ;  /* 0x00000026ff367e24 */ /* 0x000fe2000f8e00ff */
[----:B------:R-:W-:Y:S02]  /*9dc0*/  ULOP3.LUT UR10, UR9, 0x1, URZ, 0xc0, !UPT ;  /* 0x00000001090a7892 */ /* 0x000fe4000f8ec03f */
[----:B------:R-:W4:Y:S01]  /*9dd0*/  LDSM.16.M88.4 R32, [R164] ;  /* 0x00000000a420783b */ /* 0x000f220000000200 */
[----:B------:R-:W-:Y:S01]  /*9de0*/  @UP2 UMOV UR16, UR11 ;  /* 0x0000000b00102c82 */ /* 0x000fe20008000000 */
[----:B------:R-:W-:Y:S02]  /*9df0*/  UISETP.NE.U32.AND UP0, UPT, UR10, 0x1, UPT ;  /* 0x000000010a00788c */ /* 0x000fe4000bf05070 */
[----:B------:R-:W-:Y:S01]  /*9e00*/  LDSM.16.M88.4 R36, [R156] ;  /* 0x000000009c24783b */ /* 0x000fe20000000200 */
[----:B------:R-:W-:Y:S03]  /*9e10*/  UIADD3 UR9, UR9, -0x1, URZ ;  /* 0xffffffff09097890 */ /* 0x000fe6000fffe03f */
        /* <DEDUP_REMOVED lines=46> */
[----:B------:R-:W-:Y:S04]  /*a100*/  MOV R40, UR45 ;  /* 0x0000002d00287c02 */ /* 0x000fe80008000f00 */
[----:B------:R-:W-:Y:S01]  /*a110*/  HMMA.16816.F32 R16, R36, R42, R16 ;  /* 0x0000002a2410723c */ /* 0x000fe20000001810 */
[----:B---3--:R-:W-:Y:S05]  /*a120*/  IMAD.U32 R0, RZ, RZ, UR36 ;  /* 0x00000024ff007e24 */ /* 0x008fea000f8e00ff */
[-C--:B------:R-:W-:Y:S01]  /*a130*/  HMMA.16816.F32 R4, R20, R32.reuse, R4 ;  /* 0x000000201404723c */ /* 0x080fe20000001804 */
[----:B------:R-:W-:Y:S04]  /*a140*/  IMAD.U32 R42, RZ, RZ, UR46 ;  /* 0x0000002eff2a7e24 */ /* 0x000fe8000f8e00ff */
[----:B------:R-:W-:Y:S01]  /*a150*/  IMAD.U32 R38, RZ, RZ, UR44 ;  /* 0x0000002cff267e24 */ /* 0x000fe2000f8e00ff */
[C---:B--2---:R-:W-:Y:S01]  /*a160*/  HMMA.16816.F32 R8, R44.reuse, R32, R8 ;  /* 0x000000202c08723c */ /* 0x044fe20000001808 */
[----:B------:R-:W-:Y:S05]  /*a170*/  IMAD.U32 R36, RZ, RZ, UR43 ;  /* 0x0000002bff247e24 */ /* 0x000fea000f8e00ff */
[-C--:B------:R-:W-:Y:S01]  /*a180*/  HMMA.16816.F32 R12, R44, R34.reuse, R12 ;  /* 0x000000222c0c723c */ /* 0x080fe2000000180c */
[----:B------:R-:W-:Y:S04]  /*a190*/  IMAD.U32 R32, RZ, RZ, UR41 ;  /* 0x00000029ff207e24 */ /* 0x000fe8000f8e00ff */
[----:B------:R-:W-:Y:S01]  /*a1a0*/  IMAD.U32 R33, RZ, RZ, UR35 ;  /* 0x00000023ff217e24 */ /* 0x000fe2000f8e00ff */
[----:B------:R-:W-:Y:S01]  /*a1b0*/  HMMA.16816.F32 R16, R20, R34, R16 ;  /* 0x000000221410723c */ /* 0x000fe20000001810 */
[----:B------:R-:W-:Y:S04]  /*a1c0*/  IMAD.U32 R46, RZ, RZ, UR48 ;  /* 0x00000030ff2e7e24 */ /* 0x000fe8000f8e00ff */
[----:B------:R-:W-:Y:S01]  /*a1d0*/  IMAD.U32 R44, RZ, RZ, UR47 ;  /* 0x0000002fff2c7e24 */ /* 0x000fe2000f8e00ff */
[-C--:B------:R-:W-:Y:S01]  /*a1e0*/  HMMA.16816.F32 R4, R24, R28.reuse, R4 ;  /* 0x0000001c1804723c */ /* 0x080fe20000001804 */
[----:B------:R-:W-:Y:S01]  /*a1f0*/  IMAD.U32 R20, RZ, RZ, UR36 ;  /* 0x00000024ff147e24 */ /* 0x000fe2000f8e00ff */
[----:B------:R-:W-:Y:S03]  /*a200*/  MOV R35, UR43 ;  /* 0x0000002b00237c02 */ /* 0x000fe60008000f00 */
        /* <DEDUP_REMOVED lines=175> */
[----:B------:R-:W-:Y:S01]  /*ad00*/  STS [R250], R17 ;  /* 0x00000011fa007388 */ /* 0x000fe20000000800 */
[----:B------:R-:W-:Y:S01]  /*ad10*/  F2FP.F16.F32.PACK_AB R14, R14, R90 ;  /* 0x0000005a0e0e723e */ /* 0x000fe200000000ff */
[----:B------:R-:W-:Y:S01]  /*ad20*/  @UP0 UIADD3 UR5, UR54, UR56, URZ ;  /* 0x0000003836050290 */ /* 0x000fe2000fffe03f */
[----:B------:R-:W-:Y:S01]  /*ad30*/  F2FP.F16.F32.PACK_AB R11, R11, R92 ;  /* 0x0000005c0b0b723e */ /* 0x000fe200000000ff */
[----:B------:R-:W-:Y:S01]  /*ad40*/  STS [R250+0x200], R16 ;  /* 0x00020010fa007388 */ /* 0x000fe20000000800 */
        /* <DEDUP_REMOVED lines=44> */
.L_x_728:
        /* <DEDUP_REMOVED lines=19> */
.L_x_729:
[----:B------:R-:W-:Y:S01]  /*b140*/  BAR.SYNC.DEFER_BLOCKING 0x0 ;  /* 0x0000000000007b1d */ /* 0x000fe20000010000 */
[----:B------:R-:W-:Y:S01]  /*b150*/  USHF.R.S32.HI UR9, URZ, 0x1f, UR5 ;  /* 0x0000001f3f097899 */ /* 0x000fe20008011405 */
[----:B-12---:R-:W-:Y:S01]  /*b160*/  SHF.R.S32.HI R0, RZ, 0x1f, R9 ;  /* 0x0000001fff007819 */ /* 0x006fe20000011409 */
[----:B------:R-:W-:Y:S01]  /*b170*/  IMAD.U32 R3, RZ, RZ, UR6 ;  /* 0x00000006ff037e24 */ /* 0x000fe2000f8e00ff */
[--C-:B------:R-:W-:Y:S01]  /*b180*/  SHF.R.S32.HI R5, RZ, 0x1f, R238.reuse ;  /* 0x0000001fff057819 */ /* 0x100fe200000114ee */
[----:B------:R-:W-:Y:S01]  /*b190*/  UIMAD UR13, UR9, UR6, URZ ;  /* 0x00000006090d72a4 */ /* 0x000fe2000f8e023f */
[----:B------:R-:W-:Y:S01]  /*b1a0*/  LEA.HI R0, R0, R9, RZ, 0x2 ;  /* 0x0000000900007211 */ /* 0x000fe200078f10ff */
[----:B------:R-:W-:Y:S01]  /*b1b0*/  IMAD.MOV.U32 R4, RZ, RZ, R238 ;  /* 0x000000ffff047224 */ /* 0x000fe200078e00ee */
        /* <DEDUP_REMOVED lines=14> */
[----:B------:R1:W2:Y:S01]  /*b2a0*/  LDS.128 R20, [R59+0x7000] ;  /* 0x007000003b147984 */ /* 0x0002a20000000c00 */
[----:B------:R-:W-:Y:S01]  /*b2b0*/  ISETP.GE.OR P2, PT, R0, UR8, P2 ;  /* 0x0000000800007c0c */ /* 0x000fe20009746670 */
[----:B------:R-:W-:Y:S01]  /*b2c0*/  UIMAD UR17, UR59, UR17, UR13 ;  /* 0x000000113b1172a4 */ /* 0x000fe2000f8e020d */
[----:B------:R-:W-:Y:S01]  /*b2d0*/  IADD3.X R7, R7, UR20, R3, P0, !PT ;  /* 0x0000001407077c10 */ /* 0x000fe200087fe403 */
[----:B------:R1:W3:Y:S01]  /*b2e0*/  LDS.128 R24, [R59+0x9000] ;  /* 0x009000003b187984 */ /* 0x0002e20000000c00 */
[----:B------:R-:W-:Y:S01]  /*b2f0*/  IMAD.U32 R3, RZ, RZ, UR16 ;  /* 0x00000010ff037e24 */ /* 0x000fe2000f8e00ff */
[----:B------:R-:W-:-:S03]  /*b300*/  SHF.R.S32.HI R28, RZ, 0x1f, R0 ;  /* 0x0000001fff1c7819 */ /* 0x000fc60000011400 */
[----:B------:R-:W-:-:S04]  /*b310*/  IMAD.WIDE.U32 R6, R3, UR59, R6 ;  /* 0x0000003b03067c25 */ /* 0x000fc8000f8e0006 */
[----:B------:R-:W-:Y:S01]  /*b320*/  VIADD R12, R7, UR17 ;  /* 0x00000011070c7c36 */ /* 0x000fe20008000000 */
        /* <DEDUP_REMOVED lines=12> */
.L_x_731:
[----:B------:R-:W-:Y:S05]  /*b3f0*/  BSYNC B0 ;  /* 0x0000000000007941 */ /* 0x000fea0003800000 */
.L_x_730:
        /* <DEDUP_REMOVED lines=13> */
.L_x_733:
[----:B------:R-:W-:Y:S05]  /*b4d0*/  BSYNC B0 ;  /* 0x0000000000007941 */ /* 0x000fea0003800000 */
.L_x_732:
[----:B------:R1:W1:Y:S01]  /*b4e0*/  LDS.128 R12, [R59+0x8000] ;  /* 0x008000003b0c7984 */ /* 0x0002620000000c00 */
[----:B------:R-:W-:Y:S01]  /*b4f0*/  IMAD.U32 R3, RZ, RZ, UR10 ;  /* 0x0000000aff037e24 */ /* 0x000fe2000f8e00ff */
        /* <DEDUP_REMOVED lines=25> */
.L_x_735:
[----:B------:R-:W-:Y:S05]  /*b690*/  BSYNC B0 ;  /* 0x0000000000007941 */ /* 0x000fea0003800000 */
.L_x_734:
        /* <DEDUP_REMOVED lines=13> */
.L_x_706:
[----:B------:R-:W-:Y:S05]  /*b770*/  BSYNC B1 ;  /* 0x0000000000017941 */ /* 0x000fea0003800000 */
.L_x_692:
        /* <DEDUP_REMOVED lines=11> */
.L_x_736:
[----:B------:R-:W-:Y:S05]  /*b830*/  EXIT ;  /* 0x000000000000794d */ /* 0x000fea0003800000 */
.L_x_738:
        /* <DEDUP_REMOVED lines=12> */
.L_x_1348:


//--------------------- .text._ZN5flash44flash_bwd_dq_dk_dv_loop_seqk_parallel_kernelI23Flash_bwd_kernel_traitsILi32ELi128ELi128ELi8ELi4ELi4ELi4ELb1ELb0EN7cutlass6half_tE19Flash_kernel_traitsILi32ELi128ELi128ELi8ES3_EELb0ELb0ELb1ELb1ELb0ELb0ELb1EEEvNS_16Flash_bwd_paramsE --------------------------
	.section	.text._ZN5flash44flash_bwd_dq_dk_dv_loop_seqk_parallel_kernelI23Flash_bwd_kernel_traitsILi32ELi128ELi128ELi8ELi4ELi4ELi4ELb1ELb0EN7cutlass6half_tE19Flash_kernel_traitsILi32ELi128ELi128ELi8ES3_EELb0ELb0ELb1ELb1ELb0ELb0ELb1EEEvNS_16Flash_bwd_paramsE,"ax",@progbits
	.align	128
        .global         _ZN5flash44flash_bwd_dq_dk_dv_loop_seqk_parallel_kernelI23Flash_bwd_kernel_traitsILi32ELi128ELi128ELi8ELi4ELi4ELi4ELb1ELb0EN7cutlass6half_tE19Flash_kernel_traitsILi32ELi128ELi128ELi8ES3_EELb0ELb0ELb1ELb1ELb0ELb0ELb1EEEvNS_16Flash_bwd_paramsE
        .type           _ZN5flash44flash_bwd_dq_dk_dv_loop_seqk_parallel_kernelI23Flash_bwd_kernel_traitsILi32ELi128ELi128ELi8ELi4ELi4ELi4ELb1ELb0EN7cutlass6half_tE19Flash_kernel_traitsILi32ELi128ELi128ELi8ES3_EELb0ELb0ELb1ELb1ELb0ELb0ELb1EEEvNS_16Flash_bwd_paramsE,@function
        .size           _ZN5flash44flash_bwd_dq_dk_dv_loop_seqk_parallel_kernelI23Flash_bwd_kernel_traitsILi32ELi128ELi128ELi8ELi4ELi4ELi4ELb1ELb0EN7cutlass6half_tE19Flash_kernel_traitsILi32ELi128ELi128ELi8ES3_EELb0ELb0ELb1ELb1ELb0ELb0ELb1EEEvNS_16Flash_bwd_paramsE,(.L_x_1349 - _ZN5flash44flash_bwd_dq_dk_dv_loop_seqk_parallel_kernelI23Flash_bwd_kernel_traitsILi32ELi128ELi128ELi8ELi4ELi4ELi4ELb1ELb0EN7cutlass6half_tE19Flash_kernel_traitsILi32ELi128ELi128ELi8ES3_EELb0ELb0ELb1ELb1ELb0ELb0ELb1EEEvNS_16Flash_bwd_paramsE)
        .other          _ZN5flash44flash_bwd_dq_dk_dv_loop_seqk_parallel_kernelI23Flash_bwd_kernel_traitsILi32ELi128ELi128ELi8ELi4ELi4ELi4ELb1ELb0EN7cutlass6half_tE19Flash_kernel_traitsILi32ELi128ELi128ELi8ES3_EELb0ELb0ELb1ELb1ELb0ELb0ELb1EEEvNS_16Flash_bwd_paramsE,@"STO_CUDA_ENTRY STV_DEFAULT"
_ZN5flash44flash_bwd_dq_dk_dv_loop_seqk_parallel_kernelI23Flash_bwd_kernel_traitsILi32ELi128ELi128ELi8ELi4ELi4ELi4ELb1ELb0EN7cutlass6half_tE19Flash_kernel_traitsILi32ELi128ELi128ELi8ES3_EELb0ELb0ELb1ELb1ELb0ELb0ELb1EEEvNS_16Flash_bwd_paramsE:
.text._ZN5flash44flash_bwd_dq_dk_dv_loop_seqk_parallel_kernelI23Flash_bwd_kernel_traitsILi32ELi128ELi128ELi8ELi4ELi4ELi4ELb1ELb0EN7cutlass6half_tE19Flash_kernel_traitsILi32ELi128ELi128ELi8ES3_EELb0ELb0ELb1ELb1ELb0ELb0ELb1EEEvNS_16Flash_bwd_paramsE:
        /* <DEDUP_REMOVED lines=25> */
[CC--:B------:R-:W-:Y:S02]  /*0190*/  LEA.HI R3, R2.reuse, R8.reuse, RZ, 0x5 ;  /* 0x0000000802037211 */ /* 0x0c0fe400078f28ff */
[CC--:B------:R-:W-:Y:S01]  /*01a0*/  LEA.HI R13, R2.reuse, R8.reuse, RZ, 0x7 ;  /* 0x00000008020d7211 */ /* 0x0c0fe200078f38ff */
[----:B---3--:R-:W-:Y:S01]  /*01b0*/  ULEA UR4, UR4, UR5, 0x18 ;  /* 0x0000000504047291 */ /* 0x008fe2000f8ec03f */
[CC--:B------:R-:W-:Y:S01]  /*01c0*/  LEA.HI R15, R2.reuse, R8.reuse, RZ, 0x3 ;  /* 0x00000008020f7211 */ /* 0x0c0fe200078f18ff */
[----:B------:R-:W-:Y:S01]  /*01d0*/  USHF.R.S32.HI UR5, URZ, 0x1f, UR56 ;  /* 0x0000001f3f057899 */ /* 0x000fe20008011438 */
[----:B------:R-:W-:Y:S02]  /*01e0*/  LEA.HI R2, R2, R8, RZ, 0x4 ;  /* 0x0000000802027211 */ /* 0x000fe400078f20ff */
[----:B------:R-:W-:Y:S01]  /*01f0*/  LOP3.LUT R6, R4, 0xfffffffc, RZ, 0xc0, !PT ;  /* 0xfffffffc04067812 */ /* 0x000fe200078ec0ff */
[----:B------:R-:W-:Y:S01]  /*0200*/  IMAD.U32 R155, RZ, RZ, UR4 ;  /* 0x00000004ff9b7e24 */ /* 0x000fe2000f8e00ff */
[----:B------:R-:W-:-:S02]  /*0210*/  SHF.R.S32.HI R0, RZ, 0x2, R4 ;  /* 0x00000002ff007819 */ /* 0x000fc40000011404 */
        /* <DEDUP_REMOVED lines=39> */
[----:B------:R-:W-:Y:S01]  /*0490*/  LEA.HI R0, R9, R9, RZ, 0x1 ;  /* 0x0000000909007211 */ /* 0x000fe200078f08ff */
[----:B-1----:R-:W-:Y:S01]  /*04a0*/  IMAD R20, R2, 0x8, R3 ;  /* 0x0000000802147824 */ /* 0x002fe200078e0203 */
[----:B------:R-:W-:-:S02]  /*04b0*/  LOP3.LUT R5, R4, R5, RZ, 0x3c, !PT ;  /* 0x0000000504057212 */ /* 0x000fc400078e3cff */
[----:B------:R-:W-:Y:S02]  /*04c0*/  LEA.HI R13, R13, R9, RZ, 0x3 ;  /* 0x000000090d0d7211 */ /* 0x000fe400078f18ff */
[--C-:B------:R-:W-:Y:S01]  /*04d0*/  SHF.R.S32.HI R4, RZ, 0x1, R0.reuse ;  /* 0x00000001ff047819 */ /* 0x100fe20000011400 */
[----:B------:R-:W-:Y:S01]  /*04e0*/  IMAD.U32 R8, R10, 0x20, R5 ;  /* 0x000000200a087824 */ /* 0x000fe200078e0005 */
[----:B------:R-:W-:Y:S02]  /*04f0*/  SHF.R.S32.HI R2, RZ, 0x1f, R0 ;  /* 0x0000001fff027819 */ /* 0x000fe40000011400 */
[----:B------:R-:W-:Y:S02]  /*0500*/  LOP3.LUT R5, R0, 0x7fffffe, RZ, 0xc0, !PT ;  /* 0x07fffffe00057812 */ /* 0x000fe400078ec0ff */
[----:B------:R-:W-:Y:S01]  /*0510*/  LOP3.LUT R0, R13, 0xfffffff8, RZ, 0xc0, !PT ;  /* 0xfffffff80d007812 */ /* 0x000fe200078ec0ff */
[----:B------:R-:W-:Y:S01]  /*0520*/  STL [R1+0x30], R8 ;  /* 0x0000300801007387 */ /* 0x000fe20000100800 */
        /* <DEDUP_REMOVED lines=30> */
[----:B------:R-:W-:Y:S02]  /*0710*/  R2P PR, R16, 0x6 ;  /* 0x0000000610007804 */ /* 0x000fe40000000000 */
[----:B------:R-:W-:Y:S01]  /*0720*/  SEL R150, R158, 0xffffffe0, !P0 ;  /* 0xffffffe09e967807 */ /* 0x000fe20004000000 */
[C---:B------:R-:W-:Y:S01]  /*0730*/  IMAD R151, R2.reuse, 0x200, R0 ;  /* 0x0000020002977824 */ /* 0x040fe200078e0200 */
[----:B------:R-:W-:Y:S01]  /*0740*/  SEL R203, R203, 0x10, !P6 ;  /* 0x00000010cbcb7807 */ /* 0x000fe20007000000 */
[----:B------:R-:W-:Y:S01]  /*0750*/  IMAD R18, R2, 0x8, R18 ;  /* 0x0000000802127824 */ /* 0x000fe200078e0212 */
[C---:B------:R-:W-:Y:S01]  /*0760*/  LOP3.LUT P0, RZ, R11.reuse, 0x2, RZ, 0xc0, !PT ;  /* 0x000000020bff7812 */ /* 0x040fe2000780c0ff */
[----:B------:R-:W-:Y:S01]  /*0770*/  IMAD.SHL.U32 R2, R11, 0x40, RZ ;  /* 0x000000400b027824 */ /* 0x000fe200078e00ff */
[----:B-1----:R-:W-:-:S02]  /*0780*/  LOP3.LUT R5, R9, 0x3fffffe, RZ, 0xc0, !PT ;  /* 0x03fffffe09057812 */ /* 0x002fc400078ec0ff */
[----:B------:R-:W-:Y:S02]  /*0790*/  SEL R205, R158, 0xffffffe0, !P5 ;  /* 0xffffffe09ecd7807 */ /* 0x000fe40006800000 */
[----:B------:R-:W-:Y:S01]  /*07a0*/  LOP3.LUT R2, R2, 0xc0, RZ, 0xc0, !PT ;  /* 0x000000c002027812 */ /* 0x000fe200078ec0ff */
[----:B------:R-:W-:Y:S01]  /*07b0*/  IMAD.IADD R8, R6, 0x1, -R5 ;  /* 0x0000000106087824 */ /* 0x000fe200078e0a05 */
[----:B------:R-:W-:Y:S01]  /*07c0*/  SHF.R.U32.HI R5, RZ, 0x3, R4 ;  /* 0x00000003ff057819 */ /* 0x000fe20000011604 */
[--C-:B------:R-:W-:Y:S01]  /*07d0*/  IMAD R6, R12, 0x2000, R7.reuse ;  /* 0x000020000c067824 */ /* 0x100fe200078e0207 */
[----:B------:R-:W-:Y:S01]  /*07e0*/  LEA.HI R4, R3, R3, RZ, 0x1d ;  /* 0x0000000303047211 */ /* 0x000fe200078fe8ff */
[----:B------:R-:W-:Y:S01]  /*07f0*/  IMAD R3, R162, 0x200, R7 ;  /* 0x00000200a2037824 */ /* 0x000fe200078e0207 */
[----:B------:R-:W-:Y:S01]  /*0800*/  LOP3.LUT R5, R10, R5, RZ, 0x3c, !PT ;  /* 0x000000050a057212 */ /* 0x000fe200078e3cff */
[----:B------:R-:W-:Y:S01]  /*0810*/  IMAD.SHL.U32 R10, R14, 0x10, RZ ;  /* 0x000000100e0a7824 */ /* 0x000fe200078e00ff */
[----:B------:R-:W-:Y:S01]  /*0820*/  IADD3 R209, R4, R6, R0 ;  /* 0x0000000604d17210 */ /* 0x000fe20007ffe000 */
[----:B------:R-:W-:Y:S01]  /*0830*/  IMAD.SHL.U32 R0, R12, 0x8, RZ ;  /* 0x000000080c007824 */ /* 0x000fe200078e00ff */
[----:B------:R-:W-:Y:S01]  /*0840*/  SEL R152, R152, 0xffffffc0, !P2 ;  /* 0xffffffc098987807 */ /* 0x000fe20005000000 */
[----:B------:R-:W-:Y:S01]  /*0850*/  IMAD.SHL.U32 R4, R16, 0x40, RZ ;  /* 0x0000004010047824 */ /* 0x000fe200078e00ff */
[----:B------:R-:W-:Y:S01]  /*0860*/  LEA R209, R209, UR4, 0x1 ;  /* 0x00000004d1d17c11 */ /* 0x000fe2000f8e08ff */
[----:B------:R-:W-:Y:S01]  /*0870*/  IMAD.SHL.U32 R6, R14, 0x8, RZ ;  /* 0x000000080e067824 */ /* 0x000fe200078e00ff */
[----:B------:R-:W-:Y:S01]  /*0880*/  LOP3.LUT R7, R0, 0x8, RZ, 0xc0, !PT ;  /* 0x0000000800077812 */ /* 0x000fe200078ec0ff */
[----:B------:R-:W-:Y:S01]  /*0890*/  IMAD R13, R8, 0x20, R3 ;  /* 0x00000020080d7824 */ /* 0x000fe200078e0203 */
[----:B------:R-:W-:Y:S01]  /*08a0*/  SHF.R.S32.HI R0, RZ, 0x1, R9 ;  /* 0x00000001ff007819 */ /* 0x000fe20000011409 */
[----:B------:R-:W-:Y:S01]  /*08b0*/  IMAD R3, R14, 0x200, R5 ;  /* 0x000002000e037824 */ /* 0x000fe200078e0205 */
        /* <DEDUP_REMOVED lines=10> */
[----:B------:R-:W-:Y:S01]  /*0960*/  SHF.R.U32.HI R5, RZ, 0x3, R2 ;  /* 0x00000003ff057819 */ /* 0x000fe20000011602 */
[--C-:B------:R-:W-:Y:S01]  /*0970*/  IMAD.IADD R210, R209, 0x1, R205.reuse ;  /* 0x00000001d1d27824 */ /* 0x100fe200078e02cd */
[----:B------:R-:W-:Y:S01]  /*0980*/  SHF.R.U32.HI R8, RZ, 0x3, R0 ;  /* 0x00000003ff087819 */ /* 0x000fe20000011600 */
[----:B------:R-:W-:Y:S01]  /*0990*/  IMAD.IADD R207, R208, 0x1, R205 ;  /* 0x00000001d0cf7824 */ /* 0x000fe200078e02cd */
[----:B------:R-:W-:Y:S01]  /*09a0*/  LOP3.LUT R10, R7, 0x10, R10, 0xf8, !PT ;  /* 0x00000010070a7812 */ /* 0x000fe200078ef80a */
[----:B------:R-:W-:Y:S01]  /*09b0*/  IMAD.IADD R206, R205, 0x1, R204 ;  /* 0x00000001cdce7824 */ /* 0x000fe200078e02cc */
[--C-:B------:R-:W-:Y:S01]  /*09c0*/  LOP3.LUT R9, R9, R4, R6.reuse, 0x1e, !PT ;  /* 0x0000000409097212 */ /* 0x100fe200078e1e06 */
[----:B------:R-:W-:Y:S01]  /*09d0*/  IMAD.U32 R4, RZ, RZ, UR5 ;  /* 0x00000005ff047e24 */ /* 0x000fe2000f8e00ff */
[C---:B------:R-:W-:Y:S01]  /*09e0*/  LOP3.LUT R6, R5.reuse, R2, R6, 0x1e, !PT ;  /* 0x0000000205067212 */ /* 0x040fe200078e1e06 */
[----:B------:R-:W-:Y:S01]  /*09f0*/  USHF.R.S32.HI UR5, URZ, 0x1f, UR48 ;  /* 0x0000001f3f057899 */ /* 0x000fe20008011430 */
[----:B------:R-:W-:Y:S01]  /*0a00*/  LOP3.LUT R8, R8, R0, R7, 0x1e, !PT ;  /* 0x0000000008087212 */ /* 0x000fe200078e1e07 */
[----:B------:R-:W-:Y:S01]  /*0a10*/  IMAD.SHL.U32 R0, R18, 0x20, RZ ;  /* 0x0000002012007824 */ /* 0x000fe200078e00ff */
[----:B------:R-:W-:Y:S01]  /*0a20*/  LOP3.LUT R2, R5, R10, R2, 0x1e, !PT ;  /* 0x0000000a05027212 */ /* 0x000fe200078e1e02 */
[----:B------:R-:W-:Y:S01]  /*0a30*/  IMAD.IADD R151, R151, 0x1, R9 ;  /* 0x0000000197977824 */ /* 0x000fe200078e0209 */
[----:B------:R-:W-:Y:S01]  /*0a40*/  SEL R158, R158, 0xffffffe0, !P0 ;  /* 0xffffffe09e9e7807 */ /* 0x000fe20004000000 */
[----:B------:R-:W-:Y:S01]  /*0a50*/  IMAD R162, R162, 0x200, R0 ;  /* 0x00000200a2a27824 */ /* 0x000fe200078e0200 */
[----:B------:R-:W-:Y:S01]  /*0a60*/  LEA R149, R149, UR4, 0x1 ;  /* 0x0000000495957c11 */ /* 0x000fe2000f8e08ff */
[----:B------:R-:W-:-:S02]  /*0a70*/  IMAD.IADD R156, R0, 0x1, R2 ;  /* 0x00000001009c7824 */ /* 0x000fc400078e0202 */
[----:B------:R-:W-:Y:S01]  /*0a80*/  IMAD.U32 R0, RZ, RZ, UR6 ;  /* 0x00000006ff007e24 */ /* 0x000fe2000f8e00ff */
[----:B------:R-:W-:Y:S01]  /*0a90*/  USHF.R.S32.HI UR6, URZ, 0x1f, UR56 ;  /* 0x0000001f3f067899 */ /* 0x000fe20008011438 */
[----:B------:R-:W-:Y:S02]  /*0aa0*/  IMAD.IADD R8, R8, 0x1, R13 ;  /* 0x0000000108087824 */ /* 0x000fe400078e020d */
[----:B------:R-:W-:Y:S01]  /*0ab0*/  IMAD.U32 R2, RZ, RZ, UR5 ;  /* 0x00000005ff027e24 */ /* 0x000fe2000f8e00ff */
[----:B------:R-:W-:Y:S01]  /*0ac0*/  UIADD3 UR5, UR4, 0x8000, URZ ;  /* 0x0000800004057890 */ /* 0x000fe2000fffe03f */
[----:B------:R-:W-:Y:S01]  /*0ad0*/  IMAD.IADD R162, R162, 0x1, R6 ;  /* 0x00000001a2a27824 */ /* 0x000fe200078e0206 */
[----:B------:R-:W-:Y:S01]  /*0ae0*/  LEA R2, R3, UR4, 0x1 ;  /* 0x0000000403027c11 */ /* 0x000fe2000f8e08ff */
[----:B------:R-:W-:Y:S01]  /*0af0*/  IMAD.U32 R0, RZ, RZ, UR6 ;  /* 0x00000006ff007e24 */ /* 0x000fe2000f8e00ff */
[----:B------:R-:W-:Y:S01]  /*0b00*/  UIADD3 UR6, UR4, 0x6000, URZ ;  /* 0x0000600004067890 */ /* 0x000fe2000fffe03f */
[----:B------:R-:W-:Y:S01]  /*0b10*/  IMAD.SHL.U32 R154, R162, 0x2, RZ ;  /* 0x00000002a29a7824 */ /* 0x000fe200078e00ff */
[----:B------:R-:W-:Y:S01]  /*0b20*/  LEA R151, R151, UR5, 0x1 ;  /* 0x0000000597977c11 */ /* 0x000fe2000f8e08ff */
[----:B------:R-:W-:-:S02]  /*0b30*/  IMAD.IADD R150, R150, 0x1, R149 ;  /* 0x0000000196967824 */ /* 0x000fc400078e0295 */
[----:B------:R-:W-:Y:S01]  /*0b40*/  IMAD.IADD R205, R205, 0x1, R203 ;  /* 0x00000001cdcd7824 */ /* 0x000fe200078e02cb */
[----:B------:R-:W-:Y:S01]  /*0b50*/  LEA R4, R8, UR6, 0x1 ;  /* 0x0000000608047c11 */ /* 0x000fe2000f8e08ff */
[C---:B------:R-:W-:Y:S01]  /*0b60*/  VIADD R157, R151.reuse, 0x20 ;  /* 0x00000020979d7836 */ /* 0x040fe20000000000 */
[----:B------:R-:W-:Y:S01]  /*0b70*/  IADD3 R155, R154, 0x4000, R155 ;  /* 0x000040009a9b7810 */ /* 0x000fe20007ffe09b */
[C---:B------:R-:W-:Y:S02]  /*0b80*/  @P1 VIADD R157, R151.reuse, 0xffffffe0 ;  /* 0xffffffe0979d1836 */ /* 0x040fe40000000000 */
[C---:B------:R-:W-:Y:S01]  /*0b90*/  VIADD R0, R4.reuse, 0x20 ;  /* 0x0000002004007836 */ /* 0x040fe20000000000 */
[----:B------:R1:W-:Y:S01]  /*0ba0*/  STL [R1+0x34], R4 ;  /* 0x0000340401007387 */ /* 0x0003e20000100800 */
[----:B------:R-:W-:Y:S02]  /*0bb0*/  @P3 VIADD R0, R4, 0xffffffe0 ;  /* 0xffffffe004003836 */ /* 0x000fe40000000000 */
[----:B------:R-:W-:-:S02]  /*0bc0*/  IMAD.IADD R153, R151, 0x1, R152 ;  /* 0x0000000197997824 */ /* 0x000fc400078e0298 */
[----:B------:R-:W-:Y:S01]  /*0bd0*/  IMAD.IADD R155, R155, 0x1, R158 ;  /* 0x000000019b9b7824 */ /* 0x000fe200078e029e */
[----:B------:R1:W-:Y:S01]  /*0be0*/  STL [R1+0x38], R0 ;  /* 0x0000380001007387 */ /* 0x0003e20000100800 */
[----:B------:R-:W-:Y:S02]  /*0bf0*/  IMAD.IADD R152, R152, 0x1, R157 ;  /* 0x0000000198987824 */ /* 0x000fe400078e029d */
[C---:B------:R-:W-:Y:S02]  /*0c00*/  VIADD R161, R157.reuse, 0x2000 ;  /* 0x000020009da17836 */ /* 0x040fe40000000000 */
[C---:B------:R-:W-:Y:S02]  /*0c10*/  VIADD R160, R157.reuse, 0x4000 ;  /* 0x000040009da07836 */ /* 0x040fe40000000000 */
[----:B------:R-:W-:-:S07]  /*0c20*/  VIADD R159, R157, 0x6000 ;  /* 0x000060009d9f7836 */ /* 0x000fce0000000000 */
.L_x_785:
        /* <DEDUP_REMOVED lines=30> */
[----:B--2---:R-:W2:Y:S01]  /*0e10*/  @P1 LDG.E R8, desc[UR14][R6.64] ;  /* 0x0000000e06081981 */ /* 0x004ea2000c1e1900 */
        /* <DEDUP_REMOVED lines=36> */
.L_x_739:
        /* <DEDUP_REMOVED lines=23> */
[----:B-1----:R-:W-:-:S02]  /*11d0*/  IABS R6, R7 ;  /* 0x0000000700067213 */ /* 0x002fc40000000000 */
[----:B------:R-:W-:Y:S01]  /*11e0*/  UIADD3 UR6, UR6, UR8, -UR7 ;  /* 0x0000000806067290 */ /* 0x000fe2000fffe807 */
[----:B------:R-:W-:Y:S01]  /*11f0*/  ISETP.NE.AND P3, PT, R7, RZ, PT ;  /* 0x000000ff0700720c */ /* 0x000fe20003f65270 */
[----:B------:R-:W-:Y:S01]  /*1200*/  USHF.L.U32 UR16, UR48, 0x7, URZ ;  /* 0x0000000730107899 */ /* 0x000fe2000800063f */
[----:B------:R-:W1:Y:S01]  /*1210*/  I2F.RP R4, R6 ;  /* 0x0000000600047306 */ /* 0x000e620000209400 */
[----:B------:R-:W-:Y:S01]  /*1220*/  ULDC.64 UR30, c[0x0][0x240] ;  /* 0x00009000001e7ab9 */ /* 0x000fe20000000a00 */
[----:B------:R-:W-:Y:S01]  /*1230*/  ULDC UR29, c[0x0][0x2dc] ;  /* 0x0000b700001d7ab9 */ /* 0x000fe20000000800 */
[----:B------:R-:W-:Y:S01]  /*1240*/  ULDC UR40, c[0x0][0x270] ;  /* 0x00009c0000287ab9 */ /* 0x000fe20000000800 */
[----:B--2---:R-:W-:Y:S02]  /*1250*/  UIMAD.WIDE.U32 UR34, UR12, UR10, URZ ;  /* 0x0000000a0c2272a5 */ /* 0x004fe4000f8e003f */
[----:B------:R-:W-:Y:S02]  /*1260*/  USEL UR33, UR16, URZ, UP0 ;  /* 0x0000003f10217287 */ /* 0x000fe40008000000 */
[----:B------:R-:W-:-:S02]  /*1270*/  UIMAD UR51, UR12, UR11, UR35 ;  /* 0x0000000b0c3372a4 */ /* 0x000fc4000f8e0223 */
[----:B------:R-:W-:Y:S01]  /*1280*/  UIADD3 UR12, UR13, 0x7f, URZ ;  /* 0x0000007f0d0c7890 */ /* 0x000fe2000fffe03f */
[----:B------:R-:W-:Y:S01]  /*1290*/  @UP2 ULDC.64 UR10, c[0x0][0x420] ;  /* 0x00010800000a2ab9 */ /* 0x000fe20000000a00 */
[----:B------:R-:W-:Y:S01]  /*12a0*/  UIMAD.WIDE.U32 UR16, UR5, UR30, URZ ;  /* 0x0000001e051072a5 */ /* 0x000fe2000f8e003f */
[----:B-1----:R-:W1:Y:S01]  /*12b0*/  MUFU.RCP R4, R4 ;  /* 0x0000000400047308 */ /* 0x002e620000001000 */
[----:B------:R-:W-:Y:S02]  /*12c0*/  USHF.R.S32.HI UR21, URZ, 0x1f, UR12 ;  /* 0x0000001f3f157899 */ /* 0x000fe4000801140c */
[----:B------:R-:W-:Y:S02]  /*12d0*/  @UP2 UIMAD.WIDE.U32 UR46, UR5, UR10, URZ ;  /* 0x0000000a052e22a5 */ /* 0x000fe4000f8e003f */
[----:B------:R-:W-:Y:S02]  /*12e0*/  ULEA.HI UR21, UR21, UR12, URZ, 0x7 ;  /* 0x0000000c15157291 */ /* 0x000fe4000f8f383f */
[----:B------:R-:W-:-:S02]  /*12f0*/  UIADD3 UR12, UR6, 0x7f, URZ ;  /* 0x0000007f060c7890 */ /* 0x000fc4000fffe03f */
[----:B------:R-:W-:Y:S02]  /*1300*/  UIMAD UR6, UR26, UR48, URZ ;  /* 0x000000301a0672a4 */ /* 0x000fe4000f8e023f */
[----:B------:R-:W-:Y:S02]  /*1310*/  @UP2 UIMAD UR53, UR5, UR11, UR47 ;  /* 0x0000000b053522a4 */ /* 0x000fe4000f8e022f */
[----:B------:R-:W-:Y:S02]  /*1320*/  UIMAD UR22, UR5, UR31, URZ ;  /* 0x0000001f051672a4 */ /* 0x000fe4000f8e023f */
[----:B------:R-:W-:Y:S01]  /*1330*/  UIMAD.WIDE UR8, UR29, UR40, URZ ;  /* 0x000000281d0872a5 */ /* 0x000fe2000f8e023f */
[----:B-1----:R-:W-:Y:S01]  /*1340*/  VIADD R4, R4, 0xffffffe ;  /* 0x0ffffffe04047836 */ /* 0x002fe20000000000 */
[----:B------:R-:W-:Y:S02]  /*1350*/  UIMAD.WIDE.U32 UR10, UR48, UR59, URZ ;  /* 0x0000003b300a72a5 */ /* 0x000fe4000f8e003f */
[----:B------:R-:W-:Y:S01]  /*1360*/  UIMAD UR6, UR58, UR59, UR6 ;  /* 0x0000003b3a0672a4 */ /* 0x000fe2000f8e0206 */
[----:B------:R-:W1:Y:S01]  /*1370*/  F2I.FTZ.U32.TRUNC.NTZ R5, R4 ;  /* 0x0000000400057305 */ /* 0x000e62000021f000 */
[----:B------:R-:W-:-:S02]  /*1380*/  UIADD3 UR49, UR19, UR23, URZ ;  /* 0x0000001713317290 */ /* 0x000fc4000fffe03f */
[----:B------:R-:W-:Y:S02]  /*1390*/  @UP2 UIADD3 UR49, UR17, UR22, URZ ;  /* 0x0000001611312290 */ /* 0x000fe4000fffe03f */
[----:B------:R-:W-:Y:S02]  /*13a0*/  USEL UR57, UR18, UR16, !UP2 ;  /* 0x0000001012397287 */ /* 0x000fe4000d000000 */
[----:B------:R-:W-:Y:S02]  /*13b0*/  UIMAD UR17, UR9, UR10, URZ ;  /* 0x0000000a091172a4 */ /* 0x000fe4000f8e023f */
[----:B------:R-:W-:Y:S02]  /*13c0*/  UIADD3 UR6, UR11, UR6, URZ ;  /* 0x000000060b067290 */ /* 0x000fe4000fffe03f */
[----:B------:R-:W-:Y:S01]  /*13d0*/  USHF.R.S32.HI UR16, URZ, 0x1f, UR12 ;  /* 0x0000001f3f107899 */ /* 0x000fe2000801140c */
[----:B------:R-:W-:Y:S01]  /*13e0*/  ULDC.U8 UR27, c[0x0][0x3d8] ;  /* 0x0000f600001b7ab9 */ /* 0x000fe20000000000 */
[----:B------:R-:W-:Y:S01]  /*13f0*/  UIMAD.WIDE.U32 UR18, UR8, UR10, URZ ;  /* 0x0000000a081272a5 */ /* 0x000fe2000f8e003f */
[----:B-1----:R-:W-:Y:S01]  /*1400*/  IMAD.MOV R0, RZ, RZ, -R5 ;  /* 0x000000ffff007224 */ /* 0x002fe200078e0a05 */
[----:B------:R-:W-:Y:S01]  /*1410*/  UIMAD UR6, UR8, UR6, UR17 ;  /* 0x00000006080672a4 */ /* 0x000fe2000f8e0211 */
[----:B------:R-:W-:Y:S01]  /*1420*/  IMAD.MOV.U32 R4, RZ, RZ, RZ ;  /* 0x000000ffff047224 */ /* 0x000fe200078e00ff */
[----:B------:R-:W-:Y:S01]  /*1430*/  UISETP.NE.AND UP3, UPT, UR27, URZ, UPT ;  /* 0x0000003f1b00728c */ /* 0x000fe2000bf65270 */
[----:B------:R-:W-:Y:S01]  /*1440*/  IMAD R0, R0, R6, RZ ;  /* 0x0000000600007224 */ /* 0x000fe200078e02ff */
[----:B------:R-:W-:-:S02]  /*1450*/  ULEA.HI UR16, UR16, UR12, URZ, 0x7 ;  /* 0x0000000c10107291 */ /* 0x000fc4000f8f383f */
[----:B------:R-:W-:Y:S01]  /*1460*/  USHF.L.U64.HI UR20, UR48, 0x7, UR58 ;  /* 0x0000000730147899 */ /* 0x000fe2000801023a */
[----:B------:R-:W-:Y:S01]  /*1470*/  IMAD.HI.U32 R4, R5, R0, R4 ;  /* 0x0000000005047227 */ /* 0x000fe200078e0004 */
[----:B------:R-:W-:Y:S01]  /*1480*/  MOV R0, R3 ;  /* 0x0000000300007202 */ /* 0x000fe20000000f00 */
[----:B------:R-:W-:Y:S02]  /*1490*/  UIADD3 UR42, UR19, UR6, URZ ;  /* 0x00000006132a7290 */ /* 0x000fe4000fffe03f */
[----:B------:R-:W-:Y:S02]  /*14a0*/  USHF.R.S32.HI UR12, URZ, 0x7, UR21 ;  /* 0x000000073f0c7899 */ /* 0x000fe40008011415 */
[----:B------:R-:W-:Y:S01]  /*14b0*/  IMAD.HI.U32 R4, R4, R0, RZ ;  /* 0x0000000004047227 */ /* 0x000fe200078e00ff */
[----:B------:R-:W-:Y:S02]  /*14c0*/  USHF.R.S32.HI UR6, URZ, 0x7, UR16 ;  /* 0x000000073f067899 */ /* 0x000fe40008011410 */
[----:B------:R-:W-:Y:S01]  /*14d0*/  USEL UR20, UR20, URZ, UP0 ;  /* 0x0000003f14147287 */ /* 0x000fe20008000000 */
[----:B------:R-:W-:Y:S01]  /*14e0*/  IMAD.MOV R3, RZ, RZ, -R4 ;  /* 0x000000ffff037224 */ /* 0x000fe200078e0a04 */
[----:B------:R-:W-:Y:S01]  /*14f0*/  UISETP.LT.AND UP0, UPT, UR12, UR6, UPT ;  /* 0x000000060c00728c */ /* 0x000fe2000bf01270 */
[----:B------:R-:W-:-:S02]  /*1500*/  ULDC UR37, c[0x0][0x2c4] ;  /* 0x0000b10000257ab9 */ /* 0x000fc40000000800 */
[C---:B------:R-:W-:Y:S01]  /*1510*/  IMAD R0, R6.reuse, R3, R0 ;  /* 0x0000000306007224 */ /* 0x040fe200078e0200 */
[----:B------:R-:W-:Y:S02]  /*1520*/  @UP3 UIMAD UR16, UR48, UR37, URZ ;  /* 0x00000025301032a4 */ /* 0x000fe4000f8e023f */
[----:B------:R-:W-:Y:S02]  /*1530*/  USEL UR36, UR12, UR6, UP0 ;  /* 0x000000060c247287 */ /* 0x000fe40008000000 */
[----:B------:R-:W-:Y:S01]  /*1540*/  ISETP.GT.U32.AND P1, PT, R6, R0, PT ;  /* 0x000000000600720c */ /* 0x000fe20003f24070 */
[----:B------:R-:W-:Y:S02]  /*1550*/  UISETP.NE.AND UP1, UPT, UR45, -0x1, UPT ;  /* 0xffffffff2d00788c */ /* 0x000fe4000bf25270 */
        /* <DEDUP_REMOVED lines=39> */
[----:B------:R-:W-:Y:S02]  /*17d0*/  @UP1 UIADD3 UR37, UR9, UR12, URZ ;  /* 0x0000000c09251290 */ /* 0x000fe4000fffe03f */
[----:B------:R-:W-:Y:S02]  /*17e0*/  USHF.R.S32.HI UR35, URZ, 0x1f, UR43 ;  /* 0x0000001f3f237899 */ /* 0x000fe4000801142b */
        /* <DEDUP_REMOVED lines=19> */
.L_x_741:
        /* <DEDUP_REMOVED lines=13> */
.L_x_742:
        /* <DEDUP_REMOVED lines=11> */
.L_x_743:
[----:B------:R-:W-:Y:S02]  /*1aa0*/  ULDC UR5, c[0x0][0x270] ;  /* 0x00009c0000057ab9 */ /* 0x000fe40000000800 */
[----:B------:R-:W-:-:S04]  /*1ab0*/  UIMAD UR5, UR48, UR5, UR56 ;  /* 0x00000005300572a4 */ /* 0x000fc8000f8e0238 */
[----:B------:R-:W-:-:S12]  /*1ac0*/  UIMAD UR5, UR5, UR59, URZ ;  /* 0x0000003b050572a4 */ /* 0x000fd8000f8e023f */
.L_x_744:
[----:B------:R-:W2:Y:S01]  /*1ad0*/  LDL.64 R6, [R1+0x8] ;  /* 0x0000080001067983 */ /* 0x000ea20000100a00 */
[----:B------:R-:W1:Y:S01]  /*1ae0*/  LDC.64 R14, c[0x0][0x420] ;  /* 0x00010800ff0e7b82 */ /* 0x000e620000000a00 */
[----:B------:R-:W-:Y:S01]  /*1af0*/  ULDC UR9, c[0x0][0x270] ;  /* 0x00009c0000097ab9 */ /* 0x000fe20000000800 */
[----:B------:R-:W-:Y:S01]  /*1b00*/  ULDC UR8, c[0x0][0x2dc] ;  /* 0x0000b70000087ab9 */ /* 0x000fe20000000800 */
[----:B------:R3:W4:Y:S01]  /*1b10*/  LDL.64 R20, [R1+0x8] ;  /* 0x0000080001147983 */ /* 0x0007220000100a00 */
[----:B------:R-:W-:Y:S01]  /*1b20*/  UIMAD UR23, UR8, UR9, URZ ;  /* 0x00000009081772a4 */ /* 0x000fe2000f8e023f */
[----:B------:R-:W-:Y:S01]  /*1b30*/  BSSY B1, `(.L_x_740) ;  /* 0x0000995000017945 */ /* 0x000fe20003800000 */
[----:B------:R-:W-:Y:S01]  /*1b40*/  UIADD3 UR33, UR16, UR5, URZ ;  /* 0x0000000510217290 */ /* 0x000fe2000fffe03f */
[----:B------:R-:W5:Y:S01]  /*1b50*/  S2R R17, SR_TID.X ;  /* 0x0000000000117919 */ /* 0x000f620000002100 */
[----:B------:R-:W-:Y:S02]  /*1b60*/  USHF.L.U32 UR22, UR23, 0x7, URZ ;  /* 0x0000000717167899 */ /* 0x000fe4000800063f */
[----:B------:R-:W-:-:S02]  /*1b70*/  UIADD3 UR5, -UR7, UR13, UR43 ;  /* 0x0000000d07057290 */ /* 0x000fc4000fffe12b */
[----:B------:R-:W-:Y:S01]  /*1b80*/  UIADD3 UR8, UP2, UP0, UR32, UR22, UR44 ;  /* 0x0000001620087290 */ /* 0x000fe2000f85e02c */
[----:B------:R-:W-:Y:S01]  /*1b90*/  ULDC UR46, c[0x0][0x398] ;  /* 0x0000e600002e7ab9 */ /* 0x000fe20000000800 */
[----:B------:R-:W-:Y:S01]  /*1ba0*/  ULDC.64 UR24, c[0x0][0x400] ;  /* 0x0001000000187ab9 */ /* 0x000fe20000000a00 */
[----:B------:R-:W-:Y:S02]  /*1bb0*/  UIADD3 UR5, UR5, -UR46, URZ ;  /* 0x8000002e05057290 */ /* 0x000fe4000fffe03f */
[----:B------:R-:W-:Y:S01]  /*1bc0*/  USHF.R.S32.HI UR38, URZ, 0x1f, UR56 ;  /* 0x0000001f3f267899 */ /* 0x000fe20008011438 */
[----:B------:R-:W-:Y:S01]  /*1bd0*/  ULDC.64 UR18, c[0x0][0x258] ;  /* 0x0000960000127ab9 */ /* 0x000fe20000000a00 */
[----:B------:R-:W-:Y:S02]  /*1be0*/  ULDC.64 UR10, c[0x0][0x428] ;  /* 0x00010a00000a7ab9 */ /* 0x000fe40000000a00 */
[----:B------:R-:W-:Y:S01]  /*1bf0*/  UIMAD UR9, UR38, UR10, URZ ;  /* 0x0000000a260972a4 */ /* 0x000fe2000f8e023f */
[----:B-1----:R-:W-:-:S03]  /*1c00*/  IMAD R10, R14, UR21, RZ ;  /* 0x000000150e0a7c24 */ /* 0x002fc6000f8e02ff */
[----:B------:R-:W-:Y:S01]  /*1c10*/  UIMAD UR11, UR56, UR11, UR9 ;  /* 0x0000000b380b72a4 */ /* 0x000fe2000f8e0209 */
[----:B------:R-:W-:Y:S01]  /*1c20*/  IMAD R10, R15, UR16, R10 ;  /* 0x000000100f0a7c24 */ /* 0x000fe2000f8e020a */
[----:B-----5:R-:W-:-:S04]  /*1c30*/  SHF.R.S32.HI R18, RZ, 0x1f, R17 ;  /* 0x0000001fff127819 */ /* 0x020fc80000011411 */
[----:B------:R-:W-:-:S04]  /*1c40*/  LEA.HI R3, R18, R17, RZ, 0x2 ;  /* 0x0000001112037211 */ /* 0x000fc800078f10ff */
[----:B------:R-:W-:-:S04]  /*1c50*/  SHF.R.S32.HI R3, RZ, 0x2, R3 ;  /* 0x00000002ff037819 */ /* 0x000fc80000011403 */
[----:B------:R-:W-:Y:S02]  /*1c60*/  SHF.R.S32.HI R16, RZ, 0x1f, R3 ;  /* 0x0000001fff107819 */ /* 0x000fe40000011403 */
[----:B--2---:R-:W-:-:S04]  /*1c70*/  LEA.HI R7, R18, R17, RZ, 0x5 ;  /* 0x0000001112077211 */ /* 0x004fc800078f28ff */
[----:B------:R-:W-:Y:S01]  /*1c80*/  LOP3.LUT R0, R7, 0xffffffe0, RZ, 0xc0, !PT ;  /* 0xffffffe007007812 */ /* 0x000fe200078ec0ff */
[----:B----4-:R-:W-:Y:S01]  /*1c90*/  IMAD.MOV.U32 R20, RZ, RZ, R6 ;  /* 0x000000ffff147224 */ /* 0x010fe200078e0006 */
[----:B------:R-:W-:-:S03]  /*1ca0*/  SHF.R.S32.HI R7, RZ, 0x5, R7 ;  /* 0x00000005ff077819 */ /* 0x000fc60000011407 */
[----:B------:R-:W-:Y:S01]  /*1cb0*/  IMAD.IADD R5, R17, 0x1, -R0 ;  /* 0x0000000111057824 */ /* 0x000fe200078e0a00 */
[----:B------:R-:W-:Y:S02]  /*1cc0*/  IADD3 R0, P2, R3, UR16, RZ ;  /* 0x0000001003007c10 */ /* 0x000fe4000ff5e0ff */
[----:B------:R-:W-:Y:S01]  /*1cd0*/  IADD3 R6, P0, R20, UR6, RZ ;  /* 0x0000000614067c10 */ /* 0x000fe2000ff1e0ff */
[----:B------:R-:W-:Y:S01]  /*1ce0*/  USHF.R.S32.HI UR6, URZ, 0x1f, UR22 ;  /* 0x0000001f3f067899 */ /* 0x000fe20008011416 */
[----:B------:R-:W-:Y:S01]  /*1cf0*/  IADD3.X R8, R16, UR21, RZ, P2, !PT ;  /* 0x0000001510087c10 */ /* 0x000fe200097fe4ff */
[----:B------:R-:W-:Y:S01]  /*1d00*/  IMAD R5, R7, UR23, R5 ;  /* 0x0000001707057c24 */ /* 0x000fe2000f8e0205 */
[----:B------:R-:W-:Y:S01]  /*1d10*/  SHF.R.S32.HI R21, RZ, 0x1f, R20 ;  /* 0x0000001fff157819 */ /* 0x000fe20000011414 */
[----:B------:R-:W-:Y:S02]  /*1d20*/  UIADD3.X UR6, UR17, UR6, UR54, UP2, UP0 ;  /* 0x0000000611067290 */ /* 0x000fe400097e0436 */
[----:B------:R-:W-:Y:S01]  /*1d30*/  UIADD3 UR8, UP2, UP0, UR52, UR8, UR55 ;  /* 0x0000000834087290 */ /* 0x000fe2000f85e037 */
[----:B------:R-:W-:Y:S01]  /*1d40*/  IMAD R8, R8, UR30, RZ ;  /* 0x0000001e08087c24 */ /* 0x000fe2000f8e02ff */
[----:B------:R-:W-:Y:S01]  /*1d50*/  USHF.R.S32.HI UR21, URZ, 0x1f, UR5 ;  /* 0x0000001f3f157899 */ /* 0x000fe20008011405 */
[----:B------:R-:W-:Y:S01]  /*1d60*/  IADD3.X R7, R21, UR53, RZ, P0, !PT ;  /* 0x0000003515077c10 */ /* 0x000fe200087fe4ff */
[----:B------:R-:W-:Y:S01]  /*1d70*/  UIADD3.X UR6, UR51, UR6, UR42, UP2, UP0 ;  /* 0x0000000633067290 */ /* 0x000fe200097e042a */
[C---:B------:R-:W-:Y:S01]  /*1d80*/  IMAD R11, R0.reuse, UR31, R8 ;  /* 0x0000001f000b7c24 */ /* 0x040fe2000f8e0208 */
[----:B------:R-:W-:Y:S01]  /*1d90*/  ULEA.HI UR21, UR21, UR5, URZ, 0x7 ;  /* 0x0000000515157291 */ /* 0x000fe2000f8f383f */
[----:B------:R-:W-:Y:S01]  /*1da0*/  IMAD.WIDE.U32 R8, R0, UR30, R20 ;  /* 0x0000001e00087c25 */ /* 0x000fe2000f8e0014 */
[C---:B------:R-:W-:Y:S01]  /*1db0*/  IADD3 R0, P0, R5.reuse, UR8, RZ ;  /* 0x0000000805007c10 */ /* 0x040fe2000ff1e0ff */
[----:B------:R-:W-:Y:S01]  /*1dc0*/  UIMAD UR8, UR38, UR18, URZ ;  /* 0x00000012260872a4 */ /* 0x000fe2000f8e023f */
[----:B------:R3:W-:Y:S01]  /*1dd0*/  STL [R1+0xc], R21 ;  /* 0x00000c1501007387 */ /* 0x0007e20000100800 */
[----:B------:R-:W-:Y:S01]  /*1de0*/  USHF.R.S32.HI UR21, URZ, 0x7, UR21 ;  /* 0x000000073f157899 */ /* 0x000fe20008011415 */
[----:B------:R-:W-:Y:S01]  /*1df0*/  LEA.HI.X.SX32 R5, R5, UR6, 0x1, P0 ;  /* 0x0000000605057c11 */ /* 0x000fe200080f0eff */
[----:B------:R-:W-:Y:S01]  /*1e00*/  IMAD.WIDE.U32 R6, R14, UR16, R6 ;  /* 0x000000100e067c25 */ /* 0x000fe2000f8e0006 */
[----:B------:R-:W-:Y:S01]  /*1e10*/  IADD3 R8, P2, R8, UR57, RZ ;  /* 0x0000003908087c10 */ /* 0x000fe2000ff5e0ff */
        /* <DEDUP_REMOVED lines=14> */
[----:B------:R-:W-:Y:S01]  /*1f00*/  LEA R228, P0, R8, UR8, 0x1 ;  /* 0x0000000808e47c11 */ /* 0x000fe2000f8008ff */
[----:B------:R-:W-:Y:S01]  /*1f10*/  ULDC.64 UR38, c[0x0][0x2b0] ;  /* 0x0000ac0000267ab9 */ /* 0x000fe20000000a00 */
[----:B------:R-:W-:Y:S01]  /*1f20*/  ULDC.64 UR24, c[0x0][0x478] ;  /* 0x00011e0000187ab9 */ /* 0x000fe20000000a00 */
[----:B------:R-:W-:Y:S01]  /*1f30*/  VIADD R5, R9, UR19 ;  /* 0x0000001309057c36 */ /* 0x000fe20008000000 */
[----:B------:R-:W-:Y:S01]  /*1f40*/  ULDC.64 UR16, c[0x0][0x3e0] ;  /* 0x0000f80000107ab9 */ /* 0x000fe20000000a00 */
[----:B------:R-:W-:Y:S01]  /*1f50*/  VIADD R7, R7, UR11 ;  /* 0x0000000b07077c36 */ /* 0x000fe20008000000 */
[----:B------:R-:W-:Y:S01]  /*1f60*/  UIMAD.WIDE UR10, UR10, 0x4, UR38 ;  /* 0x000000040a0a78a5 */ /* 0x000fe2000f8e0226 */
[-C--:B------:R-:W-:Y:S01]  /*1f70*/  IMAD R0, R16, R14.reuse, RZ ;  /* 0x0000000e10007224 */ /* 0x080fe200078e02ff */
[----:B------:R-:W-:Y:S01]  /*1f80*/  LEA.HI.X R229, R8, UR9, R5, 0x1, P0 ;  /* 0x0000000908e57c11 */ /* 0x000fe200080f0c05 */
[----:B------:R-:W-:Y:S01]  /*1f90*/  IMAD.WIDE.U32 R6, R3, R14, R6 ;  /* 0x0000000e03067225 */ /* 0x000fe200078e0006 */
[----:B------:R-:W-:Y:S01]  /*1fa0*/  PLOP3.LUT P0, PT, PT, PT, UP0, 0x80, 0x0 ;  /* 0x000000000000781c */ /* 0x000fe20003f0f008 */
[----:B------:R-:W-:-:S02]  /*1fb0*/  UIMAD.WIDE UR24, UR33, 0x4, UR24 ;  /* 0x00000004211878a5 */ /* 0x000fc4000f8e0218 */
[----:B------:R-:W-:Y:S01]  /*1fc0*/  IMAD R0, R3, R15, R0 ;  /* 0x0000000f03007224 */ /* 0x000fe200078e0200 */
[C---:B------:R-:W-:Y:S01]  /*1fd0*/  LEA R226, P2, R6.reuse, UR16, 0x1 ;  /* 0x0000001006e27c11 */ /* 0x040fe2000f8408ff */
[----:B------:R-:W-:Y:S02]  /*1fe0*/  UIADD3 UR9, UR36, -0x1, URZ ;  /* 0xffffffff24097890 */ /* 0x000fe4000fffe03f */
[----:B------:R-:W-:Y:S01]  /*1ff0*/  IMAD.IADD R0, R7, 0x1, R0 ;  /* 0x0000000107007824 */ /* 0x000fe200078e0200 */
[----:B------:R-:W-:Y:S01]  /*2000*/  UMOV UR16, UR11 ;  /* 0x0000000b00107c82 */ /* 0x000fe20008000000 */
[----:B------:R-:W-:Y:S01]  /*2010*/  UMOV UR19, UR24 ;  /* 0x0000001800137c82 */ /* 0x000fe20008000000 */
[----:B------:R-:W-:Y:S02]  /*2020*/  UMOV UR18, UR25 ;  /* 0x0000001900127c82 */ /* 0x000fe40008000000 */
        /* <DEDUP_REMOVED lines=22> */
.L_x_746:
        /* <DEDUP_REMOVED lines=19> */
.L_x_747:
        /* <DEDUP_REMOVED lines=32> */
.L_x_749:
[----:B------:R-:W-:Y:S05]  /*24c0*/  BSYNC B0 ;  /* 0x0000000000007941 */ /* 0x000fea0003800000 */
.L_x_748:
        /* <DEDUP_REMOVED lines=14> */
.L_x_751:
[----:B------:R-:W-:Y:S05]  /*25b0*/  BSYNC B0 ;  /* 0x0000000000007941 */ /* 0x000fea0003800000 */
.L_x_750:
        /* <DEDUP_REMOVED lines=26> */
.L_x_753:
[----:B------:R-:W-:Y:S05]  /*2760*/  BSYNC B0 ;  /* 0x0000000000007941 */ /* 0x000fea0003800000 */
.L_x_752:
        /* <DEDUP_REMOVED lines=14> */
.L_x_745:
        /* <DEDUP_REMOVED lines=20> */
[----:B------:R-:W-:-:S10]  /*2990*/  IMAD R12, R4, UR11, R0 ;  /* 0x0000000b040c7c24 */ /* 0x000fd4000f8e0200 */
[----:B------:R-:W-:Y:S01]  /*29a0*/  @P0 BAR.SYNC.DEFER_BLOCKING 0x0 ;  /* 0x0000000000000b1d */ /* 0x000fe20000010000 */
[----:B------:R-:W-:Y:S01]  /*29b0*/  UISETP.NE.AND UP0, UPT, UR8, 0x1, UPT ;  /* 0x000000010800788c */ /* 0x000fe2000bf05270 */
[----:B------:R-:W-:Y:S01]  /*29c0*/  ISETP.GE.AND P4, PT, R5, UR5, PT ;  /* 0x0000000505007c0c */ /* 0x000fe2000bf86270 */
[----:B------:R-:W-:Y:S01]  /*29d0*/  IMAD.WIDE.U32 R6, R4, UR10, R6 ;  /* 0x0000000a04067c25 */ /* 0x000fe2000f8e0006 */
[----:B------:R-:W-:-:S03]  /*29e0*/  ISETP.GE.AND P5, PT, R3, UR5, PT ;  /* 0x0000000503007c0c */ /* 0x000fc6000bfa6270 */
[----:B------:R-:W-:Y:S01]  /*29f0*/  PLOP3.LUT P0, PT, PT, PT, UP0, 0x80, 0x0 ;  /* 0x000000000000781c */ /* 0x000fe20003f0f008 */
[----:B------:R-:W-:Y:S01]  /*2a00*/  IMAD.IADD R12, R7, 0x1, R12 ;  /* 0x00000001070c7824 */ /* 0x000fe200078e020c */
        /* <DEDUP_REMOVED lines=26> */
.L_x_756:
[----:B------:R-:W-:Y:S05]  /*2bb0*/  BSYNC B0 ;  /* 0x0000000000007941 */ /* 0x000fea0003800000 */
.L_x_755:
        /* <DEDUP_REMOVED lines=22> */
.L_x_758:
[----:B------:R-:W-:Y:S05]  /*2d20*/  BSYNC B0 ;  /* 0x0000000000007941 */ /* 0x000fea0003800000 */
.L_x_757:
        /* <DEDUP_REMOVED lines=18> */
.L_x_760:
[----:B------:R-:W-:Y:S05]  /*2e50*/  BSYNC B0 ;  /* 0x0000000000007941 */ /* 0x000fea0003800000 */
.L_x_759:
        /* <DEDUP_REMOVED lines=13> */
.L_x_762:
[----:B------:R-:W-:Y:S05]  /*2f30*/  BSYNC B0 ;  /* 0x0000000000007941 */ /* 0x000fea0003800000 */
.L_x_761:
        /* <DEDUP_REMOVED lines=17> */
.L_x_764:
[----:B------:R-:W-:Y:S05]  /*3050*/  BSYNC B0 ;  /* 0x0000000000007941 */ /* 0x000fea0003800000 */
.L_x_763:
        /* <DEDUP_REMOVED lines=21> */
.L_x_766:
[----:B------:R-:W-:Y:S05]  /*31b0*/  BSYNC B0 ;  /* 0x0000000000007941 */ /* 0x000fea0003800000 */
.L_x_765:
        /* <DEDUP_REMOVED lines=13> */
[C---:B------:R-:W-:Y:S02]  /*3290*/  IMAD R8, R4.reuse, UR11, R8 ;  /* 0x0000000b04087c24 */ /* 0x040fe4000f8e0208 */
[----:B------:R-:W-:-:S04]  /*32a0*/  IMAD.WIDE.U32 R6, R4, UR10, R6 ;  /* 0x0000000a04067c25 */ /* 0x000fc8000f8e0006 */
[----:B------:R-:W-:Y:S02]  /*32b0*/  IMAD.IADD R4, R7, 0x1, R8 ;  /* 0x0000000107047824 */ /* 0x000fe400078e0208 */
[C---:B-----5:R-:W-:Y:S01]  /*32c0*/  VIADD R5, R12.reuse, 0x8 ;  /* 0x000000080c057836 */ /* 0x060fe20000000000 */
[C---:B------:R-:W-:Y:S02]  /*32d0*/  IADD3 R9, R12.reuse, 0x40, RZ ;  /* 0x000000400c097810 */ /* 0x040fe40007ffe0ff */
[C---:B------:R-:W-:Y:S02]  /*32e0*/  ISETP.GE.AND P6, PT, R12.reuse, UR5, PT ;  /* 0x000000050c007c0c */ /* 0x040fe4000bfc6270 */
[----:B------:R-:W-:Y:S02]  /*32f0*/  ISETP.GE.AND P5, PT, R5, UR5, PT ;  /* 0x0000000505007c0c */ /* 0x000fe4000bfa6270 */
[----:B------:R-:W-:Y:S02]  /*3300*/  IADD3 R5, R12, 0x48, RZ ;  /* 0x000000480c057810 */ /* 0x000fe40007ffe0ff */
        /* <DEDUP_REMOVED lines=10> */
[----:B---3--:R-:W-:Y:S01]  /*33b0*/  IMAD R10, R16, UR28, RZ ;  /* 0x0000001c100a7c24 */ /* 0x008fe2000f8e02ff */
        /* <DEDUP_REMOVED lines=11> */
.L_x_768:
[----:B------:R-:W-:Y:S05]  /*3470*/  BSYNC B0 ;  /* 0x0000000000007941 */ /* 0x000fea0003800000 */
.L_x_767:
        /* <DEDUP_REMOVED lines=22> */
.L_x_770:
[----:B------:R-:W-:Y:S05]  /*35e0*/  BSYNC B0 ;  /* 0x0000000000007941 */ /* 0x000fea0003800000 */
.L_x_769:
[----:B------:R-:W0:Y:S01]  /*35f0*/  LDGDEPBAR ;  /* 0x00000000000079af */ /* 0x000e220000000000 */
[----:B------:R-:W-:Y:S01]  /*3600*/  ULDC.64 UR24, c[0x0][0x3c8] ;  /* 0x0000f20000187ab9 */ /* 0x000fe20000000a00 */
[----:B------:R-:W-:Y:S01]  /*3610*/  IMAD.SHL.U32 R4, R12, 0x4, RZ ;  /* 0x000000040c047824 */ /* 0x000fe200078e00ff */
[----:B------:R-:W-:Y:S01]  /*3620*/  UISETP.NE.U32.AND UP1, UPT, UR24, URZ, UPT ;  /* 0x0000003f1800728c */ /* 0x000fe2000bf25070 */
[----:B------:R-:W-:Y:S01]  /*3630*/  SHF.R.S32.HI R8, RZ, 0x1f, R12 ;  /* 0x0000001fff087819 */ /* 0x000fe2000001140c */
[----:B------:R-:W-:Y:S01]  /*3640*/  IMAD.MOV.U32 R9, RZ, RZ, 0x7f800000 ;  /* 0x7f800000ff097424 */ /* 0x000fe200078e00ff */
[----:B-1234-:R-:W-:Y:S01]  /*3650*/  SHF.R.S32.HI R0, RZ, 0x1f, R5 ;  /* 0x0000001fff007819 */ /* 0x01efe20000011405 */
[----:B------:R-:W-:Y:S01]  /*3660*/  UISETP.NE.AND.EX UP1, UPT, UR25, URZ, UPT, UP1 ;  /* 0x0000003f1900728c */ /* 0x000fe2000bf25310 */
[C---:B------:R-:W-:Y:S01]  /*3670*/  @!P3 LEA R6, P1, R5.reuse, UR17, 0x2 ;  /* 0x000000110506bc11 */ /* 0x040fe2000f8210ff */
[----:B------:R-:W-:Y:S01]  /*3680*/  IMAD.MOV.U32 R13, RZ, RZ, 0x7f800000 ;  /* 0x7f800000ff0d7424 */ /* 0x000fe200078e00ff */
[----:B------:R-:W-:Y:S01]  /*3690*/  IADD3 R4, P2, R4, UR17, RZ ;  /* 0x0000001104047c10 */ /* 0x000fe2000ff5e0ff */
[----:B------:R-:W-:Y:S01]  /*36a0*/  IMAD.MOV.U32 R11, RZ, RZ, 0x7f800000 ;  /* 0x7f800000ff0b7424 */ /* 0x000fe200078e00ff */
[----:B------:R-:W-:Y:S01]  /*36b0*/  SHF.L.U64.HI R3, R12, 0x2, R8 ;  /* 0x000000020c037819 */ /* 0x000fe20000010208 */
[----:B------:R-:W-:Y:S01]  /*36c0*/  IMAD.MOV.U32 R10, RZ, RZ, 0x7f800000 ;  /* 0x7f800000ff0a7424 */ /* 0x000fe200078e00ff */
[----:B------:R-:W-:Y:S01]  /*36d0*/  @!P3 LEA.HI.X R7, R5, UR16, R0, 0x2, P1 ;  /* 0x000000100507bc11 */ /* 0x000fe200088f1400 */
[----:B------:R-:W-:Y:S01]  /*36e0*/  USHF.R.S32.HI UR6, URZ, 0x1f, UR56 ;  /* 0x0000001f3f067899 */ /* 0x000fe20008011438 */
[----:B------:R-:W-:Y:S01]  /*36f0*/  IADD3.X R5, R3, UR16, RZ, P2, !PT ;  /* 0x0000001003057c10 */ /* 0x000fe200097fe4ff */
[----:B------:R-:W-:Y:S01]  /*3700*/  IMAD.U32 R163, RZ, RZ, UR50 ;  /* 0x00000032ffa37e24 */ /* 0x000fe2000f8e00ff */
[----:B------:R-:W-:Y:S01]  /*3710*/  @UP1 ULDC.64 UR26, c[0x0][0x3d0] ;  /* 0x0000f400001a1ab9 */ /* 0x000fe20000000a00 */
[----:B------:R-:W2:Y:S01]  /*3720*/  @!P3 LDG.E R9, desc[UR14][R6.64] ;  /* 0x0000000e0609b981 */ /* 0x000ea2000c1e1900 */
[----:B------:R-:W-:Y:S01]  /*3730*/  @UP1 UIMAD UR5, UR58, UR26, URZ ;  /* 0x0000001a3a0512a4 */ /* 0x000fe2000f8e023f */
[----:B------:R-:W-:Y:S01]  /*3740*/  PLOP3.LUT P1, PT, PT, PT, UP1, 0x80, 0x0 ;  /* 0x000000000000781c */ /* 0x000fe20003f2f018 */
[----:B------:R-:W-:Y:S01]  /*3750*/  @UP1 UMOV UR10, UR56 ;  /* 0x00000038000a1c82 */ /* 0x000fe20008000000 */
[----:B------:R-:W3:Y:S01]  /*3760*/  @!P6 LDG.E R13, desc[UR14][R4.64] ;  /* 0x0000000e040de981 */ /* 0x000ee2000c1e1900 */
[----:B------:R-:W-:-:S04]  /*3770*/  DEPBAR.LE SB0, 0x1 ;  /* 0x000080400000791a */ /* 0x000fc80000000000 */
[----:B------:R-:W4:Y:S01]  /*3780*/  @!P5 LDG.E R11, desc[UR14][R4.64+0x20] ;  /* 0x0000200e040bd981 */ /* 0x000f22000c1e1900 */
[----:B------:R-:W-:Y:S01]  /*3790*/  @UP1 UMOV UR11, UR6 ;  /* 0x00000006000b1c82 */ /* 0x000fe20008000000 */
[----:B------:R-:W-:Y:S02]  /*37a0*/  @UP1 UIMAD UR5, UR48, UR27, UR5 ;  /* 0x0000001b300512a4 */ /* 0x000fe4000f8e0205 */
[----:B------:R1:W5:Y:S01]  /*37b0*/  @!P4 LDG.E R10, desc[UR14][R4.64+0x100] ;  /* 0x0001000e040ac981 */ /* 0x000362000c1e1900 */
[----:B------:R-:W-:Y:S01]  /*37c0*/  @UP1 UIMAD.WIDE.U32 UR10, UR48, UR26, UR10 ;  /* 0x0000001a300a12a5 */ /* 0x000fe2000f8e000a */
[----:B------:R-:W-:Y:S01]  /*37d0*/  ULDC UR42, c[0x0][0x2d0] ;  /* 0x0000b400002a7ab9 */ /* 0x000fe20000000800 */
[----:B------:R-:W-:Y:S02]  /*37e0*/  BAR.SYNC.DEFER_BLOCKING 0x0 ;  /* 0x0000000000007b1d */ /* 0x000fe40000010000 */
[----:B------:R-:W-:Y:S02]  /*37f0*/  @UP1 ULEA UR24, UP0, UR10, UR24, 0x2 ;  /* 0x000000180a181291 */ /* 0x000fe4000f80103f */
[----:B------:R-:W-:-:S02]  /*3800*/  @UP1 UIADD3 UR5, UR11, UR5, URZ ;  /* 0x000000050b051290 */ /* 0x000fc4000fffe03f */
[----:B------:R-:W-:Y:S02]  /*3810*/  ULDC UR44, c[0x0][0x398] ;  /* 0x0000e600002c7ab9 */ /* 0x000fe40000000800 */
[----:B------:R-:W-:-:S03]  /*3820*/  @UP1 ULEA.HI.X UR25, UR10, UR25, UR5, 0x2, UP0 ;  /* 0x000000190a191291 */ /* 0x000fc600080f1405 */
[----:B------:R-:W-:Y:S01]  /*3830*/  @UP1 ULDC UR5, c[0x0][0x2e8] ;  /* 0x0000ba0000051ab9 */ /* 0x000fe20000000800 */
[----:B-1----:R-:W-:Y:S02]  /*3840*/  IMAD.U32 R4, RZ, RZ, UR24 ;  /* 0x00000018ff047e24 */ /* 0x002fe4000f8e00ff */
[----:B------:R-:W-:Y:S01]  /*3850*/  IMAD.U32 R5, RZ, RZ, UR25 ;  /* 0x00000019ff057e24 */ /* 0x000fe2000f8e00ff */
[----:B------:R-:W-:Y:S01]  /*3860*/  LEA.HI R0, R18, R17, RZ, 0x7 ;  /* 0x0000001112007211 */ /* 0x000fe200078f38ff */
[----:B------:R-:W1:Y:S04]  /*3870*/  LDSM.16.M88.4 R116, [R149+0x8000] ;  /* 0x008000009574783b */ /* 0x000e680000000200 */
[----:B------:R1:W2:Y:S01]  /*3880*/  @P1 LDG.E R4, desc[UR14][R4.64] ;  /* 0x0000000e04041981 */ /* 0x0002a2000c1e1900 */
[----:B------:R-:W2:Y:S01]  /*3890*/  @P1 MUFU.RCP R3, UR5 ;  /* 0x0000000500031d08 */ /* 0x000ea20008001000 */
[----:B------:R-:W-:-:S02]  /*38a0*/  SHF.R.S32.HI R0, RZ, 0x7, R0 ;  /* 0x00000007ff007819 */ /* 0x000fc40000011400 */
[----:B------:R-:W2:Y:S04]  /*38b0*/  LDSM.16.M88.4 R120, [R149+0x8400] ;  /* 0x008400009578783b */ /* 0x000ea80000000200 */
[----:B------:R-:W2:Y:S04]  /*38c0*/  LDSM.16.M88.4 R124, [R149+0x8800] ;  /* 0x00880000957c783b */ /* 0x000ea80000000200 */
[----:B------:R-:W2:Y:S04]  /*38d0*/  LDSM.16.M88.4 R128, [R149+0x8c00] ;  /* 0x008c00009580783b */ /* 0x000ea80000000200 */
[----:B------:R-:W2:Y:S04]  /*38e0*/  LDSM.16.M88.4 R132, [R150+0x8000] ;  /* 0x008000009684783b */ /* 0x000ea80000000200 */
[----:B------:R-:W2:Y:S04]  /*38f0*/  LDSM.16.M88.4 R136, [R150+0x8400] ;  /* 0x008400009688783b */ /* 0x000ea80000000200 */
[----:B------:R-:W2:Y:S01]  /*3900*/  LDSM.16.M88.4 R140, [R150+0x8800] ;  /* 0x00880000968c783b */ /* 0x000ea20000000200 */
[----:B-1----:R-:W-:-:S03]  /*3910*/  IMAD.SHL.U32 R5, R17, 0x2, RZ ;  /* 0x0000000211057824 */ /* 0x002fc600078e00ff */
[----:B------:R-:W1:Y:S02]  /*3920*/  LDSM.16.M88.4 R144, [R150+0x8c00] ;  /* 0x008c00009690783b */ /* 0x000e640000000200 */
[----:B------:R-:W-:-:S05]  /*3930*/  LOP3.LUT R5, R5, 0x6, RZ, 0xc0, !PT ;  /* 0x0000000605057812 */ /* 0x000fca00078ec0ff */
[----:B------:R-:W-:-:S04]  /*3940*/  IMAD R0, R0, 0x40, R5 ;  /* 0x0000004000007824 */ /* 0x000fc800078e0205 */
[----:B------:R-:W-:Y:S02]  /*3950*/  IMAD R163, R163, 0x80, R0 ;  /* 0x00000080a3a37824 */ /* 0x000fe400078e0200 */
[C---:B------:R-:W-:Y:S01]  /*3960*/  VIADD R0, R12.reuse, 0xffffff80 ;  /* 0xffffff800c007836 */ /* 0x040fe20000000000 */
[----:B------:R-:W-:Y:S01]  /*3970*/  SHF.L.U64.HI R5, R12, 0x2, R8 ;  /* 0x000000020c057819 */ /* 0x000fe20000010208 */
[----:B------:R-:W-:Y:S01]  /*3980*/  VIADD R148, R162, 0x1000 ;  /* 0x00001000a2947836 */ /* 0x000fe20000000000 */
[----:B------:R-:W-:-:S04]  /*3990*/  UIADD3 UR38, UR43, UR13, URZ ;  /* 0x0000000d2b267290 */ /* 0x000fc8000fffe03f */
[----:B------:R-:W-:Y:S01]  /*39a0*/  SEL R148, R148, R162, !P0 ;  /* 0x000000a294947207 */ /* 0x000fe20004000000 */
[----:B------:R-:W-:Y:S01]  /*39b0*/  UIADD3 UR39, -UR7, 0x80, UR38 ;  /* 0x0000008007277890 */ /* 0x000fe2000fffe126 */
        /* <DEDUP_REMOVED lines=16> */
[----:B------:R-:W-:Y:S01]  /*3ac0*/  ULDC UR8, c[0x0][0x394] ;  /* 0x0000e50000087ab9 */ /* 0x000fe20000000800 */
[----:B------:R-:W-:Y:S01]  /*3ad0*/  LEA R148, R148, UR4, 0x1 ;  /* 0x0000000494947c11 */ /* 0x000fe2000f8e08ff */
        /* <DEDUP_REMOVED lines=14> */
[----:B------:R-:W-:Y:S01]  /*3bc0*/  UIMAD UR24, UR23, 0x70, URZ ;  /* 0x00000070171878a4 */ /* 0x000fe2000f8e023f */
[----:B------:R-:W-:Y:S01]  /*3bd0*/  UMOV UR11, UR8 ;  /* 0x00000008000b7c82 */ /* 0x000fe20008000000 */
[----:B------:R-:W-:Y:S02]  /*3be0*/  UIADD3 UR40, UR43, 0x80, URZ ;  /* 0x000000802b287890 */ /* 0x000fe4000fffe03f */
[----:B------:R-:W-:Y:S02]  /*3bf0*/  UIADD3 UR22, -UR22, URZ, URZ ;  /* 0x0000003f16167290 */ /* 0x000fe4000fffe13f */
[----:B------:R-:W-:Y:S02]  /*3c00*/  UIMAD UR23, UR23, 0x78, URZ ;  /* 0x00000078171778a4 */ /* 0x000fe4000f8e023f */
[----:B------:R-:W-:Y:S01]  /*3c10*/  UIADD3 UR39, UR39, -UR46, URZ ;  /* 0x8000002e27277290 */ /* 0x000fe2000fffe03f */
[----:B------:R-:W-:Y:S01]  /*3c20*/  ULDC UR8, c[0x0][0x2ec] ;  /* 0x0000bb0000087ab9 */ /* 0x000fe20000000800 */
[----:B--2---:R-:W-:-:S05]  /*3c30*/  @P1 FMUL.FTZ R3, R4, R3 ;  /* 0x0000000304031220 */ /* 0x004fca0000410000 */
[----:B------:R-:W-:Y:S01]  /*3c40*/  @P1 R2UR UR6, R3 ;  /* 0x00000000030612ca */ /* 0x000fe200000e0000 */
[----:B------:R-:W-:-:S05]  /*3c50*/  IMAD.SHL.U32 R3, R12, 0x4, RZ ;  /* 0x000000040c037824 */ /* 0x000fca00078e00ff */
[----:B------:R2:W-:Y:S04]  /*3c60*/  STL [R1+0x2c], R3 ;  /* 0x00002c0301007387 */ /* 0x0005e80000100800 */
[----:B---3--:R-:W-:Y:S04]  /*3c70*/  STL [R1+0x14], R13 ;  /* 0x0000140d01007387 */ /* 0x008fe80000100800 */
[----:B----4-:R-:W-:Y:S04]  /*3c80*/  STL [R1+0x18], R11 ;  /* 0x0000180b01007387 */ /* 0x010fe80000100800 */
[----:B-----5:R-:W-:Y:S04]  /*3c90*/  STL [R1+0x4], R10 ;  /* 0x0000040a01007387 */ /* 0x020fe80000100800 */
[----:B------:R-:W-:Y:S01]  /*3ca0*/  STL [R1+0x10], R9 ;  /* 0x0000100901007387 */ /* 0x000fe20000100800 */
[----:B--2---:R-:W-:-:S04]  /*3cb0*/  SHF.R.S32.HI R3, RZ, 0x1f, R0 ;  /* 0x0000001fff037819 */ /* 0x004fc80000011400 */
[C---:B------:R-:W-:Y:S01]  /*3cc0*/  SHF.L.U64.HI R3, R0.reuse, 0x2, R3 ;  /* 0x0000000200037819 */ /* 0x040fe20000010203 */
[----:B------:R-:W-:Y:S01]  /*3cd0*/  IMAD.SHL.U32 R0, R0, 0x4, RZ ;  /* 0x0000000400007824 */ /* 0x000fe200078e00ff */
[----:B------:R-:W-:Y:S04]  /*3ce0*/  STL [R1+0x28], R5 ;  /* 0x0000280501007387 */ /* 0x000fe80000100800 */
[----:B------:R2:W-:Y:S04]  /*3cf0*/  STL [R1+0x24], R3 ;  /* 0x0000240301007387 */ /* 0x0005e80000100800 */
[----:B------:R3:W-:Y:S04]  /*3d00*/  STL [R1+0x20], R0 ;  /* 0x0000200001007387 */ /* 0x0007e80000100800 */
[----:B------:R3:W-:Y:S01]  /*3d10*/  STL [R1], R172 ;  /* 0x000000ac01007387 */ /* 0x0007e20000100800 */
[----:B------:R-:W-:Y:S01]  /*3d20*/  VIADD R4, R156, 0x1000 ;  /* 0x000010009c047836 */ /* 0x000fe20000000000 */
[----:B------:R-:W-:Y:S01]  /*3d30*/  @UP1 UMOV UR5, UR6 ;  /* 0x0000000600051c82 */ /* 0x000fe20008000000 */
[----:B------:R-:W-:-:S03]  /*3d40*/  ULDC UR6, c[0x0][0x39c] ;  /* 0x0000e70000067ab9 */ /* 0x000fc60000000800 */
[----:B--2---:R-:W-:-:S04]  /*3d50*/  SEL R3, R4, R156, !P0 ;  /* 0x0000009c04037207 */ /* 0x004fc80004000000 */
[----:B-1----:R-:W-:-:S07]  /*3d60*/  LEA R3, R3, UR4, 0x1 ;  /* 0x0000000403037c11 */ /* 0x002fce000f8e08ff */
.L_x_775:
[----:B------:R-:W2:Y:S01]  /*3d70*/  LDL R164, [R1+0x2c] ;  /* 0x00002c0001a47983 */ /* 0x000ea20000100800 */
[----:B------:R-:W-:Y:S01]  /*3d80*/  IADD3 R112, R158, R148, RZ ;  /* 0x000000949e707210 */ /* 0x000fe20007ffe0ff */
[----:B------:R-:W-:Y:S02]  /*3d90*/  USHF.L.U32 UR10, UR9, 0x7, URZ ;  /* 0x00000007090a7899 */ /* 0x000fe4000800063f */
[----:B---3--:R-:W3:Y:S01]  /*3da0*/  LDL R0, [R1+0x28] ;  /* 0x0000280001007983 */ /* 0x008ee20000100800 */
[----:B------:R-:W-:Y:S01]  /*3db0*/  UMOV UR12, UR60 ;  /* 0x0000003c000c7c82 */ /* 0x000fe20008000000 */
[----:B------:R-:W-:Y:S02]  /*3dc0*/  UISETP.GE.AND UP0, UPT, UR10, UR39, UPT ;  /* 0x000000270a00728c */ /* 0x000fe4000bf06270 */
[----:B------:R-:W0:Y:S08]  /*3dd0*/  LDGDEPBAR ;  /* 0x00000000000079af */ /* 0x000e300000000000 */
[----:B------:R-:W4:Y:S01]  /*3de0*/  LDL R249, [R1+0x1c] ;  /* 0x00001c0001f97983 */ /* 0x000f220000100800 */
[----:B------:R-:W-:Y:S04]  /*3df0*/  DEPBAR.LE SB0, 0x0 ;  /* 0x000080000000791a */ /* 0x000fe80000000000 */
[----:B------:R-:W-:Y:S06]  /*3e00*/  BAR.SYNC.DEFER_BLOCKING 0x0 ;  /* 0x0000000000007b1d */ /* 0x000fec0000010000 */
[----:B------:R-:W-:Y:S08]  /*3e10*/  LDSM.16.M88.4 R64, [R148] ;  /* 0x000000009440783b */ /* 0x000ff00000000200 */
[----:B------:R-:W1:Y:S08]  /*3e20*/  LDSM.16.M88.4 R16, [R149+0x6000] ;  /* 0x006000009510783b */ /* 0x000e700000000200 */
[----:B------:R-:W1:Y:S08]  /*3e30*/  LDSM.16.M88.4 R60, [R148+0x1000] ;  /* 0x00100000943c783b */ /* 0x000e700000000200 */
[----:B------:R-:W1:Y:S08]  /*3e40*/  LDSM.16.M88.4 R32, [R149+0x6400] ;  /* 0x006400009520783b */ /* 0x000e700000000200 */
[----:B------:R-:W1:Y:S08]  /*3e50*/  LDSM.16.M88.4 R48, [R149+0x6800] ;  /* 0x006800009530783b */ /* 0x000e700000000200 */
[----:B------:R-:W1:Y:S08]  /*3e60*/  LDSM.16.M88.4 R100, [R149+0x6c00] ;  /* 0x006c00009564783b */ /* 0x000e700000000200 */
[----:B------:R-:W-:Y:S01]  /*3e70*/  LDSM.16.M88.4 R104, [R112] ;  /* 0x000000007068783b */ /* 0x000fe20000000200 */
[-C--:B-1----:R-:W-:Y:S07]  /*3e80*/  HMMA.16816.F32 R4, R64, R16.reuse, RZ ;  /* 0x000000104004723c */ /* 0x082fee00000018ff */
[----:B------:R-:W1:Y:S01]  /*3e90*/  LDSM.16.M88.4 R108, [R150+0x6000] ;  /* 0x00600000966c783b */ /* 0x000e620000000200 */
[C---:B------:R-:W-:Y:S06]  /*3ea0*/  HMMA.16816.F32 R8, R60.reuse, R16, RZ ;  /* 0x000000103c08723c */ /* 0x040fec00000018ff */
[-C--:B------:R-:W-:Y:S01]  /*3eb0*/  HMMA.16816.F32 R12, R60, R18.reuse, RZ ;  /* 0x000000123c0c723c */ /* 0x080fe200000018ff */
[----:B------:R-:W1:Y:S05]  /*3ec0*/  LDSM.16.M88.4 R112, [R112+0x1000] ;  /* 0x001000007070783b */ /* 0x000e6a0000000200 */
        /* <DEDUP_REMOVED lines=12> */
[----:B------:R-:W-:Y:S01]  /*3f90*/  HMMA.16816.F32 R64, R64, R102, RZ ;  /* 0x000000664040723c */ /* 0x000fe200000018ff */
[----:B------:R-:W1:Y:S05]  /*3fa0*/  LDSM.16.M88.4 R100, [R150+0x6400] ;  /* 0x006400009664783b */ /* 0x000e6a0000000200 */
        /* <DEDUP_REMOVED lines=13> */
[-C--:B------:R-:W-:Y:S04]  /*4080*/  HMMA.16816.F32 R20, R104, R100.reuse, R20 ;  /* 0x000000646814723c */ /* 0x080fe80000001814 */
[----:B------:R-:W-:Y:S01]  /*4090*/  MUFU.TANH R218, R6 ;  /* 0x0000000600da7308 */ /* 0x000fe20000002400 */
[----:B------:R-:W-:Y:S01]  /*40a0*/  FMUL.FTZ R14, R14, UR6 ;  /* 0x000000060e0e7c20 */ /* 0x000fe20008410000 */
[----:B------:R-:W-:Y:S01]  /*40b0*/  FMUL.FTZ R15, R15, UR6 ;  /* 0x000000060f0f7c20 */ /* 0x000fe20008410000 */
[----:B------:R-:W-:Y:S01]  /*40c0*/  FMUL.FTZ R12, R12, UR6 ;  /* 0x000000060c0c7c20 */ /* 0x000fe20008410000 */
[C---:B------:R-:W-:Y:S06]  /*40d0*/  HMMA.16816.F32 R24, R112.reuse, R100, R24 ;  /* 0x000000647018723c */ /* 0x040fec0000001818 */
[----:B------:R-:W-:Y:S01]  /*40e0*/  MUFU.TANH R217, R7 ;  /* 0x0000000700d97308 */ /* 0x000fe20000002400 */
[----:B------:R-:W-:Y:S01]  /*40f0*/  FMUL.FTZ R19, R19, UR6 ;  /* 0x0000000613137c20 */ /* 0x000fe20008410000 */
[-C--:B------:R-:W-:Y:S08]  /*4100*/  HMMA.16816.F32 R28, R112, R102.reuse, R28 ;  /* 0x00000066701c723c */ /* 0x080ff0000000181c */
[----:B------:R1:W-:Y:S01]  /*4110*/  MUFU.TANH R219, R4 ;  /* 0x0000000400db7308 */ /* 0x0003e20000002400 */
[C---:B------:R-:W-:Y:S04]  /*4120*/  HMMA.16816.F32 R32, R104.reuse, R102, R32 ;  /* 0x000000666820723c */ /* 0x040fe80000001820 */
[----:B------:R-:W-:Y:S01]  /*4130*/  FMUL.FTZ R18, R18, UR6 ;  /* 0x0000000612127c20 */ /* 0x000fe20008410000 */
[----:B------:R-:W-:Y:S04]  /*4140*/  FMUL.FTZ R22, R22, UR6 ;  /* 0x0000000616167c20 */ /* 0x000fe80008410000 */
[----:B------:R-:W-:Y:S02]  /*4150*/  MUFU.TANH R211, R10 ;  /* 0x0000000a00d37308 */ /* 0x000fe40000002400 */
[----:B------:R-:W-:Y:S01]  /*4160*/  FMUL.FTZ R23, R23, UR6 ;  /* 0x0000000617177c20 */ /* 0x000fe20008410000 */
[----:B------:R-:W-:Y:S01]  /*4170*/  FMUL.FTZ R20, R20, UR6 ;  /* 0x0000000614147c20 */ /* 0x000fe20008410000 */
[----:B------:R-:W-:Y:S01]  /*4180*/  FMUL.FTZ R13, R13, UR6 ;  /* 0x000000060d0d7c20 */ /* 0x000fe20008410000 */
[----:B------:R-:W-:Y:S01]  /*4190*/  FMUL.FTZ R168, R24, UR6 ;  /* 0x0000000618a87c20 */ /* 0x000fe20008410000 */
[----:B------:R-:W-:Y:S04]  /*41a0*/  FMUL.FTZ R27, R27, UR6 ;  /* 0x000000061b1b7c20 */ /* 0x000fe80008410000 */
[----:B------:R-:W-:Y:S01]  /*41b0*/  MUFU.TANH R212, R11 ;  /* 0x0000000b00d47308 */ /* 0x000fe20000002400 */
[----:B-1----:R-:W1:Y:S01]  /*41c0*/  LDSM.16.M88.4 R4, [R150+0x6800] ;  /* 0x006800009604783b */ /* 0x002e620000000200 */
[----:B------:R-:W-:Y:S01]  /*41d0*/  FMUL.FTZ R24, R25, UR6 ;  /* 0x0000000619187c20 */ /* 0x000fe20008410000 */
[----:B------:R-:W-:Y:S01]  /*41e0*/  FMUL.FTZ R26, R26, UR6 ;  /* 0x000000061a1a7c20 */ /* 0x000fe20008410000 */
[----:B------:R-:W-:Y:S01]  /*41f0*/  FMUL.FTZ R171, R30, UR6 ;  /* 0x000000061eab7c20 */ /* 0x000fe20008410000 */
[----:B------:R-:W-:Y:S01]  /*4200*/  FMUL.FTZ R174, R31, UR6 ;  /* 0x000000061fae7c20 */ /* 0x000fe20008410000 */
[----:B------:R-:W-:Y:S01]  /*4210*/  FMUL.FTZ R169, R29, UR6 ;  /* 0x000000061da97c20 */ /* 0x000fe20008410000 */
[----:B------:R-:W-:Y:S03]  /*4220*/  FMUL.FTZ R170, R28, UR6 ;  /* 0x000000061caa7c20 */ /* 0x000fe60008410000 */
[----:B------:R-:W-:Y:S01]  /*4230*/  MUFU.TANH R214, R8 ;  /* 0x0000000800d67308 */ /* 0x000fe20000002400 */
[----:B------:R-:W-:Y:S01]  /*4240*/  FMUL.FTZ R177, R34, UR6 ;  /* 0x0000000622b17c20 */ /* 0x000fe20008410000 */
[----:B------:R-:W-:Y:S01]  /*4250*/  FMUL.FTZ R103, R33, UR6 ;  /* 0x0000000621677c20 */ /* 0x000fe20008410000 */
[----:B------:R-:W-:Y:S07]  /*4260*/  FMUL.FTZ R165, R35, UR6 ;  /* 0x0000000623a57c20 */ /* 0x000fee0008410000 */
[----:B------:R1:W-:Y:S10]  /*4270*/  MUFU.TANH R213, R9 ;  /* 0x0000000900d57308 */ /* 0x0003f40000002400 */
[----:B------:R2:W-:Y:S10]  /*4280*/  MUFU.TANH R202, R14 ;  /* 0x0000000e00ca7308 */ /* 0x0005f40000002400 */
[----:B------:R3:W-:Y:S01]  /*4290*/  MUFU.TANH R201, R15 ;  /* 0x0000000f00c97308 */ /* 0x0007e20000002400 */
[----:B-1----:R-:W1:Y:S09]  /*42a0*/  LDSM.16.M88.4 R8, [R150+0x6c00] ;  /* 0x006c00009608783b */ /* 0x002e720000000200 */
[----:B------:R1:W-:Y:S01]  /*42b0*/  MUFU.TANH R167, R22 ;  /* 0x0000001600a77308 */ /* 0x0003e20000002400 */
[----:B--2---:R-:W-:Y:S01]  /*42c0*/  IADD3 R14, P0, R164, UR19, RZ ;  /* 0x00000013a40e7c10 */ /* 0x004fe2000ff1e0ff */
[-C--:B------:R-:W-:Y:S03]  /*42d0*/  HMMA.16816.F32 R36, R104, R4.reuse, R36 ;  /* 0x000000046824723c */ /* 0x080fe60000001824 */
[----:B------:R-:W-:Y:S05]  /*42e0*/  FMUL.FTZ R164, R32, UR6 ;  /* 0x0000000620a47c20 */ /* 0x000fea0008410000 */
[----:B------:R-:W-:Y:S03]  /*42f0*/  MUFU.TANH R188, R19 ;  /* 0x0000001300bc7308 */ /* 0x000fe60000002400 */
[----:B---3--:R-:W-:Y:S01]  /*4300*/  IADD3.X R15, R0, UR18, RZ, P0, !PT ;  /* 0x00000012000f7c10 */ /* 0x008fe200087fe4ff */
[C---:B------:R-:W-:Y:S04]  /*4310*/  HMMA.16816.F32 R40, R112.reuse, R4, R40 ;  /* 0x000000047028723c */ /* 0x040fe80000001828 */
[----:B------:R-:W5:Y:S01]  /*4320*/  LDG.E R111, desc[UR14][R14.64] ;  /* 0x0000000e0e6f7981 */ /* 0x000f62000c1e1900 */
[----:B----4-:R-:W-:Y:S01]  /*4330*/  IADD3 R0, R249, -UR13, -R163 ;  /* 0x8000000df9007c10 */ /* 0x010fe2000fffe8a3 */
[----:B------:R-:W-:Y:S01]  /*4340*/  MUFU.TANH R184, R18 ;  /* 0x0000001200b87308 */ /* 0x000fe20000002400 */
[-C--:B------:R-:W-:Y:S01]  /*4350*/  HMMA.16816.F32 R44, R112, R6.reuse, R44 ;  /* 0x00000006702c723c */ /* 0x080fe2000000182c */
[----:B------:R-:W5:Y:S03]  /*4360*/  LDG.E R110, desc[UR14][R14.64+0x20] ;  /* 0x0000200e0e6e7981 */ /* 0x000f66000c1e1900 */
[----:B------:R-:W-:Y:S01]  /*4370*/  IADD3 R0, R0, UR7, RZ ;  /* 0x0000000700007c10 */ /* 0x000fe2000fffe0ff */
[----:B------:R-:W5:Y:S01]  /*4380*/  LDG.E R109, desc[UR14][R14.64+0x100] ;  /* 0x0001000e0e6d7981 */ /* 0x000f62000c1e1900 */
[C---:B------:R-:W-:Y:S03]  /*4390*/  HMMA.16816.F32 R48, R104.reuse, R6, R48 ;  /* 0x000000066830723c */ /* 0x040fe60000001830 */
[----:B------:R2:W-:Y:S01]  /*43a0*/  MUFU.TANH R198, R12 ;  /* 0x0000000c00c67308 */ /* 0x0005e20000002400 */
[----:B------:R3:W5:Y:S01]  /*43b0*/  LDG.E R108, desc[UR14][R14.64+0x120] ;  /* 0x0001200e0e6c7981 */ /* 0x000762000c1e1900 */
[----:B------:R-:W-:Y:S01]  /*43c0*/  IADD3 R0, R0, UR10, RZ ;  /* 0x0000000a00007c10 */ /* 0x000fe2000fffe0ff */
[----:B------:R-:W-:Y:S01]  /*43d0*/  FMUL.FTZ R100, R39, UR6 ;  /* 0x0000000627647c20 */ /* 0x000fe20008410000 */
[----:B------:R-:W-:Y:S01]  /*43e0*/  FMUL.FTZ R166, R37, UR6 ;  /* 0x0000000625a67c20 */ /* 0x000fe20008410000 */
[----:B------:R-:W-:Y:S05]  /*43f0*/  FMUL.FTZ R102, R36, UR6 ;  /* 0x0000000624667c20 */ /* 0x000fea0008410000 */
[----:B------:R-:W-:Y:S01]  /*4400*/  MUFU.TANH R192, R13 ;  /* 0x0000000d00c07308 */ /* 0x000fe20000002400 */
[-C--:B-1----:R-:W-:Y:S03]  /*4410*/  HMMA.16816.F32 R52, R104, R8.reuse, R52 ;  /* 0x000000086834723c */ /* 0x082fe60000001834 */
[----:B------:R-:W-:Y:S01]  /*4420*/  IADD3 R4, R0, 0x47, RZ ;  /* 0x0000004700047810 */ /* 0x000fe20007ffe0ff */
[----:B------:R-:W-:Y:S01]  /*4430*/  FMUL.FTZ R173, R42, UR6 ;  /* 0x000000062aad7c20 */ /* 0x000fe20008410000 */
[----:B------:R-:W-:Y:S01]  /*4440*/  IADD3 R42, R0, -0x1, RZ ;  /* 0xffffffff002a7810 */ /* 0x000fe20007ffe0ff */
[C---:B------:R-:W-:Y:S03]  /*4450*/  HMMA.16816.F32 R56, R112.reuse, R8, R56 ;  /* 0x000000087038723c */ /* 0x040fe60000001838 */
[----:B------:R-:W-:Y:S01]  /*4460*/  MUFU.TANH R37, R24 ;  /* 0x0000001800257308 */ /* 0x000fe20000002400 */
[----:B------:R-:W-:Y:S01]  /*4470*/  ISETP.GE.AND P0, PT, R4, RZ, PT ;  /* 0x000000ff0400720c */ /* 0x000fe20003f06270 */
[----:B------:R-:W-:Y:S01]  /*4480*/  FMUL.FTZ R181, R40, UR6 ;  /* 0x0000000628b57c20 */ /* 0x000fe20008410000 */
[-C--:B------:R-:W-:Y:S07]  /*4490*/  HMMA.16816.F32 R60, R112, R10.reuse, R60 ;  /* 0x0000000a703c723c */ /* 0x080fee000000183c */
[----:B------:R1:W-:Y:S01]  /*44a0*/  MUFU.TANH R115, R23 ;  /* 0x0000001700737308 */ /* 0x0003e20000002400 */
[----:B------:R-:W-:Y:S03]  /*44b0*/  ISETP.GE.AND P3, PT, R42, RZ, PT ;  /* 0x000000ff2a00720c */ /* 0x000fe60003f66270 */
[----:B------:R-:W-:Y:S01]  /*44c0*/  FMUL.FTZ R183, R41, UR6 ;  /* 0x0000000629b77c20 */ /* 0x000fe20008410000 */
[----:B------:R-:W-:Y:S05]  /*44d0*/  HMMA.16816.F32 R64, R104, R10, R64 ;  /* 0x0000000a6840723c */ /* 0x000fea0000001840 */
[----:B------:R4:W-:Y:S01]  /*44e0*/  MUFU.TANH R106, R20 ;  /* 0x00000014006a7308 */ /* 0x0009e20000002400 */
[C---:B------:R-:W-:Y:S01]  /*44f0*/  IADD3 R22, R0.reuse, 0x7, RZ ;  /* 0x0000000700167810 */ /* 0x040fe20007ffe0ff */
[----:B---3--:R-:W-:Y:S01]  /*4500*/  FMUL.FTZ R14, R21, UR6 ;  /* 0x00000006150e7c20 */ /* 0x008fe20008410000 */
[----:B------:R-:W-:Y:S02]  /*4510*/  IADD3 R5, R0, 0x48, RZ ;  /* 0x0000004800057810 */ /* 0x000fe40007ffe0ff */
[----:B------:R-:W-:Y:S01]  /*4520*/  ISETP.GE.AND P6, PT, R22, RZ, PT ;  /* 0x000000ff1600720c */ /* 0x000fe20003fc6270 */
[----:B--2---:R-:W-:Y:S01]  /*4530*/  FMUL.FTZ R12, R17, UR6 ;  /* 0x00000006110c7c20 */ /* 0x004fe20008410000 */
[----:B------:R-:W-:Y:S03]  /*4540*/  ISETP.GE.AND P1, PT, R5, RZ, PT ;  /* 0x000000ff0500720c */ /* 0x000fe60003f26270 */
[----:B------:R2:W-:Y:S01]  /*4550*/  MUFU.TANH R112, R14 ;  /* 0x0000000e00707308 */ /* 0x0005e20000002400 */
[----:B-1----:R-:W-:Y:S01]  /*4560*/  IADD3 R23, R0, 0x8, RZ ;  /* 0x0000000800177810 */ /* 0x002fe20007ffe0ff */
[----:B------:R-:W-:Y:S01]  /*4570*/  FMUL.FTZ R13, R16, UR6 ;  /* 0x00000006100d7c20 */ /* 0x000fe20008410000 */
[----:B------:R-:W-:Y:S01]  /*4580*/  IADD3 R21, R0, 0x40, RZ ;  /* 0x0000004000157810 */ /* 0x000fe20007ffe0ff */
[----:B------:R-:W-:Y:S01]  /*4590*/  FMUL.FTZ R215, R59, UR6 ;  /* 0x000000063bd77c20 */ /* 0x000fe20008410000 */
[----:B------:R-:W-:Y:S01]  /*45a0*/  ISETP.GE.AND P2, PT, R23, RZ, PT ;  /* 0x000000ff1700720c */ /* 0x000fe20003f46270 */
[----:B------:R-:W-:Y:S01]  /*45b0*/  FMUL.FTZ R189, R44, UR6 ;  /* 0x000000062cbd7c20 */ /* 0x000fe20008410000 */
[C---:B------:R-:W-:Y:S03]  /*45c0*/  IADD3 R39, R0.reuse, -0x10, RZ ;  /* 0xfffffff000277810 */ /* 0x040fe60007ffe0ff */
[----:B------:R1:W-:Y:S01]  /*45d0*/  MUFU.TANH R114, R27 ;  /* 0x0000001b00727308 */ /* 0x0003e20000002400 */
[C---:B----4-:R-:W-:Y:S01]  /*45e0*/  IADD3 R20, R0.reuse, 0x3f, RZ ;  /* 0x0000003f00147810 */ /* 0x050fe20007ffe0ff */
[----:B------:R-:W-:Y:S01]  /*45f0*/  FMUL.FTZ R195, R45, UR6 ;  /* 0x000000062dc37c20 */ /* 0x000fe20008410000 */
[----:B------:R-:W-:Y:S01]  /*4600*/  @!P0 IADD3 R4, -R0, -0x47, RZ ;  /* 0xffffffb900048810 */ /* 0x000fe20007ffe1ff */
[----:B------:R-:W-:Y:S01]  /*4610*/  FMUL.FTZ R182, R46, UR6 ;  /* 0x000000062eb67c20 */ /* 0x000fe20008410000 */
[C---:B------:R-:W-:Y:S01]  /*4620*/  IADD3 R19, R0.reuse, 0x38, RZ ;  /* 0x0000003800137810 */ /* 0x040fe20007ffe0ff */
[----:B------:R-:W-:Y:S01]  /*4630*/  FMUL.FTZ R186, R47, UR6 ;  /* 0x000000062fba7c20 */ /* 0x000fe20008410000 */
[C---:B------:R-:W-:Y:S03]  /*4640*/  IADD3 R18, R0.reuse, 0x37, RZ ;  /* 0x0000003700127810 */ /* 0x040fe60007ffe0ff */
[----:B------:R3:W-:Y:S01]  /*4650*/  MUFU.TANH R113, R26 ;  /* 0x0000001a00717308 */ /* 0x0007e20000002400 */
[C---:B------:R-:W-:Y:S01]  /*4660*/  IADD3 R41, R0.reuse, -0x8, RZ ;  /* 0xfffffff800297810 */ /* 0x040fe20007ffe0ff */
[----:B------:R-:W-:Y:S01]  /*4670*/  FMUL.FTZ R200, R49, UR6 ;  /* 0x0000000631c87c20 */ /* 0x000fe20008410000 */
[----:B------:R-:W-:Y:S01]  /*4680*/  IADD3 R40, R0, -0x9, RZ ;  /* 0xfffffff700287810 */ /* 0x000fe20007ffe0ff */
[----:B------:R-:W-:Y:S01]  /*4690*/  FMUL.FTZ R101, R38, UR6 ;  /* 0x0000000626657c20 */ /* 0x000fe20008410000 */
[----:B------:R-:W-:Y:S01]  /*46a0*/  ISETP.GE.AND P5, PT, R21, RZ, PT ;  /* 0x000000ff1500720c */ /* 0x000fe20003fa6270 */
[----:B------:R-:W-:Y:S01]  /*46b0*/  FMUL.FTZ R187, R50, UR6 ;  /* 0x0000000632bb7c20 */ /* 0x000fe20008410000 */
[----:B------:R-:W-:Y:S03]  /*46c0*/  ISETP.GE.AND P4, PT, R20, RZ, PT ;  /* 0x000000ff1400720c */ /* 0x000fe60003f86270 */
[----:B------:R-:W4:Y:S01]  /*46d0*/  MUFU.TANH R180, R103 ;  /* 0x0000006700b47308 */ /* 0x000f220000002400 */
[----:B------:R-:W-:Y:S01]  /*46e0*/  ISETP.GE.AND P0, PT, R39, RZ, PT ;  /* 0x000000ff2700720c */ /* 0x000fe20003f06270 */
[----:B------:R-:W-:Y:S01]  /*46f0*/  FMUL.FTZ R221, R60, UR6 ;  /* 0x000000063cdd7c20 */ /* 0x000fe20008410000 */
[----:B------:R-:W-:Y:S01]  /*4700*/  @!P3 IADD3 R42, -R0, 0x1, RZ ;  /* 0x00000001002ab810 */ /* 0x000fe20007ffe1ff */
[----:B------:R-:W-:Y:S01]  /*4710*/  FMUL.FTZ R197, R48, UR6 ;  /* 0x0000000630c57c20 */ /* 0x000fe20008410000 */
[C---:B------:R-:W-:Y:S01]  /*4720*/  @!P2 IADD3 R23, -R0.reuse, -0x8, RZ ;  /* 0xfffffff80017a810 */ /* 0x040fe20007ffe1ff */
[----:B------:R-:W-:Y:S01]  /*4730*/  FMUL.FTZ R232, R65, UR6 ;  /* 0x0000000641e87c20 */ /* 0x000fe20008410000 */
[C---:B------:R-:W-:Y:S03]  /*4740*/  @!P6 IADD3 R22, -R0.reuse, -0x7, RZ ;  /* 0xfffffff90016e810 */ /* 0x040fe60007ffe1ff */
[----:B------:R-:W-:Y:S01]  /*4750*/  MUFU.TANH R59, R166 ;  /* 0x000000a6003b7308 */ /* 0x000fe20000002400 */
[----:B------:R-:W-:Y:S01]  /*4760*/  @!P1 IADD3 R5, -R0, -0x48, RZ ;  /* 0xffffffb800059810 */ /* 0x000fe20007ffe1ff */
[----:B------:R-:W-:Y:S01]  /*4770*/  FMUL.FTZ R43, R43, UR6 ;  /* 0x000000062b2b7c20 */ /* 0x000fe20008410000 */
[----:B------:R-:W-:Y:S01]  /*4780*/  ISETP.GE.AND P3, PT, R19, RZ, PT ;  /* 0x000000ff1300720c */ /* 0x000fe20003f66270 */
[----:B------:R-:W-:Y:S01]  /*4790*/  FMUL.FTZ R233, R67, UR6 ;  /* 0x0000000643e97c20 */ /* 0x000fe20008410000 */
[----:B------:R-:W-:Y:S01]  /*47a0*/  ISETP.GE.AND P2, PT, R18, RZ, PT ;  /* 0x000000ff1200720c */ /* 0x000fe20003f46270 */
[----:B------:R-:W-:Y:S01]  /*47b0*/  FMUL.FTZ R194, R51, UR6 ;  /* 0x0000000633c27c20 */ /* 0x000fe20008410000 */
[----:B------:R-:W-:Y:S03]  /*47c0*/  ISETP.GE.AND P6, PT, R41, RZ, PT ;  /* 0x000000ff2900720c */ /* 0x000fe60003fc6270 */
[----:B------:R-:W4:Y:S01]  /*47d0*/  MUFU.TANH R176, R100 ;  /* 0x0000006400b07308 */ /* 0x000f220000002400 */
[----:B------:R-:W-:Y:S01]  /*47e0*/  ISETP.GE.AND P1, PT, R40, RZ, PT ;  /* 0x000000ff2800720c */ /* 0x000fe20003f26270 */
[----:B------:R-:W-:Y:S01]  /*47f0*/  FMUL.FTZ R185, R54, UR6 ;  /* 0x0000000636b97c20 */ /* 0x000fe20008410000 */
[C---:B------:R-:W-:Y:S01]  /*4800*/  IADD3 R34, R0.reuse, -0x11, RZ ;  /* 0xffffffef00227810 */ /* 0x040fe20007ffe0ff */
[----:B------:R-:W-:Y:S01]  /*4810*/  FMUL.FTZ R222, R57, UR6 ;  /* 0x0000000639de7c20 */ /* 0x000fe20008410000 */
[----:B------:R-:W-:Y:S01]  /*4820*/  IADD3 R17, R0, 0x30, RZ ;  /* 0x0000003000117810 */ /* 0x000fe20007ffe0ff */
[----:B------:R-:W-:Y:S01]  /*4830*/  FMUL.FTZ R199, R58, UR6 ;  /* 0x000000063ac77c20 */ /* 0x000fe20008410000 */
[C---:B------:R-:W-:Y:S03]  /*4840*/  IADD3 R32, R0.reuse, -0x19, RZ ;  /* 0xffffffe700207810 */ /* 0x040fe60007ffe0ff */
[----:B------:R-:W-:Y:S01]  /*4850*/  MUFU.TANH R35, R169 ;  /* 0x000000a900237308 */ /* 0x000fe20000002400 */
[----:B------:R-:W-:Y:S01]  /*4860*/  @!P5 IADD3 R21, -R0, -0x40, RZ ;  /* 0xffffffc00015d810 */ /* 0x000fe20007ffe1ff */
[----:B------:R-:W-:Y:S01]  /*4870*/  FMUL.FTZ R231, R66, UR6 ;  /* 0x0000000642e77c20 */ /* 0x000fe20008410000 */
[C---:B------:R-:W-:Y:S01]  /*4880*/  @!P4 IADD3 R20, -R0.reuse, -0x3f, RZ ;  /* 0xffffffc10014c810 */ /* 0x040fe20007ffe1ff */
[----:B------:R-:W-:Y:S01]  /*4890*/  FMUL.FTZ R196, R53, UR6 ;  /* 0x0000000635c47c20 */ /* 0x000fe20008410000 */
[C---:B------:R-:W-:Y:S01]  /*48a0*/  @!P0 IADD3 R39, -R0.reuse, 0x10, RZ ;  /* 0x0000001000278810 */ /* 0x040fe20007ffe1ff */
[----:B------:R-:W-:Y:S01]  /*48b0*/  FMUL.FTZ R55, R55, UR6 ;  /* 0x0000000637377c20 */ /* 0x000fe20008410000 */
[C---:B------:R-:W-:Y:S03]  /*48c0*/  IADD3 R16, R0.reuse, 0x2f, RZ ;  /* 0x0000002f00107810 */ /* 0x040fe60007ffe0ff */
[----:B------:R-:W-:Y:S01]  /*48d0*/  MUFU.TANH R38, R168 ;  /* 0x000000a800267308 */ /* 0x000fe20000002400 */
[----:B------:R-:W-:Y:S01]  /*48e0*/  IADD3 R15, R0, 0x28, RZ ;  /* 0x00000028000f7810 */ /* 0x000fe20007ffe0ff */
[----:B------:R-:W-:Y:S01]  /*48f0*/  FMUL.FTZ R190, R52, UR6 ;  /* 0x0000000634be7c20 */ /* 0x000fe20008410000 */
[----:B--2---:R-:W-:Y:S01]  /*4900*/  IADD3 R14, R0, 0x27, RZ ;  /* 0x00000027000e7810 */ /* 0x004fe20007ffe0ff */
[----:B------:R-:W-:Y:S01]  /*4910*/  FMUL.FTZ R220, R56, UR6 ;  /* 0x0000000638dc7c20 */ /* 0x000fe20008410000 */
[----:B------:R-:W-:Y:S01]  /*4920*/  IADD3 R33, R0, -0x18, RZ ;  /* 0xffffffe800217810 */ /* 0x000fe20007ffe0ff */
[----:B------:R-:W-:Y:S01]  /*4930*/  FMUL.FTZ R225, R63, UR6 ;  /* 0x000000063fe17c20 */ /* 0x000fe20008410000 */
[----:B------:R-:W-:Y:S03]  /*4940*/  ISETP.GE.AND P5, PT, R34, RZ, PT ;  /* 0x000000ff2200720c */ /* 0x000fe60003fa6270 */
[----:B------:R-:W-:Y:S01]  /*4950*/  MUFU.TANH R60, R102 ;  /* 0x00000066003c7308 */ /* 0x000fe20000002400 */
[----:B------:R-:W-:Y:S01]  /*4960*/  ISETP.GE.AND P4, PT, R17, RZ, PT ;  /* 0x000000ff1100720c */ /* 0x000fe20003f86270 */
[----:B------:R-:W-:Y:S01]  /*4970*/  FMUL.FTZ R223, R62, UR6 ;  /* 0x000000063edf7c20 */ /* 0x000fe20008410000 */
[----:B------:R-:W-:Y:S01]  /*4980*/  ISETP.GE.AND P0, PT, R32, RZ, PT ;  /* 0x000000ff2000720c */ /* 0x000fe20003f06270 */
[----:B------:R-:W-:Y:S01]  /*4990*/  FMUL.FTZ R230, R64, UR6 ;  /* 0x0000000640e67c20 */ /* 0x000fe20008410000 */
[C---:B------:R-:W-:Y:S01]  /*49a0*/  @!P3 IADD3 R19, -R0.reuse, -0x38, RZ ;  /* 0xffffffc80013b810 */ /* 0x040fe20007ffe1ff */
[----:B------:R-:W-:Y:S01]  /*49b0*/  FMUL.FTZ R224, R61, UR6 ;  /* 0x000000063de07c20 */ /* 0x000fe20008410000 */
[C---:B------:R-:W-:Y:S03]  /*49c0*/  @!P2 IADD3 R18, -R0.reuse, -0x37, RZ ;  /* 0xffffffc90012a810 */ /* 0x040fe60007ffe1ff */
[----:B------:R-:W-:Y:S01]  /*49d0*/  MUFU.TANH R169, R186 ;  /* 0x000000ba00a97308 */ /* 0x000fe20000002400 */
[C---:B------:R-:W-:Y:S02]  /*49e0*/  @!P6 IADD3 R41, -R0.reuse, 0x8, RZ ;  /* 0x000000080029e810 */ /* 0x040fe40007ffe1ff */
[----:B------:R-:W-:Y:S02]  /*49f0*/  @!P1 IADD3 R40, -R0, 0x9, RZ ;  /* 0x0000000900289810 */ /* 0x000fe40007ffe1ff */
[----:B------:R-:W-:Y:S02]  /*4a00*/  ISETP.GE.AND P3, PT, R16, RZ, PT ;  /* 0x000000ff1000720c */ /* 0x000fe40003f66270 */
[----:B------:R-:W-:Y:S03]  /*4a10*/  ISETP.GE.AND P2, PT, R15, RZ, PT ;  /* 0x000000ff0f00720c */ /* 0x000fe60003f46270 */
[----:B------:R-:W-:Y:S01]  /*4a20*/  MUFU.TANH R175, R101 ;  /* 0x0000006500af7308 */ /* 0x000fe20000002400 */
[----:B------:R-:W-:Y:S02]  /*4a30*/  ISETP.GE.AND P6, PT, R14, RZ, PT ;  /* 0x000000ff0e00720c */ /* 0x000fe40003fc6270 */
[----:B------:R-:W-:Y:S02]  /*4a40*/  ISETP.GE.AND P1, PT, R33, RZ, PT ;  /* 0x000000ff2100720c */ /* 0x000fe40003f26270 */
[C---:B------:R-:W-:Y:S02]  /*4a50*/  IADD3 R31, R0.reuse, -0x20, RZ ;  /* 0xffffffe0001f7810 */ /* 0x040fe40007ffe0ff */
[C---:B------:R-:W-:Y:S03]  /*4a60*/  IADD3 R30, R0.reuse, -0x21, RZ ;  /* 0xffffffdf001e7810 */ /* 0x040fe60007ffe0ff */
[----:B------:R-:W-:Y:S01]  /*4a70*/  MUFU.TANH R168, R187 ;  /* 0x000000bb00a87308 */ /* 0x000fe20000002400 */
[C---:B------:R-:W-:Y:S02]  /*4a80*/  IADD3 R29, R0.reuse, -0x28, RZ ;  /* 0xffffffd8001d7810 */ /* 0x040fe40007ffe0ff */
[C---:B------:R-:W-:Y:S02]  /*4a90*/  @!P5 IADD3 R34, -R0.reuse, 0x11, RZ ;  /* 0x000000110022d810 */ /* 0x040fe40007ffe1ff */
[C---:B------:R-:W-:Y:S02]  /*4aa0*/  @!P4 IADD3 R17, -R0.reuse, -0x30, RZ ;  /* 0xffffffd00011c810 */ /* 0x040fe40007ffe1ff */
[C---:B------:R-:W-:Y:S03]  /*4ab0*/  @!P0 IADD3 R32, -R0.reuse, 0x19, RZ ;  /* 0x0000001900208810 */ /* 0x040fe60007ffe1ff */
[----:B------:R-:W-:Y:S01]  /*4ac0*/  MUFU.TANH R12, R12 ;  /* 0x0000000c000c7308 */ /* 0x000fe20000002400 */
[C---:B------:R-:W-:Y:S02]  /*4ad0*/  IADD3 R11, R0.reuse, 0x20, RZ ;  /* 0x00000020000b7810 */ /* 0x040fe40007ffe0ff */
[C---:B------:R-:W-:Y:S02]  /*4ae0*/  IADD3 R10, R0.reuse, 0x1f, RZ ;  /* 0x0000001f000a7810 */ /* 0x040fe40007ffe0ff */
[C---:B------:R-:W-:Y:S02]  /*4af0*/  IADD3 R9, R0.reuse, 0x18, RZ ;  /* 0x0000001800097810 */ /* 0x040fe40007ffe0ff */
[----:B------:R-:W-:Y:S03]  /*4b00*/  IADD3 R8, R0, 0x17, RZ ;  /* 0x0000001700087810 */ /* 0x000fe60007ffe0ff */
[----:B------:R-:W2:Y:S01]  /*4b10*/  MUFU.TANH R178, R165 ;  /* 0x000000a500b27308 */ /* 0x000ea20000002400 */
[----:B------:R-:W-:Y:S02]  /*4b20*/  ISETP.GE.AND P5, PT, R31, RZ, PT ;  /* 0x000000ff1f00720c */ /* 0x000fe40003fa6270 */
[----:B------:R-:W-:Y:S02]  /*4b30*/  ISETP.GE.AND P4, PT, R30, RZ, PT ;  /* 0x000000ff1e00720c */ /* 0x000fe40003f86270 */
[----:B------:R-:W-:Y:S02]  /*4b40*/  ISETP.GE.AND P0, PT, R29, RZ, PT ;  /* 0x000000ff1d00720c */ /* 0x000fe40003f06270 */
[C---:B------:R-:W-:Y:S03]  /*4b50*/  @!P3 IADD3 R16, -R0.reuse, -0x2f, RZ ;  /* 0xffffffd10010b810 */ /* 0x040fe60007ffe1ff */
[----:B------:R-:W-:Y:S01]  /*4b60*/  MUFU.TANH R107, R182 ;  /* 0x000000b6006b7308 */ /* 0x000fe20000002400 */
[C---:B------:R-:W-:Y:S02]  /*4b70*/  @!P2 IADD3 R15, -R0.reuse, -0x28, RZ ;  /* 0xffffffd8000fa810 */ /* 0x040fe40007ffe1ff */
[C---:B------:R-:W-:Y:S02]  /*4b80*/  @!P6 IADD3 R14, -R0.reuse, -0x27, RZ ;  /* 0xffffffd9000ee810 */ /* 0x040fe40007ffe1ff */
[----:B------:R-:W-:Y:S02]  /*4b90*/  @!P1 IADD3 R33, -R0, 0x18, RZ ;  /* 0x0000001800219810 */ /* 0x000fe40007ffe1ff */
[----:B------:R-:W-:Y:S03]  /*4ba0*/  ISETP.GE.AND P3, PT, R11, RZ, PT ;  /* 0x000000ff0b00720c */ /* 0x000fe60003f66270 */
[----:B------:R-:W-:Y:S01]  /*4bb0*/  MUFU.TANH R36, R170 ;  /* 0x000000aa00247308 */ /* 0x000fe20000002400 */
[----:B------:R-:W-:Y:S02]  /*4bc0*/  ISETP.GE.AND P2, PT, R10, RZ, PT ;  /* 0x000000ff0a00720c */ /* 0x000fe40003f46270 */
[----:B------:R-:W-:Y:S02]  /*4bd0*/  ISETP.GE.AND P6, PT, R9, RZ, PT ;  /* 0x000000ff0900720c */ /* 0x000fe40003fc6270 */
[----:B------:R-:W-:Y:S02]  /*4be0*/  ISETP.GE.AND P1, PT, R8, RZ, PT ;  /* 0x000000ff0800720c */ /* 0x000fe40003f26270 */
[C---:B-1----:R-:W-:Y:S03]  /*4bf0*/  IADD3 R27, R0.reuse, -0x30, RZ ;  /* 0xffffffd0001b7810 */ /* 0x042fe60007ffe0ff */
[----:B------:R-:W-:Y:S01]  /*4c00*/  MUFU.TANH R13, R13 ;  /* 0x0000000d000d7308 */ /* 0x000fe20000002400 */
[C---:B------:R-:W-:Y:S02]  /*4c10*/  IADD3 R24, R0.reuse, -0x39, RZ ;  /* 0xffffffc700187810 */ /* 0x040fe40007ffe0ff */
[C---:B------:R-:W-:Y:S02]  /*4c20*/  @!P5 IADD3 R31, -R0.reuse, 0x20, RZ ;  /* 0x00000020001fd810 */ /* 0x040fe40007ffe1ff */
[C---:B------:R-:W-:Y:S02]  /*4c30*/  @!P4 IADD3 R30, -R0.reuse, 0x21, RZ ;  /* 0x00000021001ec810 */ /* 0x040fe40007ffe1ff */
[C---:B------:R-:W-:Y:S03]  /*4c40*/  @!P0 IADD3 R29, -R0.reuse, 0x28, RZ ;  /* 0x00000028001d8810 */ /* 0x040fe60007ffe1ff */
[----:B------:R-:W1:Y:S01]  /*4c50*/  MUFU.TANH R179, R164 ;  /* 0x000000a400b37308 */ /* 0x000e620000002400 */
[C---:B------:R-:W-:Y:S02]  /*4c60*/  IADD3 R28, R0.reuse, -0x29, RZ ;  /* 0xffffffd7001c7810 */ /* 0x040fe40007ffe0ff */
[C---:B---3--:R-:W-:Y:S02]  /*4c70*/  IADD3 R26, R0.reuse, -0x31, RZ ;  /* 0xffffffcf001a7810 */ /* 0x048fe40007ffe0ff */
[C---:B------:R-:W-:Y:S02]  /*4c80*/  IADD3 R7, R0.reuse, 0x10, RZ ;  /* 0x0000001000077810 */ /* 0x040fe40007ffe0ff */
[C---:B------:R-:W-:Y:S03]  /*4c90*/  IADD3 R6, R0.reuse, 0xf, RZ ;  /* 0x0000000f00067810 */ /* 0x040fe60007ffe0ff */
[----:B------:R-:W-:Y:S01]  /*4ca0*/  MUFU.TANH R170, R43 ;  /* 0x0000002b00aa7308 */ /* 0x000fe20000002400 */
[----:B------:R-:W-:Y:S02]  /*4cb0*/  IADD3 R25, R0, -0x38, RZ ;  /* 0xffffffc800197810 */ /* 0x000fe40007ffe0ff */
[----:B------:R-:W-:Y:S02]  /*4cc0*/  ISETP.GE.AND P4, PT, R27, RZ, PT ;  /* 0x000000ff1b00720c */ /* 0x000fe40003f86270 */
[----:B------:R-:W-:Y:S02]  /*4cd0*/  ISETP.GE.AND P0, PT, R24, RZ, PT ;  /* 0x000000ff1800720c */ /* 0x000fe40003f06270 */
[C---:B------:R-:W-:Y:S03]  /*4ce0*/  @!P3 IADD3 R11, -R0.reuse, -0x20, RZ ;  /* 0xffffffe0000bb810 */ /* 0x040fe60007ffe1ff */
[----:B------:R-:W-:Y:S01]  /*4cf0*/  MUFU.TANH R164, R194 ;  /* 0x000000c200a47308 */ /* 0x000fe20000002400 */
[C---:B------:R-:W-:Y:S02]  /*4d00*/  @!P2 IADD3 R10, -R0.reuse, -0x1f, RZ ;  /* 0xffffffe1000aa810 */ /* 0x040fe40007ffe1ff */
[C---:B------:R-:W-:Y:S02]  /*4d10*/  @!P6 IADD3 R9, -R0.reuse, -0x18, RZ ;  /* 0xffffffe80009e810 */ /* 0x040fe40007ffe1ff */
[----:B------:R-:W-:Y:S02]  /*4d20*/  @!P1 IADD3 R8, -R0, -0x17, RZ ;  /* 0xffffffe900089810 */ /* 0x000fe40007ffe1ff */
[----:B------:R-:W-:Y:S03]  /*4d30*/  I2FP.F32.S32 R47, R32 ;  /* 0x00000020002f7245 */ /* 0x000fe60000201400 */
[----:B------:R-:W-:Y:S01]  /*4d40*/  MUFU.TANH R57, R200 ;  /* 0x000000c800397308 */ /* 0x000fe20000002400 */
[----:B------:R-:W-:Y:S02]  /*4d50*/  I2FP.F32.S32 R46, R31 ;  /* 0x0000001f002e7245 */ /* 0x000fe40000201400 */
[----:B------:R-:W-:Y:S01]  /*4d60*/  ISETP.GE.AND P5, PT, R28, RZ, PT ;  /* 0x000000ff1c00720c */ /* 0x000fe20003fa6270 */
[C---:B----4-:R-:W-:Y:S01]  /*4d70*/  FFMA.FTZ R61, R47.reuse, -UR5, R180 ;  /* 0x800000052f3d7c23 */ /* 0x050fe200080100b4 */
[----:B------:R-:W-:Y:S01]  /*4d80*/  ISETP.GE.AND P3, PT, R26, RZ, PT ;  /* 0x000000ff1a00720c */ /* 0x000fe20003f66270 */
[----:B------:R-:W-:Y:S01]  /*4d90*/  FFMA.FTZ R47, R47, -UR5, R176 ;  /* 0x800000052f2f7c23 */ /* 0x000fe200080100b0 */
[----:B------:R-:W-:Y:S03]  /*4da0*/  ISETP.GE.AND P2, PT, R7, RZ, PT ;  /* 0x000000ff0700720c */ /* 0x000fe60003f46270 */
[----:B------:R-:W-:Y:S01]  /*4db0*/  MUFU.TANH R32, R189 ;  /* 0x000000bd00207308 */ /* 0x000fe20000002400 */
[----:B------:R-:W-:Y:S02]  /*4dc0*/  ISETP.GE.AND P6, PT, R6, RZ, PT ;  /* 0x000000ff0600720c */ /* 0x000fe40003fc6270 */
[----:B------:R-:W-:Y:S02]  /*4dd0*/  ISETP.GE.AND P1, PT, R25, RZ, PT ;  /* 0x000000ff1900720c */ /* 0x000fe40003f26270 */
[----:B------:R-:W-:Y:S02]  /*4de0*/  I2FP.F32.S32 R49, R34 ;  /* 0x0000002200317245 */ /* 0x000fe40000201400 */
[C---:B------:R-:W-:Y:S03]  /*4df0*/  @!P4 IADD3 R27, -R0.reuse, 0x30, RZ ;  /* 0x00000030001bc810 */ /* 0x040fe60007ffe1ff */
[----:B------:R3:W-:Y:S01]  /*4e00*/  MUFU.TANH R31, R195 ;  /* 0x000000c3001f7308 */ /* 0x0007e20000002400 */
[C---:B------:R-:W-:Y:S01]  /*4e10*/  @!P0 IADD3 R24, -R0.reuse, 0x39, RZ ;  /* 0x0000003900188810 */ /* 0x040fe20007ffe1ff */
[C---:B------:R-:W-:Y:S01]  /*4e20*/  FFMA.FTZ R63, R49.reuse, -UR5, R112 ;  /* 0x80000005313f7c23 */ /* 0x040fe20008010070 */
[----:B------:R-:W-:Y:S01]  /*4e30*/  I2FP.F32.S32 R48, R33 ;  /* 0x0000002100307245 */ /* 0x000fe20000201400 */
[----:B--2---:R-:W-:Y:S01]  /*4e40*/  FFMA.FTZ R49, R49, -UR5, R178 ;  /* 0x8000000531317c23 */ /* 0x004fe200080100b2 */
[C---:B------:R-:W-:Y:S02]  /*4e50*/  @!P5 IADD3 R28, -R0.reuse, 0x29, RZ ;  /* 0x00000029001cd810 */ /* 0x040fe40007ffe1ff */
[C---:B------:R-:W-:Y:S03]  /*4e60*/  @!P3 IADD3 R26, -R0.reuse, 0x31, RZ ;  /* 0x00000031001ab810 */ /* 0x040fe60007ffe1ff */
[----:B------:R2:W-:Y:S01]  /*4e70*/  MUFU.TANH R34, R181 ;  /* 0x000000b500227308 */ /* 0x0005e20000002400 */
[----:B------:R-:W-:Y:S01]  /*4e80*/  @!P2 IADD3 R7, -R0, -0x10, RZ ;  /* 0xfffffff00007a810 */ /* 0x000fe20007ffe1ff */
[----:B-1----:R-:W-:Y:S01]  /*4e90*/  FFMA.FTZ R62, R48, -UR5, R179 ;  /* 0x80000005303e7c23 */ /* 0x002fe200080100b3 */
[----:B------:R-:W-:Y:S01]  /*4ea0*/  @!P6 IADD3 R6, -R0, -0xf, RZ ;  /* 0xfffffff10006e810 */ /* 0x000fe20007ffe1ff */
[----:B------:R-:W-:Y:S01]  /*4eb0*/  FFMA.FTZ R48, R48, -UR5, R175 ;  /* 0x8000000530307c23 */ /* 0x000fe200080100af */
[----:B------:R-:W-:Y:S02]  /*4ec0*/  @!P1 IADD3 R25, -R0, 0x38, RZ ;  /* 0x0000003800199810 */ /* 0x000fe40007ffe1ff */
[----:B------:R-:W-:Y:S03]  /*4ed0*/  I2FP.F32.S32 R103, R27 ;  /* 0x0000001b00677245 */ /* 0x000fe60000201400 */
[----:B------:R1:W-:Y:S01]  /*4ee0*/  MUFU.TANH R33, R183 ;  /* 0x000000b700217308 */ /* 0x0003e20000002400 */
[----:B------:R-:W-:Y:S01]  /*4ef0*/  I2FP.F32.S32 R166, R24 ;  /* 0x0000001800a67245 */ /* 0x000fe20000201400 */
[----:B------:R-:W-:Y:S01]  /*4f00*/  FFMA.FTZ R24, -R212, R212, 1 ;  /* 0x3f800000d4187423 */ /* 0x000fe200000101d4 */
[----:B------:R-:W-:Y:S01]  /*4f10*/  IABS R0, R0 ;  /* 0x0000000000007213 */ /* 0x000fe20000000000 */
[----:B------:R-:W-:Y:S01]  /*4f20*/  FFMA.FTZ R27, -R214, R214, 1 ;  /* 0x3f800000d61b7423 */ /* 0x000fe200000101d6 */
[----:B------:R-:W-:Y:S01]  /*4f30*/  I2FP.F32.S32 R65, R23 ;  /* 0x0000001700417245 */ /* 0x000fe20000201400 */
[----:B------:R-:W-:Y:S01]  /*4f40*/  FFMA.FTZ R23, -R219, R219, 1 ;  /* 0x3f800000db177423 */ /* 0x000fe200000101db */
[----:B------:R-:W-:Y:S01]  /*4f50*/  I2FP.F32.S32 R100, R4 ;  /* 0x0000000400647245 */ /* 0x000fe20000201400 */
[----:B---3--:R-:W-:Y:S01]  /*4f60*/  FMUL.FTZ R195, R24, UR6 ;  /* 0x0000000618c37c20 */ /* 0x008fe20008410000 */
[----:B------:R-:W-:Y:S01]  /*4f70*/  I2FP.F32.S32 R21, R21 ;  /* 0x0000001500157245 */ /* 0x000fe20000201400 */
[----:B------:R-:W-:Y:S01]  /*4f80*/  FMUL.FTZ R189, R27, UR6 ;  /* 0x000000061bbd7c20 */ /* 0x000fe20008410000 */
[----:B------:R-:W-:Y:S01]  /*4f90*/  I2FP.F32.S32 R67, R8 ;  /* 0x0000000800437245 */ /* 0x000fe20000201400 */
[----:B------:R-:W-:Y:S01]  /*4fa0*/  FFMA.FTZ R8, -R216, R216, 1 ;  /* 0x3f800000d8087423 */ /* 0x000fe200000101d8 */
[----:B------:R-:W-:Y:S01]  /*4fb0*/  I2FP.F32.S32 R20, R20 ;  /* 0x0000001400147245 */ /* 0x000fe20000201400 */
[----:B--2---:R-:W-:Y:S01]  /*4fc0*/  FMUL.FTZ R181, R23, UR6 ;  /* 0x0000000617b57c20 */ /* 0x004fe20008410000 */
[----:B------:R-:W-:Y:S01]  /*4fd0*/  I2FP.F32.S32 R54, R9 ;  /* 0x0000000900367245 */ /* 0x000fe20000201400 */
[----:B------:R-:W-:Y:S01]  /*4fe0*/  FFMA.FTZ R9, -R217, R217, 1 ;  /* 0x3f800000d9097423 */ /* 0x000fe200000101d9 */
[----:B------:R-:W-:Y:S01]  /*4ff0*/  I2FP.F32.S32 R0, R0 ;  /* 0x0000000000007245 */ /* 0x000fe20000201400 */
[----:B------:R-:W-:Y:S01]  /*5000*/  FFMA.FTZ R24, -R188, R188, 1 ;  /* 0x3f800000bc187423 */ /* 0x000fe200000101bc */
[----:B------:R-:W-:Y:S01]  /*5010*/  I2FP.F32.S32 R19, R19 ;  /* 0x0000001300137245 */ /* 0x000fe20000201400 */
[----:B------:R-:W-:Y:S01]  /*5020*/  FFMA.FTZ R27, -R184, R184, 1 ;  /* 0x3f800000b81b7423 */ /* 0x000fe200000101b8 */
[----:B------:R-:W-:Y:S01]  /*5030*/  I2FP.F32.S32 R44, R15 ;  /* 0x0000000f002c7245 */ /* 0x000fe20000201400 */
[----:B------:R-:W-:Y:S01]  /*5040*/  FFMA.FTZ R100, R100, -UR5, R212 ;  /* 0x8000000564647c23 */ /* 0x000fe200080100d4 */
[----:B------:R-:W-:Y:S01]  /*5050*/  I2FP.F32.S32 R104, R26 ;  /* 0x0000001a00687245 */ /* 0x000fe20000201400 */
[C---:B------:R-:W-:Y:S01]  /*5060*/  FFMA.FTZ R15, R21.reuse, -UR5, R214 ;  /* 0x80000005150f7c23 */ /* 0x040fe200080100d6 */
[----:B------:R-:W-:Y:S01]  /*5070*/  I2FP.F32.S32 R18, R18 ;  /* 0x0000001200127245 */ /* 0x000fe20000201400 */
[----:B------:R-:W-:Y:S01]  /*5080*/  FFMA.FTZ R26, R21, -UR5, R202 ;  /* 0x80000005151a7c23 */ /* 0x000fe200080100ca */
[----:B------:R-:W-:Y:S01]  /*5090*/  I2FP.F32.S32 R51, R40 ;  /* 0x0000002800337245 */ /* 0x000fe20000201400 */
[----:B------:R-:W-:Y:S01]  /*50a0*/  FFMA.FTZ R23, -R202, R202, 1 ;  /* 0x3f800000ca177423 */ /* 0x000fe200000101ca */
[----:B------:R-:W-:Y:S01]  /*50b0*/  FMUL.FTZ R212, R8, UR6 ;  /* 0x0000000608d47c20 */ /* 0x000fe20008410000 */
[----:B------:R-:W-:Y:S01]  /*50c0*/  FFMA.FTZ R21, -R198, R198, 1 ;  /* 0x3f800000c6157423 */ /* 0x000fe200000101c6 */
[----:B------:R-:W2:Y:S01]  /*50d0*/  MUFU.TANH R174, R174 ;  /* 0x000000ae00ae7308 */ /* 0x000ea20000002400 */
[----:B------:R-:W-:Y:S01]  /*50e0*/  I2FP.F32.S32 R66, R7 ;  /* 0x0000000700427245 */ /* 0x000fe20000201400 */
[----:B------:R-:W-:Y:S01]  /*50f0*/  FFMA.FTZ R8, -R213, R213, 1 ;  /* 0x3f800000d5087423 */ /* 0x000fe200000101d5 */
[----:B------:R-:W-:Y:S01]  /*5100*/  FFMA.FTZ R102, R20, -UR5, R213 ;  /* 0x8000000514667c23 */ /* 0x000fe200080100d5 */
[----:B------:R-:W-:Y:S01]  /*5110*/  FMUL.FTZ R186, R9, UR6 ;  /* 0x0000000609ba7c20 */ /* 0x000fe20008410000 */
[----:B------:R-:W-:Y:S01]  /*5120*/  I2FP.F32.S32 R101, R5 ;  /* 0x0000000500657245 */ /* 0x000fe20000201400 */
[C---:B------:R-:W-:Y:S01]  /*5130*/  FFMA.FTZ R7, R0.reuse, -UR5, R219 ;  /* 0x8000000500077c23 */ /* 0x040fe200080100db */
[----:B------:R-:W-:Y:S03]  /*5140*/  FFMA.FTZ R9, R0, -UR5, R184 ;  /* 0x8000000500097c23 */ /* 0x000fe600080100b8 */
[----:B------:R-:W3:Y:S01]  /*5150*/  MUFU.TANH R177, R177 ;  /* 0x000000b100b17308 */ /* 0x000ee20000002400 */
[----:B------:R-:W-:Y:S01]  /*5160*/  FMUL.FTZ R213, R24, UR6 ;  /* 0x0000000618d57c20 */ /* 0x000fe20008410000 */
[----:B------:R-:W-:Y:S01]  /*5170*/  FMUL.FTZ R187, R27, UR6 ;  /* 0x000000061bbb7c20 */ /* 0x000fe20008410000 */
[----:B------:R-:W-:Y:S01]  /*5180*/  I2FP.F32.S32 R105, R22 ;  /* 0x0000001600697245 */ /* 0x000fe20000201400 */
[----:B------:R-:W-:Y:S01]  /*5190*/  FFMA.FTZ R40, R19, -UR5, R198 ;  /* 0x8000000513287c23 */ /* 0x000fe200080100c6 */
[----:B------:R-:W-:Y:S01]  /*51a0*/  FMUL.FTZ R202, R23, UR6 ;  /* 0x0000000617ca7c20 */ /* 0x000fe20008410000 */
[----:B------:R-:W-:Y:S01]  /*51b0*/  FFMA.FTZ R0, -R12, R12, 1 ;  /* 0x3f8000000c007423 */ /* 0x000fe2000001010c */
[----:B------:R-:W-:Y:S03]  /*51c0*/  FFMA.FTZ R24, R19, -UR5, R113 ;  /* 0x8000000513187c23 */ /* 0x000fe60008010071 */
[----:B------:R4:W-:Y:S01]  /*51d0*/  MUFU.TANH R58, R197 ;  /* 0x000000c5003a7308 */ /* 0x0009e20000002400 */
[----:B------:R-:W-:Y:S01]  /*51e0*/  FFMA.FTZ R27, -R113, R113, 1 ;  /* 0x3f800000711b7423 */ /* 0x000fe20000010171 */
[----:B------:R-:W-:Y:S01]  /*51f0*/  FFMA.FTZ R22, -R218, R218, 1 ;  /* 0x3f800000da167423 */ /* 0x000fe200000101da */
[----:B------:R-:W-:Y:S01]  /*5200*/  FMUL.FTZ R184, R21, UR6 ;  /* 0x0000000615b87c20 */ /* 0x000fe20008410000 */
[C---:B------:R-:W-:Y:S01]  /*5210*/  FFMA.FTZ R12, R51.reuse, -UR5, R12 ;  /* 0x80000005330c7c23 */ /* 0x040fe2000801000c */
[----:B------:R-:W-:Y:S01]  /*5220*/  FFMA.FTZ R23, R18, -UR5, R114 ;  /* 0x8000000512177c23 */ /* 0x000fe20008010072 */
[----:B------:R-:W-:Y:S01]  /*5230*/  FFMA.FTZ R19, -R114, R114, 1 ;  /* 0x3f80000072137423 */ /* 0x000fe20000010172 */
[----:B------:R-:W-:Y:S03]  /*5240*/  I2FP.F32.S32 R42, R42 ;  /* 0x0000002a002a7245 */ /* 0x000fe60000201400 */
[----:B------:R-:W3:Y:S01]  /*5250*/  MUFU.TANH R171, R171 ;  /* 0x000000ab00ab7308 */ /* 0x000ee20000002400 */
[----:B------:R-:W-:Y:S01]  /*5260*/  FFMA.FTZ R51, R51, -UR5, R115 ;  /* 0x8000000533337c23 */ /* 0x000fe20008010073 */
[----:B------:R-:W-:Y:S01]  /*5270*/  FFMA.FTZ R21, -R115, R115, 1 ;  /* 0x3f80000073157423 */ /* 0x000fe20000010173 */
[----:B------:R-:W-:Y:S01]  /*5280*/  I2FP.F32.S32 R53, R29 ;  /* 0x0000001d00357245 */ /* 0x000fe20000201400 */
[----:B------:R-:W-:Y:S01]  /*5290*/  FFMA.FTZ R101, R101, -UR5, R211 ;  /* 0x8000000565657c23 */ /* 0x000fe200080100d3 */
[----:B------:R-:W-:Y:S01]  /*52a0*/  FFMA.FTZ R29, -R211, R211, 1 ;  /* 0x3f800000d31d7423 */ /* 0x000fe200000101d3 */
[----:B------:R-:W-:Y:S01]  /*52b0*/  I2FP.F32.S32 R165, R25 ;  /* 0x0000001900a57245 */ /* 0x000fe20000201400 */
[----:B------:R-:W-:Y:S03]  /*52c0*/  FMUL.FTZ R211, R22, UR6 ;  /* 0x0000000616d37c20 */ /* 0x000fe60008410000 */
[----:B------:R3:W-:Y:S01]  /*52d0*/  MUFU.TANH R113, R215 ;  /* 0x000000d700717308 */ /* 0x0007e20000002400 */
[----:B------:R-:W-:Y:S01]  /*52e0*/  I2FP.F32.S32 R41, R41 ;  /* 0x0000002900297245 */ /* 0x000fe20000201400 */
[----:B------:R-:W-:Y:S01]  /*52f0*/  FFMA.FTZ R25, R20, -UR5, R201 ;  /* 0x8000000514197c23 */ /* 0x000fe200080100c9 */
[----:B-1----:R-:W-:Y:S01]  /*5300*/  FMUL.FTZ R183, R8, UR6 ;  /* 0x0000000608b77c20 */ /* 0x002fe20008410000 */
[----:B------:R-:W-:Y:S01]  /*5310*/  FFMA.FTZ R22, -R192, R192, 1 ;  /* 0x3f800000c0167423 */ /* 0x000fe200000101c0 */
[----:B------:R-:W-:Y:S01]  /*5320*/  FFMA.FTZ R20, -R201, R201, 1 ;  /* 0x3f800000c9147423 */ /* 0x000fe200000101c9 */
[----:B------:R-:W-:Y:S01]  /*5330*/  FFMA.FTZ R8, R42, -UR5, R188 ;  /* 0x800000052a087c23 */ /* 0x000fe200080100bc */
[----:B------:R-:W-:Y:S03]  /*5340*/  FMUL.FTZ R188, R0, UR6 ;  /* 0x0000000600bc7c20 */ /* 0x000fe60008410000 */
[----:B------:R1:W-:Y:S01]  /*5350*/  MUFU.TANH R114, R199 ;  /* 0x000000c700727308 */ /* 0x0003e20000002400 */
[----:B------:R-:W-:Y:S01]  /*5360*/  I2FP.F32.S32 R50, R39 ;  /* 0x0000002700327245 */ /* 0x000fe20000201400 */
[----:B------:R-:W-:Y:S01]  /*5370*/  FFMA.FTZ R0, -R106, R106, 1 ;  /* 0x3f8000006a007423 */ /* 0x000fe2000001016a */
[----:B------:R-:W-:Y:S01]  /*5380*/  I2FP.F32.S32 R16, R16 ;  /* 0x0000001000107245 */ /* 0x000fe20000201400 */
[----:B------:R-:W-:Y:S01]  /*5390*/  FFMA.FTZ R39, R18, -UR5, R192 ;  /* 0x8000000512277c23 */ /* 0x000fe200080100c0 */
[----:B------:R-:W-:Y:S01]  /*53a0*/  FMUL.FTZ R182, R22, UR6 ;  /* 0x0000000616b67c20 */ /* 0x000fe20008410000 */
[----:B------:R-:W-:Y:S01]  /*53b0*/  FMUL.FTZ R198, R20, UR6 ;  /* 0x0000000614c67c20 */ /* 0x000fe20008410000 */
[----:B------:R-:W-:Y:S03]  /*53c0*/  FFMA.FTZ R52, R41, -UR5, R167 ;  /* 0x8000000529347c23 */ /* 0x000fe600080100a7 */
[----:B------:R1:W-:Y:S01]  /*53d0*/  MUFU.TANH R115, R185 ;  /* 0x000000b900737308 */ /* 0x0003e20000002400 */
[----:B------:R-:W-:Y:S01]  /*53e0*/  FFMA.FTZ R22, -R167, R167, 1 ;  /* 0x3f800000a7167423 */ /* 0x000fe200000101a7 */
[----:B------:R-:W-:Y:S01]  /*53f0*/  FFMA.FTZ R18, -R38, R38, 1 ;  /* 0x3f80000026127423 */ /* 0x000fe20000010126 */
[----:B------:R-:W-:Y:S01]  /*5400*/  I2FP.F32.S32 R43, R14 ;  /* 0x0000000e002b7245 */ /* 0x000fe20000201400 */
[----:B------:R-:W-:Y:S01]  /*5410*/  FFMA.FTZ R20, -R13, R13, 1 ;  /* 0x3f8000000d147423 */ /* 0x000fe2000001010d */
[----:B------:R-:W-:Y:S01]  /*5420*/  I2FP.F32.S32 R17, R17 ;  /* 0x0000001100117245 */ /* 0x000fe20000201400 */
[----:B------:R-:W-:Y:S01]  /*5430*/  FFMA.FTZ R14, R42, -UR5, R216 ;  /* 0x800000052a0e7c23 */ /* 0x000fe200080100d8 */
[----:B------:R-:W-:Y:S03]  /*5440*/  FMUL.FTZ R194, R0, UR6 ;  /* 0x0000000600c27c20 */ /* 0x000fe60008410000 */
[----:B------:R-:W-:Y:S01]  /*5450*/  MUFU.TANH R167, R55 ;  /* 0x0000003700a77308 */ /* 0x000fe20000002400 */
[----:B------:R-:W-:Y:S01]  /*5460*/  FMUL.FTZ R200, R21, UR6 ;  /* 0x0000000615c87c20 */ /* 0x000fe20008410000 */
[----:B------:R-:W-:Y:S01]  /*5470*/  FFMA.FTZ R0, -R37, R37, 1 ;  /* 0x3f80000025007423 */ /* 0x000fe20000010125 */
[----:B------:R-:W-:Y:S01]  /*5480*/  FMUL.FTZ R216, R19, UR6 ;  /* 0x0000000613d87c20 */ /* 0x000fe20008410000 */
[C---:B------:R-:W-:Y:S01]  /*5490*/  FFMA.FTZ R37, R16.reuse, -UR5, R37 ;  /* 0x8000000510257c23 */ /* 0x040fe20008010025 */
[----:B--2---:R-:W-:Y:S01]  /*54a0*/  FFMA.FTZ R21, R16, -UR5, R174 ;  /* 0x8000000510157c23 */ /* 0x004fe200080100ae */
[----:B----4-:R-:W-:Y:S01]  /*54b0*/  FMUL.FTZ R197, R18, UR6 ;  /* 0x0000000612c57c20 */ /* 0x010fe20008410000 */
[----:B---3--:R-:W-:Y:S03]  /*54c0*/  FFMA.FTZ R19, -R177, R177, 1 ;  /* 0x3f800000b1137423 */ /* 0x008fe600000101b1 */
[----:B------:R2:W-:Y:S01]  /*54d0*/  MUFU.TANH R55, R196 ;  /* 0x000000c400377308 */ /* 0x0005e20000002400 */
[----:B------:R-:W-:Y:S01]  /*54e0*/  I2FP.F32.S32 R5, R11 ;  /* 0x0000000b00057245 */ /* 0x000fe20000201400 */
[----:B------:R-:W-:Y:S01]  /*54f0*/  FMUL.FTZ R192, R20, UR6 ;  /* 0x0000000614c07c20 */ /* 0x000fe20008410000 */
[----:B------:R-:W-:Y:S01]  /*5500*/  FFMA.FTZ R16, -R174, R174, 1 ;  /* 0x3f800000ae107423 */ /* 0x000fe200000101ae */
[----:B------:R-:W-:Y:S01]  /*5510*/  FFMA.FTZ R18, -R178, R178, 1 ;  /* 0x3f800000b2127423 */ /* 0x000fe200000101b2 */
[----:B------:R-:W-:Y:S01]  /*5520*/  I2FP.F32.S32 R45, R30 ;  /* 0x0000001e002d7245 */ /* 0x000fe20000201400 */
[----:B------:R-:W-:Y:S01]  /*5530*/  FMUL.FTZ R201, R29, UR6 ;  /* 0x000000061dc97c20 */ /* 0x000fe20008410000 */
[----:B------:R-:W-:Y:S03]  /*5540*/  FFMA.FTZ R20, -R112, R112, 1 ;  /* 0x3f80000070147423 */ /* 0x000fe60000010170 */
[----:B------:R-:W3:Y:S01]  /*5550*/  MUFU.TANH R173, R173 ;  /* 0x000000ad00ad7308 */ /* 0x000ee20000002400 */
[----:B------:R-:W-:Y:S01]  /*5560*/  FMUL.FTZ R214, R22, UR6 ;  /* 0x0000000616d67c20 */ /* 0x000fe20008410000 */
[C---:B------:R-:W-:Y:S01]  /*5570*/  FFMA.FTZ R38, R17.reuse, -UR5, R38 ;  /* 0x8000000511267c23 */ /* 0x040fe20008010026 */
[----:B------:R-:W-:Y:S01]  /*5580*/  FFMA.FTZ R22, R17, -UR5, R171 ;  /* 0x8000000511167c23 */ /* 0x000fe200080100ab */
[----:B------:R-:W-:Y:S01]  /*5590*/  FMUL.FTZ R174, R0, UR6 ;  /* 0x0000000600ae7c20 */ /* 0x000fe20008410000 */
[----:B------:R-:W-:Y:S01]  /*55a0*/  FFMA.FTZ R0, -R36, R36, 1 ;  /* 0x3f80000024007423 */ /* 0x000fe20000010124 */
[----:B------:R-:W-:Y:S01]  /*55b0*/  FFMA.FTZ R17, -R35, R35, 1 ;  /* 0x3f80000023117423 */ /* 0x000fe20000010123 */
[----:B------:R-:W-:Y:S03]  /*55c0*/  FMUL.FTZ R215, R19, UR6 ;  /* 0x0000000613d77c20 */ /* 0x000fe60008410000 */
[----:B------:R4:W-:Y:S01]  /*55d0*/  MUFU.TANH R30, R220 ;  /* 0x000000dc001e7308 */ /* 0x0009e20000002400 */
[C---:B------:R-:W-:Y:S01]  /*55e0*/  FFMA.FTZ R35, R43.reuse, -UR5, R35 ;  /* 0x800000052b237c23 */ /* 0x040fe20008010023 */
[----:B------:R-:W-:Y:S01]  /*55f0*/  FMUL.FTZ R178, R16, UR6 ;  /* 0x0000000610b27c20 */ /* 0x000fe20008410000 */
[----:B-1----:R-:W-:Y:S01]  /*5600*/  FMUL.FTZ R199, R18, UR6 ;  /* 0x0000000612c77c20 */ /* 0x002fe20008410000 */
[----:B------:R-:W-:Y:S01]  /*5610*/  FFMA.FTZ R19, R43, -UR5, R170 ;  /* 0x800000052b137c23 */ /* 0x000fe200080100aa */
[----:B------:R-:W-:Y:S01]  /*5620*/  FFMA.FTZ R64, R50, -UR5, R106 ;  /* 0x8000000532407c23 */ /* 0x000fe2000801006a */
[----:B------:R-:W-:Y:S01]  /*5630*/  FMUL.FTZ R185, R20, UR6 ;  /* 0x0000000614b97c20 */ /* 0x000fe20008410000 */
[----:B------:R-:W-:Y:S03]  /*5640*/  FFMA.FTZ R16, -R179, R179, 1 ;  /* 0x3f800000b3107423 */ /* 0x000fe600000101b3 */
[----:B------:R1:W-:Y:S01]  /*5650*/  MUFU.TANH R29, R222 ;  /* 0x000000de001d7308 */ /* 0x0003e20000002400 */
[----:B------:R-:W-:Y:S01]  /*5660*/  FFMA.FTZ R18, R5, -UR5, R107 ;  /* 0x8000000505127c23 */ /* 0x000fe2000801006b */
[----:B------:R-:W-:Y:S01]  /*5670*/  FFMA.FTZ R43, -R107, R107, 1 ;  /* 0x3f8000006b2b7423 */ /* 0x000fe2000001016b */
[----:B------:R-:W-:Y:S01]  /*5680*/  FFMA.FTZ R20, -R171, R171, 1 ;  /* 0x3f800000ab147423 */ /* 0x000fe200000101ab */
[----:B------:R-:W-:Y:S01]  /*5690*/  FFMA.FTZ R50, R50, -UR5, R177 ;  /* 0x8000000532327c23 */ /* 0x000fe200080100b1 */
[----:B------:R-:W-:Y:S01]  /*56a0*/  FMUL.FTZ R177, R0, UR6 ;  /* 0x0000000600b17c20 */ /* 0x000fe20008410000 */
[----:B------:R-:W-:Y:S01]  /*56b0*/  FMUL.FTZ R171, R17, UR6 ;  /* 0x0000000611ab7c20 */ /* 0x000fe20008410000 */
[----:B------:R-:W-:Y:S03]  /*56c0*/  I2FP.F32.S32 R4, R10 ;  /* 0x0000000a00047245 */ /* 0x000fe60000201400 */
[----:B------:R1:W-:Y:S01]  /*56d0*/  MUFU.TANH R107, R223 ;  /* 0x000000df006b7308 */ /* 0x0003e20000002400 */
[----:B------:R-:W-:Y:S01]  /*56e0*/  FFMA.FTZ R0, -R180, R180, 1 ;  /* 0x3f800000b4007423 */ /* 0x000fe200000101b4 */
[----:B------:R-:W-:Y:S01]  /*56f0*/  FFMA.FTZ R17, -R176, R176, 1 ;  /* 0x3f800000b0117423 */ /* 0x000fe200000101b0 */
[----:B------:R-:W-:Y:S01]  /*5700*/  FFMA.FTZ R10, R105, -UR5, R217 ;  /* 0x80000005690a7c23 */ /* 0x000fe200080100d9 */
[----:B------:R-:W-:Y:S01]  /*5710*/  FMUL.FTZ R176, R16, UR6 ;  /* 0x0000000610b07c20 */ /* 0x000fe20008410000 */
[----:B------:R-:W-:Y:S01]  /*5720*/  FMUL.FTZ R217, R27, UR6 ;  /* 0x000000061bd97c20 */ /* 0x000fe20008410000 */
[----:B------:R-:W-:Y:S01]  /*5730*/  FFMA.FTZ R16, -R59, R59, 1 ;  /* 0x3f8000003b107423 */ /* 0x000fe2000001013b */
[----:B------:R-:W-:Y:S01]  /*5740*/  FFMA.FTZ R27, -R175, R175, 1 ;  /* 0x3f800000af1b7423 */ /* 0x000fe200000101af */
[----:B------:R-:W-:Y:S01]  /*5750*/  FFMA.FTZ R13, R41, -UR5, R13 ;  /* 0x80000005290d7c23 */ /* 0x000fe2000801000d */
[----:B------:R-:W-:Y:S01]  /*5760*/  FMUL.FTZ R175, R0, UR6 ;  /* 0x0000000600af7c20 */ /* 0x000fe20008410000 */
[----:B------:R-:W-:Y:S01]  /*5770*/  FFMA.FTZ R0, -R60, R60, 1 ;  /* 0x3f8000003c007423 */ /* 0x000fe2000001013c */
[----:B------:R-:W-:Y:S01]  /*5780*/  FFMA.FTZ R41, -R170, R170, 1 ;  /* 0x3f800000aa297423 */ /* 0x000fe200000101aa */
[C---:B------:R-:W-:Y:S01]  /*5790*/  FFMA.FTZ R59, R45.reuse, -UR5, R59 ;  /* 0x800000052d3b7c23 */ /* 0x040fe2000801003b */
[----:B------:R-:W-:Y:S01]  /*57a0*/  FMUL.FTZ R170, R16, UR6 ;  /* 0x0000000610aa7c20 */ /* 0x000fe20008410000 */
[----:B--2---:R-:W-:Y:S01]  /*57b0*/  FMUL.FTZ R196, R20, UR6 ;  /* 0x0000000614c47c20 */ /* 0x004fe20008410000 */
[----:B------:R-:W-:Y:S01]  /*57c0*/  FFMA.FTZ R45, R45, -UR5, R164 ;  /* 0x800000052d2d7c23 */ /* 0x000fe200080100a4 */
[----:B------:R-:W-:Y:S01]  /*57d0*/  FFMA.FTZ R16, -R164, R164, 1 ;  /* 0x3f800000a4107423 */ /* 0x000fe200000101a4 */
[----:B---3--:R-:W-:Y:S01]  /*57e0*/  FFMA.FTZ R20, R44, -UR5, R173 ;  /* 0x800000052c147c23 */ /* 0x008fe200080100ad */
[----:B------:R-:W-:Y:S01]  /*57f0*/  FFMA.FTZ R42, -R173, R173, 1 ;  /* 0x3f800000ad2a7423 */ /* 0x000fe200000101ad */
[----:B------:R-:W-:Y:S01]  /*5800*/  FMUL.FTZ R173, R0, UR6 ;  /* 0x0000000600ad7c20 */ /* 0x000fe20008410000 */
[----:B------:R2:W-:Y:S01]  /*5810*/  MUFU.TANH R164, R225 ;  /* 0x000000e100a47308 */ /* 0x0005e20000002400 */
[----:B------:R-:W-:Y:S01]  /*5820*/  FMUL.FTZ R219, R17, UR6 ;  /* 0x0000000611db7c20 */ /* 0x000fe20008410000 */
[----:B------:R-:W-:Y:S01]  /*5830*/  FFMA.FTZ R0, -R33, R33, 1 ;  /* 0x3f80000021007423 */ /* 0x000fe20000010121 */
[C---:B------:R-:W-:Y:S01]  /*5840*/  FFMA.FTZ R33, R4.reuse, -UR5, R33 ;  /* 0x8000000504217c23 */ /* 0x040fe20008010021 */
[----:B------:R-:W-:Y:S01]  /*5850*/  FFMA.FTZ R17, R4, -UR5, R169 ;  /* 0x8000000504117c23 */ /* 0x000fe200080100a9 */
[----:B----4-:R-:W-:Y:S01]  /*5860*/  FMUL.FTZ R220, R27, UR6 ;  /* 0x000000061bdc7c20 */ /* 0x010fe20008410000 */
[----:B------:R-:W-:Y:S01]  /*5870*/  FFMA.FTZ R4, -R169, R169, 1 ;  /* 0x3f800000a9047423 */ /* 0x000fe200000101a9 */
[----:B-1----:R-:W-:Y:S03]  /*5880*/  FMUL.FTZ R222, R41, UR6 ;  /* 0x0000000629de7c20 */ /* 0x002fe60008410000 */
[----:B------:R-:W1:Y:S01]  /*5890*/  MUFU.TANH R56, R190 ;  /* 0x000000be00387308 */ /* 0x000e620000002400 */
[----:B------:R-:W-:Y:S01]  /*58a0*/  FFMA.FTZ R27, -R34, R34, 1 ;  /* 0x3f800000221b7423 */ /* 0x000fe20000010122 */
[----:B------:R-:W-:Y:S01]  /*58b0*/  FFMA.FTZ R41, -R168, R168, 1 ;  /* 0x3f800000a8297423 */ /* 0x000fe200000101a8 */
[----:B------:R-:W-:Y:S01]  /*58c0*/  FFMA.FTZ R34, R5, -UR5, R34 ;  /* 0x8000000505227c23 */ /* 0x000fe20008010022 */
[----:B------:R-:W-:Y:S01]  /*58d0*/  FMUL.FTZ R179, R0, UR6 ;  /* 0x0000000600b37c20 */ /* 0x000fe20008410000 */
[----:B------:R-:W-:Y:S01]  /*58e0*/  FFMA.FTZ R5, -R31, R31, 1 ;  /* 0x3f8000001f057423 */ /* 0x000fe2000001011f */
[----:B------:R-:W-:Y:S01]  /*58f0*/  FMUL.FTZ R223, R4, UR6 ;  /* 0x0000000604df7c20 */ /* 0x000fe20008410000 */
[----:B------:R-:W-:Y:S03]  /*5900*/  FFMA.FTZ R36, R44, -UR5, R36 ;  /* 0x800000052c247c23 */ /* 0x000fe60008010024 */
[----:B------:R3:W4:Y:S01]  /*5910*/  MUFU.TANH R112, R221 ;  /* 0x000000dd00707308 */ /* 0x0007220000002400 */
[----:B------:R-:W-:Y:S01]  /*5920*/  FMUL.FTZ R234, R42, UR6 ;  /* 0x000000062aea7c20 */ /* 0x000fe20008410000 */
[----:B------:R-:W-:Y:S01]  /*5930*/  FMUL.FTZ R180, R27, UR6 ;  /* 0x000000061bb47c20 */ /* 0x000fe20008410000 */
[----:B------:R-:W-:Y:S01]  /*5940*/  FFMA.FTZ R0, -R32, R32, 1 ;  /* 0x3f80000020007423 */ /* 0x000fe20000010120 */
[----:B------:R-:W-:Y:S01]  /*5950*/  FFMA.FTZ R31, R67, -UR5, R31 ;  /* 0x80000005431f7c23 */ /* 0x000fe2000801001f */
[----:B------:R-:W-:Y:S01]  /*5960*/  FFMA.FTZ R4, -R58, R58, 1 ;  /* 0x3f8000003a047423 */ /* 0x000fe2000001013a */
[----:B------:R-:W-:Y:S01]  /*5970*/  FMUL.FTZ R236, R41, UR6 ;  /* 0x0000000629ec7c20 */ /* 0x000fe20008410000 */
[----:B------:R-:W-:Y:S03]  /*5980*/  FMUL.FTZ R235, R16, UR6 ;  /* 0x0000000610eb7c20 */ /* 0x000fe60008410000 */
[----:B------:R4:W4:Y:S01]  /*5990*/  MUFU.TANH R106, R224 ;  /* 0x000000e0006a7308 */ /* 0x0009220000002400 */
[C---:B------:R-:W-:Y:S01]  /*59a0*/  FFMA.FTZ R58, R53.reuse, -UR5, R58 ;  /* 0x80000005353a7c23 */ /* 0x040fe2000801003a */
[----:B------:R-:W-:Y:S01]  /*59b0*/  FFMA.FTZ R44, R53, -UR5, R115 ;  /* 0x80000005352c7c23 */ /* 0x000fe20008010073 */
[----:B------:R-:W-:Y:S01]  /*59c0*/  FFMA.FTZ R27, -R115, R115, 1 ;  /* 0x3f800000731b7423 */ /* 0x000fe20000010173 */
[----:B------:R-:W-:Y:S01]  /*59d0*/  FFMA.FTZ R16, R54, -UR5, R114 ;  /* 0x8000000536107c23 */ /* 0x000fe20008010072 */
[----:B------:R-:W-:Y:S01]  /*59e0*/  FFMA.FTZ R42, -R114, R114, 1 ;  /* 0x3f800000722a7423 */ /* 0x000fe20000010172 */
[----:B------:R-:W-:Y:S01]  /*59f0*/  FFMA.FTZ R67, R67, -UR5, R113 ;  /* 0x8000000543437c23 */ /* 0x000fe20008010071 */
[----:B------:R-:W-:Y:S01]  /*5a00*/  FFMA.FTZ R41, -R113, R113, 1 ;  /* 0x3f80000071297423 */ /* 0x000fe20000010171 */
[----:B------:R-:W-:Y:S02]  /*5a10*/  FFMA.FTZ R11, R65, -UR5, R218 ;  /* 0x80000005410b7c23 */ /* 0x000fe400080100da */
[----:B------:R-:W4:Y:S01]  /*5a20*/  MUFU.TANH R115, R230 ;  /* 0x000000e600737308 */ /* 0x000f220000002400 */
[----:B------:R-:W-:Y:S01]  /*5a30*/  FMUL.FTZ R218, R0, UR6 ;  /* 0x0000000600da7c20 */ /* 0x000fe20008410000 */
[----:B------:R-:W-:Y:S01]  /*5a40*/  FFMA.FTZ R0, -R57, R57, 1 ;  /* 0x3f80000039007423 */ /* 0x000fe20000010139 */
[----:B------:R-:W-:Y:S01]  /*5a50*/  PLOP3.LUT P0, PT, PT, PT, UP0, 0x80, 0x0 ;  /* 0x000000000000781c */ /* 0x000fe20003f0f008 */
[----:B------:R-:W-:Y:S01]  /*5a60*/  FMUL.FTZ R169, R5, UR6 ;  /* 0x0000000605a97c20 */ /* 0x000fe20008410000 */
[----:B------:R-:W-:Y:S01]  /*5a70*/  FFMA.FTZ R5, -R167, R167, 1 ;  /* 0x3f800000a7057423 */ /* 0x000fe200000101a7 */
[----:B--2---:R-:W-:Y:S01]  /*5a80*/  FMUL.FTZ R225, R0, UR6 ;  /* 0x0000000600e17c20 */ /* 0x004fe20008410000 */
[----:B-1----:R-:W-:Y:S03]  /*5a90*/  FFMA.FTZ R0, -R56, R56, 1 ;  /* 0x3f80000038007423 */ /* 0x002fe60000010138 */
[----:B------:R-:W1:Y:S01]  /*5aa0*/  MUFU.TANH R53, R231 ;  /* 0x000000e700357308 */ /* 0x000e620000002400 */
[----:B------:R-:W-:Y:S01]  /*5ab0*/  I2FP.F32.S32 R28, R28 ;  /* 0x0000001c001c7245 */ /* 0x000fe20000201400 */
[----:B---3--:R-:W-:Y:S01]  /*5ac0*/  FMUL.FTZ R221, R4, UR6 ;  /* 0x0000000604dd7c20 */ /* 0x008fe20008410000 */
[----:B------:R-:W-:Y:S01]  /*5ad0*/  I2FP.F32.S32 R6, R6 ;  /* 0x0000000600067245 */ /* 0x000fe20000201400 */
[----:B------:R-:W-:Y:S01]  /*5ae0*/  FMUL.FTZ R247, R5, UR6 ;  /* 0x0000000605f77c20 */ /* 0x000fe20008410000 */
[----:B------:R-:W-:Y:S01]  /*5af0*/  FMUL.FTZ R243, R0, UR6 ;  /* 0x0000000600f37c20 */ /* 0x000fe20008410000 */
[----:B------:R-:W-:Y:S01]  /*5b00*/  FFMA.FTZ R4, -R55, R55, 1 ;  /* 0x3f80000037047423 */ /* 0x000fe20000010137 */
[----:B------:R-:W-:Y:S03]  /*5b10*/  FFMA.FTZ R5, -R30, R30, 1 ;  /* 0x3f8000001e057423 */ /* 0x000fe6000001011e */
[----:B------:R-:W2:Y:S01]  /*5b20*/  MUFU.TANH R114, R232 ;  /* 0x000000e800727308 */ /* 0x000ea20000002400 */
[----:B------:R-:W-:Y:S01]  /*5b30*/  FFMA.FTZ R0, -R29, R29, 1 ;  /* 0x3f8000001d007423 */ /* 0x000fe2000001011d */
[----:B----4-:R-:W-:Y:S01]  /*5b40*/  FMUL.FTZ R224, R43, UR6 ;  /* 0x000000062be07c20 */ /* 0x010fe20008410000 */
[C---:B------:R-:W-:Y:S01]  /*5b50*/  FFMA.FTZ R57, R28.reuse, -UR5, R57 ;  /* 0x800000051c397c23 */ /* 0x040fe20008010039 */
[----:B------:R-:W-:Y:S01]  /*5b60*/  FFMA.FTZ R43, R28, -UR5, R167 ;  /* 0x800000051c2b7c23 */ /* 0x000fe200080100a7 */
[----:B------:R-:W-:Y:S01]  /*5b70*/  FMUL.FTZ R248, R27, UR6 ;  /* 0x000000061bf87c20 */ /* 0x000fe20008410000 */
[----:B------:R-:W-:Y:S01]  /*5b80*/  FFMA.FTZ R30, R66, -UR5, R30 ;  /* 0x80000005421e7c23 */ /* 0x000fe2000801001e */
[----:B------:R-:W-:Y:S03]  /*5b90*/  FFMA.FTZ R28, R65, -UR5, R112 ;  /* 0x80000005411c7c23 */ /* 0x000fe60008010070 */
[----:B------:R-:W3:Y:S01]  /*5ba0*/  MUFU.TANH R113, R233 ;  /* 0x000000e900717308 */ /* 0x000ee20000002400 */
[----:B------:R-:W-:Y:S01]  /*5bb0*/  FMUL.FTZ R238, R4, UR6 ;  /* 0x0000000604ee7c20 */ /* 0x000fe20008410000 */
[----:B------:R-:W-:Y:S01]  /*5bc0*/  FFMA.FTZ R29, R6, -UR5, R29 ;  /* 0x80000005061d7c23 */ /* 0x000fe2000801001d */
[----:B------:R-:W-:Y:S01]  /*5bd0*/  FFMA.FTZ R66, R66, -UR5, R107 ;  /* 0x8000000542427c23 */ /* 0x000fe2000801006b */
[----:B------:R-:W-:Y:S01]  /*5be0*/  FFMA.FTZ R27, R105, -UR5, R106 ;  /* 0x80000005691b7c23 */ /* 0x000fe2000801006a */
[----:B------:R-:W-:Y:S01]  /*5bf0*/  FFMA.FTZ R65, R6, -UR5, R164 ;  /* 0x8000000506417c23 */ /* 0x000fe200080100a4 */
[----:B------:R-:W-:Y:S01]  /*5c00*/  FMUL.FTZ R239, R5, UR6 ;  /* 0x0000000605ef7c20 */ /* 0x000fe20008410000 */
[----:B------:R-:W-:Y:S01]  /*5c10*/  FMUL.FTZ R237, R0, UR6 ;  /* 0x0000000600ed7c20 */ /* 0x000fe20008410000 */
[----:B------:R-:W-:Y:S01]  /*5c20*/  FFMA.FTZ R112, -R112, R112, 1 ;  /* 0x3f80000070707423 */ /* 0x000fe20000010170 */
[----:B------:R-:W-:Y:S01]  /*5c30*/  FFMA.FTZ R107, -R107, R107, 1 ;  /* 0x3f8000006b6b7423 */ /* 0x000fe2000001016b */
[----:B------:R-:W-:Y:S01]  /*5c40*/  FFMA.FTZ R106, -R106, R106, 1 ;  /* 0x3f8000006a6a7423 */ /* 0x000fe2000001016a */
[----:B------:R-:W-:Y:S01]  /*5c50*/  FFMA.FTZ R105, -R164, R164, 1 ;  /* 0x3f800000a4697423 */ /* 0x000fe200000101a4 */
[----:B------:R-:W-:Y:S01]  /*5c60*/  FMUL.FTZ R246, R42, UR6 ;  /* 0x000000062af67c20 */ /* 0x000fe20008410000 */
[----:B------:R-:W-:Y:S01]  /*5c70*/  FFMA.FTZ R6, -R115, R115, 1 ;  /* 0x3f80000073067423 */ /* 0x000fe20000010173 */
[----:B-1----:R-:W-:Y:S01]  /*5c80*/  FFMA.FTZ R5, -R53, R53, 1 ;  /* 0x3f80000035057423 */ /* 0x002fe20000010135 */
[----:B--2---:R-:W-:Y:S01]  /*5c90*/  FFMA.FTZ R4, -R114, R114, 1 ;  /* 0x3f80000072047423 */ /* 0x004fe20000010172 */
[----:B------:R-:W-:Y:S01]  /*5ca0*/  FFMA.FTZ R60, R46, -UR5, R60 ;  /* 0x800000052e3c7c23 */ /* 0x000fe2000801003c */
[----:B---3--:R-:W-:Y:S01]  /*5cb0*/  FFMA.FTZ R0, -R113, R113, 1 ;  /* 0x3f80000071007423 */ /* 0x008fe20000010171 */
[----:B------:R-:W-:Y:S01]  /*5cc0*/  FFMA.FTZ R32, R54, -UR5, R32 ;  /* 0x8000000536207c23 */ /* 0x000fe20008010020 */
[----:B------:R-:W-:Y:S01]  /*5cd0*/  FMUL.FTZ R245, R41, UR6 ;  /* 0x0000000629f57c20 */ /* 0x000fe20008410000 */
[C---:B------:R-:W-:Y:S01]  /*5ce0*/  FFMA.FTZ R42, R103.reuse, -UR5, R53 ;  /* 0x80000005672a7c23 */ /* 0x040fe20008010035 */
[----:B------:R-:W-:Y:S01]  /*5cf0*/  FFMA.FTZ R46, R46, -UR5, R168 ;  /* 0x800000052e2e7c23 */ /* 0x000fe200080100a8 */
[----:B------:R-:W-:Y:S01]  /*5d00*/  FFMA.FTZ R56, R103, -UR5, R56 ;  /* 0x8000000567387c23 */ /* 0x000fe20008010038 */
[----:B------:R-:W-:Y:S01]  /*5d10*/  FFMA.FTZ R55, R104, -UR5, R55 ;  /* 0x8000000568377c23 */ /* 0x000fe20008010037 */
[----:B------:R-:W-:Y:S01]  /*5d20*/  FFMA.FTZ R54, R165, -UR5, R115 ;  /* 0x80000005a5367c23 */ /* 0x000fe20008010073 */
[----:B------:R-:W-:Y:S01]  /*5d30*/  FFMA.FTZ R53, R166, -UR5, R114 ;  /* 0x80000005a6357c23 */ /* 0x000fe20008010072 */
[----:B------:R-:W-:Y:S01]  /*5d40*/  FFMA.FTZ R41, R104, -UR5, R113 ;  /* 0x8000000568297c23 */ /* 0x000fe20008010071 */
[----:B------:R-:W-:Y:S01]  /*5d50*/  FMUL.FTZ R233, R112, UR6 ;  /* 0x0000000670e97c20 */ /* 0x000fe20008410000 */
[----:B------:R-:W-:Y:S01]  /*5d60*/  FMUL.FTZ R241, R107, UR6 ;  /* 0x000000066bf17c20 */ /* 0x000fe20008410000 */
[----:B------:R-:W-:Y:S01]  /*5d70*/  FMUL.FTZ R230, R106, UR6 ;  /* 0x000000066ae67c20 */ /* 0x000fe20008410000 */
[----:B------:R-:W-:Y:S01]  /*5d80*/  FMUL.FTZ R231, R105, UR6 ;  /* 0x0000000669e77c20 */ /* 0x000fe20008410000 */
[----:B------:R-:W-:Y:S01]  /*5d90*/  FMUL.FTZ R242, R6, UR6 ;  /* 0x0000000606f27c20 */ /* 0x000fe20008410000 */
[----:B------:R-:W-:Y:S01]  /*5da0*/  FMUL.FTZ R244, R5, UR6 ;  /* 0x0000000605f47c20 */ /* 0x000fe20008410000 */
[----:B------:R-:W-:Y:S01]  /*5db0*/  FMUL.FTZ R232, R4, UR6 ;  /* 0x0000000604e87c20 */ /* 0x000fe20008410000 */
[----:B------:R-:W-:Y:S01]  /*5dc0*/  MOV R190, R193 ;  /* 0x000000c100be7202 */ /* 0x000fe20000000f00 */
[----:B------:R-:W-:Y:S01]  /*5dd0*/  FMUL.FTZ R240, R0, UR6 ;  /* 0x0000000600f07c20 */ /* 0x000fe20008410000 */
[----:B------:R-:W-:Y:S06]  /*5de0*/  @!P0 BRA `(.L_x_771) ;  /* 0x0000000000248947 */ /* 0x000fec0003800000 */
[----:B------:R-:W-:Y:S01]  /*5df0*/  UIADD3 UR20, UR11, UR38, -UR7 ;  /* 0x000000260b147290 */ /* 0x000fe2000fffe807 */
[----:B------:R-:W-:Y:S01]  /*5e00*/  IMAD.U32 R0, RZ, RZ, UR40 ;  /* 0x00000028ff007e24 */ /* 0x000fe2000f8e00ff */
[----:B------:R-:W-:Y:S04]  /*5e10*/  UIADD3 UR12, UR10, 0x80, URZ ;  /* 0x000000800a0c7890 */ /* 0x000fe8000fffe03f */
[----:B------:R-:W-:Y:S01]  /*5e20*/  ISETP.LT.AND P0, PT, R0, UR7, PT ;  /* 0x0000000700007c0c */ /* 0x000fe2000bf01270 */
[----:B------:R-:W-:Y:S03]  /*5e30*/  UISETP.GE.AND UP0, UPT, UR12, UR20, UPT ;  /* 0x000000140c00728c */ /* 0x000fe6000bf06270 */
[----:B------:R-:W-:Y:S03]  /*5e40*/  UMOV UR12, UR11 ;  /* 0x0000000b000c7c82 */ /* 0x000fe60008000000 */
[----:B------:R-:W-:Y:S11]  /*5e50*/  PLOP3.LUT P1, PT, PT, PT, UP0, 0x80, 0x0 ;  /* 0x000000000000781c */ /* 0x000ff60003f2f008 */
[----:B------:R-:W-:Y:S02]  /*5e60*/  @!UPT UIADD3 URZ, URZ, URZ, URZ ;  /* 0x0000003f3f3ff290 */ /* 0x000fe4000fffe03f */
[----:B------:R-:W-:Y:S05]  /*5e70*/  @!P1 BRA P0, `(.L_x_772) ;  /* 0x0000000c00989947 */ /* 0x000fea0000000000 */
.L_x_771:
        /* <DEDUP_REMOVED lines=8> */
[C---:B------:R-:W-:Y:S02]  /*5f00*/  VIADD R165, R163.reuse, 0x10 ;  /* 0x00000010a3a57836 */ /* 0x040fe40000000000 */
[----:B------:R-:W-:Y:S01]  /*5f10*/  IMAD.U32 R0, RZ, RZ, UR10 ;  /* 0x0000000aff007e24 */ /* 0x000fe2000f8e00ff */
[CC--:B------:R-:W-:Y:S01]  /*5f20*/  ISETP.GE.AND P6, PT, R163.reuse, R4.reuse, PT ;  /* 0x00000004a300720c */ /* 0x0c0fe20003fc6270 */
[C---:B------:R-:W-:Y:S01]  /*5f30*/  VIADD R164, R163.reuse, 0x11 ;  /* 0x00000011a3a47836 */ /* 0x040fe20000000000 */
[C---:B------:R-:W-:Y:S01]  /*5f40*/  ISETP.GE.AND P5, PT, R168.reuse, R4, PT ;  /* 0x00000004a800720c */ /* 0x040fe20003fa6270 */
[----:B------:R-:W-:Y:S01]  /*5f50*/  VIADD R115, R163, 0x18 ;  /* 0x00000018a3737836 */ /* 0x000fe20000000000 */
[----:B------:R-:W-:Y:S01]  /*5f60*/  VIADDMNMX R0, R5, R0, UR7, PT ;  /* 0x0000000705007e46 */ /* 0x000fe2000b800100 */
[----:B------:R-:W-:Y:S01]  /*5f70*/  VIADD R114, R163, 0x19 ;  /* 0x00000019a3727836 */ /* 0x000fe20000000000 */
[----:B------:R-:W-:Y:S01]  /*5f80*/  ISETP.GE.AND P4, PT, R167, R4, PT ;  /* 0x00000004a700720c */ /* 0x000fe20003f86270 */
[C---:B------:R-:W-:Y:S01]  /*5f90*/  VIADD R113, R163.reuse, 0x20 ;  /* 0x00000020a3717836 */ /* 0x040fe20000000000 */
[CC--:B------:R-:W-:Y:S01]  /*5fa0*/  ISETP.GE.OR P6, PT, R163.reuse, R0.reuse, !P6 ;  /* 0x00000000a300720c */ /* 0x0c0fe200077c6670 */
[C---:B------:R-:W-:Y:S01]  /*5fb0*/  VIADD R112, R163.reuse, 0x21 ;  /* 0x00000021a3707836 */ /* 0x040fe20000000000 */
[----:B------:R-:W-:Y:S01]  /*5fc0*/  ISETP.GE.OR P5, PT, R168, R0, !P5 ;  /* 0x00000000a800720c */ /* 0x000fe20006fa6670 */
[----:B------:R-:W-:Y:S01]  /*5fd0*/  VIADD R107, R163, 0x28 ;  /* 0x00000028a36b7836 */ /* 0x000fe20000000000 */
[----:B------:R-:W-:Y:S01]  /*5fe0*/  FSEL R7, R7, -INF , !P6 ;  /* 0xff80000007077808 */ /* 0x000fe20007000000 */
[C---:B------:R-:W-:Y:S01]  /*5ff0*/  VIADD R106, R163.reuse, 0x29 ;  /* 0x00000029a36a7836 */ /* 0x040fe20000000000 */
[----:B------:R-:W-:Y:S01]  /*6000*/  FSEL R14, R14, -INF , !P5 ;  /* 0xff8000000e0e7808 */ /* 0x000fe20006800000 */
[C---:B------:R-:W-:Y:S01]  /*6010*/  VIADD R105, R163.reuse, 0x30 ;  /* 0x00000030a3697836 */ /* 0x040fe20000000000 */
[-C--:B------:R-:W-:Y:S01]  /*6020*/  ISETP.GE.AND P3, PT, R166, R4.reuse, PT ;  /* 0x00000004a600720c */ /* 0x080fe20003f66270 */
[----:B------:R-:W-:Y:S01]  /*6030*/  VIADD R104, R163, 0x31 ;  /* 0x00000031a3687836 */ /* 0x000fe20000000000 */
[-C--:B------:R-:W-:Y:S01]  /*6040*/  ISETP.GE.AND P2, PT, R165, R4.reuse, PT ;  /* 0x00000004a500720c */ /* 0x080fe20003f46270 */
[C---:B------:R-:W-:Y:S01]  /*6050*/  VIADD R103, R163.reuse, 0x38 ;  /* 0x00000038a3677836 */ /* 0x040fe20000000000 */
[-C--:B------:R-:W-:Y:S01]  /*6060*/  ISETP.GE.AND P1, PT, R164, R4.reuse, PT ;  /* 0x00000004a400720c */ /* 0x080fe20003f26270 */
[----:B------:R-:W-:Y:S01]  /*6070*/  VIADD R6, R163, 0x39 ;  /* 0x00000039a3067836 */ /* 0x000fe20000000000 */
        /* <DEDUP_REMOVED lines=38> */
[----:B------:R-:W-:Y:S02]  /*62e0*/  ISETP.GE.AND P3, PT, R168, R4, PT ;  /* 0x00000004a800720c */ /* 0x000fe40003f66270 */
[----:B------:R-:W-:Y:S02]  /*62f0*/  VIMNMX R0, R0, UR7, PT ;  /* 0x0000000700007c48 */ /* 0x000fe4000bfe0100 */
[----:B------:R-:W-:Y:S02]  /*6300*/  FSEL R57, R57, -INF , !P2 ;  /* 0xff80000039397808 */ /* 0x000fe40005000000 */
        /* <DEDUP_REMOVED lines=98> */
[----:B------:R-:W-:Y:S01]  /*6930*/  VIADDMNMX R4, R4, UR11, RZ, !PT ;  /* 0x0000000b04047c46 */ /* 0x000fe2000f8001ff */
[----:B------:R-:W-:Y:S01]  /*6940*/  UMOV UR11, UR12 ;  /* 0x0000000c000b7c82 */ /* 0x000fe20008000000 */
[----:B------:R-:W-:Y:S02]  /*6950*/  FSEL R33, R33, -INF , !P0 ;  /* 0xff80000021217808 */ /* 0x000fe40004000000 */
[----:B------:R-:W-:Y:S02]  /*6960*/  IADD3 R0, R0, 0x48, R5 ;  /* 0x0000004800007810 */ /* 0x000fe40007ffe005 */
[----:B------:R-:W-:Y:S02]  /*6970*/  FSEL R32, R32, -INF , !P6 ;  /* 0xff80000020207808 */ /* 0x000fe40007000000 */
[-C--:B------:R-:W-:Y:S02]  /*6980*/  ISETP.GE.AND P0, PT, R168, R4.reuse, PT ;  /* 0x00000004a800720c */ /* 0x080fe40003f06270 */
[----:B------:R-:W-:Y:S02]  /*6990*/  VIMNMX R0, R0, UR7, PT ;  /* 0x0000000700007c48 */ /* 0x000fe4000bfe0100 */
[C---:B------:R-:W-:Y:S02]  /*69a0*/  ISETP.GE.AND P6, PT, R167.reuse, R4, PT ;  /* 0x00000004a700720c */ /* 0x040fe40003fc6270 */
        /* <DEDUP_REMOVED lines=51> */
.L_x_772:
        /* <DEDUP_REMOVED lines=49> */
[----:B------:R-:W-:Y:S04]  /*6ff0*/  STL [R1+0x54], R72 ;  /* 0x0000544801007387 */ /* 0x000fe80000100800 */
[----:B------:R1:W-:Y:S04]  /*7000*/  STL [R1+0x50], R71 ;  /* 0x0000504701007387 */ /* 0x0003e80000100800 */
[----:B------:R-:W-:Y:S04]  /*7010*/  STL [R1+0x4c], R70 ;  /* 0x00004c4601007387 */ /* 0x000fe80000100800 */
[----:B------:R-:W-:Y:S04]  /*7020*/  STL [R1+0x48], R69 ;  /* 0x0000484501007387 */ /* 0x000fe80000100800 */
[----:B------:R1:W-:Y:S04]  /*7030*/  STL [R1+0x44], R68 ;  /* 0x0000444401007387 */ /* 0x0003e80000100800 */
[----:B------:R-:W-:Y:S04]  /*7040*/  STL [R1+0x40], R3 ;  /* 0x0000400301007387 */ /* 0x000fe80000100800 */
[----:B------:R1:W-:Y:S01]  /*7050*/  STL [R1+0x3c], R2 ;  /* 0x00003c0201007387 */ /* 0x0003e20000100800 */
[C---:B--2---:R-:W-:Y:S01]  /*7060*/  FMUL.FTZ R6, R5.reuse, 1.4426950216293334961 ;  /* 0x3fb8aa3b05067820 */ /* 0x044fe20000410000 */
[----:B------:R-:W-:Y:S01]  /*7070*/  FSETP.NEU.FTZ.AND P0, PT, R5, -INF , PT ;  /* 0xff8000000500780b */ /* 0x000fe20003f1d000 */
[----:B---3--:R-:W-:Y:S03]  /*7080*/  FMUL.FTZ R5, R4, 1.4426950216293334961 ;  /* 0x3fb8aa3b04057820 */ /* 0x008fe60000410000 */
[----:B------:R-:W-:Y:S02]  /*7090*/  FSEL R6, R6, RZ, P0 ;  /* 0x000000ff06067208 */ /* 0x000fe40000000000 */
[----:B------:R-:W-:Y:S01]  /*70a0*/  FSETP.NEU.FTZ.AND P0, PT, R4, -INF , PT ;  /* 0xff8000000400780b */ /* 0x000fe20003f1d000 */
[----:B----4-:R-:W-:Y:S02]  /*70b0*/  FMUL.FTZ R4, R0, 1.4426950216293334961 ;  /* 0x3fb8aa3b00047820 */ /* 0x010fe40000410000 */
[--C-:B------:R-:W-:Y:S01]  /*70c0*/  FFMA.FTZ R64, R64, UR8, -R6.reuse ;  /* 0x0000000840407c23 */ /* 0x100fe20008010806 */
[--C-:B------:R-:W-:Y:S01]  /*70d0*/  FFMA.FTZ R63, R63, UR8, -R6.reuse ;  /* 0x000000083f3f7c23 */ /* 0x100fe20008010806 */
[--C-:B------:R-:W-:Y:S01]  /*70e0*/  FFMA.FTZ R62, R62, UR8, -R6.reuse ;  /* 0x000000083e3e7c23 */ /* 0x100fe20008010806 */
[--C-:B------:R-:W-:Y:S01]  /*70f0*/  FFMA.FTZ R61, R61, UR8, -R6.reuse ;  /* 0x000000083d3d7c23 */ /* 0x100fe20008010806 */
[----:B-1----:R-:W-:Y:S01]  /*7100*/  MUFU.EX2 R161, R64 ;  /* 0x0000004000a17308 */ /* 0x002fe20000000800 */
        /* <DEDUP_REMOVED lines=12> */
[----:B------:R-:W-:Y:S01]  /*71d0*/  FFMA.FTZ R6, R53, UR8, -R6 ;  /* 0x0000000835067c23 */ /* 0x000fe20008010806 */
[----:B------:R-:W-:Y:S04]  /*71e0*/  FSEL R5, R5, RZ, P0 ;  /* 0x000000ff05057208 */ /* 0x000fe80000000000 */
[----:B------:R-:W-:Y:S01]  /*71f0*/  MUFU.EX2 R149, R62 ;  /* 0x0000003e00957308 */ /* 0x000fe20000000800 */
[----:B------:R-:W-:Y:S01]  /*7200*/  FSETP.NEU.FTZ.AND P0, PT, R0, -INF , PT ;  /* 0xff8000000000780b */ /* 0x000fe20003f1d000 */
[----:B------:R-:W-:Y:S01]  /*7210*/  FMUL.FTZ R0, R103, 1.4426950216293334961 ;  /* 0x3fb8aa3b67007820 */ /* 0x000fe20000410000 */
[--C-:B------:R-:W-:Y:S01]  /*7220*/  FFMA.FTZ R9, R9, UR8, -R5.reuse ;  /* 0x0000000809097c23 */ /* 0x100fe20008010805 */
[--C-:B------:R-:W-:Y:S01]  /*7230*/  FFMA.FTZ R8, R8, UR8, -R5.reuse ;  /* 0x0000000808087c23 */ /* 0x100fe20008010805 */
[----:B------:R-:W-:Y:S01]  /*7240*/  FSEL R4, R4, RZ, P0 ;  /* 0x000000ff04047208 */ /* 0x000fe20000000000 */
[--C-:B------:R-:W-:Y:S01]  /*7250*/  FFMA.FTZ R52, R52, UR8, -R5.reuse ;  /* 0x0000000834347c23 */ /* 0x100fe20008010805 */
[----:B------:R-:W-:Y:S03]  /*7260*/  FSETP.NEU.FTZ.AND P0, PT, R103, -INF , PT ;  /* 0xff8000006700780b */ /* 0x000fe60003f1d000 */
[----:B------:R-:W-:Y:S01]  /*7270*/  MUFU.EX2 R148, R61 ;  /* 0x0000003d00947308 */ /* 0x000fe20000000800 */
[--C-:B------:R-:W-:Y:S01]  /*7280*/  FFMA.FTZ R51, R51, UR8, -R5.reuse ;  /* 0x0000000833337c23 */ /* 0x100fe20008010805 */
[----:B------:R-:W-:Y:S01]  /*7290*/  FFMA.FTZ R102, R102, UR8, -R4 ;  /* 0x0000000866667c23 */ /* 0x000fe20008010804 */
[----:B------:R-:W-:Y:S01]  /*72a0*/  FSEL R0, R0, RZ, P0 ;  /* 0x000000ff00007208 */ /* 0x000fe20000000000 */
        /* <DEDUP_REMOVED lines=48> */
[----:B------:R-:W-:Y:S06]  /*75b0*/  FFMA.FTZ R4, R27, UR8, -R4 ;  /* 0x000000081b047c23 */ /* 0x000fec0008010804 */
[----:B------:R-:W-:Y:S10]  /*75c0*/  MUFU.EX2 R250, R7 ;  /* 0x0000000700fa7308 */ /* 0x000ff40000000800 */
[----:B------:R-:W1:Y:S10]  /*75d0*/  MUFU.EX2 R249, R14 ;  /* 0x0000000e00f97308 */ /* 0x000e740000000800 */
[----:B------:R1:W-:Y:S10]  /*75e0*/  MUFU.EX2 R68, R6 ;  /* 0x0000000600447308 */ /* 0x0003f40000000800 */
[----:B------:R-:W-:Y:S10]  /*75f0*/  MUFU.EX2 R193, R11 ;  /* 0x0000000b00c17308 */ /* 0x000ff40000000800 */
[----:B------:R-:W2:Y:S01]  /*7600*/  MUFU.EX2 R168, R10 ;  /* 0x0000000a00a87308 */ /* 0x000ea20000000800 */
[----:B-1----:R-:W-:Y:S05]  /*7610*/  F2FP.F16.F32.PACK_AB R6, R249, R250 ;  /* 0x000000faf906723e */ /* 0x002fea00000000ff */
[----:B------:R1:W-:Y:S04]  /*7620*/  STS [R209+0x10000], R6 ;  /* 0x01000006d1007388 */ /* 0x0003e80000000800 */
[----:B------:R2:W-:Y:S10]  /*7630*/  MUFU.EX2 R2, R5 ;  /* 0x0000000500027308 */ /* 0x0005f40000000800 */
[----:B------:R-:W-:Y:S10]  /*7640*/  MUFU.EX2 R190, R13 ;  /* 0x0000000d00be7308 */ /* 0x000ff40000000800 */
[----:B------:R-:W3:Y:S01]  /*7650*/  MUFU.EX2 R172, R12 ;  /* 0x0000000c00ac7308 */ /* 0x000ee20000000800 */
[----:B--2---:R-:W-:Y:S05]  /*7660*/  F2FP.F16.F32.PACK_AB R5, R168, R193 ;  /* 0x000000c1a805723e */ /* 0x004fea00000000ff */
[----:B------:R2:W-:Y:S04]  /*7670*/  STS [R209+0x10400], R5 ;  /* 0x01040005d1007388 */ /* 0x0005e80000000800 */
[----:B------:R-:W-:Y:S10]  /*7680*/  MUFU.EX2 R163, R9 ;  /* 0x0000000900a37308 */ /* 0x000ff40000000800 */
[----:B------:R-:W1:Y:S01]  /*7690*/  MUFU.EX2 R162, R8 ;  /* 0x0000000800a27308 */ /* 0x000e620000000800 */
[----:B---3--:R-:W-:Y:S05]  /*76a0*/  F2FP.F16.F32.PACK_AB R7, R172, R190 ;  /* 0x000000beac07723e */ /* 0x008fea00000000ff */
[----:B------:R-:W-:Y:S04]  /*76b0*/  STS [R208+0x10000], R7 ;  /* 0x01000007d0007388 */ /* 0x000fe80000000800 */
[----:B------:R-:W3:Y:S10]  /*76c0*/  MUFU.EX2 R164, R15 ;  /* 0x0000000f00a47308 */ /* 0x000ef40000000800 */
[----:B------:R-:W-:Y:S01]  /*76d0*/  MUFU.EX2 R167, R40 ;  /* 0x0000002800a77308 */ /* 0x000fe20000000800 */
[----:B-1----:R-:W-:Y:S02]  /*76e0*/  F2FP.F16.F32.PACK_AB R6, R162, R163 ;  /* 0x000000a3a206723e */ /* 0x002fe400000000ff */
[----:B------:R-:W-:Y:S03]  /*76f0*/  F2FP.F16.F32.PACK_AB R8, R112, R113 ;  /* 0x000000717008723e */ /* 0x000fe600000000ff */
[----:B------:R1:W-:Y:S04]  /*7700*/  STS [R208+0x10400], R6 ;  /* 0x01040006d0007388 */ /* 0x0003e80000000800 */
[----:B------:R-:W2:Y:S01]  /*7710*/  MUFU.EX2 R166, R39 ;  /* 0x0000002700a67308 */ /* 0x000ea20000000800 */
[----:B---3--:R-:W-:Y:S01]  /*7720*/  F2FP.F16.F32.PACK_AB R9, R114, R164 ;  /* 0x000000a47209723e */ /* 0x008fe200000000ff */
[----:B------:R3:W-:Y:S04]  /*7730*/  STS [R209+0x12400], R8 ;  /* 0x01240008d1007388 */ /* 0x0007e80000000800 */
[----:B------:R4:W-:Y:S04]  /*7740*/  STS [R209+0x12000], R9 ;  /* 0x01200009d1007388 */ /* 0x0009e80000000800 */
[----:B------:R-:W-:Y:S10]  /*7750*/  MUFU.EX2 R165, R26 ;  /* 0x0000001a00a57308 */ /* 0x000ff40000000800 */
[----:B------:R-:W4:Y:S01]  /*7760*/  MUFU.EX2 R115, R25 ;  /* 0x0000001900737308 */ /* 0x000f220000000800 */
[----:B--2---:R-:W-:Y:S05]  /*7770*/  F2FP.F16.F32.PACK_AB R5, R166, R167 ;  /* 0x000000a7a605723e */ /* 0x004fea00000000ff */
[----:B------:R2:W-:Y:S01]  /*7780*/  STS [R208+0x12000], R5 ;  /* 0x01200005d0007388 */ /* 0x0005e20000000800 */
[----:B-1----:R-:W-:Y:S03]  /*7790*/  F2FP.F16.F32.PACK_AB R6, R148, R149 ;  /* 0x000000959406723e */ /* 0x002fe600000000ff */
[----:B------:R-:W-:Y:S01]  /*77a0*/  MUFU.EX2 R159, R52 ;  /* 0x00000034009f7308 */ /* 0x000fe20000000800 */
[----:B---3--:R-:W-:Y:S09]  /*77b0*/  F2FP.F16.F32.PACK_AB R8, R160, R161 ;  /* 0x000000a1a008723e */ /* 0x008ff200000000ff */
[----:B------:R-:W1:Y:S01]  /*77c0*/  MUFU.EX2 R158, R51 ;  /* 0x00000033009e7308 */ /* 0x000e620000000800 */
[----:B----4-:R-:W-:Y:S05]  /*77d0*/  F2FP.F16.F32.PACK_AB R9, R115, R165 ;  /* 0x000000a57309723e */ /* 0x010fea00000000ff */
[----:B------:R-:W-:Y:S04]  /*77e0*/  STS [R208+0x12400], R9 ;  /* 0x01240009d0007388 */ /* 0x000fe80000000800 */
[----:B------:R-:W-:Y:S01]  /*77f0*/  MUFU.EX2 R99, R50 ;  /* 0x0000003200637308 */ /* 0x000fe20000000800 */
[----:B------:R-:W-:Y:S09]  /*7800*/  STS [R210+0x10000], R8 ;  /* 0x01000008d2007388 */ /* 0x000ff20000000800 */
[----:B------:R-:W2:Y:S01]  /*7810*/  MUFU.EX2 R98, R49 ;  /* 0x0000003100627308 */ /* 0x000ea20000000800 */
[----:B-1----:R-:W-:Y:S05]  /*7820*/  F2FP.F16.F32.PACK_AB R7, R158, R159 ;  /* 0x0000009f9e07723e */ /* 0x002fea00000000ff */
[----:B------:R-:W-:Y:S04]  /*7830*/  STS [R210+0x10400], R7 ;  /* 0x01040007d2007388 */ /* 0x000fe80000000800 */
[----:B------:R-:W-:Y:S01]  /*7840*/  MUFU.EX2 R157, R38 ;  /* 0x00000026009d7308 */ /* 0x000fe20000000800 */
[----:B------:R-:W-:Y:S09]  /*7850*/  STS [R207+0x10000], R6 ;  /* 0x01000006cf007388 */ /* 0x000ff20000000800 */
[----:B------:R-:W1:Y:S01]  /*7860*/  MUFU.EX2 R156, R37 ;  /* 0x00000025009c7308 */ /* 0x000e620000000800 */
[----:B--2---:R-:W-:Y:S05]  /*7870*/  F2FP.F16.F32.PACK_AB R5, R98, R99 ;  /* 0x000000636205723e */ /* 0x004fea00000000ff */
[----:B------:R1:W-:Y:S04]  /*7880*/  STS [R207+0x10400], R5 ;  /* 0x01040005cf007388 */ /* 0x0003e80000000800 */
[----:B------:R-:W-:Y:S10]  /*7890*/  MUFU.EX2 R252, R24 ;  /* 0x0000001800fc7308 */ /* 0x000ff40000000800 */
[----:B------:R-:W2:Y:S10]  /*78a0*/  MUFU.EX2 R251, R23 ;  /* 0x0000001700fb7308 */ /* 0x000eb40000000800 */
[----:B------:R-:W-:Y:S01]  /*78b0*/  MUFU.EX2 R151, R22 ;  /* 0x0000001600977308 */ /* 0x000fe20000000800 */
[----:B-1----:R-:W-:Y:S09]  /*78c0*/  F2FP.F16.F32.PACK_AB R5, R156, R157 ;  /* 0x0000009d9c05723e */ /* 0x002ff200000000ff */
[----:B------:R-:W1:Y:S01]  /*78d0*/  MUFU.EX2 R150, R21 ;  /* 0x0000001500967308 */ /* 0x000e620000000800 */
[----:B--2---:R-:W-:Y:S01]  /*78e0*/  F2FP.F16.F32.PACK_AB R7, R251, R252 ;  /* 0x000000fcfb07723e */ /* 0x004fe200000000ff */
[----:B------:R2:W-:Y:S04]  /*78f0*/  STS [R210+0x12000], R5 ;  /* 0x01200005d2007388 */ /* 0x0005e80000000800 */
[----:B------:R-:W-:Y:S04]  /*7900*/  STS [R210+0x12400], R7 ;  /* 0x01240007d2007388 */ /* 0x000fe80000000800 */
[----:B------:R1:W-:Y:S10]  /*7910*/  MUFU.EX2 R72, R4 ;  /* 0x0000000400487308 */ /* 0x0003f40000000800 */
[----:B------:R-:W-:Y:S10]  /*7920*/  MUFU.EX2 R153, R36 ;  /* 0x0000002400997308 */ /* 0x000ff40000000800 */
[----:B------:R-:W3:Y:S01]  /*7930*/  MUFU.EX2 R152, R35 ;  /* 0x0000002300987308 */ /* 0x000ee20000000800 */
[----:B-1----:R-:W-:Y:S05]  /*7940*/  F2FP.F16.F32.PACK_AB R4, R150, R151 ;  /* 0x000000979604723e */ /* 0x002fea00000000ff */
[----:B------:R1:W-:Y:S04]  /*7950*/  STS [R207+0x12400], R4 ;  /* 0x01240004cf007388 */ /* 0x0003e80000000800 */
[----:B------:R-:W2:Y:S10]  /*7960*/  MUFU.EX2 R96, R59 ;  /* 0x0000003b00607308 */ /* 0x000eb40000000800 */
[----:B------:R-:W-:Y:S01]  /*7970*/  MUFU.EX2 R95, R48 ;  /* 0x00000030005f7308 */ /* 0x000fe20000000800 */
[----:B---3--:R-:W-:Y:S05]  /*7980*/  F2FP.F16.F32.PACK_AB R6, R152, R153 ;  /* 0x000000999806723e */ /* 0x008fea00000000ff */
[----:B------:R3:W-:Y:S04]  /*7990*/  STS [R207+0x12000], R6 ;  /* 0x01200006cf007388 */ /* 0x0007e80000000800 */
[----:B------:R-:W1:Y:S01]  /*79a0*/  MUFU.EX2 R94, R47 ;  /* 0x0000002f005e7308 */ /* 0x000e620000000800 */
[----:B--2---:R-:W-:Y:S05]  /*79b0*/  F2FP.F16.F32.PACK_AB R5, R96, R97 ;  /* 0x000000616005723e */ /* 0x004fea00000000ff */
[----:B------:R2:W-:Y:S04]  /*79c0*/  STS [R204+0x10000], R5 ;  /* 0x01000005cc007388 */ /* 0x0005e80000000800 */
[----:B------:R-:W-:Y:S10]  /*79d0*/  MUFU.EX2 R85, R58 ;  /* 0x0000003a00557308 */ /* 0x000ff40000000800 */
[----:B------:R-:W4:Y:S01]  /*79e0*/  MUFU.EX2 R84, R57 ;  /* 0x0000003900547308 */ /* 0x000f220000000800 */
[----:B-1----:R-:W-:Y:S05]  /*79f0*/  F2FP.F16.F32.PACK_AB R4, R94, R95 ;  /* 0x0000005f5e04723e */ /* 0x002fea00000000ff */
[----:B------:R1:W-:Y:S04]  /*7a00*/  STS [R204+0x10400], R4 ;  /* 0x01040004cc007388 */ /* 0x0003e80000000800 */
[----:B------:R-:W-:Y:S10]  /*7a10*/  MUFU.EX2 R83, R46 ;  /* 0x0000002e00537308 */ /* 0x000ff40000000800 */
[----:B------:R-:W3:Y:S01]  /*7a20*/  MUFU.EX2 R82, R45 ;  /* 0x0000002d00527308 */ /* 0x000ee20000000800 */
[----:B----4-:R-:W-:Y:S05]  /*7a30*/  F2FP.F16.F32.PACK_AB R7, R84, R85 ;  /* 0x000000555407723e */ /* 0x010fea00000000ff */
[----:B------:R4:W-:Y:S04]  /*7a40*/  STS [R203+0x10000], R7 ;  /* 0x01000007cb007388 */ /* 0x0009e80000000800 */
[----:B------:R-:W-:Y:S10]  /*7a50*/  MUFU.EX2 R93, R34 ;  /* 0x00000022005d7308 */ /* 0x000ff40000000800 */
[----:B------:R-:W2:Y:S01]  /*7a60*/  MUFU.EX2 R92, R33 ;  /* 0x00000021005c7308 */ /* 0x000ea20000000800 */
[----:B---3--:R-:W-:Y:S05]  /*7a70*/  F2FP.F16.F32.PACK_AB R6, R82, R83 ;  /* 0x000000535206723e */ /* 0x008fea00000000ff */
[----:B------:R3:W-:Y:S04]  /*7a80*/  STS [R203+0x10400], R6 ;  /* 0x01040006cb007388 */ /* 0x0007e80000000800 */
[----:B------:R-:W-:Y:S10]  /*7a90*/  MUFU.EX2 R91, R20 ;  /* 0x00000014005b7308 */ /* 0x000ff40000000800 */
        /* <DEDUP_REMOVED lines=10> */
[----:B------:R-:W-:Y:S04]  /*7b40*/  STS [R203+0x12000], R7 ;  /* 0x01200007cb007388 */ /* 0x000fe80000000800 */
[----:B------:R-:W-:Y:S10]  /*7b50*/  MUFU.EX2 R81, R56 ;  /* 0x0000003800517308 */ /* 0x000ff40000000800 */
[----:B------:R-:W2:Y:S01]  /*7b60*/  MUFU.EX2 R80, R55 ;  /* 0x0000003700507308 */ /* 0x000ea20000000800 */
[----:B---3--:R-:W-:Y:S05]  /*7b70*/  F2FP.F16.F32.PACK_AB R6, R86, R87 ;  /* 0x000000575606723e */ /* 0x008fea00000000ff */
[----:B------:R-:W-:Y:S04]  /*7b80*/  STS [R203+0x12400], R6 ;  /* 0x01240006cb007388 */ /* 0x000fe80000000800 */
[----:B------:R-:W-:Y:S10]  /*7b90*/  MUFU.EX2 R79, R44 ;  /* 0x0000002c004f7308 */ /* 0x000ff40000000800 */
[----:B------:R-:W1:Y:S01]  /*7ba0*/  MUFU.EX2 R78, R43 ;  /* 0x0000002b004e7308 */ /* 0x000e620000000800 */
[----:B--2---:R-:W-:Y:S05]  /*7bb0*/  F2FP.F16.F32.PACK_AB R5, R80, R81 ;  /* 0x000000515005723e */ /* 0x004fea00000000ff */
[----:B------:R2:W-:Y:S04]  /*7bc0*/  STS [R206+0x10000], R5 ;  /* 0x01000005ce007388 */ /* 0x0005e80000000800 */
[----:B------:R-:W3:Y:S10]  /*7bd0*/  MUFU.EX2 R69, R54 ;  /* 0x0000003600457308 */ /* 0x000ef40000000800 */
[----:B------:R3:W-:Y:S01]  /*7be0*/  MUFU.EX2 R70, R0 ;  /* 0x0000000000467308 */ /* 0x0007e20000000800 */
[----:B-1----:R-:W-:Y:S05]  /*7bf0*/  F2FP.F16.F32.PACK_AB R4, R78, R79 ;  /* 0x0000004f4e04723e */ /* 0x002fea00000000ff */
[----:B------:R-:W-:Y:S04]  /*7c00*/  STS [R206+0x10400], R4 ;  /* 0x01040004ce007388 */ /* 0x000fe80000000800 */
[----:B------:R-:W2:Y:S10]  /*7c10*/  MUFU.EX2 R3, R42 ;  /* 0x0000002a00037308 */ /* 0x000eb40000000800 */
[----:B------:R-:W-:Y:S01]  /*7c20*/  MUFU.EX2 R77, R30 ;  /* 0x0000001e004d7308 */ /* 0x000fe20000000800 */
[----:B---3--:R-:W-:Y:S05]  /*7c30*/  F2FP.F16.F32.PACK_AB R0, R68, R69 ;  /* 0x000000454400723e */ /* 0x008fea00000000ff */
[----:B------:R1:W-:Y:S04]  /*7c40*/  STS [R205+0x10000], R0 ;  /* 0x01000000cd007388 */ /* 0x0003e80000000800 */
[----:B------:R-:W3:Y:S01]  /*7c50*/  MUFU.EX2 R76, R29 ;  /* 0x0000001d004c7308 */ /* 0x000ee20000000800 */
[----:B--2---:R-:W-:Y:S05]  /*7c60*/  F2FP.F16.F32.PACK_AB R5, R2, R3 ;  /* 0x000000030205723e */ /* 0x004fea00000000ff */
[----:B------:R-:W-:Y:S04]  /*7c70*/  STS [R205+0x10400], R5 ;  /* 0x01040005cd007388 */ /* 0x000fe80000000800 */
[----:B------:R-:W2:Y:S10]  /*7c80*/  MUFU.EX2 R75, R16 ;  /* 0x00000010004b7308 */ /* 0x000eb40000000800 */
[----:B------:R-:W4:Y:S01]  /*7c90*/  MUFU.EX2 R73, R28 ;  /* 0x0000001c00497308 */ /* 0x000f220000000800 */
[----:B---3--:R-:W-:Y:S05]  /*7ca0*/  F2FP.F16.F32.PACK_AB R7, R76, R77 ;  /* 0x0000004d4c07723e */ /* 0x008fea00000000ff */
[----:B------:R-:W-:Y:S01]  /*7cb0*/  STS [R206+0x12000], R7 ;  /* 0x01200007ce007388 */ /* 0x000fe20000000800 */
[----:B-1----:R-:W-:Y:S02]  /*7cc0*/  F2FP.F16.F32.PACK_AB R0, R70, R71 ;  /* 0x000000474600723e */ /* 0x002fe400000000ff */
[----:B--2---:R-:W-:Y:S05]  /*7cd0*/  F2FP.F16.F32.PACK_AB R6, R74, R75 ;  /* 0x0000004b4a06723e */ /* 0x004fea00000000ff */
[----:B------:R-:W-:Y:S01]  /*7ce0*/  STS [R206+0x12400], R6 ;  /* 0x01240006ce007388 */ /* 0x000fe20000000800 */
[----:B----4-:R-:W-:Y:S03]  /*7cf0*/  F2FP.F16.F32.PACK_AB R4, R72, R73 ;  /* 0x000000494804723e */ /* 0x010fe600000000ff */
[----:B------:R-:W-:Y:S04]  /*7d00*/  STS [R205+0x12400], R0 ;  /* 0x01240000cd007388 */ /* 0x000fe80000000800 */
[----:B------:R-:W-:Y:S04]  /*7d10*/  STS [R205+0x12000], R4 ;  /* 0x01200004cd007388 */ /* 0x000fe80000000800 */
[----:B------:R-:W1:Y:S04]  /*7d20*/  LDSM.16.M88.4 R64, [R154+UR4+0x4000] ;  /* 0x004000049a40783b */ /* 0x000e680008000200 */
[----:B------:R-:W2:Y:S04]  /*7d30*/  LDSM.16.M88.4 R60, [R154+UR4+0x5000] ;  /* 0x005000049a3c783b */ /* 0x000ea80008000200 */
[----:B------:R-:W3:Y:S04]  /*7d40*/  LDSM.16.M88.4 R100, [R155] ;  /* 0x000000009b64783b */ /* 0x000ee80000000200 */
        /* <DEDUP_REMOVED lines=22> */
[----:B-----5:R-:W-:Y:S01]  /*7eb0*/  FADD.FTZ R5, -R111, R5 ;  /* 0x000000056f057221 */ /* 0x020fe20000010100 */
[C---:B------:R-:W-:Y:S05]  /*7ec0*/  HMMA.16816.F32 R24, R104.reuse, R136, R24 ;  /* 0x000000886818723c */ /* 0x040fea0000001818 */
[C---:B------:R-:W-:Y:S01]  /*7ed0*/  FADD.FTZ R8, -R109.reuse, R8 ;  /* 0x000000086d087221 */ /* 0x040fe20000010100 */
[-C--:B------:R-:W-:Y:S05]  /*7ee0*/  HMMA.16816.F32 R28, R104, R138.reuse, R28 ;  /* 0x0000008a681c723c */ /* 0x080fea000000181c */
[----:B------:R-:W-:Y:S01]  /*7ef0*/  FADD.FTZ R12, -R109, R12 ;  /* 0x0000000c6d0c7221 */ /* 0x000fe20000010100 */
[C---:B------:R-:W-:Y:S05]  /*7f00*/  HMMA.16816.F32 R32, R100.reuse, R138, R32 ;  /* 0x0000008a6420723c */ /* 0x040fea0000001820 */
[C---:B------:R-:W-:Y:S01]  /*7f10*/  FADD.FTZ R16, -R111.reuse, R16 ;  /* 0x000000106f107221 */ /* 0x040fe20000010100 */
[-C--:B------:R-:W-:Y:S05]  /*7f20*/  HMMA.16816.F32 R36, R100, R140.reuse, R36 ;  /* 0x0000008c6424723c */ /* 0x080fea0000001824 */
[----:B------:R-:W-:Y:S01]  /*7f30*/  FADD.FTZ R11, -R108, R11 ;  /* 0x0000000b6c0b7221 */ /* 0x000fe20000010100 */
[C---:B------:R-:W-:Y:S05]  /*7f40*/  HMMA.16816.F32 R40, R104.reuse, R140, R40 ;  /* 0x0000008c6828723c */ /* 0x040fea0000001828 */
[----:B------:R-:W-:Y:S01]  /*7f50*/  FADD.FTZ R17, -R111, R17 ;  /* 0x000000116f117221 */ /* 0x000fe20000010100 */
[-C--:B------:R-:W-:Y:S05]  /*7f60*/  HMMA.16816.F32 R44, R104, R142.reuse, R44 ;  /* 0x0000008e682c723c */ /* 0x080fea000000182c */
[C---:B------:R-:W-:Y:S01]  /*7f70*/  FADD.FTZ R18, -R110.reuse, R18 ;  /* 0x000000126e127221 */ /* 0x040fe20000010100 */
        /* <DEDUP_REMOVED lines=8> */
[----:B------:R-:W-:Y:S01]  /*8000*/  FADD.FTZ R10, -R108, R10 ;  /* 0x0000000a6c0a7221 */ /* 0x000fe20000010100 */
[----:B------:R-:W-:Y:S01]  /*8010*/  FMUL.FTZ R105, R249, R5 ;  /* 0x00000005f9697220 */ /* 0x000fe20000410000 */
[----:B------:R-:W-:Y:S01]  /*8020*/  FMUL.FTZ R104, R164, R8 ;  /* 0x00000008a4687220 */ /* 0x000fe20000410000 */
[----:B------:R-:W-:Y:S04]  /*8030*/  HMMA.16816.F32 R64, R100, R146, R64 ;  /* 0x000000926440723c */ /* 0x000fe80000001840 */
[----:B------:R-:W-:Y:S01]  /*8040*/  FMUL.FTZ R8, R212, R105 ;  /* 0x00000069d4087220 */ /* 0x000fe20000410000 */
[----:B------:R-:W-:Y:S01]  /*8050*/  FMUL.FTZ R105, R167, R12 ;  /* 0x0000000ca7697220 */ /* 0x000fe20000410000 */
[----:B------:R-:W-:Y:S01]  /*8060*/  FMUL.FTZ R12, R190, R16 ;  /* 0x00000010be0c7220 */ /* 0x000fe20000410000 */
[----:B------:R-:W-:Y:S01]  /*8070*/  FMUL.FTZ R19, R162, R19 ;  /* 0x00000013a2137220 */ /* 0x000fe20000410000 */
[----:B------:R1:W5:Y:S03]  /*8080*/  LDL.LU R190, [R1+0x100] ;  /* 0x0001000001be7983 */ /* 0x0003660000300800 */
[----:B------:R-:W-:Y:S01]  /*8090*/  FMUL.FTZ R5, R112, R11 ;  /* 0x0000000b70057220 */ /* 0x000fe20000410000 */
[----:B------:R-:W-:Y:S01]  /*80a0*/  FMUL.FTZ R11, R172, R17 ;  /* 0x00000011ac0b7220 */ /* 0x000fe20000410000 */
[C---:B------:R-:W-:Y:S01]  /*80b0*/  FADD.FTZ R20, -R111.reuse, R20 ;  /* 0x000000146f147221 */ /* 0x040fe20000010100 */
[----:B------:R1:W5:Y:S01]  /*80c0*/  LDL.LU R172, [R1+0xfc] ;  /* 0x0000fc0001ac7983 */ /* 0x0003620000300800 */
[----:B------:R-:W-:Y:S01]  /*80d0*/  FADD.FTZ R21, -R111, R21 ;  /* 0x000000156f157221 */ /* 0x000fe20000010100 */
[----:B------:R-:W-:Y:S01]  /*80e0*/  FMUL.FTZ R5, R195, R5 ;  /* 0x00000005c3057220 */ /* 0x000fe20000410000 */
[----:B------:R-:W-:Y:S01]  /*80f0*/  FMUL.FTZ R20, R161, R20 ;  /* 0x00000014a1147220 */ /* 0x000fe20000410000 */
[----:B------:R1:W5:Y:S01]  /*8100*/  LDL.LU R163, [R1+0xf8] ;  /* 0x0000f80001a37983 */ /* 0x0003620000300800 */
[----:B------:R-:W-:Y:S01]  /*8110*/  FMUL.FTZ R106, R250, R4 ;  /* 0x00000004fa6a7220 */ /* 0x000fe20000410000 */
[----:B------:R-:W-:Y:S01]  /*8120*/  FMUL.FTZ R4, R193, R6 ;  /* 0x00000006c1047220 */ /* 0x000fe20000410000 */
[----:B------:R-:W-:Y:S01]  /*8130*/  FMUL.FTZ R21, R160, R21 ;  /* 0x00000015a0157220 */ /* 0x000fe20000410000 */
[----:B------:R1:W5:Y:S01]  /*8140*/  LDL.LU R162, [R1+0xf4] ;  /* 0x0000f40001a27983 */ /* 0x0003620000300800 */
[----:B------:R-:W-:Y:S01]  /*8150*/  FMUL.FTZ R6, R113, R10 ;  /* 0x0000000a71067220 */ /* 0x000fe20000410000 */
[C---:B------:R-:W-:Y:S01]  /*8160*/  FADD.FTZ R22, -R110.reuse, R22 ;  /* 0x000000166e167221 */ /* 0x040fe20000010100 */
[C---:B------:R-:W-:Y:S01]  /*8170*/  FADD.FTZ R23, -R110.reuse, R23 ;  /* 0x000000176e177221 */ /* 0x040fe20000010100 */
[----:B------:R1:W5:Y:S01]  /*8180*/  LDL.LU R161, [R1+0xf0] ;  /* 0x0000f00001a17983 */ /* 0x0003620000300800 */
[----:B------:R-:W-:Y:S01]  /*8190*/  FMUL.FTZ R6, R201, R6 ;  /* 0x00000006c9067220 */ /* 0x000fe20000410000 */
[C---:B------:R-:W-:Y:S01]  /*81a0*/  FADD.FTZ R24, -R109.reuse, R24 ;  /* 0x000000186d187221 */ /* 0x040fe20000010100 */
[----:B------:R-:W-:Y:S01]  /*81b0*/  FADD.FTZ R25, -R109, R25 ;  /* 0x000000196d197221 */ /* 0x000fe20000010100 */
[----:B------:R1:W5:Y:S01]  /*81c0*/  LDL.LU R160, [R1+0xec] ;  /* 0x0000ec0001a07983 */ /* 0x0003620000300800 */
[----:B------:R-:W-:Y:S01]  /*81d0*/  FADD.FTZ R7, -R110, R7 ;  /* 0x000000076e077221 */ /* 0x000fe20000010100 */
[----:B------:R-:W-:Y:S01]  /*81e0*/  F2FP.F16.F32.PACK_AB R112, R5, R6 ;  /* 0x000000060570723e */ /* 0x000fe200000000ff */
[----:B------:R-:W-:Y:S01]  /*81f0*/  FMUL.FTZ R6, R159, R22 ;  /* 0x000000169f067220 */ /* 0x000fe20000410000 */
[----:B------:R-:W-:Y:S01]  /*8200*/  FMUL.FTZ R5, R158, R23 ;  /* 0x000000179e057220 */ /* 0x000fe20000410000 */
[----:B------:R1:W5:Y:S01]  /*8210*/  LDL.LU R159, [R1+0xe8] ;  /* 0x0000e800019f7983 */ /* 0x0003620000300800 */
        /* <DEDUP_REMOVED lines=8> */
[----:B------:R-:W-:Y:S01]  /*82a0*/  FADD.FTZ R9, -R109, R9 ;  /* 0x000000096d097221 */ /* 0x000fe20000010100 */
[----:B------:R-:W-:Y:S01]  /*82b0*/  FMUL.FTZ R29, R152, R29 ;  /* 0x0000001d981d7220 */ /* 0x000fe20000410000 */
[----:B------:R-:W-:Y:S01]  /*82c0*/  FMUL.FTZ R11, R188, R11 ;  /* 0x0000000bbc0b7220 */ /* 0x000fe20000410000 */
[----:B------:R1:W5:Y:S01]  /*82d0*/  LDL.LU R156, [R1+0xdc] ;  /* 0x0000dc00019c7983 */ /* 0x0003620000300800 */
[----:B------:R-:W-:Y:S01]  /*82e0*/  FMUL.FTZ R0, R168, R7 ;  /* 0x00000007a8007220 */ /* 0x000fe20000410000 */
[----:B------:R-:W-:Y:S01]  /*82f0*/  FMUL.FTZ R7, R114, R9 ;  /* 0x0000000972077220 */ /* 0x000fe20000410000 */
[C---:B------:R-:W-:Y:S01]  /*8300*/  FADD.FTZ R15, -R108.reuse, R15 ;  /* 0x0000000f6c0f7221 */ /* 0x040fe20000010100 */
[----:B------:R1:W5:Y:S01]  /*8310*/  LDL.LU R153, [R1+0xd8] ;  /* 0x0000d80001997983 */ /* 0x0003620000300800 */
[----:B------:R-:W-:Y:S01]  /*8320*/  FMUL.FTZ R9, R181, R106 ;  /* 0x0000006ab5097220 */ /* 0x000fe20000410000 */
[C---:B------:R-:W-:Y:S01]  /*8330*/  FADD.FTZ R30, -R108.reuse, R30 ;  /* 0x0000001e6c1e7221 */ /* 0x040fe20000010100 */
[----:B------:R-:W-:Y:S01]  /*8340*/  FMUL.FTZ R15, R115, R15 ;  /* 0x0000000f730f7220 */ /* 0x000fe20000410000 */
[----:B------:R1:W5:Y:S01]  /*8350*/  LDL.LU R152, [R1+0xd4] ;  /* 0x0000d40001987983 */ /* 0x0003620000300800 */
[----:B------:R-:W-:Y:S01]  /*8360*/  FADD.FTZ R31, -R108, R31 ;  /* 0x0000001f6c1f7221 */ /* 0x000fe20000010100 */
[----:B------:R-:W-:Y:S01]  /*8370*/  F2FP.F16.F32.PACK_AB R115, R8, R9 ;  /* 0x000000090873723e */ /* 0x000fe200000000ff */
[----:B------:R-:W-:Y:S01]  /*8380*/  FMUL.FTZ R9, R184, R105 ;  /* 0x00000069b8097220 */ /* 0x000fe20000410000 */
[----:B------:R-:W-:Y:S01]  /*8390*/  F2FP.F16.F32.PACK_AB R105, R11, R12 ;  /* 0x0000000c0b69723e */ /* 0x000fe200000000ff */
[----:B------:R-:W-:Y:S01]  /*83a0*/  FMUL.FTZ R12, R151, R30 ;  /* 0x0000001e970c7220 */ /* 0x000fe20000410000 */
[----:B------:R-:W-:Y:S01]  /*83b0*/  FMUL.FTZ R11, R150, R31 ;  /* 0x0000001f960b7220 */ /* 0x000fe20000410000 */
[----:B------:R1:W5:Y:S01]  /*83c0*/  LDL.LU R151, [R1+0xd0] ;  /* 0x0000d00001977983 */ /* 0x0003620000300800 */
[C---:B------:R-:W-:Y:S01]  /*83d0*/  FADD.FTZ R32, -R111.reuse, R32 ;  /* 0x000000206f207221 */ /* 0x040fe20000010100 */
[----:B------:R-:W-:Y:S01]  /*83e0*/  FADD.FTZ R33, -R111, R33 ;  /* 0x000000216f217221 */ /* 0x000fe20000010100 */
[----:B------:R-:W-:Y:S01]  /*83f0*/  FADD.FTZ R34, -R110, R34 ;  /* 0x000000226e227221 */ /* 0x000fe20000010100 */
[----:B------:R1:W5:Y:S01]  /*8400*/  LDL.LU R150, [R1+0xcc] ;  /* 0x0000cc0001967983 */ /* 0x0003620000300800 */
[----:B------:R-:W-:Y:S01]  /*8410*/  FMUL.FTZ R10, R189, R104 ;  /* 0x00000068bd0a7220 */ /* 0x000fe20000410000 */
[----:B------:R-:W-:Y:S01]  /*8420*/  FMUL.FTZ R7, R183, R7 ;  /* 0x00000007b7077220 */ /* 0x000fe20000410000 */
[----:B------:R-:W-:Y:S01]  /*8430*/  FMUL.FTZ R32, R149, R32 ;  /* 0x0000002095207220 */ /* 0x000fe20000410000 */
[----:B------:R-:W-:Y:S01]  /*8440*/  FMUL.FTZ R33, R148, R33 ;  /* 0x0000002194217220 */ /* 0x000fe20000410000 */
[----:B------:R1:W5:Y:S01]  /*8450*/  LDL.LU R149, [R1+0xc8] ;  /* 0x0000c80001957983 */ /* 0x0003620000300800 */
[----:B------:R-:W-:Y:S01]  /*8460*/  FADD.FTZ R13, -R109, R13 ;  /* 0x0000000d6d0d7221 */ /* 0x000fe20000010100 */
[----:B------:R-:W-:Y:S01]  /*8470*/  F2FP.F16.F32.PACK_AB R113, R7, R10 ;  /* 0x0000000a0771723e */ /* 0x000fe200000000ff */
[----:B------:R-:W-:Y:S01]  /*8480*/  FMUL.FTZ R10, R187, R18 ;  /* 0x00000012bb0a7220 */ /* 0x000fe20000410000 */
[----:B------:R1:W5:Y:S01]  /*8490*/  LDL.LU R148, [R1+0xc4] ;  /* 0x0000c40001947983 */ /* 0x0003620000300800 */
[----:B------:R-:W-:Y:S01]  /*84a0*/  FMUL.FTZ R7, R213, R19 ;  /* 0x00000013d5077220 */ /* 0x000fe20000410000 */
[----:B------:R-:W-:Y:S01]  /*84b0*/  FMUL.FTZ R34, R99, R34 ;  /* 0x0000002263227220 */ /* 0x000fe20000410000 */
[----:B------:R-:W-:Y:S01]  /*84c0*/  FADD.FTZ R35, -R110, R35 ;  /* 0x000000236e237221 */ /* 0x000fe20000010100 */
[----:B------:R1:W5:Y:S01]  /*84d0*/  LDL.LU R99, [R1+0xc0] ;  /* 0x0000c00001637983 */ /* 0x0003620000300800 */
[----:B------:R-:W-:Y:S01]  /*84e0*/  FMUL.FTZ R13, R166, R13 ;  /* 0x0000000da60d7220 */ /* 0x000fe20000410000 */
[----:B------:R-:W-:Y:S01]  /*84f0*/  F2FP.F16.F32.PACK_AB R104, R7, R10 ;  /* 0x0000000a0768723e */ /* 0x000fe200000000ff */
[----:B------:R-:W-:Y:S01]  /*8500*/  FMUL.FTZ R10, R197, R24 ;  /* 0x00000018c50a7220 */ /* 0x000fe20000410000 */
[----:B------:R-:W-:Y:S01]  /*8510*/  FMUL.FTZ R24, R98, R35 ;  /* 0x0000002362187220 */ /* 0x000fe20000410000 */
[C---:B------:R-:W-:Y:S01]  /*8520*/  FADD.FTZ R36, -R111.reuse, R36 ;  /* 0x000000246f247221 */ /* 0x040fe20000010100 */
[----:B------:R1:W5:Y:S01]  /*8530*/  LDL.LU R98, [R1+0xbc] ;  /* 0x0000bc0001627983 */ /* 0x0003620000300800 */
[----:B------:R-:W-:Y:S01]  /*8540*/  FMUL.FTZ R8, R182, R13 ;  /* 0x0000000db6087220 */ /* 0x000fe20000410000 */
[----:B------:R-:W-:Y:S01]  /*8550*/  FADD.FTZ R37, -R111, R37 ;  /* 0x000000256f257221 */ /* 0x000fe20000010100 */
[----:B------:R-:W-:Y:S01]  /*8560*/  FMUL.FTZ R36, R97, R36 ;  /* 0x0000002461247220 */ /* 0x000fe20000410000 */
[----:B------:R-:W-:Y:S01]  /*8570*/  FADD.FTZ R38, -R110, R38 ;  /* 0x000000266e267221 */ /* 0x000fe20000010100 */
[----:B------:R1:W5:Y:S01]  /*8580*/  LDL.LU R97, [R1+0xb8] ;  /* 0x0000b80001617983 */ /* 0x0003620000300800 */
[----:B------:R-:W-:Y:S01]  /*8590*/  F2FP.F16.F32.PACK_AB R107, R8, R9 ;  /* 0x00000009086b723e */ /* 0x000fe200000000ff */
[----:B------:R-:W-:Y:S01]  /*85a0*/  FMUL.FTZ R9, R194, R20 ;  /* 0x00000014c2097220 */ /* 0x000fe20000410000 */
[----:B------:R-:W-:Y:S01]  /*85b0*/  FMUL.FTZ R20, R96, R37 ;  /* 0x0000002560147220 */ /* 0x000fe20000410000 */
[----:B------:R-:W-:Y:S01]  /*85c0*/  FMUL.FTZ R38, R95, R38 ;  /* 0x000000265f267220 */ /* 0x000fe20000410000 */
[----:B------:R1:W5:Y:S01]  /*85d0*/  LDL.LU R96, [R1+0xb4] ;  /* 0x0000b40001607983 */ /* 0x0003620000300800 */
[----:B------:R-:W-:Y:S01]  /*85e0*/  FADD.FTZ R39, -R110, R39 ;  /* 0x000000276e277221 */ /* 0x000fe20000010100 */
[C---:B------:R-:W-:Y:S01]  /*85f0*/  FADD.FTZ R40, -R109.reuse, R40 ;  /* 0x000000286d287221 */ /* 0x040fe20000010100 */
[----:B------:R-:W-:Y:S01]  /*8600*/  FADD.FTZ R41, -R109, R41 ;  /* 0x000000296d297221 */ /* 0x000fe20000010100 */
[----:B------:R1:W5:Y:S01]  /*8610*/  LDL.LU R95, [R1+0xb0] ;  /* 0x0000b000015f7983 */ /* 0x0003620000300800 */
[----:B------:R-:W-:Y:S01]  /*8620*/  FMUL.FTZ R19, R94, R39 ;  /* 0x000000275e137220 */ /* 0x000fe20000410000 */
        /* <DEDUP_REMOVED lines=10> */
[----:B------:R1:W5:Y:S01]  /*86d0*/  LDL.LU R92, [R1+0xa4] ;  /* 0x0000a400015c7983 */ /* 0x0003620000300800 */
[----:B------:R-:W-:Y:S01]  /*86e0*/  FADD.FTZ R45, -R109, R45 ;  /* 0x0000002d6d2d7221 */ /* 0x000fe20000010100 */
        /* <DEDUP_REMOVED lines=12> */
[----:B------:R-:W-:Y:S01]  /*87b0*/  FADD.FTZ R47, -R108, R47 ;  /* 0x0000002f6c2f7221 */ /* 0x000fe20000010100 */
[----:B------:R-:W-:Y:S01]  /*87c0*/  F2FP.F16.F32.PACK_AB R114, R0, R4 ;  /* 0x000000040072723e */ /* 0x000fe200000000ff */
[----:B------:R1:W5:Y:S01]  /*87d0*/  LDL.LU R88, [R1+0x94] ;  /* 0x0000940001587983 */ /* 0x0003620000300800 */
[----:B------:R-:W-:Y:S01]  /*87e0*/  FMUL.FTZ R4, R202, R14 ;  /* 0x0000000eca047220 */ /* 0x000fe20000410000 */
[----:B------:R-:W-:Y:S01]  /*87f0*/  FMUL.FTZ R0, R198, R15 ;  /* 0x0000000fc6007220 */ /* 0x000fe20000410000 */
[----:B------:R-:W-:Y:S01]  /*8800*/  FADD.FTZ R27, -R108, R27 ;  /* 0x0000001b6c1b7221 */ /* 0x000fe20000010100 */
[----:B------:R1:W5:Y:S01]  /*8810*/  LDL.LU R87, [R1+0x90] ;  /* 0x0000900001577983 */ /* 0x0003620000300800 */
[----:B------:R-:W-:Y:S01]  /*8820*/  FMUL.FTZ R15, R86, R47 ;  /* 0x0000002f560f7220 */ /* 0x000fe20000410000 */
[----:B------:R-:W-:Y:S01]  /*8830*/  FADD.FTZ R26, -R108, R26 ;  /* 0x0000001a6c1a7221 */ /* 0x000fe20000010100 */
[----:B------:R-:W-:Y:S01]  /*8840*/  F2FP.F16.F32.PACK_AB R31, R8, R9 ;  /* 0x00000009081f723e */ /* 0x000fe200000000ff */
[----:B------:R1:W5:Y:S01]  /*8850*/  LDL.LU R86, [R1+0x8c] ;  /* 0x00008c0001567983 */ /* 0x0003620000300800 */
[----:B------:R-:W-:Y:S01]  /*8860*/  FMUL.FTZ R8, R171, R29 ;  /* 0x0000001dab087220 */ /* 0x000fe20000410000 */
[----:B------:R-:W-:Y:S01]  /*8870*/  F2FP.F16.F32.PACK_AB R29, R7, R10 ;  /* 0x0000000a071d723e */ /* 0x000fe200000000ff */
[----:B------:R-:W-:Y:S01]  /*8880*/  FMUL.FTZ R7, R215, R34 ;  /* 0x00000022d7077220 */ /* 0x000fe20000410000 */
[----:B------:R-:W-:Y:S01]  /*8890*/  F2FP.F16.F32.PACK_AB R106, R0, R4 ;  /* 0x00000004006a723e */ /* 0x000fe200000000ff */
[----:B------:R-:W-:Y:S01]  /*88a0*/  FADD.FTZ R48, -R111, R48 ;  /* 0x000000306f307221 */ /* 0x000fe20000010100 */
[----:B------:R-:W-:Y:S01]  /*88b0*/  FMUL.FTZ R0, R251, R27 ;  /* 0x0000001bfb007220 */ /* 0x000fe20000410000 */
[----:B------:R-:W-:Y:S01]  /*88c0*/  FMUL.FTZ R24, R199, R24 ;  /* 0x00000018c7187220 */ /* 0x000fe20000410000 */
[----:B------:R-:W-:Y:S01]  /*88d0*/  FMUL.FTZ R4, R252, R26 ;  /* 0x0000001afc047220 */ /* 0x000fe20000410000 */
[----:B------:R-:W-:Y:S01]  /*88e0*/  FADD.FTZ R49, -R111, R49 ;  /* 0x000000316f317221 */ /* 0x000fe20000010100 */
[----:B------:R-:W-:Y:S01]  /*88f0*/  FMUL.FTZ R0, R216, R0 ;  /* 0x00000000d8007220 */ /* 0x000fe20000410000 */
[----:B------:R-:W-:Y:S01]  /*8900*/  FMUL.FTZ R9, R177, R28 ;  /* 0x0000001cb1097220 */ /* 0x000fe20000410000 */
[----:B------:R-:W-:Y:S01]  /*8910*/  FMUL.FTZ R4, R217, R4 ;  /* 0x00000004d9047220 */ /* 0x000fe20000410000 */
[----:B------:R-:W-:Y:S01]  /*8920*/  F2FP.F16.F32.PACK_AB R24, R24, R7 ;  /* 0x000000071818723e */ /* 0x000fe200000000ff */
[----:B------:R-:W-:Y:S01]  /*8930*/  FMUL.FTZ R7, R85, R48 ;  /* 0x0000003055077220 */ /* 0x000fe20000410000 */
[----:B------:R-:W-:Y:S01]  /*8940*/  FMUL.FTZ R14, R84, R49 ;  /* 0x00000031540e7220 */ /* 0x000fe20000410000 */
[----:B------:R1:W5:Y:S01]  /*8950*/  LDL.LU R85, [R1+0x88] ;  /* 0x0000880001557983 */ /* 0x0003620000300800 */
[----:B------:R-:W-:Y:S01]  /*8960*/  F2FP.F16.F32.PACK_AB R28, R0, R4 ;  /* 0x00000004001c723e */ /* 0x000fe200000000ff */
[----:B------:R-:W-:Y:S01]  /*8970*/  FADD.FTZ R50, -R110, R50 ;  /* 0x000000326e327221 */ /* 0x000fe20000010100 */
        /* <DEDUP_REMOVED lines=12> */
[----:B------:R-:W-:Y:S01]  /*8a40*/  FADD.FTZ R53, -R111, R53 ;  /* 0x000000356f357221 */ /* 0x000fe20000010100 */
[----:B------:R-:W-:Y:S01]  /*8a50*/  F2FP.F16.F32.PACK_AB R17, R17, R4 ;  /* 0x000000041111723e */ /* 0x000fe200000000ff */
[----:B------:R-:W-:Y:S01]  /*8a60*/  FMUL.FTZ R4, R81, R52 ;  /* 0x0000003451047220 */ /* 0x000fe20000410000 */
[----:B------:R-:W-:Y:S01]  /*8a70*/  FADD.FTZ R54, -R110, R54 ;  /* 0x000000366e367221 */ /* 0x000fe20000010100 */
[----:B------:R1:W5:Y:S01]  /*8a80*/  LDL.LU R81, [R1+0x78] ;  /* 0x0000780001517983 */ /* 0x0003620000300800 */
[----:B------:R-:W-:Y:S01]  /*8a90*/  FMUL.FTZ R10, R80, R53 ;  /* 0x00000035500a7220 */ /* 0x000fe20000410000 */
[----:B------:R-:W-:Y:S01]  /*8aa0*/  FADD.FTZ R55, -R110, R55 ;  /* 0x000000376e377221 */ /* 0x000fe20000010100 */
[----:B------:R-:W-:Y:S01]  /*8ab0*/  FMUL.FTZ R54, R79, R54 ;  /* 0x000000364f367220 */ /* 0x000fe20000410000 */
[----:B------:R1:W5:Y:S01]  /*8ac0*/  LDL.LU R80, [R1+0x74] ;  /* 0x0000740001507983 */ /* 0x0003620000300800 */
[----:B------:R-:W-:Y:S01]  /*8ad0*/  F2FP.F16.F32.PACK_AB R27, R8, R9 ;  /* 0x00000009081b723e */ /* 0x000fe200000000ff */
[----:B------:R-:W-:Y:S01]  /*8ae0*/  FMUL.FTZ R9, R78, R55 ;  /* 0x000000374e097220 */ /* 0x000fe20000410000 */
[C---:B------:R-:W-:Y:S01]  /*8af0*/  FADD.FTZ R56, -R109.reuse, R56 ;  /* 0x000000386d387221 */ /* 0x040fe20000010100 */
[----:B------:R1:W5:Y:S01]  /*8b00*/  LDL.LU R79, [R1+0x70] ;  /* 0x00007000014f7983 */ /* 0x0003620000300800 */
[----:B------:R-:W-:Y:S01]  /*8b10*/  FADD.FTZ R57, -R109, R57 ;  /* 0x000000396d397221 */ /* 0x000fe20000010100 */
[----:B------:R-:W-:Y:S01]  /*8b20*/  FADD.FTZ R58, -R108, R58 ;  /* 0x0000003a6c3a7221 */ /* 0x000fe20000010100 */
[----:B------:R-:W-:Y:S01]  /*8b30*/  FMUL.FTZ R56, R77, R56 ;  /* 0x000000384d387220 */ /* 0x000fe20000410000 */
[----:B------:R1:W5:Y:S01]  /*8b40*/  LDL.LU R78, [R1+0x6c] ;  /* 0x00006c00014e7983 */ /* 0x0003620000300800 */
[----:B------:R-:W-:Y:S01]  /*8b50*/  FMUL.FTZ R8, R76, R57 ;  /* 0x000000394c087220 */ /* 0x000fe20000410000 */
[----:B------:R-:W-:Y:S01]  /*8b60*/  FMUL.FTZ R23, R75, R58 ;  /* 0x0000003a4b177220 */ /* 0x000fe20000410000 */
[----:B------:R-:W-:Y:S01]  /*8b70*/  FADD.FTZ R59, -R108, R59 ;  /* 0x0000003b6c3b7221 */ /* 0x000fe20000010100 */
[----:B------:R1:W5:Y:S01]  /*8b80*/  LDL.LU R77, [R1+0x68] ;  /* 0x00006800014d7983 */ /* 0x0003620000300800 */
[C---:B------:R-:W-:Y:S01]  /*8b90*/  FADD.FTZ R60, -R109.reuse, R60 ;  /* 0x0000003c6d3c7221 */ /* 0x040fe20000010100 */
[----:B------:R-:W-:Y:S01]  /*8ba0*/  FADD.FTZ R61, -R109, R61 ;  /* 0x0000003d6d3d7221 */ /* 0x000fe20000010100 */
[----:B------:R-:W-:Y:S01]  /*8bb0*/  FMUL.FTZ R59, R74, R59 ;  /* 0x0000003b4a3b7220 */ /* 0x000fe20000410000 */
[----:B------:R1:W5:Y:S01]  /*8bc0*/  LDL.LU R76, [R1+0x64] ;  /* 0x00006400014c7983 */ /* 0x0003620000300800 */
[----:B------:R-:W-:Y:S01]  /*8bd0*/  FMUL.FTZ R60, R73, R60 ;  /* 0x0000003c493c7220 */ /* 0x000fe20000410000 */
[C---:B------:R-:W-:Y:S01]  /*8be0*/  FADD.FTZ R62, -R108.reuse, R62 ;  /* 0x0000003e6c3e7221 */ /* 0x040fe20000010100 */
[----:B------:R-:W-:Y:S01]  /*8bf0*/  FADD.FTZ R63, -R108, R63 ;  /* 0x0000003f6c3f7221 */ /* 0x000fe20000010100 */
[----:B------:R1:W5:Y:S01]  /*8c00*/  LDL.LU R75, [R1+0x60] ;  /* 0x00006000014b7983 */ /* 0x0003620000300800 */
[----:B------:R-:W-:Y:S01]  /*8c10*/  FADD.FTZ R64, -R111, R64 ;  /* 0x000000406f407221 */ /* 0x000fe20000010100 */
[----:B------:R-:W-:Y:S01]  /*8c20*/  FMUL.FTZ R62, R71, R62 ;  /* 0x0000003e473e7220 */ /* 0x000fe20000410000 */
[----:B------:R-:W-:Y:S01]  /*8c30*/  FADD.FTZ R65, -R111, R65 ;  /* 0x000000416f417221 */ /* 0x000fe20000010100 */
[----:B------:R1:W5:Y:S01]  /*8c40*/  LDL.LU R74, [R1+0x5c] ;  /* 0x00005c00014a7983 */ /* 0x0003620000300800 */
[----:B------:R-:W-:Y:S01]  /*8c50*/  FMUL.FTZ R64, R69, R64 ;  /* 0x0000004045407220 */ /* 0x000fe20000410000 */
[C---:B------:R-:W-:Y:S01]  /*8c60*/  FADD.FTZ R66, -R110.reuse, R66 ;  /* 0x000000426e427221 */ /* 0x040fe20000010100 */
[----:B------:R-:W-:Y:S01]  /*8c70*/  FADD.FTZ R67, -R110, R67 ;  /* 0x000000436e437221 */ /* 0x000fe20000010100 */
[----:B------:R1:W5:Y:S01]  /*8c80*/  LDL.LU R73, [R1+0x58] ;  /* 0x0000580001497983 */ /* 0x0003620000300800 */
        /* <DEDUP_REMOVED lines=12> */
[----:B------:R1:W5:Y:S01]  /*8d50*/  LDL.LU R72, [R1+0x54] ;  /* 0x0000540001487983 */ /* 0x0003620000300800 */
[----:B------:R-:W-:Y:S01]  /*8d60*/  F2FP.F16.F32.PACK_AB R18, R18, R0 ;  /* 0x000000001212723e */ /* 0x000fe200000000ff */
[----:B------:R-:W-:Y:S01]  /*8d70*/  FMUL.FTZ R11, R70, R63 ;  /* 0x0000003f460b7220 */ /* 0x000fe20000410000 */
[----:B------:R-:W-:Y:S01]  /*8d80*/  FMUL.FTZ R20, R170, R20 ;  /* 0x00000014aa147220 */ /* 0x000fe20000410000 */
[----:B------:R-:W-:Y:S01]  /*8d90*/  F2FP.F16.F32.PACK_AB R26, R5, R6 ;  /* 0x00000006051a723e */ /* 0x000fe200000000ff */
[----:B------:R1:W5:Y:S01]  /*8da0*/  LDL.LU R71, [R1+0x50] ;  /* 0x0000500001477983 */ /* 0x0003620000300800 */
[----:B------:R-:W-:Y:S01]  /*8db0*/  FMUL.FTZ R6, R220, R38 ;  /* 0x00000026dc067220 */ /* 0x000fe20000410000 */
[----:B------:R-:W-:Y:S01]  /*8dc0*/  FMUL.FTZ R5, R173, R36 ;  /* 0x00000024ad057220 */ /* 0x000fe20000410000 */
[----:B------:R-:W-:Y:S01]  /*8dd0*/  FMUL.FTZ R0, R236, R50 ;  /* 0x00000032ec007220 */ /* 0x000fe20000410000 */
[----:B------:R1:W5:Y:S01]  /*8de0*/  LDL.64 R100, [R1+0x8] ;  /* 0x0000080001647983 */ /* 0x0003620000100a00 */
[----:B------:R-:W-:Y:S01]  /*8df0*/  FMUL.FTZ R13, R235, R13 ;  /* 0x0000000deb0d7220 */ /* 0x000fe20000410000 */
[----:B------:R-:W-:Y:S01]  /*8e00*/  F2FP.F16.F32.PACK_AB R19, R19, R6 ;  /* 0x000000061313723e */ /* 0x000fe200000000ff */
[----:B------:R-:W-:Y:S01]  /*8e10*/  FMUL.FTZ R6, R224, R46 ;  /* 0x0000002ee0067220 */ /* 0x000fe20000410000 */
[----:B------:R-:W-:Y:S01]  /*8e20*/  F2FP.F16.F32.PACK_AB R20, R20, R5 ;  /* 0x000000051414723e */ /* 0x000fe200000000ff */
[----:B------:R1:W5:Y:S01]  /*8e30*/  LDL.LU R70, [R1+0x4c] ;  /* 0x00004c0001467983 */ /* 0x0003620000300800 */
[----:B------:R-:W-:Y:S01]  /*8e40*/  F2FP.F16.F32.PACK_AB R13, R13, R0 ;  /* 0x000000000d0d723e */ /* 0x000fe200000000ff */
[----:B------:R-:W-:Y:S01]  /*8e50*/  FMUL.FTZ R5, R218, R44 ;  /* 0x0000002cda057220 */ /* 0x000fe20000410000 */
[----:B------:R-:W-:Y:S01]  /*8e60*/  F2FP.F16.F32.PACK_AB R15, R15, R6 ;  /* 0x000000060f0f723e */ /* 0x000fe200000000ff */
[----:B------:R1:W5:Y:S01]  /*8e70*/  LDL.LU R69, [R1+0x48] ;  /* 0x0000480001457983 */ /* 0x0003620000300800 */
[----:B------:R-:W-:Y:S01]  /*8e80*/  FMUL.FTZ R6, R68, R65 ;  /* 0x0000004144067220 */ /* 0x000fe20000410000 */
[----:B------:R-:W-:Y:S01]  /*8e90*/  FMUL.FTZ R16, R169, R16 ;  /* 0x00000010a9107220 */ /* 0x000fe20000410000 */
[----:B------:R-:W-:Y:S01]  /*8ea0*/  FMUL.FTZ R0, R239, R56 ;  /* 0x00000038ef007220 */ /* 0x000fe20000410000 */
[----:B------:R1:W5:Y:S01]  /*8eb0*/  LDL.LU R68, [R1+0x44] ;  /* 0x0000440001447983 */ /* 0x0003620000300800 */
[----:B------:R-:W-:Y:S01]  /*8ec0*/  FMUL.FTZ R8, R237, R8 ;  /* 0x00000008ed087220 */ /* 0x000fe20000410000 */
[----:B------:R-:W-:Y:S01]  /*8ed0*/  FMUL.FTZ R7, R221, R7 ;  /* 0x00000007dd077220 */ /* 0x000fe20000410000 */
[----:B------:R-:W-:Y:S01]  /*8ee0*/  F2FP.F16.F32.PACK_AB R16, R16, R5 ;  /* 0x000000051010723e */ /* 0x000fe200000000ff */
[----:B------:R1:W5:Y:S01]  /*8ef0*/  LDL.LU R3, [R1+0x40] ;  /* 0x0000400001037983 */ /* 0x0003620000300800 */
[----:B------:R-:W-:Y:S01]  /*8f00*/  FMUL.FTZ R14, R225, R14 ;  /* 0x0000000ee10e7220 */ /* 0x000fe20000410000 */
[----:B------:R-:W-:Y:S01]  /*8f10*/  F2FP.F16.F32.PACK_AB R8, R8, R0 ;  /* 0x000000000808723e */ /* 0x000fe200000000ff */
[----:B------:R-:W-:Y:S01]  /*8f20*/  FMUL.FTZ R4, R243, R4 ;  /* 0x00000004f3047220 */ /* 0x000fe20000410000 */
[----:B------:R1:W5:Y:S01]  /*8f30*/  LDL.LU R2, [R1+0x3c] ;  /* 0x00003c0001027983 */ /* 0x0003620000300800 */
        /* <DEDUP_REMOVED lines=57> */
.L_x_773:
[----:B----4-:R-:W2:Y:S04]  /*92d0*/  LDL R32, [R1+0x30] ;  /* 0x0000300001207983 */ /* 0x010ea80000100800 */
        /* <DEDUP_REMOVED lines=34> */
[----:B------:R-:W-:Y:S04]  /*9500*/  LDSM.16.MT88.4 R4, [R2+0x10000] ;  /* 0x010000000204783b */ /* 0x000fe80000004200 */
        /* <DEDUP_REMOVED lines=84> */
.L_x_774:
[----:B------:R-:W3:Y:S01]  /*9a50*/  LDL R57, [R1+0x20] ;  /* 0x0000200001397983 */ /* 0x000ee20000100800 */
[----:B------:R-:W-:Y:S01]  /*9a60*/  IMAD.U32 R58, RZ, RZ, UR29 ;  /* 0x0000001dff3a7e24 */ /* 0x000fe2000f8e00ff */
[----:B------:R-:W-:Y:S02]  /*9a70*/  ULOP3.LUT UR10, UR9, 0x1, URZ, 0xc0, !UPT ;  /* 0x00000001090a7892 */ /* 0x000fe4000f8ec03f */
[----:B------:R-:W4:Y:S01]  /*9a80*/  LDL R56, [R1+0x24] ;  /* 0x0000240001387983 */ /* 0x000f220000100800 */
[----:B------:R-:W-:Y:S02]  /*9a90*/  UISETP.GT.AND UP3, UPT, UR9, UR21, UPT ;  /* 0x000000150900728c */ /* 0x000fe4000bf64270 */
[----:B------:R-:W-:Y:S01]  /*9aa0*/  UISETP.NE.U32.AND UP1, UPT, UR10, 0x1, UPT ;  /* 0x000000010a00788c */ /* 0x000fe2000bf25070 */
[----:B------:R-:W5:Y:S01]  /*9ab0*/  LDL R55, [R1+0x14] ;  /* 0x0000140001377983 */ /* 0x000f620000100800 */
[----:B------:R-:W-:Y:S03]  /*9ac0*/  UIADD3 UR9, UR9, -0x1, URZ ;  /* 0xffffffff09097890 */ /* 0x000fe6000fffe03f */
        /* <DEDUP_REMOVED lines=71> */
[----:B------:R-:W-:Y:S03]  /*9f40*/  IMAD.U32 R23, RZ, RZ, UR35 ;  /* 0x00000023ff177e24 */ /* 0x000fe6000f8e00ff */
[----:B------:R-:W-:Y:S01]  /*9f50*/  LEA.HI.X.SX32 R191, R0, R191, 0x2, P0 ;  /* 0x000000bf00bf7211 */ /* 0x000fe200000f16ff */
        /* <DEDUP_REMOVED lines=14> */
[----:B------:R-:W-:Y:S01]  /*a040*/  IMAD.U32 R57, RZ, RZ, UR28 ;  /* 0x0000001cff397e24 */ /* 0x000fe2000f8e00ff */
[----:B------:R-:W-:Y:S02]  /*a050*/  @UP0 UIADD3 UR17, UP2, UR17, -0x200, URZ ;  /* 0xfffffe0011110890 */ /* 0x000fe4000ff5e03f */
[----:B----4-:R-:W-:Y:S01]  /*a060*/  @P1 IADD3.X R21, R56, UR16, RZ, P2, !PT ;  /* 0x0000001038151c10 */ /* 0x010fe200097fe4ff */
[----:B------:R-:W-:Y:S01]  /*a070*/  IMAD.U32 R56, RZ, RZ, UR27 ;  /* 0x0000001bff387e24 */ /* 0x000fe2000f8e00ff */
[----:B------:R-:W-:Y:S03]  /*a080*/  @UP0 UIADD3.X UR16, UR16, -0x1, URZ, UP2, !UPT ;  /* 0xffffffff10100890 */ /* 0x000fe600097fe43f */
[----:B-----5:R-:W2:Y:S04]  /*a090*/  @P1 LDG.E R55, desc[UR14][R20.64] ;  /* 0x0000000e14371981 */ /* 0x020ea8000c1e1900 */
        /* <DEDUP_REMOVED lines=201> */
.L_x_776:
[----:B------:R-:W-:Y:S01]  /*ad30*/  @UP0 UIADD3 UR5, UR41, UR45, URZ ;  /* 0x0000002d29050290 */ /* 0x000fe2000fffe03f */
[----:B------:R-:W-:-:S03]  /*ad40*/  @UP0 ULDC.64 UR10, c[0x0][0x458] ;  /* 0x00011600000a0ab9 */ /* 0x000fc60000000a00 */
        /* <DEDUP_REMOVED lines=16> */
.L_x_777:
        /* <DEDUP_REMOVED lines=43> */
.L_x_779:
[----:B------:R-:W-:Y:S05]  /*b100*/  BSYNC B0 ;  /* 0x0000000000007941 */ /* 0x000fea0003800000 */
.L_x_778:
        /* <DEDUP_REMOVED lines=13> */
.L_x_781:
[----:B------:R-:W-:Y:S05]  /*b1e0*/  BSYNC B0 ;  /* 0x0000000000007941 */ /* 0x000fea0003800000 */
.L_x_780:
        /* <DEDUP_REMOVED lines=27> */
.L_x_783:
[----:B------:R-:W-:Y:S05]  /*b3a0*/  BSYNC B0 ;  /* 0x0000000000007941 */ /* 0x000fea0003800000 */
.L_x_782:
        /* <DEDUP_REMOVED lines=13> */
.L_x_754:
[----:B------:R-:W-:Y:S05]  /*b480*/  BSYNC B1 ;  /* 0x0000000000017941 */ /* 0x000fea0003800000 */
.L_x_740:
        /* <DEDUP_REMOVED lines=11> */
.L_x_784:
[----:B------:R-:W-:Y:S05]  /*b540*/  EXIT ;  /* 0x000000000000794d */ /* 0x000fea0003800000 */
.L_x_786:
        /* <DEDUP_REMOVED lines=11> */
.L_x_1349:


//--------------------- .text._ZN5flash25flash_bwd_dot_do_o_kernelILb0E23Flash_bwd_kernel_traitsILi32ELi128ELi128ELi8ELi4ELi4ELi4ELb1ELb0EN7cutlass6half_tE19Flash_kernel_traitsILi32ELi128ELi128ELi8ES3_EEEEvNS_16Flash_bwd_paramsE --------------------------
	.section	.text._ZN5flash25flash_bwd_dot_do_o_kernelILb0E23Flash_bwd_kernel_traitsILi32ELi128ELi128ELi8ELi4ELi4ELi4ELb1ELb0EN7cutlass6half_tE19Flash_kernel_traitsILi32ELi128ELi128ELi8ES3_EEEEvNS_16Flash_bwd_paramsE,"ax",@progbits
	.align	128
        .global         _ZN5flash25flash_bwd_dot_do_o_kernelILb0E23Flash_bwd_kernel_traitsILi32ELi128ELi128ELi8ELi4ELi4ELi4ELb1ELb0EN7cutlass6half_tE19Flash_kernel_traitsILi32ELi128ELi128ELi8ES3_EEEEvNS_16Flash_bwd_paramsE
        .type           _ZN5flash25flash_bwd_dot_do_o_kernelILb0E23Flash_bwd_kernel_traitsILi32ELi128ELi128ELi8ELi4ELi4ELi4ELb1ELb0EN7cutlass6half_tE19Flash_kernel_traitsILi32ELi128ELi128ELi8ES3_EEEEvNS_16Flash_bwd_paramsE,@function
        .size           _ZN5flash25flash_bwd_dot_do_o_kernelILb0E23Flash_bwd_kernel_traitsILi32ELi128ELi128ELi8ELi4ELi4ELi4ELb1ELb0EN7cutlass6half_tE19Flash_kernel_traitsILi32ELi128ELi128ELi8ES3_EEEEvNS_16Flash_bwd_paramsE,(.L_x_1350 - _ZN5flash25flash_bwd_dot_do_o_kernelILb0E23Flash_bwd_kernel_traitsILi32ELi128ELi128ELi8ELi4ELi4ELi4ELb1ELb0EN7cutlass6half_tE19Flash_kernel_traitsILi32ELi128ELi128ELi8ES3_EEEEvNS_16Flash_bwd_paramsE)
        .other          _ZN5flash25flash_bwd_dot_do_o_kernelILb0E23Flash_bwd_kernel_traitsILi32ELi128ELi128ELi8ELi4ELi4ELi4ELb1ELb0EN7cutlass6half_tE19Flash_kernel_traitsILi32ELi128ELi128ELi8ES3_EEEEvNS_16Flash_bwd_paramsE,@"STO_CUDA_ENTRY STV_DEFAULT"
_ZN5flash25flash_bwd_dot_do_o_kernelILb0E23Flash_bwd_kernel_traitsILi32ELi128ELi128ELi8ELi4ELi4ELi4ELb1ELb0EN7cutlass6half_tE19Flash_kernel_traitsILi32ELi128ELi128ELi8ES3_EEEEvNS_16Flash_bwd_paramsE:
.text._ZN5flash25flash_bwd_dot_do_o_kernelILb0E23Flash_bwd_kernel_traitsILi32ELi128ELi128ELi8ELi4ELi4ELi4ELb1ELb0EN7cutlass6half_tE19Flash_kernel_traitsILi32ELi128ELi128ELi8ES3_EEEEvNS_16Flash_bwd_paramsE:
        /* <DEDUP_REMOVED lines=11> */
[----:B------:R-:W0:Y:S02]  /*00b0*/  S2UR UR4, SR_CTAID.X ;  /* 0x00000000000479c3 */ /* 0x000e240000002500 */
[----:B0-----:R-:W-:Y:S01]  /*00c0*/  USHF.L.U32 UR4, UR4, 0x7, URZ ;  /* 0x0000000704047899 */ /* 0x001fe2000800063f */
[----:B--2---:R-:W-:-:S06]  /*00d0*/  @P0 IADD3 R4, R4, -R5, RZ ;  /* 0x8000000504040210 */ /* 0x004fcc0007ffe0ff */
[----:B------:R-:W0:Y:S02]  /*00e0*/  @!P0 LDC R4, c[0x0][0x2c4] ;  /* 0x0000b100ff048b82 */ /* 0x000e240000000800 */
[----:B0-----:R-:W-:-:S13]  /*00f0*/  ISETP.GT.AND P0, PT, R4, UR4, PT ;  /* 0x0000000404007c0c */ /* 0x001fda000bf04270 */
[----:B------:R-:W-:Y:S05]  /*0100*/  @!P0 EXIT ;  /* 0x000000000000894d */ /* 0x000fea0003800000 */
[----:B------:R-:W-:Y:S01]  /*0110*/  ISETP.NE.AND P1, PT, R5, -0x1, PT ;  /* 0xffffffff0500780c */ /* 0x000fe20003f25270 */
[----:B------:R-:W0:Y:S01]  /*0120*/  S2R R0, SR_TID.X ;  /* 0x0000000000007919 */ /* 0x000e220000002100 */
[----:B------:R-:W-:Y:S01]  /*0130*/  ULDC.U8 UR8, c[0x0][0x3d8] ;  /* 0x0000f60000087ab9 */ /* 0x000fe20000000000 */
[----:B------:R-:W1:Y:S01]  /*0140*/  S2UR UR5, SR_CTAID.Z ;  /* 0x00000000000579c3 */ /* 0x000e620000002700 */
[----:B------:R-:W-:-:S09]  /*0150*/  ISETP.NE.AND P0, PT, RZ, UR8, PT ;  /* 0x00000008ff007c0c */ /* 0x000fd2000bf05270 */
[----:B------:R-:W2:Y:S01]  /*0160*/  @!P1 LDC.64 R8, c[0x0][0x418] ;  /* 0x00010600ff089b82 */ /* 0x000ea20000000a00 */
[--C-:B------:R-:W-:Y:S02]  /*0170*/  @!P1 SHF.R.S32.HI R3, RZ, 0x1f, R2.reuse ;  /* 0x0000001fff039819 */ /* 0x100fe40000011402 */
[----:B------:R-:W-:-:S05]  /*0180*/  @!P1 SHF.R.S32.HI R15, RZ, 0x1f, R2 ;  /* 0x0000001fff0f9819 */ /* 0x000fca0000011402 */
[----:B------:R-:W3:Y:S08]  /*0190*/  @P1 LDC.64 R12, c[0x0][0x420] ;  /* 0x00010800ff0c1b82 */ /* 0x000ef00000000a00 */
[----:B------:R-:W4:Y:S08]  /*01a0*/  @!P1 LDC.64 R6, c[0x0][0x290] ;  /* 0x0000a400ff069b82 */ /* 0x000f300000000a00 */
[----:B------:R-:W5:Y:S01]  /*01b0*/  @P1 LDC.64 R22, c[0x0][0x298] ;  /* 0x0000a600ff161b82 */ /* 0x000f620000000a00 */
[----:B--2---:R-:W-:-:S02]  /*01c0*/  @!P1 IMAD R3, R3, R8, RZ ;  /* 0x0000000803039224 */ /* 0x004fc400078e02ff */
[----:B---3--:R-:W-:-:S04]  /*01d0*/  @P1 IMAD.WIDE.U32 R10, R5, R12, RZ ;  /* 0x0000000c050a1225 */ /* 0x008fc800078e00ff */
[----:B----4-:R-:W-:Y:S02]  /*01e0*/  @!P1 IMAD R12, R15, R6, RZ ;  /* 0x000000060f0c9224 */ /* 0x010fe400078e02ff */
[C---:B------:R-:W-:Y:S02]  /*01f0*/  @!P1 IMAD R15, R2.reuse, R9, R3 ;  /* 0x00000009020f9224 */ /* 0x040fe400078e0203 */
[C---:B------:R-:W-:Y:S02]  /*0200*/  @P1 IMAD R3, R5.reuse, R13, R11 ;  /* 0x0000000d05031224 */ /* 0x040fe400078e020b */
[----:B------:R-:W-:Y:S02]  /*0210*/  @!P1 IMAD R11, R2, R7, R12 ;  /* 0x00000007020b9224 */ /* 0x000fe400078e020c */
[----:B-----5:R-:W-:-:S04]  /*0220*/  @P1 IMAD.WIDE.U32 R12, R5, R22, RZ ;  /* 0x00000016050c1225 */ /* 0x020fc800078e00ff */
[----:B------:R-:W-:Y:S01]  /*0230*/  @!P1 IMAD.WIDE.U32 R8, R2, R8, RZ ;  /* 0x0000000802089225 */ /* 0x000fe200078e00ff */
[----:B------:R-:W-:-:S03]  /*0240*/  @P1 MOV R22, R12 ;  /* 0x0000000c00161202 */ /* 0x000fc60000000f00 */
[----:B------:R-:W-:Y:S01]  /*0250*/  @!P1 IMAD.WIDE.U32 R6, R2, R6, RZ ;  /* 0x0000000602069225 */ /* 0x000fe200078e00ff */
[----:B------:R-:W-:Y:S02]  /*0260*/  @!P1 IADD3 R3, R9, R15, RZ ;  /* 0x0000000f09039210 */ /* 0x000fe40007ffe0ff */
[----:B------:R-:W-:Y:S01]  /*0270*/  @!P1 MOV R10, R8 ;  /* 0x00000008000a9202 */ /* 0x000fe20000000f00 */
[----:B------:R-:W-:Y:S01]  /*0280*/  @P1 IMAD R23, R5, R23, R13 ;  /* 0x0000001705171224 */ /* 0x000fe200078e020d */
[----:B------:R-:W-:Y:S02]  /*0290*/  @!P1 IADD3 R23, R7, R11, RZ ;  /* 0x0000000b07179210 */ /* 0x000fe40007ffe0ff */
[----:B------:R-:W-:Y:S01]  /*02a0*/  @!P1 MOV R22, R6 ;  /* 0x0000000600169202 */ /* 0x000fe20000000f00 */
[----:B01----:R-:W-:Y:S06]  /*02b0*/  @!P0 BRA `(.L_x_787) ;  /* 0x0000000000208947 */ /* 0x003fec0003800000 */
[----:B------:R-:W0:Y:S08]  /*02c0*/  LDC R9, c[0x0][0x2d4] ;  /* 0x0000b500ff097b82 */ /* 0x000e300000000800 */
[----:B------:R-:W1:Y:S08]  /*02d0*/  LDC R6, c[0x0][0x2c0] ;  /* 0x0000b000ff067b82 */ /* 0x000e700000000800 */
[----:B------:R-:W1:Y:S01]  /*02e0*/  LDC R7, c[0x0][0x2e4] ;  /* 0x0000b900ff077b82 */ /* 0x000e620000000800 */
[----:B0-----:R-:W-:-:S05]  /*02f0*/  @!P1 IMAD R5, R2, R9, RZ ;  /* 0x0000000902059224 */ /* 0x001fca00078e02ff */
[----:B------:R-:W-:Y:S02]  /*0300*/  LEA R5, R2, R5, 0x7 ;  /* 0x0000000502057211 */ /* 0x000fe400078e38ff */
[----:B-1----:R-:W-:-:S05]  /*0310*/  LEA R6, R6, R7, 0x7 ;  /* 0x0000000706067211 */ /* 0x002fca00078e38ff */
[----:B------:R-:W-:Y:S01]  /*0320*/  IMAD R2, R6, UR5, R5 ;  /* 0x0000000506027c24 */ /* 0x000fe2000f8e0205 */
[----:B------:R-:W-:Y:S06]  /*0330*/  BRA `(.L_x_788) ;  /* 0x0000000000107947 */ /* 0x000fec0003800000 */
.L_x_787:
[----:B------:R-:W0:Y:S08]  /*0340*/  LDC R5, c[0x0][0x270] ;  /* 0x00009c00ff057b82 */ /* 0x000e300000000800 */
[----:B------:R-:W1:Y:S01]  /*0350*/  LDC R7, c[0x0][0x2d4] ;  /* 0x0000b500ff077b82 */ /* 0x000e620000000800 */
[----:B0-----:R-:W-:-:S04]  /*0360*/  IMAD R2, R2, R5, UR5 ;  /* 0x0000000502027e24 */ /* 0x001fc8000f8e0205 */
[----:B-1----:R-:W-:-:S07]  /*0370*/  IMAD R2, R2, R7, RZ ;  /* 0x0000000702027224 */ /* 0x002fce00078e02ff */
.L_x_788:
[----:B------:R-:W-:Y:S01]  /*0380*/  SHF.R.S32.HI R5, RZ, 0x1f, R0 ;  /* 0x0000001fff057819 */ /* 0x000fe20000011400 */
[----:B------:R-:W0:Y:S01]  /*0390*/  LDC.64 R8, c[0x0][0x420] ;  /* 0x00010800ff087b82 */ /* 0x000e220000000a00 */
[----:B------:R-:W-:Y:S01]  /*03a0*/  ULDC UR9, c[0x0][0x2d0] ;  /* 0x0000b40000097ab9 */ /* 0x000fe20000000800 */
[----:B------:R-:W-:Y:S01]  /*03b0*/  IADD3 R16, R4, -UR4, RZ ;  /* 0x8000000404107c10 */ /* 0x000fe2000fffe0ff */
[----:B------:R-:W-:Y:S01]  /*03c0*/  USHF.R.S32.HI UR8, URZ, 0x1f, UR4 ;  /* 0x0000001f3f087899 */ /* 0x000fe20008011404 */
[----:B------:R-:W-:-:S04]  /*03d0*/  LEA.HI R5, R5, R0, RZ, 0x2 ;  /* 0x0000000005057211 */ /* 0x000fc800078f10ff */
[----:B------:R-:W-:Y:S02]  /*03e0*/  LOP3.LUT R7, R5, 0x1ffffffc, RZ, 0xc0, !PT ;  /* 0x1ffffffc05077812 */ /* 0x000fe400078ec0ff */
[----:B------:R-:W-:Y:S02]  /*03f0*/  SHF.R.S32.HI R13, RZ, 0x2, R5 ;  /* 0x00000002ff0d7819 */ /* 0x000fe40000011405 */
[----:B------:R-:W-:Y:S01]  /*0400*/  IADD3 R20, -R7, R0, RZ ;  /* 0x0000000007147210 */ /* 0x000fe20007ffe1ff */
[----:B------:R-:W1:Y:S01]  /*0410*/  LDC.64 R4, c[0x0][0x298] ;  /* 0x0000a600ff047b82 */ /* 0x000e620000000a00 */
[----:B------:R-:W-:Y:S02]  /*0420*/  IADD3 R11, R13, 0x40, RZ ;  /* 0x000000400d0b7810 */ /* 0x000fe40007ffe0ff */
[----:B------:R-:W-:Y:S02]  /*0430*/  SHF.L.U32 R20, R20, 0x3, RZ ;  /* 0x0000000314147819 */ /* 0x000fe400000006ff */
[----:B------:R-:W-:-:S02]  /*0440*/  SHF.R.S32.HI R19, RZ, 0x1f, R13 ;  /* 0x0000001fff137819 */ /* 0x000fc4000001140d */
[----:B------:R-:W-:Y:S01]  /*0450*/  ISETP.GE.AND P0, PT, R20, UR9, PT ;  /* 0x0000000914007c0c */ /* 0x000fe2000bf06270 */
[----:B------:R-:W2:Y:S01]  /*0460*/  LDC.64 R6, c[0x0][0x428] ;  /* 0x00010a00ff067b82 */ /* 0x000ea20000000a00 */
[--C-:B------:R-:W-:Y:S01]  /*0470*/  SHF.R.S32.HI R21, RZ, 0x1f, R20.reuse ;  /* 0x0000001fff157819 */ /* 0x100fe20000011414 */
[----:B------:R-:W-:Y:S01]  /*0480*/  USHF.R.S32.HI UR9, URZ, 0x1f, UR5 ;  /* 0x0000001f3f097899 */ /* 0x000fe20008011405 */
[-C--:B------:R-:W-:Y:S01]  /*0490*/  ISETP.LT.AND P1, PT, R13, R16.reuse, !P0 ;  /* 0x000000100d00720c */ /* 0x080fe20004721270 */
[C---:B0-----:R-:W-:Y:S01]  /*04a0*/  IMAD R12, R8.reuse, UR8, RZ ;  /* 0x00000008080c7c24 */ /* 0x041fe2000f8e02ff */
[----:B------:R-:W-:Y:S01]  /*04b0*/  ISETP.LT.AND P0, PT, R11, R16, !P0 ;  /* 0x000000100b00720c */ /* 0x000fe20004701270 */
[----:B------:R-:W-:-:S04]  /*04c0*/  IMAD.WIDE.U32 R14, R8, UR4, R20 ;  /* 0x00000004080e7c25 */ /* 0x000fc8000f8e0014 */
[----:B------:R-:W-:Y:S01]  /*04d0*/  IMAD R12, R9, UR4, R12 ;  /* 0x00000004090c7c24 */ /* 0x000fe2000f8e020c */
[----:B------:R-:W-:Y:S02]  /*04e0*/  IADD3 R14, P2, R10, R14, RZ ;  /* 0x0000000e0a0e7210 */ /* 0x000fe40007f5e0ff */
[----:B------:R-:W0:Y:S02]  /*04f0*/  LDC.64 R10, c[0x0][0x2a0] ;  /* 0x0000a800ff0a7b82 */ /* 0x000e240000000a00 */
[----:B------:R-:W-:Y:S01]  /*0500*/  IADD3.X R15, R3, R15, R12, P2, !PT ;  /* 0x0000000f030f7210 */ /* 0x000fe200017fe40c */
[----:B-1----:R-:W-:Y:S02]  /*0510*/  IMAD.WIDE.U32 R20, R4, UR4, R20 ;  /* 0x0000000404147c25 */ /* 0x002fe4000f8e0014 */
[----:B------:R-:W-:-:S03]  /*0520*/  @P0 IADD3 R3, P2, R13, 0x40, RZ ;  /* 0x000000400d030810 */ /* 0x000fc60007f5e0ff */
[----:B------:R-:W1:Y:S01]  /*0530*/  @P1 LDC.64 R16, c[0x0][0x3e0] ;  /* 0x0000f800ff101b82 */ /* 0x000e620000000a00 */
[----:B--2---:R-:W-:-:S04]  /*0540*/  IMAD R12, R6, UR9, RZ ;  /* 0x00000009060c7c24 */ /* 0x004fc8000f8e02ff */
[----:B------:R-:W-:Y:S02]  /*0550*/  IMAD R25, R7, UR5, R12 ;  /* 0x0000000507197c24 */ /* 0x000fe4000f8e020c */
[----:B------:R-:W-:-:S04]  /*0560*/  IMAD.WIDE.U32 R6, R6, UR5, R14 ;  /* 0x0000000506067c25 */ /* 0x000fc8000f8e000e */
[----:B------:R-:W-:Y:S01]  /*0570*/  IMAD R14, R4, UR8, RZ ;  /* 0x00000008040e7c24 */ /* 0x000fe2000f8e02ff */
[----:B------:R-:W-:Y:S01]  /*0580*/  IADD3 R7, R7, R25, RZ ;  /* 0x0000001907077210 */ /* 0x000fe20007ffe0ff */
[----:B------:R-:W-:Y:S01]  /*0590*/  @P1 IMAD R12, R19, R8, RZ ;  /* 0x00000008130c1224 */ /* 0x000fe200078e02ff */
[----:B------:R-:W-:Y:S01]  /*05a0*/  @P0 IADD3.X R25, RZ, R19, RZ, P2, !PT ;  /* 0x00000013ff190210 */ /* 0x000fe200017fe4ff */
[----:B------:R-:W-:Y:S01]  /*05b0*/  IMAD R18, R5, UR4, R14 ;  /* 0x0000000405127c24 */ /* 0x000fe2000f8e020e */
[----:B------:R-:W-:Y:S01]  /*05c0*/  IADD3 R22, P2, R22, R20, RZ ;  /* 0x0000001416167210 */ /* 0x000fe20007f5e0ff */
[C---:B------:R-:W-:Y:S02]  /*05d0*/  @P1 IMAD R27, R13.reuse, R9, R12 ;  /* 0x000000090d1b1224 */ /* 0x040fe400078e020c */
[----:B------:R-:W-:Y:S01]  /*05e0*/  @P1 IMAD.WIDE.U32 R14, R13, R8, R6 ;  /* 0x000000080d0e1225 */ /* 0x000fe200078e0006 */
[----:B------:R-:W-:-:S03]  /*05f0*/  IADD3.X R23, R23, R21, R18, P2, !PT ;  /* 0x0000001517177210 */ /* 0x000fc600017fe412 */
[----:B------:R-:W-:Y:S01]  /*0600*/  @P0 IMAD R18, R25, R8, RZ ;  /* 0x0000000819120224 */ /* 0x000fe200078e02ff */
[----:B------:R-:W-:Y:S01]  /*0610*/  @P1 IADD3 R12, R15, R27, RZ ;  /* 0x0000001b0f0c1210 */ /* 0x000fe20007ffe0ff */
[----:B0-----:R-:W-:Y:S01]  /*0620*/  IMAD R20, R10, UR9, RZ ;  /* 0x000000090a147c24 */ /* 0x001fe2000f8e02ff */
[C---:B-1----:R-:W-:Y:S01]  /*0630*/  @P1 LEA R16, P2, R14.reuse, R16, 0x1 ;  /* 0x000000100e101211 */ /* 0x042fe200078408ff */
[----:B------:R-:W-:Y:S01]  /*0640*/  @P0 IMAD R15, R3, R9, R18 ;  /* 0x00000009030f0224 */ /* 0x000fe200078e0212 */
[----:B------:R-:W0:Y:S01]  /*0650*/  @P0 LDC.64 R24, c[0x0][0x280] ;  /* 0x0000a000ff180b82 */ /* 0x000e220000000a00 */
[----:B------:R-:W-:Y:S01]  /*0660*/  IMAD R9, R11, UR5, R20 ;  /* 0x000000050b097c24 */ /* 0x000fe2000f8e0214 */
[----:B------:R-:W-:Y:S01]  /*0670*/  @P1 LEA.HI.X R17, R14, R17, R12, 0x1, P2 ;  /* 0x000000110e111211 */ /* 0x000fe200010f0c0c */
[----:B------:R-:W-:Y:S01]  /*0680*/  IMAD.WIDE.U32 R10, R10, UR5, R22 ;  /* 0x000000050a0a7c25 */ /* 0x000fe2000f8e0016 */
[----:B------:R-:W-:-:S03]  /*0690*/  @P0 IADD3 R12, P2, R13, 0x40, RZ ;  /* 0x000000400d0c0810 */ /* 0x000fc60007f5e0ff */
[----:B------:R-:W-:Y:S01]  /*06a0*/  @P1 IMAD R14, R19, R4, RZ ;  /* 0x00000004130e1224 */ /* 0x000fe200078e02ff */
[----:B------:R-:W1:Y:S01]  /*06b0*/  @P0 LDC.64 R20, c[0x0][0x3e0] ;  /* 0x0000f800ff140b82 */ /* 0x000e620000000a00 */
[----:B------:R-:W-:Y:S02]  /*06c0*/  @P0 IADD3.X R27, RZ, R19, RZ, P2, !PT ;  /* 0x00000013ff1b0210 */ /* 0x000fe400017fe4ff */
[----:B------:R-:W-:Y:S01]  /*06d0*/  IADD3 R11, R11, R9, RZ ;  /* 0x000000090b0b7210 */ /* 0x000fe20007ffe0ff */
[----:B------:R-:W-:Y:S01]  /*06e0*/  @P0 IMAD.WIDE.U32 R8, R3, R8, R6 ;  /* 0x0000000803080225 */ /* 0x000fe200078e0006 */
[----:B------:R-:W-:Y:S02]  /*06f0*/  @P0 MOV R6, R10 ;  /* 0x0000000a00060202 */ /* 0x000fe40000000f00 */
[----:B------:R-:W-:Y:S01]  /*0700*/  @P0 MOV R7, R11 ;  /* 0x0000000b00070202 */ /* 0x000fe20000000f00 */
[----:B------:R-:W2:Y:S01]  /*0710*/  @P1 LDC.64 R22, c[0x0][0x280] ;  /* 0x0000a000ff161b82 */ /* 0x000ea20000000a00 */
[----:B------:R-:W-:Y:S01]  /*0720*/  @P0 IMAD R18, R27, R4, RZ ;  /* 0x000000041b120224 */ /* 0x000fe200078e02ff */
[----:B------:R-:W-:Y:S01]  /*0730*/  @P0 IADD3 R15, R9, R15, RZ ;  /* 0x0000000f090f0210 */ /* 0x000fe20007ffe0ff */
[----:B------:R-:W-:-:S02]  /*0740*/  @P1 IMAD R3, R13, R5, R14 ;  /* 0x000000050d031224 */ /* 0x000fc400078e020e */
[----:B------:R-:W-:Y:S02]  /*0750*/  @P0 IMAD R5, R12, R5, R18 ;  /* 0x000000050c050224 */ /* 0x000fe400078e0212 */
[----:B------:R-:W-:-:S04]  /*0760*/  @P1 IMAD.WIDE.U32 R10, R13, R4, R10 ;  /* 0x000000040d0a1225 */ /* 0x000fc800078e000a */
[----:B------:R-:W-:Y:S01]  /*0770*/  @P0 IMAD.WIDE.U32 R12, R12, R4, R6 ;  /* 0x000000040c0c0225 */ /* 0x000fe200078e0006 */
[----:B------:R-:W-:Y:S02]  /*0780*/  @P1 IADD3 R9, R11, R3, RZ ;  /* 0x000000030b091210 */ /* 0x000fe40007ffe0ff */
[----:B------:R-:W-:Y:S02]  /*0790*/  CS2R R6, SRZ ;  /* 0x0000000000067805 */ /* 0x000fe4000001ff00 */
[----:B------:R-:W-:Y:S02]  /*07a0*/  @P0 IADD3 R3, R13, R5, RZ ;  /* 0x000000050d030210 */ /* 0x000fe40007ffe0ff */
[----:B------:R-:W-:Y:S02]  /*07b0*/  CS2R R4, SRZ ;  /* 0x0000000000047805 */ /* 0x000fe4000001ff00 */
[----:B-1----:R-:W-:Y:S02]  /*07c0*/  @P0 LEA R20, P2, R8, R20, 0x1 ;  /* 0x0000001408140211 */ /* 0x002fe400078408ff */
[----:B0-----:R-:W-:-:S02]  /*07d0*/  @P0 LEA R24, P4, R12, R24, 0x1 ;  /* 0x000000180c180211 */ /* 0x001fc400078808ff */
[----:B------:R-:W-:Y:S02]  /*07e0*/  CS2R R18, SRZ ;  /* 0x0000000000127805 */ /* 0x000fe4000001ff00 */
[----:B------:R-:W-:Y:S01]  /*07f0*/  @P0 LEA.HI.X R21, R8, R21, R15, 0x1, P2 ;  /* 0x0000001508150211 */ /* 0x000fe200010f0c0f */
[----:B------:R0:W3:Y:S01]  /*0800*/  @P1 LDG.E.128 R4, desc[UR6][R16.64] ;  /* 0x0000000610041981 */ /* 0x0000e2000c1e1d00 */
[----:B--2---:R-:W-:Y:S02]  /*0810*/  @P1 LEA R22, P3, R10, R22, 0x1 ;  /* 0x000000160a161211 */ /* 0x004fe400078608ff */
[----:B------:R-:W-:Y:S02]  /*0820*/  CS2R R14, SRZ ;  /* 0x00000000000e7805 */ /* 0x000fe4000001ff00 */
[----:B------:R-:W-:Y:S02]  /*0830*/  @P0 LEA.HI.X R25, R12, R25, R3, 0x1, P4 ;  /* 0x000000190c190211 */ /* 0x000fe400020f0c03 */
[----:B------:R-:W-:-:S02]  /*0840*/  CS2R R12, SRZ ;  /* 0x00000000000c7805 */ /* 0x000fc4000001ff00 */
[----:B------:R-:W-:Y:S02]  /*0850*/  @P1 LEA.HI.X R23, R10, R23, R9, 0x1, P3 ;  /* 0x000000170a171211 */ /* 0x000fe400018f0c09 */
[----:B------:R-:W-:Y:S02]  /*0860*/  CS2R R10, SRZ ;  /* 0x00000000000a7805 */ /* 0x000fe4000001ff00 */
[----:B------:R-:W-:Y:S02]  /*0870*/  CS2R R8, SRZ ;  /* 0x0000000000087805 */ /* 0x000fe4000001ff00 */
[----:B0-----:R-:W-:Y:S01]  /*0880*/  CS2R R16, SRZ ;  /* 0x0000000000107805 */ /* 0x001fe2000001ff00 */
[----:B------:R-:W2:Y:S04]  /*0890*/  @P0 LDG.E.128 R12, desc[UR6][R20.64] ;  /* 0x00000006140c0981 */ /* 0x000ea8000c1e1d00 */
[----:B------:R-:W4:Y:S04]  /*08a0*/  @P1 LDG.E.128 R8, desc[UR6][R22.64] ;  /* 0x0000000616081981 */ /* 0x000f28000c1e1d00 */
[----:B------:R-:W5:Y:S01]  /*08b0*/  @P0 LDG.E.128 R16, desc[UR6][R24.64] ;  /* 0x0000000618100981 */ /* 0x000f62000c1e1d00 */
[----:B------:R-:W-:Y:S01]  /*08c0*/  LOP3.LUT P0, RZ, R0, 0x3, RZ, 0xc0, !PT ;  /* 0x0000000300ff7812 */ /* 0x000fe2000780c0ff */
[----:B---3--:R-:W-:-:S02]  /*08d0*/  HADD2.F32 R26, -RZ, R4.H1_H1 ;  /* 0x30000004ff1a7230 */ /* 0x008fc40000004100 */
[----:B------:R-:W-:Y:S02]  /*08e0*/  HADD2.F32 R29, -RZ, R4.H0_H0 ;  /* 0x20000004ff1d7230 */ /* 0x000fe40000004100 */
[--C-:B--2---:R-:W-:Y:S02]  /*08f0*/  HADD2.F32 R27, -RZ, R12.reuse.H1_H1 ;  /* 0x3000000cff1b7230 */ /* 0x104fe40000004100 */
[----:B------:R-:W-:Y:S02]  /*0900*/  HADD2.F32 R12, -RZ, R12.H0_H0 ;  /* 0x2000000cff0c7230 */ /* 0x000fe40000004100 */
[----:B----4-:R-:W-:Y:S02]  /*0910*/  HADD2.F32 R3, -RZ, R8.H1_H1 ;  /* 0x30000008ff037230 */ /* 0x010fe40000004100 */
[--C-:B-----5:R-:W-:Y:S02]  /*0920*/  HADD2.F32 R28, -RZ, R16.reuse.H1_H1 ;  /* 0x30000010ff1c7230 */ /* 0x120fe40000004100 */
[----:B------:R-:W-:-:S02]  /*0930*/  HADD2.F32 R16, -RZ, R16.H0_H0 ;  /* 0x20000010ff107230 */ /* 0x000fc40000004100 */
[----:B------:R-:W-:Y:S01]  /*0940*/  FMUL.FTZ R26, R26, R3 ;  /* 0x000000031a1a7220 */ /* 0x000fe20000410000 */
[----:B------:R-:W-:Y:S02]  /*0950*/  HADD2.F32 R20, -RZ, R8.H0_H0 ;  /* 0x20000008ff147230 */ /* 0x000fe40000004100 */
[----:B------:R-:W-:Y:S01]  /*0960*/  FMUL.FTZ R27, R27, R28 ;  /* 0x0000001c1b1b7220 */ /* 0x000fe20000410000 */
[----:B------:R-:W-:-:S03]  /*0970*/  HADD2.F32 R3, -RZ, R5.H0_H0 ;  /* 0x20000005ff037230 */ /* 0x000fc60000004100 */
[----:B------:R-:W-:Y:S01]  /*0980*/  FFMA.FTZ R27, R12, R16, R27 ;  /* 0x000000100c1b7223 */ /* 0x000fe2000001001b */
[----:B------:R-:W-:Y:S02]  /*0990*/  HADD2.F32 R16, -RZ, R9.H0_H0 ;  /* 0x20000009ff107230 */ /* 0x000fe40000004100 */
[----:B------:R-:W-:Y:S01]  /*09a0*/  FFMA.FTZ R26, R29, R20, R26 ;  /* 0x000000141d1a7223 */ /* 0x000fe2000001001a */
[----:B------:R-:W-:Y:S02]  /*09b0*/  HADD2.F32 R5, -RZ, R5.H1_H1 ;  /* 0x30000005ff057230 */ /* 0x000fe40000004100 */
[----:B------:R-:W-:Y:S02]  /*09c0*/  HADD2.F32 R12, -RZ, R9.H1_H1 ;  /* 0x30000009ff0c7230 */ /* 0x000fe40000004100 */
[----:B------:R-:W-:Y:S01]  /*09d0*/  FFMA.FTZ R16, R3, R16, R26 ;  /* 0x0000001003107223 */ /* 0x000fe2000001001a */
[----:B------:R-:W-:Y:S02]  /*09e0*/  HADD2.F32 R20, -RZ, R13.H0_H0 ;  /* 0x2000000dff147230 */ /* 0x000fe40000004100 */
[----:B------:R-:W-:-:S02]  /*09f0*/  HADD2.F32 R24, -RZ, R17.H0_H0 ;  /* 0x20000011ff187230 */ /* 0x000fc40000004100 */
[----:B------:R-:W-:Y:S01]  /*0a00*/  FFMA.FTZ R5, R5, R12, R16 ;  /* 0x0000000c05057223 */ /* 0x000fe20000010010 */
[----:B------:R-:W-:Y:S02]  /*0a10*/  HADD2.F32 R4, -RZ, R6.H0_H0 ;  /* 0x20000006ff047230 */ /* 0x000fe40000004100 */
[----:B------:R-:W-:Y:S02]  /*0a20*/  HADD2.F32 R23, -RZ, R10.H0_H0 ;  /* 0x2000000aff177230 */ /* 0x000fe40000004100 */
[----:B------:R-:W-:Y:S01]  /*0a30*/  FFMA.FTZ R27, R20, R24, R27 ;  /* 0x00000018141b7223 */ /* 0x000fe2000001001b */
[----:B------:R-:W-:Y:S02]  /*0a40*/  HADD2.F32 R22, -RZ, R13.H1_H1 ;  /* 0x3000000dff167230 */ /* 0x000fe40000004100 */
[----:B------:R-:W-:Y:S02]  /*0a50*/  HADD2.F32 R17, -RZ, R17.H1_H1 ;  /* 0x30000011ff117230 */ /* 0x000fe40000004100 */
[----:B------:R-:W-:Y:S01]  /*0a60*/  FFMA.FTZ R5, R4, R23, R5 ;  /* 0x0000001704057223 */ /* 0x000fe20000010005 */
[----:B------:R-:W-:-:S02]  /*0a70*/  HADD2.F32 R8, -RZ, R6.H1_H1 ;  /* 0x30000006ff087230 */ /* 0x000fc40000004100 */
[----:B------:R-:W-:Y:S02]  /*0a80*/  HADD2.F32 R21, -RZ, R10.H1_H1 ;  /* 0x3000000aff157230 */ /* 0x000fe40000004100 */
[----:B------:R-:W-:Y:S01]  /*0a90*/  FFMA.FTZ R27, R22, R17, R27 ;  /* 0x00000011161b7223 */ /* 0x000fe2000001001b */
[----:B------:R-:W-:Y:S02]  /*0aa0*/  HADD2.F32 R12, -RZ, R14.H0_H0 ;  /* 0x2000000eff0c7230 */ /* 0x000fe40000004100 */
[----:B------:R-:W-:Y:S02]  /*0ab0*/  HADD2.F32 R3, -RZ, R18.H0_H0 ;  /* 0x20000012ff037230 */ /* 0x000fe40000004100 */
[----:B------:R-:W-:Y:S01]  /*0ac0*/  FFMA.FTZ R5, R8, R21, R5 ;  /* 0x0000001508057223 */ /* 0x000fe20000010005 */
[----:B------:R-:W-:Y:S02]  /*0ad0*/  HADD2.F32 R6, -RZ, R7.H0_H0 ;  /* 0x20000007ff067230 */ /* 0x000fe40000004100 */
[----:B------:R-:W-:-:S02]  /*0ae0*/  HADD2.F32 R9, -RZ, R11.H0_H0 ;  /* 0x2000000bff097230 */ /* 0x000fc40000004100 */
[----:B------:R-:W-:Y:S01]  /*0af0*/  FFMA.FTZ R27, R12, R3, R27 ;  /* 0x000000030c1b7223 */ /* 0x000fe2000001001b */
[----:B------:R-:W-:Y:S02]  /*0b00*/  HADD2.F32 R14, -RZ, R14.H1_H1 ;  /* 0x3000000eff0e7230 */ /* 0x000fe40000004100 */
[----:B------:R-:W-:Y:S02]  /*0b10*/  HADD2.F32 R18, -RZ, R18.H1_H1 ;  /* 0x30000012ff127230 */ /* 0x000fe40000004100 */
[----:B------:R-:W-:Y:S01]  /*0b20*/  FFMA.FTZ R6, R6, R9, R5 ;  /* 0x0000000906067223 */ /* 0x000fe20000010005 */
[----:B------:R-:W-:Y:S02]  /*0b30*/  HADD2.F32 R7, -RZ, R7.H1_H1 ;  /* 0x30000007ff077230 */ /* 0x000fe40000004100 */
[----:B------:R-:W-:Y:S02]  /*0b40*/  HADD2.F32 R10, -RZ, R11.H1_H1 ;  /* 0x3000000bff0a7230 */ /* 0x000fe40000004100 */
[----:B------:R-:W-:Y:S01]  /*0b50*/  FFMA.FTZ R27, R14, R18, R27 ;  /* 0x000000120e1b7223 */ /* 0x000fe2000001001b */
[----:B------:R-:W-:-:S02]  /*0b60*/  HADD2.F32 R4, -RZ, R15.H0_H0 ;  /* 0x2000000fff047230 */ /* 0x000fc40000004100 */
[----:B------:R-:W-:Y:S02]  /*0b70*/  HADD2.F32 R3, -RZ, R19.H0_H0 ;  /* 0x20000013ff037230 */ /* 0x000fe40000004100 */
[----:B------:R-:W-:Y:S01]  /*0b80*/  FFMA.FTZ R6, R7, R10, R6 ;  /* 0x0000000a07067223 */ /* 0x000fe20000010006 */
[----:B------:R-:W-:Y:S02]  /*0b90*/  HADD2.F32 R8, -RZ, R15.H1_H1 ;  /* 0x3000000fff087230 */ /* 0x000fe40000004100 */
[----:B------:R-:W-:Y:S02]  /*0ba0*/  HADD2.F32 R19, -RZ, R19.H1_H1 ;  /* 0x30000013ff137230 */ /* 0x000fe40000004100 */
[----:B------:R-:W-:Y:S02]  /*0bb0*/  FFMA.FTZ R27, R4, R3, R27 ;  /* 0x00000003041b7223 */ /* 0x000fe4000001001b */
[----:B------:R-:W0:Y:S02]  /*0bc0*/  SHFL.BFLY PT, R3, R6, 0x2, 0x1f ;  /* 0x0c401f0006037f89 */ /* 0x000e2400000e0000 */
[----:B------:R-:W-:-:S05]  /*0bd0*/  FFMA.FTZ R27, R8, R19, R27 ;  /* 0x00000013081b7223 */ /* 0x000fca000001001b */
[----:B------:R-:W1:Y:S01]  /*0be0*/  SHFL.BFLY PT, R8, R27, 0x2, 0x1f ;  /* 0x0c401f001b087f89 */ /* 0x000e6200000e0000 */
[----:B0-----:R-:W-:-:S05]  /*0bf0*/  FADD.FTZ R4, R6, R3 ;  /* 0x0000000306047221 */ /* 0x001fca0000010000 */
[----:B------:R-:W0:Y:S01]  /*0c00*/  SHFL.BFLY PT, R3, R4, 0x1, 0x1f ;  /* 0x0c201f0004037f89 */ /* 0x000e2200000e0000 */
[----:B-1----:R-:W-:-:S05]  /*0c10*/  FADD.FTZ R8, R27, R8 ;  /* 0x000000081b087221 */ /* 0x002fca0000010000 */
[----:B------:R-:W1:Y:S01]  /*0c20*/  SHFL.BFLY PT, R5, R8, 0x1, 0x1f ;  /* 0x0c201f0008057f89 */ /* 0x000e6200000e0000 */
[----:B------:R-:W-:Y:S01]  /*0c30*/  IADD3 R7, R2, UR4, RZ ;  /* 0x0000000402077c10 */ /* 0x000fe2000fffe0ff */
[----:B------:R-:W-:-:S03]  /*0c40*/  ULDC.64 UR4, c[0x0][0x478] ;  /* 0x00011e0000047ab9 */ /* 0x000fc60000000a00 */
[----:B------:R-:W-:Y:S02]  /*0c50*/  SHF.R.S32.HI R2, RZ, 0x1f, R7 ;  /* 0x0000001fff027819 */ /* 0x000fe40000011407 */
[----:B------:R-:W-:-:S04]  /*0c60*/  LEA.HI R7, P1, R0, R7, RZ, 0x1e ;  /* 0x0000000700077211 */ /* 0x000fc8000783f0ff */
[----:B------:R-:W-:Y:S02]  /*0c70*/  IADD3.X R6, RZ, R2, RZ, P1, !PT ;  /* 0x00000002ff067210 */ /* 0x000fe40000ffe4ff */
[C---:B------:R-:W-:Y:S01]  /*0c80*/  LEA R2, P1, R7.reuse, UR4, 0x2 ;  /* 0x0000000407027c11 */ /* 0x040fe2000f8210ff */
[----:B------:R-:W-:Y:S01]  /*0c90*/  ULDC UR4, c[0x0][0x384] ;  /* 0x0000e10000047ab9 */ /* 0x000fe20000000800 */
[----:B0-----:R-:W-:Y:S02]  /*0ca0*/  FADD.FTZ R0, R4, R3 ;  /* 0x0000000304007221 */ /* 0x001fe40000010000 */
[----:B------:R-:W-:Y:S02]  /*0cb0*/  LEA.HI.X R3, R7, UR5, R6, 0x2, P1 ;  /* 0x0000000507037c11 */ /* 0x000fe400088f1406 */
[----:B------:R-:W-:Y:S01]  /*0cc0*/  FMUL.FTZ R7, R0, UR4 ;  /* 0x0000000400077c20 */ /* 0x000fe20008410000 */
[----:B-1----:R-:W-:-:S04]  /*0cd0*/  FADD.FTZ R5, R8, R5 ;  /* 0x0000000508057221 */ /* 0x002fc80000010000 */
[----:B------:R0:W-:Y:S01]  /*0ce0*/  @!P0 STG.E desc[UR6][R2.64], R7 ;  /* 0x0000000702008986 */ /* 0x0001e2000c101906 */
[----:B------:R-:W-:Y:S01]  /*0cf0*/  FMUL.FTZ R5, R5, UR4 ;  /* 0x0000000405057c20 */ /* 0x000fe20008410000 */
[----:B------:R-:W-:Y:S06]  /*0d00*/  @P0 EXIT ;  /* 0x000000000000094d */ /* 0x000fec0003800000 */
[----:B------:R-:W-:Y:S01]  /*0d10*/  STG.E desc[UR6][R2.64+0x100], R5 ;  /* 0x0001000502007986 */ /* 0x000fe2000c101906 */
[----:B------:R-:W-:Y:S05]  /*0d20*/  EXIT ;  /* 0x000000000000794d */ /* 0x000fea0003800000 */
.L_x_789:
        /* <DEDUP_REMOVED lines=13> */
.L_x_1350:


//--------------------- .text._ZN5flash25flash_bwd_dot_do_o_kernelILb1E23Flash_bwd_kernel_traitsILi32ELi128ELi128ELi8ELi4ELi4ELi4ELb1ELb0EN7cutlass6half_tE19Flash_kernel_traitsILi32ELi128ELi128ELi8ES3_EEEEvNS_16Flash_bwd_paramsE --------------------------
	.section	.text._ZN5flash25flash_bwd_dot_do_o_kernelILb1E23Flash_bwd_kernel_traitsILi32ELi128ELi128ELi8ELi4ELi4ELi4ELb1ELb0EN7cutlass6half_tE19Flash_kernel_traitsILi32ELi128ELi128ELi8ES3_EEEEvNS_16Flash_bwd_paramsE,"ax",@progbits
	.align	128
        .global         _ZN5flash25flash_bwd_dot_do_o_kernelILb1E23Flash_bwd_kernel_traitsILi32ELi128ELi128ELi8ELi4ELi4ELi4ELb1ELb0EN7cutlass6half_tE19Flash_kernel_traitsILi32ELi128ELi128ELi8ES3_EEEEvNS_16Flash_bwd_paramsE
        .type           _ZN5flash25flash_bwd_dot_do_o_kernelILb1E23Flash_bwd_kernel_traitsILi32ELi128ELi128ELi8ELi4ELi4ELi4ELb1ELb0EN7cutlass6half_tE19Flash_kernel_traitsILi32ELi128ELi128ELi8ES3_EEEEvNS_16Flash_bwd_paramsE,@function
        .size           _ZN5flash25flash_bwd_dot_do_o_kernelILb1E23Flash_bwd_kernel_traitsILi32ELi128ELi128ELi8ELi4ELi4ELi4ELb1ELb0EN7cutlass6half_tE19Flash_kernel_traitsILi32ELi128ELi128ELi8ES3_EEEEvNS_16Flash_bwd_paramsE,(.L_x_1351 - _ZN5flash25flash_bwd_dot_do_o_kernelILb1E23Flash_bwd_kernel_traitsILi32ELi128ELi128ELi8ELi4ELi4ELi4ELb1ELb0EN7cutlass6half_tE19Flash_kernel_traitsILi32ELi128ELi128ELi8ES3_EEEEvNS_16Flash_bwd_paramsE)
        .other          _ZN5flash25flash_bwd_dot_do_o_kernelILb1E23Flash_bwd_kernel_traitsILi32ELi128ELi128ELi8ELi4ELi4ELi4ELb1ELb0EN7cutlass6half_tE19Flash_kernel_traitsILi32ELi128ELi128ELi8ES3_EEEEvNS_16Flash_bwd_paramsE,@"STO_CUDA_ENTRY STV_DEFAULT"
_ZN5flash25flash_bwd_dot_do_o_kernelILb1E23Flash_bwd_kernel_traitsILi32ELi128ELi128ELi8ELi4ELi4ELi4ELb1ELb0EN7cutlass6half_tE19Flash_kernel_traitsILi32ELi128ELi128ELi8ES3_EEEEvNS_16Flash_bwd_paramsE:
.text._ZN5flash25flash_bwd_dot_do_o_kernelILb1E23Flash_bwd_kernel_traitsILi32ELi128ELi128ELi8ELi4ELi4ELi4ELb1ELb0EN7cutlass6half_tE19Flash_kernel_traitsILi32ELi128ELi128ELi8ES3_EEEEvNS_16Flash_bwd_paramsE:
[----:B------:R-:W-:Y:S01]  /*0000*/  LDC R1, c[0x0][0x28] ;  /* 0x00000a00ff017b82 */ /* 0x000fe20000000800 */
[----:B------:R-:W0:Y:S07]  /*0010*/  S2R R18, SR_CTAID.Y ;  /* 0x0000000000127919 */ /* 0x000e2e0000002600 */
[----:B------:R-:W0:Y:S01]  /*0020*/  LDC.64 R2, c[0x0][0x2f0] ;  /* 0x0000bc00ff027b82 */ /* 0x000e220000000a00 */
[----:B------:R-:W-:Y:S01]  /*0030*/  ULDC.64 UR4, c[0x0][0x2f0] ;  /* 0x0000bc0000047ab9 */ /* 0x000fe20000000a00 */
[----:B------:R-:W-:-:S02]  /*0040*/  MOV R11, 0xffffffff ;  /* 0xffffffff000b7802 */ /* 0x000fc40000000f00 */
[----:B------:R-:W-:-:S04]  /*0050*/  ISETP.NE.U32.AND P0, PT, RZ, UR4, PT ;  /* 0x00000004ff007c0c */ /* 0x000fc8000bf05070 */
[----:B------:R-:W-:Y:S01]  /*0060*/  ISETP.NE.AND.EX P0, PT, RZ, UR5, PT, P0 ;  /* 0x00000005ff007c0c */ /* 0x000fe2000bf05300 */
[----:B------:R-:W-:Y:S01]  /*0070*/  ULDC.64 UR4, c[0x0][0x208] ;  /* 0x0000820000047ab9 */ /* 0x000fe20000000a00 */
[----:B0-----:R-:W-:-:S11]  /*0080*/  IMAD.WIDE R2, R18, 0x4, R2 ;  /* 0x0000000412027825 */ /* 0x001fd600078e0202 */
[----:B------:R-:W2:Y:S04]  /*0090*/  @P0 LDG.E R11, desc[UR4][R2.64] ;  /* 0x00000004020b0981 */ /* 0x000ea8000c1e1900 */
[----:B------:R-:W2:Y:S01]  /*00a0*/  @P0 LDG.E R12, desc[UR4][R2.64+0x4] ;  /* 0x00000404020c0981 */ /* 0x000ea2000c1e1900 */
[----:B------:R-:W0:Y:S02]  /*00b0*/  S2R R29, SR_CTAID.X ;  /* 0x00000000001d7919 */ /* 0x000e240000002500 */
[----:B0-----:R-:W-:Y:S02]  /*00c0*/  SHF.L.U32 R29, R29, 0x7, RZ ;  /* 0x000000071d1d7819 */ /* 0x001fe400000006ff */
[----:B--2---:R-:W-:-:S06]  /*00d0*/  @P0 IADD3 R12, R12, -R11, RZ ;  /* 0x8000000b0c0c0210 */ /* 0x004fcc0007ffe0ff */
[----:B------:R-:W0:Y:S02]  /*00e0*/  @!P0 LDC R12, c[0x0][0x2c4] ;  /* 0x0000b100ff0c8b82 */ /* 0x000e240000000800 */
[----:B0-----:R-:W-:-:S13]  /*00f0*/  ISETP.GT.AND P1, PT, R12, R29, PT ;  /* 0x0000001d0c00720c */ /* 0x001fda0003f24270 */
[----:B------:R-:W-:Y:S05]  /*0100*/  @!P1 EXIT ;  /* 0x000000000000994d */ /* 0x000fea0003800000 */
[----:B------:R-:W-:Y:S01]  /*0110*/  ISETP.NE.AND P1, PT, R11, -0x1, PT ;  /* 0xffffffff0b00780c */ /* 0x000fe20003f25270 */
[----:B------:R-:W0:Y:S01]  /*0120*/  LDC R0, c[0x0][0x2d4] ;  /* 0x0000b500ff007b82 */ /* 0x000e220000000800 */
[----:B------:R-:W1:Y:S07]  /*0130*/  S2R R20, SR_TID.X ;  /* 0x0000000000147919 */ /* 0x000e6e0000002100 */
[----:B------:R-:W2:Y:S04]  /*0140*/  LDC R21, c[0x0][0x270] ;  /* 0x00009c00ff157b82 */ /* 0x000ea80000000800 */
[----:B------:R-:W-:-:S04]  /*0150*/  @!P1 SHF.R.S32.HI R5, RZ, 0x1f, R18 ;  /* 0x0000001fff059819 */ /* 0x000fc80000011412 */
[----:B------:R-:W3:Y:S08]  /*0160*/  @!P1 LDC.64 R2, c[0x0][0x418] ;  /* 0x00010600ff029b82 */ /* 0x000ef00000000a00 */
[----:B------:R-:W4:Y:S08]  /*0170*/  @P1 LDC.64 R14, c[0x0][0x420] ;  /* 0x00010800ff0e1b82 */ /* 0x000f300000000a00 */
[----:B------:R-:W5:Y:S01]  /*0180*/  @P1 LDC.64 R8, c[0x0][0x298] ;  /* 0x0000a600ff081b82 */ /* 0x000f620000000a00 */
[----:B--2---:R-:W-:Y:S01]  /*0190*/  SHF.R.S32.HI R13, RZ, 0x1f, R21 ;  /* 0x0000001fff0d7819 */ /* 0x004fe20000011415 */
[----:B---3--:R-:W-:-:S06]  /*01a0*/  @!P1 IMAD R6, R5, R2, RZ ;  /* 0x0000000205069224 */ /* 0x008fcc00078e02ff */
[----:B------:R-:W2:Y:S01]  /*01b0*/  LDC R26, c[0x0][0x2dc] ;  /* 0x0000b700ff1a7b82 */ /* 0x000ea20000000800 */
[----:B------:R-:W-:-:S04]  /*01c0*/  IMAD.WIDE R4, R18, 0x80, RZ ;  /* 0x0000008012047825 */ /* 0x000fc800078e02ff */
[----:B------:R-:W-:Y:S01]  /*01d0*/  @!P1 IMAD R7, R18, R3, R6 ;  /* 0x0000000312079224 */ /* 0x000fe200078e0206 */
[----:B------:R-:W-:Y:S01]  /*01e0*/  SEL R10, R4, RZ, P0 ;  /* 0x000000ff040a7207 */ /* 0x000fe20000000000 */
[----:B----4-:R-:W-:Y:S01]  /*01f0*/  @P1 IMAD.WIDE.U32 R16, R11, R14, RZ ;  /* 0x0000000e0b101225 */ /* 0x010fe200078e00ff */
[----:B------:R-:W-:-:S03]  /*0200*/  SHF.R.S32.HI R14, RZ, 0x1f, R29 ;  /* 0x0000001fff0e7819 */ /* 0x000fc6000001141d */
[----:B------:R-:W-:-:S04]  /*0210*/  @!P1 IMAD.WIDE.U32 R2, R18, R2, RZ ;  /* 0x0000000212029225 */ /* 0x000fc800078e00ff */
[----:B------:R-:W-:Y:S01]  /*0220*/  @P1 IMAD R15, R11, R15, R17 ;  /* 0x0000000f0b0f1224 */ /* 0x000fe200078e0211 */
[----:B------:R-:W-:Y:S02]  /*0230*/  @!P1 IADD3 R15, R3, R7, RZ ;  /* 0x00000007030f9210 */ /* 0x000fe40007ffe0ff */
[----:B------:R-:W-:Y:S01]  /*0240*/  SEL R17, R5, RZ, P0 ;  /* 0x000000ff05117207 */ /* 0x000fe20000000000 */
[----:B------:R-:W3:Y:S01]  /*0250*/  S2R R7, SR_CTAID.Z ;  /* 0x0000000000077919 */ /* 0x000ee20000002700 */
[----:B0-----:R-:W-:Y:S01]  /*0260*/  IMAD.WIDE R4, R18, R0, RZ ;  /* 0x0000000012047225 */ /* 0x001fe200078e02ff */
[----:B------:R-:W-:Y:S02]  /*0270*/  @!P1 MOV R16, R2 ;  /* 0x0000000200109202 */ /* 0x000fe40000000f00 */
[----:B------:R-:W-:Y:S01]  /*0280*/  IADD3 R25, P0, R29, R10, RZ ;  /* 0x0000000a1d197210 */ /* 0x000fe20007f1e0ff */
[----:B------:R-:W-:Y:S01]  /*0290*/  IMAD R5, R5, R21, RZ ;  /* 0x0000001505057224 */ /* 0x000fe200078e02ff */
[----:B--2---:R-:W-:Y:S01]  /*02a0*/  SHF.R.S32.HI R27, RZ, 0x1f, R26 ;  /* 0x0000001fff1b7819 */ /* 0x004fe2000001141a */
[----:B-----5:R-:W-:Y:S01]  /*02b0*/  @P1 IMAD.WIDE.U32 R2, R11, R8, RZ ;  /* 0x000000080b021225 */ /* 0x020fe200078e00ff */
[----:B------:R-:W-:-:S02]  /*02c0*/  IADD3.X R23, R14, R17, RZ, P0, !PT ;  /* 0x000000110e177210 */ /* 0x000fc400007fe4ff */
[----:B------:R-:W-:Y:S01]  /*02d0*/  @P1 MOV R17, R11 ;  /* 0x0000000b00111202 */ /* 0x000fe20000000f00 */
[C---:B------:R-:W-:Y:S01]  /*02e0*/  IMAD R19, R4.reuse, R13, R5 ;  /* 0x0000000d04137224 */ /* 0x040fe200078e0205 */
[----:B------:R-:W-:Y:S01]  /*02f0*/  @P1 MOV R6, R2 ;  /* 0x0000000200061202 */ /* 0x000fe20000000f00 */
[----:B------:R-:W-:-:S04]  /*0300*/  IMAD.WIDE.U32 R4, R4, R21, RZ ;  /* 0x0000001504047225 */ /* 0x000fc800078e00ff */
[----:B------:R-:W-:Y:S01]  /*0310*/  @P1 IMAD R13, R11, R9, R3 ;  /* 0x000000090b0d1224 */ /* 0x000fe200078e0203 */
[----:B------:R-:W-:Y:S01]  /*0320*/  IADD3 R3, R5, R19, RZ ;  /* 0x0000001305037210 */ /* 0x000fe20007ffe0ff */
[----:B------:R-:W-:Y:S01]  /*0330*/  HFMA2.MMA R19, -RZ, RZ, 0, 0 ;  /* 0x00000000ff137435 */ /* 0x000fe200000001ff */
[----:B------:R-:W-:-:S04]  /*0340*/  IMAD.WIDE R8, R21, R26, RZ ;  /* 0x0000001a15087225 */ /* 0x000fc800078e02ff */
[----:B------:R-:W-:Y:S01]  /*0350*/  IMAD R10, R3, R26, RZ ;  /* 0x0000001a030a7224 */ /* 0x000fe200078e02ff */
[----:B-1-3--:R-:W-:Y:S06]  /*0360*/  @P1 BRA `(.L_x_790) ;  /* 0x0000000000201947 */ /* 0x00afec0003800000 */
[----:B------:R-:W0:Y:S01]  /*0370*/  LDC.64 R2, c[0x0][0x290] ;  /* 0x0000a400ff027b82 */ /* 0x000e220000000a00 */
[----:B------:R-:W-:Y:S02]  /*0380*/  SHF.R.S32.HI R13, RZ, 0x1f, R18 ;  /* 0x0000001fff0d7819 */ /* 0x000fe40000011412 */
[----:B------:R-:W-:-:S03]  /*0390*/  MOV R17, 0xffffffff ;  /* 0xffffffff00117802 */ /* 0x000fc60000000f00 */
[----:B0-----:R-:W-:-:S04]  /*03a0*/  IMAD R6, R13, R2, RZ ;  /* 0x000000020d067224 */ /* 0x001fc800078e02ff */
[C---:B------:R-:W-:Y:S02]  /*03b0*/  IMAD R13, R18.reuse, R3, R6 ;  /* 0x00000003120d7224 */ /* 0x040fe400078e0206 */
[----:B------:R-:W-:-:S05]  /*03c0*/  IMAD.WIDE.U32 R2, R18, R2, RZ ;  /* 0x0000000212027225 */ /* 0x000fca00078e00ff */
[----:B------:R-:W-:Y:S02]  /*03d0*/  IADD3 R13, R3, R13, RZ ;  /* 0x0000000d030d7210 */ /* 0x000fe40007ffe0ff */
[----:B------:R-:W-:-:S07]  /*03e0*/  MOV R6, R2 ;  /* 0x0000000200067202 */ /* 0x000fce0000000f00 */
.L_x_790:
[----:B------:R-:W-:Y:S01]  /*03f0*/  ULDC.U8 UR6, c[0x0][0x3d8] ;  /* 0x0000f60000067ab9 */ /* 0x000fe20000000000 */
[----:B------:R-:W-:Y:S01]  /*0400*/  IMAD R2, R9, R17, RZ ;  /* 0x0000001109027224 */ /* 0x000fe200078e02ff */
[----:B------:R-:W-:Y:S01]  /*0410*/  ISETP.NE.AND P0, PT, RZ, UR6, PT ;  /* 0x00000006ff007c0c */ /* 0x000fe2000bf05270 */
[----:B------:R-:W-:Y:S01]  /*0420*/  IMAD R27, R27, R4, R10 ;  /* 0x000000041b1b7224 */ /* 0x000fe200078e020a */
[----:B------:R-:W-:Y:S01]  /*0430*/  SHF.R.S32.HI R10, RZ, 0x1f, R7 ;  /* 0x0000001fff0a7819 */ /* 0x000fe20000011407 */
[----:B------:R-:W-:Y:S02]  /*0440*/  IMAD R19, R8, R19, R2 ;  /* 0x0000001308137224 */ /* 0x000fe400078e0202 */
[----:B------:R-:W-:Y:S02]  /*0450*/  IMAD R23, R23, R8, RZ ;  /* 0x0000000817177224 */ /* 0x000fe400078e02ff */
[----:B------:R-:W-:-:S04]  /*0460*/  IMAD.WIDE.U32 R2, R4, R26, RZ ;  /* 0x0000001a04027225 */ /* 0x000fc800078e00ff */
[----:B------:R-:W-:Y:S01]  /*0470*/  IMAD R23, R9, R25, R23 ;  /* 0x0000001909177224 */ /* 0x000fe200078e0217 */
[----:B------:R-:W-:Y:S01]  /*0480*/  IADD3 R27, R3, R27, RZ ;  /* 0x0000001b031b7210 */ /* 0x000fe20007ffe0ff */
[----:B------:R-:W-:-:S04]  /*0490*/  IMAD.WIDE.U32 R4, R25, R8, RZ ;  /* 0x0000000819047225 */ /* 0x000fc800078e00ff */
[----:B------:R-:W-:Y:S01]  /*04a0*/  IMAD.WIDE.U32 R8, R8, R17, RZ ;  /* 0x0000001108087225 */ /* 0x000fe200078e00ff */
[----:B------:R-:W-:-:S03]  /*04b0*/  IADD3 R24, R5, R23, RZ ;  /* 0x0000001705187210 */ /* 0x000fc60007ffe0ff */
[----:B------:R-:W-:Y:S01]  /*04c0*/  IMAD R3, R7, R26, RZ ;  /* 0x0000001a07037224 */ /* 0x000fe200078e02ff */
[----:B------:R-:W-:Y:S02]  /*04d0*/  SEL R17, R2, R8, !P1 ;  /* 0x0000000802117207 */ /* 0x000fe40004800000 */
[----:B------:R-:W-:Y:S02]  /*04e0*/  @P1 IADD3 R27, R9, R19, RZ ;  /* 0x00000013091b1210 */ /* 0x000fe40007ffe0ff */
[----:B------:R-:W-:Y:S01]  /*04f0*/  SHF.R.S32.HI R2, RZ, 0x1f, R3 ;  /* 0x0000001fff027819 */ /* 0x000fe20000011403 */
[----:B------:R-:W-:Y:S06]  /*0500*/  @!P0 BRA `(.L_x_791) ;  /* 0x00000000001c8947 */ /* 0x000fec0003800000 */
[----:B------:R-:W0:Y:S01]  /*0510*/  LDC R8, c[0x0][0x2c0] ;  /* 0x0000b000ff087b82 */ /* 0x000e220000000800 */
[----:B------:R-:W-:-:S05]  /*0520*/  @!P1 IMAD R11, R18, R0, RZ ;  /* 0x00000000120b9224 */ /* 0x000fca00078e02ff */
[----:B------:R-:W-:Y:S02]  /*0530*/  LEA R11, R18, R11, 0x7 ;  /* 0x0000000b120b7211 */ /* 0x000fe400078e38ff */
[----:B------:R-:W0:Y:S02]  /*0540*/  LDC R9, c[0x0][0x2e4] ;  /* 0x0000b900ff097b82 */ /* 0x000e240000000800 */
[----:B0-----:R-:W-:-:S05]  /*0550*/  LEA R0, R8, R9, 0x7 ;  /* 0x0000000908007211 */ /* 0x001fca00078e38ff */
[----:B------:R-:W-:Y:S01]  /*0560*/  IMAD R0, R0, R7, R11 ;  /* 0x0000000700007224 */ /* 0x000fe200078e020b */
[----:B------:R-:W-:Y:S06]  /*0570*/  BRA `(.L_x_792) ;  /* 0x0000000000087947 */ /* 0x000fec0003800000 */
.L_x_791:
[----:B------:R-:W-:-:S04]  /*0580*/  IMAD R9, R18, R21, R7 ;  /* 0x0000001512097224 */ /* 0x000fc800078e0207 */
[----:B------:R-:W-:-:S07]  /*0590*/  IMAD R0, R9, R0, RZ ;  /* 0x0000000009007224 */ /* 0x000fce00078e02ff */
.L_x_792:
[----:B------:R-:W-:Y:S01]  /*05a0*/  SHF.R.S32.HI R25, RZ, 0x1f, R20 ;  /* 0x0000001fff197819 */ /* 0x000fe20000011414 */
[----:B------:R-:W-:Y:S01]  /*05b0*/  ULDC UR6, c[0x0][0x2d0] ;  /* 0x0000b40000067ab9 */ /* 0x000fe20000000800 */
[----:B------:R-:W-:Y:S01]  /*05c0*/  IADD3 R12, -R29, R12, RZ ;  /* 0x0000000c1d0c7210 */ /* 0x000fe20007ffe1ff */
[----:B------:R-:W-:Y:S01]  /*05d0*/  ULDC.64 UR8, c[0x0][0x420] ;  /* 0x0001080000087ab9 */ /* 0x000fe20000000a00 */
[----:B------:R-:W-:Y:S01]  /*05e0*/  LEA.HI R11, R25, R20, RZ, 0x2 ;  /* 0x00000014190b7211 */ /* 0x000fe200078f10ff */
[----:B------:R-:W-:Y:S01]  /*05f0*/  IMAD R18, R14, UR8, RZ ;  /* 0x000000080e127c24 */ /* 0x000fe2000f8e02ff */
[----:B------:R-:W-:Y:S01]  /*0600*/  IADD3 R3, P1, P2, R4, R17, R3 ;  /* 0x0000001104037210 */ /* 0x000fe20007a3e003 */
[----:B------:R-:W-:Y:S01]  /*0610*/  ULDC.64 UR10, c[0x0][0x298] ;  /* 0x0000a600000a7ab9 */ /* 0x000fe20000000a00 */
[----:B------:R-:W-:Y:S01]  /*0620*/  LOP3.LUT R5, R11, 0x1ffffffc, RZ, 0xc0, !PT ;  /* 0x1ffffffc0b057812 */ /* 0x000fe200078ec0ff */
[----:B------:R-:W-:Y:S01]  /*0630*/  IMAD R18, R29, UR9, R18 ;  /* 0x000000091d127c24 */ /* 0x000fe2000f8e0212 */
[----:B------:R-:W-:-:S02]  /*0640*/  SHF.R.S32.HI R11, RZ, 0x2, R11 ;  /* 0x00000002ff0b7819 */ /* 0x000fc4000001140b */
[----:B------:R-:W-:-:S04]  /*0650*/  IADD3 R5, -R5, R20, RZ ;  /* 0x0000001405057210 */ /* 0x000fc80007ffe1ff */
[----:B------:R-:W-:-:S04]  /*0660*/  SHF.L.U32 R8, R5, 0x3, RZ ;  /* 0x0000000305087819 */ /* 0x000fc800000006ff */
[----:B------:R-:W-:Y:S01]  /*0670*/  ISETP.GE.AND P0, PT, R8, UR6, PT ;  /* 0x0000000608007c0c */ /* 0x000fe2000bf06270 */
[----:B------:R-:W-:Y:S01]  /*0680*/  ULDC.64 UR6, c[0x0][0x428] ;  /* 0x00010a0000067ab9 */ /* 0x000fe20000000a00 */
[--C-:B------:R-:W-:Y:S02]  /*0690*/  SHF.R.S32.HI R9, RZ, 0x1f, R8.reuse ;  /* 0x0000001fff097819 */ /* 0x100fe40000011408 */
[----:B------:R-:W-:Y:S01]  /*06a0*/  ISETP.LT.AND P3, PT, R11, R12, !P0 ;  /* 0x0000000c0b00720c */ /* 0x000fe20004761270 */
[----:B------:R-:W-:-:S04]  /*06b0*/  IMAD.WIDE.U32 R4, R29, UR8, R8 ;  /* 0x000000081d047c25 */ /* 0x000fc8000f8e0008 */
[----:B------:R-:W-:Y:S01]  /*06c0*/  IMAD.WIDE.U32 R8, R29, UR10, R8 ;  /* 0x0000000a1d087c25 */ /* 0x000fe2000f8e0008 */
[----:B------:R-:W-:-:S03]  /*06d0*/  IADD3 R4, P4, R16, R4, RZ ;  /* 0x0000000410047210 */ /* 0x000fc60007f9e0ff */
[----:B------:R-:W-:Y:S01]  /*06e0*/  IMAD R16, R14, UR10, RZ ;  /* 0x0000000a0e107c24 */ /* 0x000fe2000f8e02ff */
[----:B------:R-:W-:Y:S01]  /*06f0*/  IADD3.X R5, R15, R5, R18, P4, !PT ;  /* 0x000000050f057210 */ /* 0x000fe200027fe412 */
[----:B------:R-:W-:Y:S02]  /*0700*/  IMAD R18, R10, UR6, RZ ;  /* 0x000000060a127c24 */ /* 0x000fe4000f8e02ff */
[----:B------:R-:W0:Y:S01]  /*0710*/  @P3 LDC.64 R14, c[0x0][0x3e0] ;  /* 0x0000f800ff0e3b82 */ /* 0x000e220000000a00 */
[----:B------:R-:W-:Y:S01]  /*0720*/  IMAD R16, R29, UR11, R16 ;  /* 0x0000000b1d107c24 */ /* 0x000fe2000f8e0210 */
[----:B------:R-:W-:Y:S01]  /*0730*/  IADD3 R8, P4, R6, R8, RZ ;  /* 0x0000000806087210 */ /* 0x000fe20007f9e0ff */
[C---:B------:R-:W-:Y:S01]  /*0740*/  IMAD R17, R7.reuse, UR7, R18 ;  /* 0x0000000707117c24 */ /* 0x040fe2000f8e0212 */
[----:B------:R-:W-:Y:S01]  /*0750*/  SHF.R.S32.HI R6, RZ, 0x1f, R11 ;  /* 0x0000001fff067819 */ /* 0x000fe2000001140b */
[----:B------:R-:W-:Y:S01]  /*0760*/  IMAD.WIDE.U32 R4, R7, UR6, R4 ;  /* 0x0000000607047c25 */ /* 0x000fe2000f8e0004 */
[----:B------:R-:W-:Y:S01]  /*0770*/  IADD3.X R9, R13, R9, R16, P4, !PT ;  /* 0x000000090d097210 */ /* 0x000fe200027fe410 */
[----:B------:R-:W-:Y:S01]  /*0780*/  ULDC.64 UR6, c[0x0][0x2a0] ;  /* 0x0000a80000067ab9 */ /* 0x000fe20000000a00 */
[----:B------:R-:W-:Y:S01]  /*0790*/  IADD3 R13, R11, 0x40, RZ ;  /* 0x000000400b0d7810 */ /* 0x000fe20007ffe0ff */
[----:B------:R-:W-:Y:S01]  /*07a0*/  @P3 IMAD R16, R6, UR8, RZ ;  /* 0x0000000806103c24 */ /* 0x000fe2000f8e02ff */
[----:B------:R-:W-:Y:S01]  /*07b0*/  IADD3 R5, R5, R17, RZ ;  /* 0x0000001105057210 */ /* 0x000fe20007ffe0ff */
[----:B------:R-:W-:Y:S01]  /*07c0*/  IMAD R10, R10, UR6, RZ ;  /* 0x000000060a0a7c24 */ /* 0x000fe2000f8e02ff */
[----:B------:R-:W-:Y:S01]  /*07d0*/  ISETP.LT.AND P0, PT, R13, R12, !P0 ;  /* 0x0000000c0d00720c */ /* 0x000fe20004701270 */
[----:B------:R-:W-:-:S02]  /*07e0*/  @P3 IMAD R17, R11, UR9, R16 ;  /* 0x000000090b113c24 */ /* 0x000fc4000f8e0210 */
[----:B------:R-:W-:-:S04]  /*07f0*/  @P3 IMAD.WIDE.U32 R12, R11, UR8, R4 ;  /* 0x000000080b0c3c25 */ /* 0x000fc8000f8e0004 */
[----:B------:R-:W-:Y:S01]  /*0800*/  IMAD R23, R7, UR7, R10 ;  /* 0x0000000707177c24 */ /* 0x000fe2000f8e020a */
[----:B------:R-:W-:Y:S01]  /*0810*/  @P3 IADD3 R13, R13, R17, RZ ;  /* 0x000000110d0d3210 */ /* 0x000fe20007ffe0ff */
[----:B------:R-:W-:Y:S01]  /*0820*/  IMAD.WIDE.U32 R8, R7, UR6, R8 ;  /* 0x0000000607087c25 */ /* 0x000fe2000f8e0008 */
[----:B------:R-:W-:Y:S01]  /*0830*/  LEA.HI R25, R25, R20, RZ, 0x3 ;  /* 0x0000001419197211 */ /* 0x000fe200078f18ff */
[----:B------:R-:W-:Y:S01]  /*0840*/  ULDC.64 UR6, c[0x0][0x400] ;  /* 0x0001000000067ab9 */ /* 0x000fe20000000a00 */
[----:B0-----:R-:W-:Y:S01]  /*0850*/  @P3 LEA R14, P4, R12, R14, 0x1 ;  /* 0x0000000e0c0e3211 */ /* 0x001fe200078808ff */
[----:B------:R-:W0:Y:S01]  /*0860*/  @P0 LDC.64 R16, c[0x0][0x3e0] ;  /* 0x0000f800ff100b82 */ /* 0x000e220000000a00 */
[----:B------:R-:W-:Y:S01]  /*0870*/  IADD3 R9, R9, R23, RZ ;  /* 0x0000001709097210 */ /* 0x000fe20007ffe0ff */
[----:B------:R-:W-:Y:S01]  /*0880*/  @P3 IMAD R10, R6, UR10, RZ ;  /* 0x0000000a060a3c24 */ /* 0x000fe2000f8e02ff */
[----:B------:R-:W-:Y:S02]  /*0890*/  @P3 LEA.HI.X R15, R12, R15, R13, 0x1, P4 ;  /* 0x0000000f0c0f3211 */ /* 0x000fe400020f0c0d */
[C---:B------:R-:W-:Y:S01]  /*08a0*/  @P0 IADD3 R13, P4, R11.reuse, 0x40, RZ ;  /* 0x000000400b0d0810 */ /* 0x040fe20007f9e0ff */
[----:B------:R-:W-:-:S02]  /*08b0*/  @P3 IMAD R7, R11, UR11, R10 ;  /* 0x0000000b0b073c24 */ /* 0x000fc4000f8e020a */
[----:B------:R-:W1:Y:S01]  /*08c0*/  @P0 LDC.64 R22, c[0x0][0x280] ;  /* 0x0000a000ff160b82 */ /* 0x000e620000000a00 */
[----:B------:R-:W-:Y:S01]  /*08d0*/  @P0 IADD3.X R12, RZ, R6, RZ, P4, !PT ;  /* 0x00000006ff0c0210 */ /* 0x000fe200027fe4ff */
[----:B------:R-:W-:-:S04]  /*08e0*/  @P0 IMAD.WIDE.U32 R4, R13, UR8, R4 ;  /* 0x000000080d040c25 */ /* 0x000fc8000f8e0004 */
[----:B------:R-:W-:-:S04]  /*08f0*/  @P0 IMAD R12, R12, UR8, RZ ;  /* 0x000000080c0c0c24 */ /* 0x000fc8000f8e02ff */
[----:B------:R-:W-:Y:S02]  /*0900*/  @P0 IMAD R19, R13, UR9, R12 ;  /* 0x000000090d130c24 */ /* 0x000fe4000f8e020c */
[----:B------:R-:W2:Y:S03]  /*0910*/  @P3 LDC.64 R12, c[0x0][0x280] ;  /* 0x0000a000ff0c3b82 */ /* 0x000ea60000000a00 */
[----:B------:R-:W-:Y:S02]  /*0920*/  @P0 IADD3 R19, R5, R19, RZ ;  /* 0x0000001305130210 */ /* 0x000fe40007ffe0ff */
[----:B0-----:R-:W-:-:S04]  /*0930*/  @P0 LEA R16, P4, R4, R16, 0x1 ;  /* 0x0000001004100211 */ /* 0x001fc800078808ff */
[----:B------:R-:W-:Y:S01]  /*0940*/  @P0 LEA.HI.X R17, R4, R17, R19, 0x1, P4 ;  /* 0x0000001104110211 */ /* 0x000fe200020f0c13 */
[C---:B------:R-:W-:Y:S01]  /*0950*/  @P3 IMAD.WIDE.U32 R4, R11.reuse, UR10, R8 ;  /* 0x0000000a0b043c25 */ /* 0x040fe2000f8e0008 */
[----:B------:R-:W-:-:S04]  /*0960*/  @P0 IADD3 R11, P4, R11, 0x40, RZ ;  /* 0x000000400b0b0810 */ /* 0x000fc80007f9e0ff */
[----:B------:R-:W-:Y:S01]  /*0970*/  @P0 IADD3.X R6, RZ, R6, RZ, P4, !PT ;  /* 0x00000006ff060210 */ /* 0x000fe200027fe4ff */
[----:B------:R-:W-:Y:S01]  /*0980*/  @P0 IMAD.WIDE.U32 R8, R11, UR10, R8 ;  /* 0x0000000a0b080c25 */ /* 0x000fe2000f8e0008 */
[----:B------:R-:W-:-:S03]  /*0990*/  @P3 IADD3 R5, R5, R7, RZ ;  /* 0x0000000705053210 */ /* 0x000fc60007ffe0ff */
[----:B------:R-:W-:Y:S01]  /*09a0*/  @P0 IMAD R6, R6, UR10, RZ ;  /* 0x0000000a06060c24 */ /* 0x000fe2000f8e02ff */
[----:B--2---:R-:W-:-:S03]  /*09b0*/  @P3 LEA R12, P4, R4, R12, 0x1 ;  /* 0x0000000c040c3211 */ /* 0x004fc600078808ff */
[----:B------:R-:W-:Y:S01]  /*09c0*/  @P0 IMAD R7, R11, UR11, R6 ;  /* 0x0000000b0b070c24 */ /* 0x000fe2000f8e0206 */
[----:B------:R-:W-:Y:S02]  /*09d0*/  @P3 LEA.HI.X R13, R4, R13, R5, 0x1, P4 ;  /* 0x0000000d040d3211 */ /* 0x000fe400020f0c05 */
[----:B------:R-:W-:Y:S02]  /*09e0*/  CS2R R4, SRZ ;  /* 0x0000000000047805 */ /* 0x000fe4000001ff00 */
[----:B------:R-:W-:Y:S02]  /*09f0*/  @P0 IADD3 R9, R9, R7, RZ ;  /* 0x0000000709090210 */ /* 0x000fe40007ffe0ff */
[----:B------:R-:W-:Y:S02]  /*0a00*/  CS2R R6, SRZ ;  /* 0x0000000000067805 */ /* 0x000fe4000001ff00 */
[----:B-1----:R-:W-:Y:S02]  /*0a10*/  @P0 LEA R22, P4, R8, R22, 0x1 ;  /* 0x0000001608160211 */ /* 0x002fe400078808ff */
[----:B------:R-:W-:-:S02]  /*0a20*/  CS2R R10, SRZ ;  /* 0x00000000000a7805 */ /* 0x000fc4000001ff00 */
[----:B------:R-:W-:Y:S02]  /*0a30*/  @P0 LEA.HI.X R23, R8, R23, R9, 0x1, P4 ;  /* 0x0000001708170211 */ /* 0x000fe400020f0c09 */
[----:B------:R-:W-:Y:S01]  /*0a40*/  CS2R R8, SRZ ;  /* 0x0000000000087805 */ /* 0x000fe2000001ff00 */
[----:B------:R-:W2:Y:S05]  /*0a50*/  @P3 LDG.E.128 R4, desc[UR4][R14.64] ;  /* 0x000000040e043981 */ /* 0x000eaa000c1e1d00 */
[----:B------:R0:W3:Y:S02]  /*0a60*/  @P3 LDG.E.128 R8, desc[UR4][R12.64] ;  /* 0x000000040c083981 */ /* 0x0000e4000c1e1d00 */
[----:B0-----:R-:W-:Y:S01]  /*0a70*/  CS2R R12, SRZ ;  /* 0x00000000000c7805 */ /* 0x001fe2000001ff00 */
[----:B--2---:R-:W-:-:S02]  /*0a80*/  HADD2.F32 R18, -RZ, R4.H1_H1 ;  /* 0x30000004ff127230 */ /* 0x004fc40000004100 */
[----:B------:R-:W-:Y:S02]  /*0a90*/  HADD2.F32 R4, -RZ, R4.H0_H0 ;  /* 0x20000004ff047230 */ /* 0x000fe40000004100 */
[--C-:B---3--:R-:W-:Y:S02]  /*0aa0*/  HADD2.F32 R28, -RZ, R8.reuse.H1_H1 ;  /* 0x30000008ff1c7230 */ /* 0x108fe40000004100 */
[----:B------:R-:W-:Y:S02]  /*0ab0*/  HADD2.F32 R19, -RZ, R8.H0_H0 ;  /* 0x20000008ff137230 */ /* 0x000fe40000004100 */
[--C-:B------:R-:W-:Y:S02]  /*0ac0*/  HADD2.F32 R15, -RZ, R9.reuse.H0_H0 ;  /* 0x20000009ff0f7230 */ /* 0x100fe40000004100 */
[----:B------:R-:W-:Y:S01]  /*0ad0*/  FMUL.FTZ R18, R18, R28 ;  /* 0x0000001c12127220 */ /* 0x000fe20000410000 */
[----:B------:R-:W-:-:S03]  /*0ae0*/  HADD2.F32 R8, -RZ, R9.H1_H1 ;  /* 0x30000009ff087230 */ /* 0x000fc60000004100 */
[----:B------:R-:W-:Y:S01]  /*0af0*/  FFMA.FTZ R19, R4, R19, R18 ;  /* 0x0000001304137223 */ /* 0x000fe20000010012 */
[--C-:B------:R-:W-:Y:S02]  /*0b00*/  HADD2.F32 R4, -RZ, R5.reuse.H0_H0 ;  /* 0x20000005ff047230 */ /* 0x100fe40000004100 */
[----:B------:R-:W-:-:S03]  /*0b10*/  HADD2.F32 R5, -RZ, R5.H1_H1 ;  /* 0x30000005ff057230 */ /* 0x000fc60000004100 */
[----:B------:R-:W-:Y:S01]  /*0b20*/  FFMA.FTZ R4, R4, R15, R19 ;  /* 0x0000000f04047223 */ /* 0x000fe20000010013 */
[----:B------:R-:W-:Y:S02]  /*0b30*/  CS2R R14, SRZ ;  /* 0x00000000000e7805 */ /* 0x000fe4000001ff00 */
[----:B------:R-:W-:Y:S01]  /*0b40*/  CS2R R18, SRZ ;  /* 0x0000000000127805 */ /* 0x000fe2000001ff00 */
[----:B------:R-:W-:Y:S01]  /*0b50*/  FFMA.FTZ R9, R5, R8, R4 ;  /* 0x0000000805097223 */ /* 0x000fe20000010004 */
[----:B------:R-:W-:Y:S02]  /*0b60*/  HADD2.F32 R4, -RZ, R6.H0_H0 ;  /* 0x20000006ff047230 */ /* 0x000fe40000004100 */
[----:B------:R0:W2:Y:S01]  /*0b70*/  @P0 LDG.E.128 R12, desc[UR4][R16.64] ;  /* 0x00000004100c0981 */ /* 0x0000a2000c1e1d00 */
[----:B------:R-:W-:-:S05]  /*0b80*/  HADD2.F32 R5, -RZ, R10.H0_H0 ;  /* 0x2000000aff057230 */ /* 0x000fca0000004100 */
[----:B------:R-:W-:Y:S01]  /*0b90*/  FFMA.FTZ R4, R4, R5, R9 ;  /* 0x0000000504047223 */ /* 0x000fe20000010009 */
[----:B0-----:R-:W-:-:S06]  /*0ba0*/  CS2R R16, SRZ ;  /* 0x0000000000107805 */ /* 0x001fcc000001ff00 */
[----:B------:R-:W3:Y:S01]  /*0bb0*/  @P0 LDG.E.128 R16, desc[UR4][R22.64] ;  /* 0x0000000416100981 */ /* 0x000ee2000c1e1d00 */
[----:B------:R-:W-:Y:S02]  /*0bc0*/  HADD2.F32 R10, -RZ, R10.H1_H1 ;  /* 0x3000000aff0a7230 */ /* 0x000fe40000004100 */
[----:B------:R-:W-:Y:S01]  /*0bd0*/  IMAD R21, R21, R26, RZ ;  /* 0x0000001a15157224 */ /* 0x000fe200078e02ff */
[----:B------:R-:W-:Y:S02]  /*0be0*/  IADD3.X R27, R24, R27, R2, P1, P2 ;  /* 0x0000001b181b7210 */ /* 0x000fe40000fe4402 */
[----:B------:R-:W-:Y:S01]  /*0bf0*/  IADD3 R29, R29, R0, RZ ;  /* 0x000000001d1d7210 */ /* 0x000fe20007ffe0ff */
[--C-:B--2---:R-:W-:Y:S02]  /*0c00*/  HADD2.F32 R5, -RZ, R12.reuse.H1_H1 ;  /* 0x3000000cff057230 */ /* 0x104fe40000004100 */
[----:B------:R-:W-:Y:S02]  /*0c10*/  HADD2.F32 R12, -RZ, R12.H0_H0 ;  /* 0x2000000cff0c7230 */ /* 0x000fe40000004100 */
[----:B---3--:R-:W-:-:S05]  /*0c20*/  HADD2.F32 R8, -RZ, R16.H1_H1 ;  /* 0x30000010ff087230 */ /* 0x008fca0000004100 */
[----:B------:R-:W-:Y:S01]  /*0c30*/  FMUL.FTZ R5, R5, R8 ;  /* 0x0000000805057220 */ /* 0x000fe20000410000 */
[----:B------:R-:W-:Y:S02]  /*0c40*/  HADD2.F32 R8, -RZ, R16.H0_H0 ;  /* 0x20000010ff087230 */ /* 0x000fe40000004100 */
[----:B------:R-:W-:-:S03]  /*0c50*/  HADD2.F32 R9, -RZ, R17.H0_H0 ;  /* 0x20000011ff097230 */ /* 0x000fc60000004100 */
[----:B------:R-:W-:Y:S01]  /*0c60*/  FFMA.FTZ R5, R12, R8, R5 ;  /* 0x000000080c057223 */ /* 0x000fe20000010005 */
[----:B------:R-:W-:Y:S02]  /*0c70*/  HADD2.F32 R8, -RZ, R13.H0_H0 ;  /* 0x2000000dff087230 */ /* 0x000fe40000004100 */
[----:B------:R-:W-:-:S03]  /*0c80*/  HADD2.F32 R17, -RZ, R17.H1_H1 ;  /* 0x30000011ff117230 */ /* 0x000fc60000004100 */
[----:B------:R-:W-:Y:S01]  /*0c90*/  FFMA.FTZ R5, R8, R9, R5 ;  /* 0x0000000908057223 */ /* 0x000fe20000010005 */
[----:B------:R-:W-:Y:S02]  /*0ca0*/  HADD2.F32 R8, -RZ, R13.H1_H1 ;  /* 0x3000000dff087230 */ /* 0x000fe40000004100 */
[----:B------:R-:W-:Y:S02]  /*0cb0*/  HADD2.F32 R9, -RZ, R6.H1_H1 ;  /* 0x30000006ff097230 */ /* 0x000fe40000004100 */
[----:B------:R-:W-:Y:S02]  /*0cc0*/  HADD2.F32 R13, -RZ, R14.H0_H0 ;  /* 0x2000000eff0d7230 */ /* 0x000fe40000004100 */
[----:B------:R-:W-:Y:S01]  /*0cd0*/  FFMA.FTZ R6, R8, R17, R5 ;  /* 0x0000001108067223 */ /* 0x000fe20000010005 */
[----:B------:R-:W-:Y:S02]  /*0ce0*/  HADD2.F32 R12, -RZ, R18.H0_H0 ;  /* 0x20000012ff0c7230 */ /* 0x000fe40000004100 */
[----:B------:R-:W-:Y:S01]  /*0cf0*/  FFMA.FTZ R10, R9, R10, R4 ;  /* 0x0000000a090a7223 */ /* 0x000fe20000010004 */
[----:B------:R-:W-:-:S02]  /*0d00*/  HADD2.F32 R9, -RZ, R14.H1_H1 ;  /* 0x3000000eff097230 */ /* 0x000fc40000004100 */
[----:B------:R-:W-:Y:S02]  /*0d10*/  HADD2.F32 R18, -RZ, R18.H1_H1 ;  /* 0x30000012ff127230 */ /* 0x000fe40000004100 */
[----:B------:R-:W-:Y:S01]  /*0d20*/  FFMA.FTZ R8, R13, R12, R6 ;  /* 0x0000000c0d087223 */ /* 0x000fe20000010006 */
[----:B------:R-:W-:Y:S02]  /*0d30*/  HADD2.F32 R5, -RZ, R7.H0_H0 ;  /* 0x20000007ff057230 */ /* 0x000fe40000004100 */
[--C-:B------:R-:W-:Y:S02]  /*0d40*/  HADD2.F32 R4, -RZ, R11.reuse.H0_H0 ;  /* 0x2000000bff047230 */ /* 0x100fe40000004100 */
[----:B------:R-:W-:Y:S02]  /*0d50*/  HADD2.F32 R6, -RZ, R11.H1_H1 ;  /* 0x3000000bff067230 */ /* 0x000fe40000004100 */
[----:B------:R-:W-:Y:S01]  /*0d60*/  FFMA.FTZ R8, R9, R18, R8 ;  /* 0x0000001209087223 */ /* 0x000fe20000010008 */
[----:B------:R-:W-:-:S02]  /*0d70*/  HADD2.F32 R11, -RZ, R15.H0_H0 ;  /* 0x2000000fff0b7230 */ /* 0x000fc40000004100 */
[----:B------:R-:W-:Y:S02]  /*0d80*/  HADD2.F32 R12, -RZ, R19.H0_H0 ;  /* 0x20000013ff0c7230 */ /* 0x000fe40000004100 */
[----:B------:R-:W-:Y:S01]  /*0d90*/  FFMA.FTZ R4, R5, R4, R10 ;  /* 0x0000000405047223 */ /* 0x000fe2000001000a */
[----:B------:R-:W-:Y:S02]  /*0da0*/  HADD2.F32 R7, -RZ, R7.H1_H1 ;  /* 0x30000007ff077230 */ /* 0x000fe40000004100 */
[----:B------:R-:W-:Y:S02]  /*0db0*/  HADD2.F32 R10, -RZ, R15.H1_H1 ;  /* 0x3000000fff0a7230 */ /* 0x000fe40000004100 */
[----:B------:R-:W-:Y:S01]  /*0dc0*/  FFMA.FTZ R5, R11, R12, R8 ;  /* 0x0000000c0b057223 */ /* 0x000fe20000010008 */
[----:B------:R-:W-:Y:S02]  /*0dd0*/  HADD2.F32 R9, -RZ, R19.H1_H1 ;  /* 0x30000013ff097230 */ /* 0x000fe40000004100 */
[----:B------:R-:W-:-:S03]  /*0de0*/  FFMA.FTZ R8, R7, R6, R4 ;  /* 0x0000000607087223 */ /* 0x000fc60000010004 */
[----:B------:R-:W-:Y:S02]  /*0df0*/  FFMA.FTZ R9, R10, R9, R5 ;  /* 0x000000090a097223 */ /* 0x000fe40000010005 */
[----:B------:R-:W0:Y:S04]  /*0e00*/  SHFL.BFLY PT, R7, R8, 0x2, 0x1f ;  /* 0x0c401f0008077f89 */ /* 0x000e2800000e0000 */
[----:B------:R-:W1:Y:S01]  /*0e10*/  SHFL.BFLY PT, R10, R9, 0x2, 0x1f ;  /* 0x0c401f00090a7f89 */ /* 0x000e6200000e0000 */
[----:B------:R-:W-:-:S04]  /*0e20*/  LOP3.LUT R5, R25, 0x3ffffff8, RZ, 0xc0, !PT ;  /* 0x3ffffff819057812 */ /* 0x000fc800078ec0ff */
[----:B------:R-:W-:Y:S02]  /*0e30*/  IADD3 R5, -R5, R20, RZ ;  /* 0x0000001405057210 */ /* 0x000fe40007ffe1ff */
[----:B------:R-:W-:Y:S02]  /*0e40*/  SHF.R.S32.HI R25, RZ, 0x3, R25 ;  /* 0x00000003ff197819 */ /* 0x000fe40000011419 */
[----:B------:R-:W-:Y:S01]  /*0e50*/  SHF.L.U32 R4, R5, 0x2, RZ ;  /* 0x0000000205047819 */ /* 0x000fe200000006ff */
[----:B0-----:R-:W-:Y:S01]  /*0e60*/  FADD.FTZ R6, R8, R7 ;  /* 0x0000000708067221 */ /* 0x001fe20000010000 */
[----:B-1----:R-:W-:-:S04]  /*0e70*/  FADD.FTZ R7, R9, R10 ;  /* 0x0000000a09077221 */ /* 0x002fc80000010000 */
[----:B------:R-:W0:Y:S01]  /*0e80*/  SHFL.BFLY PT, R11, R6, 0x1, 0x1f ;  /* 0x0c201f00060b7f89 */ /* 0x000e2200000e0000 */
[----:B------:R-:W-:-:S03]  /*0e90*/  IMAD R4, R25, R21, R4 ;  /* 0x0000001519047224 */ /* 0x000fc600078e0204 */
[----:B------:R-:W1:Y:S02]  /*0ea0*/  SHFL.BFLY PT, R10, R7, 0x1, 0x1f ;  /* 0x0c201f00070a7f89 */ /* 0x000e6400000e0000 */
[----:B------:R-:W-:-:S04]  /*0eb0*/  IADD3 R3, P0, R4, R3, RZ ;  /* 0x0000000304037210 */ /* 0x000fc80007f1e0ff */
[----:B------:R-:W-:Y:S02]  /*0ec0*/  LEA.HI.X.SX32 R4, R4, R27, 0x1, P0 ;  /* 0x0000001b04047211 */ /* 0x000fe400000f0eff */
[----:B------:R-:W-:Y:S02]  /*0ed0*/  LEA R2, P1, R3, UR6, 0x2 ;  /* 0x0000000603027c11 */ /* 0x000fe4000f8210ff */
[----:B------:R-:W-:Y:S02]  /*0ee0*/  SHF.L.U32 R9, R21, 0x3, RZ ;  /* 0x0000000315097819 */ /* 0x000fe400000006ff */
[----:B------:R-:W-:Y:S01]  /*0ef0*/  LEA.HI.X R3, R3, UR7, R4, 0x2, P1 ;  /* 0x0000000703037c11 */ /* 0x000fe200088f1404 */
[----:B------:R-:W-:Y:S01]  /*0f00*/  ULDC.64 UR6, c[0x0][0x478] ;  /* 0x00011e0000067ab9 */ /* 0x000fe20000000a00 */
[C---:B------:R-:W-:Y:S02]  /*0f10*/  LOP3.LUT P0, RZ, R20.reuse, 0x3, RZ, 0xc0, !PT ;  /* 0x0000000314ff7812 */ /* 0x040fe4000780c0ff */
[----:B------:R-:W-:Y:S01]  /*0f20*/  LEA.HI R20, P2, R20, R29, RZ, 0x1e ;  /* 0x0000001d14147211 */ /* 0x000fe2000785f0ff */
[----:B------:R-:W-:Y:S01]  /*0f30*/  IMAD.WIDE R8, R9, 0x10, R2 ;  /* 0x0000001009087825 */ /* 0x000fe200078e0202 */
[----:B------:R-:W-:-:S02]  /*0f40*/  SHF.R.S32.HI R5, RZ, 0x1f, R29 ;  /* 0x0000001fff057819 */ /* 0x000fc4000001141d */
[----:B------:R-:W-:Y:S01]  /*0f50*/  LEA R4, P1, R20, UR6, 0x2 ;  /* 0x0000000614047c11 */ /* 0x000fe2000f8210ff */
[----:B0-----:R-:W-:Y:S01]  /*0f60*/  FADD.FTZ R11, R6, R11 ;  /* 0x0000000b060b7221 */ /* 0x001fe20000010000 */
[----:B------:R-:W-:Y:S01]  /*0f70*/  IADD3.X R5, RZ, R5, RZ, P2, !PT ;  /* 0x00000005ff057210 */ /* 0x000fe200017fe4ff */
[----:B------:R-:W-:Y:S01]  /*0f80*/  ULDC UR6, c[0x0][0x384] ;  /* 0x0000e10000067ab9 */ /* 0x000fe20000000800 */
[----:B-1----:R-:W-:Y:S01]  /*0f90*/  FADD.FTZ R10, R7, R10 ;  /* 0x0000000a070a7221 */ /* 0x002fe20000010000 */
[----:B------:R-:W-:Y:S01]  /*0fa0*/  IMAD.WIDE R6, R21, 0x80, R8 ;  /* 0x0000008015067825 */ /* 0x000fe200078e0208 */
[----:B------:R-:W-:-:S03]  /*0fb0*/  LEA.HI.X R5, R20, UR7, R5, 0x2, P1 ;  /* 0x0000000714057c11 */ /* 0x000fc600088f1405 */
[----:B------:R-:W-:Y:S01]  /*0fc0*/  FMUL.FTZ R13, R11, UR6 ;  /* 0x000000060b0d7c20 */ /* 0x000fe20008410000 */
[----:B------:R-:W-:Y:S01]  /*0fd0*/  FMUL.FTZ R15, R10, UR6 ;  /* 0x000000060a0f7c20 */ /* 0x000fe20008410000 */
[----:B------:R-:W-:-:S03]  /*0fe0*/  IMAD.WIDE R10, R21, 0x80, R6 ;  /* 0x00000080150a7825 */ /* 0x000fc600078e0206 */
[----:B------:R-:W-:Y:S04]  /*0ff0*/  @!P0 STG.E desc[UR4][R4.64], R13 ;  /* 0x0000000d04008986 */ /* 0x000fe8000c101904 */
[----:B------:R-:W-:Y:S04]  /*1000*/  @!P0 STG.E desc[UR4][R4.64+0x100], R15 ;  /* 0x0001000f04008986 */ /* 0x000fe8000c101904 */
[----:B------:R-:W-:Y:S04]  /*1010*/  STG.E.128 desc[UR4][R2.64], RZ ;  /* 0x000000ff02007986 */ /* 0x000fe8000c101d04 */
[----:B------:R-:W-:Y:S04]  /*1020*/  STG.E.128 desc[UR4][R8.64], RZ ;  /* 0x000000ff08007986 */ /* 0x000fe8000c101d04 */
[----:B------:R-:W-:Y:S04]  /*1030*/  STG.E.128 desc[UR4][R6.64], RZ ;  /* 0x000000ff06007986 */ /* 0x000fe8000c101d04 */
[----:B------:R-:W-:Y:S01]  /*1040*/  STG.E.128 desc[UR4][R10.64], RZ ;  /* 0x000000ff0a007986 */ /* 0x000fe2000c101d04 */
[----:B------:R-:W-:Y:S05]  /*1050*/  EXIT ;  /* 0x000000000000794d */ /* 0x000fea0003800000 */
.L_x_793:
        /* <DEDUP_REMOVED lines=10> */
.L_x_1351:


//--------------------- .text._ZN5flash27flash_bwd_convert_dq_kernelI23Flash_bwd_kernel_traitsILi32ELi128ELi128ELi8ELi4ELi4ELi4ELb0ELb0EN7cutlass6half_tE19Flash_kernel_traitsILi32ELi128ELi128ELi8ES3_EEEEvNS_16Flash_bwd_paramsEi --------------------------
	.section	.text._ZN5flash27flash_bwd_convert_dq_kernelI23Flash_bwd_kernel_traitsILi32ELi128ELi128ELi8ELi4ELi4ELi4ELb0ELb0EN7cutlass6half_tE19Flash_kernel_traitsILi32ELi128ELi128ELi8ES3_EEEEvNS_16Flash_bwd_paramsEi,"ax",@progbits
	.align	128
        .global         _ZN5flash27flash_bwd_convert_dq_kernelI23Flash_bwd_kernel_traitsILi32ELi128ELi128ELi8ELi4ELi4ELi4ELb0ELb0EN7cutlass6half_tE19Flash_kernel_traitsILi32ELi128ELi128ELi8ES3_EEEEvNS_16Flash_bwd_paramsEi
        .type           _ZN5flash27flash_bwd_convert_dq_kernelI23Flash_bwd_kernel_traitsILi32ELi128ELi128ELi8ELi4ELi4ELi4ELb0ELb0EN7cutlass6half_tE19Flash_kernel_traitsILi32ELi128ELi128ELi8ES3_EEEEvNS_16Flash_bwd_paramsEi,@function
        .size           _ZN5flash27flash_bwd_convert_dq_kernelI23Flash_bwd_kernel_traitsILi32ELi128ELi128ELi8ELi4ELi4ELi4ELb0ELb0EN7cutlass6half_tE19Flash_kernel_traitsILi32ELi128ELi128ELi8ES3_EEEEvNS_16Flash_bwd_paramsEi,(.L_x_1352 - _ZN5flash27flash_bwd_convert_dq_kernelI23Flash_bwd_kernel_traitsILi32ELi128ELi128ELi8ELi4ELi4ELi4ELb0ELb0EN7cutlass6half_tE19Flash_kernel_traitsILi32ELi128ELi128ELi8ES3_EEEEvNS_16Flash_bwd_paramsEi)
        .other          _ZN5flash27flash_bwd_convert_dq_kernelI23Flash_bwd_kernel_traitsILi32ELi128ELi128ELi8ELi4ELi4ELi4ELb0ELb0EN7cutlass6half_tE19Flash_kernel_traitsILi32ELi128ELi128ELi8ES3_EEEEvNS_16Flash_bwd_paramsEi,@"STO_CUDA_ENTRY STV_DEFAULT"
_ZN5flash27flash_bwd_convert_dq_kernelI23Flash_bwd_kernel_traitsILi32ELi128ELi128ELi8ELi4ELi4ELi4ELb0ELb0EN7cutlass6half_tE19Flash_kernel_traitsILi32ELi128ELi128ELi8ES3_EEEEvNS_16Flash_bwd_paramsEi:
.text._ZN5flash27flash_bwd_convert_dq_kernelI23Flash_bwd_kernel_traitsILi32ELi128ELi128ELi8ELi4ELi4ELi4ELb0ELb0EN7cutlass6half_tE19Flash_kernel_traitsILi32ELi128ELi128ELi8ES3_EEEEvNS_16Flash_bwd_paramsEi:
        /* <DEDUP_REMOVED lines=58> */
.L_x_794:
        /* <DEDUP_REMOVED lines=78> */
.L_x_797:
        /* <DEDUP_REMOVED lines=108> */
.L_x_796:
        /* <DEDUP_REMOVED lines=49> */
.L_x_795:
        /* <DEDUP_REMOVED lines=104> */
.L_x_799:
[----:B------:R-:W-:Y:S05]  /*18d0*/  BSYNC B0 ;  /* 0x0000000000007941 */ /* 0x000fea0003800000 */
.L_x_798:
        /* <DEDUP_REMOVED lines=14> */
.L_x_800:
        /* <DEDUP_REMOVED lines=12> */
.L_x_1352:


//--------------------- .text._ZN5flash44flash_bwd_dq_dk_dv_loop_seqk_parallel_kernelI23Flash_bwd_kernel_traitsILi32ELi128ELi128ELi8ELi4ELi4ELi4ELb0ELb0EN7cutlass6half_tE19Flash_kernel_traitsILi32ELi128ELi128ELi8ES3_EELb1ELb0ELb0ELb0ELb0ELb1ELb0EEEvNS_16Flash_bwd_paramsE --------------------------
	.section	.text._ZN5flash44flash_bwd_dq_dk_dv_loop_seqk_parallel_kernelI23Flash_bwd_kernel_traitsILi32ELi128ELi128ELi8ELi4ELi4ELi4ELb0ELb0EN7cutlass6half_tE19Flash_kernel_traitsILi32ELi128ELi128ELi8ES3_EELb1ELb0ELb0ELb0ELb0ELb1ELb0EEEvNS_16Flash_bwd_paramsE,"ax",@progbits
	.align	128
        .global         _ZN5flash44flash_bwd_dq_dk_dv_loop_seqk_parallel_kernelI23Flash_bwd_kernel_traitsILi32ELi128ELi128ELi8ELi4ELi4ELi4ELb0ELb0EN7cutlass6half_tE19Flash_kernel_traitsILi32ELi128ELi128ELi8ES3_EELb1ELb0ELb0ELb0ELb0ELb1ELb0EEEvNS_16Flash_bwd_paramsE
        .type           _ZN5flash44flash_bwd_dq_dk_dv_loop_seqk_parallel_kernelI23Flash_bwd_kernel_traitsILi32ELi128ELi128ELi8ELi4ELi4ELi4ELb0ELb0EN7cutlass6half_tE19Flash_kernel_traitsILi32ELi128ELi128ELi8ES3_EELb1ELb0ELb0ELb0ELb0ELb1ELb0EEEvNS_16Flash_bwd_paramsE,@function
        .size           _ZN5flash44flash_bwd_dq_dk_dv_loop_seqk_parallel_kernelI23Flash_bwd_kernel_traitsILi32ELi128ELi128ELi8ELi4ELi4ELi4ELb0ELb0EN7cutlass6half_tE19Flash_kernel_traitsILi32ELi128ELi128ELi8ES3_EELb1ELb0ELb0ELb0ELb0ELb1ELb0EEEvNS_16Flash_bwd_paramsE,(.L_x_1353 - _ZN5flash44flash_bwd_dq_dk_dv_loop_seqk_parallel_kernelI23Flash_bwd_kernel_traitsILi32ELi128ELi128ELi8ELi4ELi4ELi4ELb0ELb0EN7cutlass6half_tE19Flash_kernel_traitsILi32ELi128ELi128ELi8ES3_EELb1ELb0ELb0ELb0ELb0ELb1ELb0EEEvNS_16Flash_bwd_paramsE)
        .other          _ZN5flash44flash_bwd_dq_dk_dv_loop_seqk_parallel_kernelI23Flash_bwd_kernel_traitsILi32ELi128ELi128ELi8ELi4ELi4ELi4ELb0ELb0EN7cutlass6half_tE19Flash_kernel_traitsILi32ELi128ELi128ELi8ES3_EELb1ELb0ELb0ELb0ELb0ELb1ELb0EEEvNS_16Flash_bwd_paramsE,@"STO_CUDA_ENTRY STV_DEFAULT"
_ZN5flash44flash_bwd_dq_dk_dv_loop_seqk_parallel_kernelI23Flash_bwd_kernel_traitsILi32ELi128ELi128ELi8ELi4ELi4ELi4ELb0ELb0EN7cutlass6half_tE19Flash_kernel_traitsILi32ELi128ELi128ELi8ES3_EELb1ELb0ELb0ELb0ELb0ELb1ELb0EEEvNS_16Flash_bwd_paramsE:
.text._ZN5flash44flash_bwd_dq_dk_dv_loop_seqk_parallel_kernelI23Flash_bwd_kernel_traitsILi32ELi128ELi128ELi8ELi4ELi4ELi4ELb0ELb0EN7cutlass6half_tE19Flash_kernel_traitsILi32ELi128ELi128ELi8ES3_EELb1ELb0ELb0ELb0ELb0ELb1ELb0EEEvNS_16Flash_bwd_paramsE:
        /* <DEDUP_REMOVED lines=17> */
[----:B------:R-:W-:Y:S01]  /*0110*/  UMOV UR60, 0xffffe000 ;  /* 0xffffe000003c7882 */ /* 0x000fe20000000000 */
[----:B------:R-:W-:Y:S02]  /*0120*/  IMAD.MOV.U32 R136, RZ, RZ, 0x40 ;  /* 0x00000040ff887424 */ /* 0x000fe400078e00ff */
[----:B------:R-:W3:Y:S08]  /*0130*/  S2UR UR4, SR_CgaCtaId ;  /* 0x00000000000479c3 */ /* 0x000ef00000008800 */
[----:B------:R-:W4:Y:S01]  /*0140*/  S2UR UR57, SR_CTAID.Z ;  /* 0x00000000003979c3 */ /* 0x000f220000002700 */
[----:B--2---:R-:W-:-:S06]  /*0150*/  USHF.L.U32 UR6, UR45, 0x7, URZ ;  /* 0x000000072d067899 */ /* 0x004fcc000800063f */
[----:B------:R-:W-:Y:S01]  /*0160*/  IMAD.U32 R155, RZ, RZ, UR6 ;  /* 0x00000006ff9b7e24 */ /* 0x000fe2000f8e00ff */
[----:B-1----:R-:W-:Y:S01]  /*0170*/  SHF.R.S32.HI R0, RZ, 0x1f, R143 ;  /* 0x0000001fff007819 */ /* 0x002fe2000001148f */
[----:B---3--:R-:W-:-:S03]  /*0180*/  ULEA UR4, UR4, UR5, 0x18 ;  /* 0x0000000504047291 */ /* 0x008fc6000f8ec03f */
[CC--:B------:R-:W-:Y:S02]  /*0190*/  LEA.HI R2, R0.reuse, R143.reuse, RZ, 0x4 ;  /* 0x0000008f00027211 */ /* 0x0c0fe400078f20ff */
[-C--:B------:R-:W-:Y:S02]  /*01a0*/  LEA.HI R7, R0, R143.reuse, RZ, 0x2 ;  /* 0x0000008f00077211 */ /* 0x080fe400078f10ff */
[----:B------:R-:W-:Y:S01]  /*01b0*/  LOP3.LUT R6, R2, 0xfffffff0, RZ, 0xc0, !PT ;  /* 0xfffffff002067812 */ /* 0x000fe200078ec0ff */
[----:B----4-:R-:W-:Y:S01]  /*01c0*/  USHF.R.S32.HI UR5, URZ, 0x1f, UR57 ;  /* 0x0000001f3f057899 */ /* 0x010fe20008011439 */
[CC--:B------:R-:W-:Y:S01]  /*01d0*/  LEA.HI R8, R0.reuse, R143.reuse, RZ, 0x3 ;  /* 0x0000008f00087211 */ /* 0x0c0fe200078f18ff */
[----:B------:R-:W-:Y:S01]  /*01e0*/  USHF.R.S32.HI UR6, URZ, 0x1f, UR57 ;  /* 0x0000001f3f067899 */ /* 0x000fe20008011439 */
[CC--:B------:R-:W-:Y:S01]  /*01f0*/  LEA.HI R153, R0.reuse, R143.reuse, RZ, 0x5 ;  /* 0x0000008f00997211 */ /* 0x0c0fe200078f28ff */
[----:B------:R-:W-:Y:S01]  /*0200*/  IMAD.IADD R9, R143, 0x1, -R6 ;  /* 0x000000018f097824 */ /* 0x000fe200078e0a06 */
[----:B------:R-:W-:Y:S01]  /*0210*/  SHF.R.S32.HI R6, RZ, 0x2, R7 ;  /* 0x00000002ff067819 */ /* 0x000fe20000011407 */
[----:B------:R-:W-:Y:S01]  /*0220*/  IMAD.U32 R156, RZ, RZ, UR5 ;  /* 0x00000005ff9c7e24 */ /* 0x000fe2000f8e00ff */
[----:B------:R-:W-:Y:S01]  /*0230*/  LEA.HI R151, R0, R143, RZ, 0x7 ;  /* 0x0000008f00977211 */ /* 0x000fe200078f38ff */
[----:B------:R-:W-:Y:S01]  /*0240*/  USHF.R.S32.HI UR5, URZ, 0x1f, UR45 ;  /* 0x0000001f3f057899 */ /* 0x000fe2000801142d */
[----:B------:R-:W-:Y:S01]  /*0250*/  LOP3.LUT R10, R7, 0xfffffffc, RZ, 0xc0, !PT ;  /* 0xfffffffc070a7812 */ /* 0x000fe200078ec0ff */
[----:B------:R-:W-:Y:S01]  /*0260*/  IMAD.U32 R161, RZ, RZ, UR6 ;  /* 0x00000006ffa17e24 */ /* 0x000fe2000f8e00ff */
[----:B------:R-:W-:Y:S01]  /*0270*/  LOP3.LUT R0, R153, 0xffffffe0, RZ, 0xc0, !PT ;  /* 0xffffffe099007812 */ /* 0x000fe200078ec0ff */
[----:B------:R-:W-:Y:S01]  /*0280*/  IMAD.U32 R159, RZ, RZ, UR6 ;  /* 0x00000006ff9f7e24 */ /* 0x000fe2000f8e00ff */
[--C-:B------:R-:W-:Y:S01]  /*0290*/  SHF.R.S32.HI R152, RZ, 0x5, R153.reuse ;  /* 0x00000005ff987819 */ /* 0x100fe20000011499 */
[C---:B------:R-:W-:Y:S01]  /*02a0*/  IMAD.IADD R10, R143.reuse, 0x1, -R10 ;  /* 0x000000018f0a7824 */ /* 0x040fe200078e0a0a */
[----:B------:R-:W-:Y:S01]  /*02b0*/  SHF.R.S32.HI R3, RZ, 0x3, R8 ;  /* 0x00000003ff037819 */ /* 0x000fe20000011408 */
[----:B------:R-:W-:Y:S01]  /*02c0*/  IMAD.IADD R0, R143, 0x1, -R0 ;  /* 0x000000018f007824 */ /* 0x000fe200078e0a00 */
[----:B------:R-:W-:Y:S01]  /*02d0*/  SHF.R.S32.HI R153, RZ, 0x1f, R153 ;  /* 0x0000001fff997819 */ /* 0x000fe20000011499 */
[----:B------:R-:W-:Y:S01]  /*02e0*/  UIADD3 UR6, UR4, 0xa000, URZ ;  /* 0x0000a00004067890 */ /* 0x000fe2000fffe03f */
[----:B------:R-:W-:Y:S01]  /*02f0*/  SHF.R.S32.HI R13, RZ, 0x1f, R7 ;  /* 0x0000001fff0d7819 */ /* 0x000fe20000011407 */
[----:B------:R-:W-:Y:S01]  /*0300*/  IMAD.SHL.U32 R3, R3, 0x40, RZ ;  /* 0x0000004003037824 */ /* 0x000fe200078e00ff */
[----:B------:R-:W-:Y:S01]  /*0310*/  LEA.HI R7, R7, R6, RZ, 0x1 ;  /* 0x0000000607077211 */ /* 0x000fe200078f08ff */
[----:B------:R-:W-:Y:S01]  /*0320*/  IMAD.U32 R154, RZ, RZ, UR5 ;  /* 0x00000005ff9a7e24 */ /* 0x000fe2000f8e00ff */
[----:B------:R-:W-:Y:S01]  /*0330*/  LOP3.LUT R4, R8, 0xfffffff8, RZ, 0xc0, !PT ;  /* 0xfffffff808047812 */ /* 0x000fe200078ec0ff */
[----:B------:R-:W-:Y:S01]  /*0340*/  IMAD.U32 R160, RZ, RZ, UR5 ;  /* 0x00000005ffa07e24 */ /* 0x000fe2000f8e00ff */
[----:B------:R-:W-:Y:S01]  /*0350*/  LEA.HI R153, R153, R152, RZ, 0x2 ;  /* 0x0000009899997211 */ /* 0x000fe200078f10ff */
[----:B------:R-:W-:Y:S01]  /*0360*/  UIADD3 UR5, UR4, 0x6000, URZ ;  /* 0x0000600004057890 */ /* 0x000fe2000fffe03f */
[----:B------:R-:W-:Y:S01]  /*0370*/  LOP3.LUT R7, R7, 0x7fffffe, RZ, 0xc0, !PT ;  /* 0x07fffffe07077812 */ /* 0x000fe200078ec0ff */
[----:B------:R-:W-:Y:S01]  /*0380*/  IMAD.IADD R143, R143, 0x1, -R4 ;  /* 0x000000018f8f7824 */ /* 0x000fe200078e0a04 */
[----:B------:R-:W-:Y:S01]  /*0390*/  LOP3.LUT R153, R153, 0xfffffffc, RZ, 0xc0, !PT ;  /* 0xfffffffc99997812 */ /* 0x000fe200078ec0ff */
[----:B------:R-:W-:Y:S01]  /*03a0*/  IMAD.SHL.U32 R4, R10, 0x8, RZ ;  /* 0x000000080a047824 */ /* 0x000fe200078e00ff */
[----:B------:R-:W-:Y:S01]  /*03b0*/  LOP3.LUT R3, R3, 0xc0, RZ, 0xc0, !PT ;  /* 0x000000c003037812 */ /* 0x000fe200078ec0ff */
[----:B------:R-:W-:Y:S01]  /*03c0*/  IMAD.IADD R7, R6, 0x1, -R7 ;  /* 0x0000000106077824 */ /* 0x000fe200078e0a07 */
[----:B------:R-:W-:Y:S01]  /*03d0*/  SHF.R.S32.HI R5, RZ, 0x4, R2 ;  /* 0x00000004ff057819 */ /* 0x000fe20000011402 */
[C---:B------:R-:W-:Y:S01]  /*03e0*/  IMAD.IADD R153, R152.reuse, 0x1, -R153 ;  /* 0x0000000198997824 */ /* 0x040fe200078e0a99 */
[----:B------:R-:W-:Y:S01]  /*03f0*/  LOP3.LUT R4, R3, 0x18, R4, 0xf8, !PT ;  /* 0x0000001803047812 */ /* 0x000fe200078ef804 */
[----:B------:R-:W-:Y:S01]  /*0400*/  IMAD R152, R152, 0x8, R7 ;  /* 0x0000000898987824 */ /* 0x000fe200078e0207 */
[----:B------:R-:W-:Y:S01]  /*0410*/  SHF.R.U32.HI R3, RZ, 0x3, R3 ;  /* 0x00000003ff037819 */ /* 0x000fe20000011603 */
[----:B------:R-:W-:Y:S01]  /*0420*/  IMAD.SHL.U32 R10, R10, 0x2, RZ ;  /* 0x000000020a0a7824 */ /* 0x000fe200078e00ff */
[----:B------:R-:W-:-:S02]  /*0430*/  LEA.HI R2, R2, R5, RZ, 0x1 ;  /* 0x0000000502027211 */ /* 0x000fc400078f08ff */
[----:B------:R-:W-:Y:S01]  /*0440*/  LEA.HI R7, R143, R143, RZ, 0x1 ;  /* 0x0000008f8f077211 */ /* 0x000fe200078f08ff */
[----:B------:R-:W-:Y:S01]  /*0450*/  IMAD R169, R153, 0x200, R10 ;  /* 0x0000020099a97824 */ /* 0x000fe200078e020a */
[----:B------:R-:W-:Y:S02]  /*0460*/  SHF.R.S32.HI R11, RZ, 0x1f, R0 ;  /* 0x0000001fff0b7819 */ /* 0x000fe40000011400 */
[----:B------:R-:W-:Y:S02]  /*0470*/  LOP3.LUT R3, R4, R3, RZ, 0x3c, !PT ;  /* 0x0000000304037212 */ /* 0x000fe400078e3cff */
[----:B------:R-:W-:Y:S02]  /*0480*/  LOP3.LUT R2, R2, 0xfffffffe, RZ, 0xc0, !PT ;  /* 0xfffffffe02027812 */ /* 0x000fe400078ec0ff */
[----:B------:R-:W-:Y:S01]  /*0490*/  LOP3.LUT R4, R7, 0x7fffffe, RZ, 0xc0, !PT ;  /* 0x07fffffe07047812 */ /* 0x000fe200078ec0ff */
[----:B------:R-:W-:Y:S01]  /*04a0*/  IMAD.U32 R152, R152, 0x20, R3 ;  /* 0x0000002098987824 */ /* 0x000fe200078e0003 */
[----:B------:R-:W-:Y:S01]  /*04b0*/  LEA.HI R11, R11, R0, RZ, 0x2 ;  /* 0x000000000b0b7211 */ /* 0x000fe200078f10ff */
[----:B------:R-:W-:Y:S01]  /*04c0*/  IMAD.IADD R2, R5, 0x1, -R2 ;  /* 0x0000000105027824 */ /* 0x000fe200078e0a02 */
[----:B------:R-:W-:Y:S01]  /*04d0*/  LEA.HI R0, R9, R9, RZ, 0x1 ;  /* 0x0000000909007211 */ /* 0x000fe200078f08ff */
[----:B------:R-:W-:Y:S01]  /*04e0*/  IMAD.IADD R15, R143, 0x1, -R4 ;  /* 0x000000018f0f7824 */ /* 0x000fe200078e0a04 */
[----:B------:R-:W-:Y:S01]  /*04f0*/  LEA.HI R13, R13, R6, RZ, 0x3 ;  /* 0x000000060d0d7211 */ /* 0x000fe200078f18ff */
[----:B------:R-:W-:Y:S01]  /*0500*/  IMAD.SHL.U32 R143, R143, 0x40, RZ ;  /* 0x000000408f8f7824 */ /* 0x000fe200078e00ff */
[--C-:B------:R-:W-:Y:S01]  /*0510*/  SHF.R.S32.HI R4, RZ, 0x1, R0.reuse ;  /* 0x00000001ff047819 */ /* 0x100fe20000011400 */
[C---:B------:R-:W-:Y:S01]  /*0520*/  IMAD.SHL.U32 R148, R2.reuse, 0x8, RZ ;  /* 0x0000000802947824 */ /* 0x040fe200078e00ff */
[----:B------:R-:W-:Y:S01]  /*0530*/  SHF.R.S32.HI R5, RZ, 0x1f, R0 ;  /* 0x0000001fff057819 */ /* 0x000fe20000011400 */
[----:B------:R-:W-:Y:S01]  /*0540*/  IMAD.SHL.U32 R147, R2, 0x10, RZ ;  /* 0x0000001002937824 */ /* 0x000fe200078e00ff */
[----:B------:R-:W-:-:S02]  /*0550*/  LOP3.LUT R13, R13, 0xfffffff8, RZ, 0xc0, !PT ;  /* 0xfffffff80d0d7812 */ /* 0x000fc400078ec0ff */
[----:B------:R-:W-:Y:S02]  /*0560*/  LEA.HI R5, R5, R4, RZ, 0x2 ;  /* 0x0000000405057211 */ /* 0x000fe400078f10ff */
[----:B------:R-:W-:Y:S01]  /*0570*/  SHF.R.S32.HI R7, RZ, 0x1, R7 ;  /* 0x00000001ff077819 */ /* 0x000fe20000011407 */
[----:B------:R-:W-:Y:S01]  /*0580*/  IMAD.IADD R13, R6, 0x1, -R13 ;  /* 0x00000001060d7824 */ /* 0x000fe200078e0a0d */
[----:B------:R-:W-:Y:S02]  /*0590*/  SHF.R.S32.HI R6, RZ, 0x1f, R9 ;  /* 0x0000001fff067819 */ /* 0x000fe40000011409 */
[----:B------:R-:W-:Y:S02]  /*05a0*/  LOP3.LUT R5, R5, 0xfffffffc, RZ, 0xc0, !PT ;  /* 0xfffffffc05057812 */ /* 0x000fe400078ec0ff */
[----:B------:R-:W-:Y:S02]  /*05b0*/  LEA.HI R3, R6, R9, RZ, 0x3 ;  /* 0x0000000906037211 */ /* 0x000fe400078f18ff */
[----:B------:R-:W-:Y:S01]  /*05c0*/  LOP3.LUT R0, R0, 0x7fffffe, RZ, 0xc0, !PT ;  /* 0x07fffffe00007812 */ /* 0x000fe200078ec0ff */
[----:B------:R-:W-:Y:S01]  /*05d0*/  IMAD.IADD R5, R4, 0x1, -R5 ;  /* 0x0000000104057824 */ /* 0x000fe200078e0a05 */
[----:B------:R-:W-:Y:S01]  /*05e0*/  LOP3.LUT R142, R3, 0xfffffff8, RZ, 0xc0, !PT ;  /* 0xfffffff8038e7812 */ /* 0x000fe200078ec0ff */
[----:B------:R-:W-:Y:S01]  /*05f0*/  IMAD.SHL.U32 R4, R153, 0x10, RZ ;  /* 0x0000001099047824 */ /* 0x000fe200078e00ff */
[C---:B------:R-:W-:Y:S01]  /*0600*/  LOP3.LUT P0, RZ, R7.reuse, 0x2, RZ, 0xc0, !PT ;  /* 0x0000000207ff7812 */ /* 0x040fe2000780c0ff */
[----:B------:R-:W-:Y:S01]  /*0610*/  IMAD.SHL.U32 R7, R7, 0x40, RZ ;  /* 0x0000004007077824 */ /* 0x000fe200078e00ff */
[----:B------:R-:W-:Y:S01]  /*0620*/  LOP3.LUT R143, R143, 0x1c0, RZ, 0xc0, !PT ;  /* 0x000001c08f8f7812 */ /* 0x000fe200078ec0ff */
[----:B------:R-:W-:Y:S01]  /*0630*/  IMAD.IADD R0, R9, 0x1, -R0 ;  /* 0x0000000109007824 */ /* 0x000fe200078e0a00 */
[----:B------:R-:W-:Y:S01]  /*0640*/  LOP3.LUT R6, R13, 0x1, RZ, 0xc0, !PT ;  /* 0x000000010d067812 */ /* 0x000fe200078ec0ff */
[----:B------:R-:W-:Y:S01]  /*0650*/  IMAD.IADD R142, R9, 0x1, -R142 ;  /* 0x00000001098e7824 */ /* 0x000fe200078e0a8e */
[----:B------:R-:W-:-:S02]  /*0660*/  LEA.HI.SX32 R150, R11, R4, 0x1e ;  /* 0x000000040b967211 */ /* 0x000fc400078ff2ff */
[----:B------:R-:W-:Y:S02]  /*0670*/  LOP3.LUT R11, R143, 0x30, R4, 0xf8, !PT ;  /* 0x000000308f0b7812 */ /* 0x000fe400078ef804 */
[----:B------:R-:W-:Y:S02]  /*0680*/  LEA.HI R9, R13, R13, RZ, 0x1 ;  /* 0x0000000d0d097211 */ /* 0x000fe400078f08ff */
[----:B------:R-:W-:Y:S02]  /*0690*/  LOP3.LUT R7, R7, 0xc0, RZ, 0xc0, !PT ;  /* 0x000000c007077812 */ /* 0x000fe400078ec0ff */
[----:B------:R-:W-:Y:S02]  /*06a0*/  SHF.R.S32.HI R151, RZ, 0x7, R151 ;  /* 0x00000007ff977819 */ /* 0x000fe40000011497 */
[----:B------:R-:W-:Y:S02]  /*06b0*/  ISETP.NE.U32.AND P6, PT, R6, 0x1, PT ;  /* 0x000000010600780c */ /* 0x000fe40003fc5070 */
[----:B------:R-:W-:Y:S01]  /*06c0*/  LOP3.LUT P5, RZ, R13, 0x2, RZ, 0xc0, !PT ;  /* 0x000000020dff7812 */ /* 0x000fe200078ac0ff */
[----:B------:R-:W-:Y:S01]  /*06d0*/  IMAD R146, R151, 0x8, R2 ;  /* 0x0000000897927824 */ /* 0x000fe200078e0202 */
[----:B------:R-:W-:Y:S01]  /*06e0*/  LOP3.LUT P4, RZ, R13, 0x4, RZ, 0xc0, !PT ;  /* 0x000000040dff7812 */ /* 0x000fe2000788c0ff */
[----:B------:R-:W-:Y:S01]  /*06f0*/  IMAD R158, R151, 0x2000, R10 ;  /* 0x00002000979e7824 */ /* 0x000fe200078e020a */
[--C-:B------:R-:W-:Y:S01]  /*0700*/  LOP3.LUT R6, R11, 0x8, R8.reuse, 0xf8, !PT ;  /* 0x000000080b067812 */ /* 0x100fe200078ef808 */
[----:B------:R-:W-:Y:S01]  /*0710*/  IMAD.SHL.U32 R11, R13, 0x40, RZ ;  /* 0x000000400d0b7824 */ /* 0x000fe200078e00ff */
[----:B------:R-:W-:Y:S01]  /*0720*/  LOP3.LUT R4, R9, 0x3fffffe, RZ, 0xc0, !PT ;  /* 0x03fffffe09047812 */ /* 0x000fe200078ec0ff */
[----:B------:R-:W-:Y:S01]  /*0730*/  IMAD R146, R146, 0x8, R15 ;  /* 0x0000000892927824 */ /* 0x000fe200078e020f */
[----:B------:R-:W-:-:S02]  /*0740*/  LOP3.LUT R8, R7, 0x8, R8, 0xf8, !PT ;  /* 0x0000000807087812 */ /* 0x000fc400078ef808 */
[----:B------:R-:W-:Y:S01]  /*0750*/  SHF.R.U32.HI R7, RZ, 0x3, R7 ;  /* 0x00000003ff077819 */ /* 0x000fe20000011607 */
[----:B------:R-:W-:Y:S01]  /*0760*/  IMAD.IADD R4, R13, 0x1, -R4 ;  /* 0x000000010d047824 */ /* 0x000fe200078e0a04 */
[----:B------:R-:W-:Y:S02]  /*0770*/  SHF.R.S32.HI R9, RZ, 0x1, R9 ;  /* 0x00000001ff097819 */ /* 0x000fe40000011409 */
[C---:B------:R-:W-:Y:S01]  /*0780*/  R2P PR, R142.reuse, 0x6 ;  /* 0x000000068e007804 */ /* 0x040fe20000000000 */
[----:B------:R-:W-:Y:S01]  /*0790*/  IMAD.SHL.U32 R142, R142, 0x40, RZ ;  /* 0x000000408e8e7824 */ /* 0x000fe200078e00ff */
[----:B------:R-:W-:Y:S01]  /*07a0*/  LOP3.LUT R7, R8, R7, RZ, 0x3c, !PT ;  /* 0x0000000708077212 */ /* 0x000fe200078e3cff */
[----:B------:R-:W-:Y:S01]  /*07b0*/  IMAD.SHL.U32 R8, R153, 0x400, RZ ;  /* 0x0000040099087824 */ /* 0x000fe200078e00ff */
[----:B------:R-:W-:Y:S01]  /*07c0*/  SHF.R.U32.HI R143, RZ, 0x3, R143 ;  /* 0x00000003ff8f7819 */ /* 0x000fe2000001168f */
[----:B------:R-:W-:Y:S01]  /*07d0*/  IMAD R169, R4, 0x20, R169 ;  /* 0x0000002004a97824 */ /* 0x000fe200078e02a9 */
[C---:B------:R-:W-:Y:S01]  /*07e0*/  LOP3.LUT P3, RZ, R9.reuse, 0x2, RZ, 0xc0, !PT ;  /* 0x0000000209ff7812 */ /* 0x040fe2000786c0ff */
[----:B------:R-:W-:Y:S01]  /*07f0*/  IMAD.SHL.U32 R9, R9, 0x40, RZ ;  /* 0x0000004009097824 */ /* 0x000fe200078e00ff */
[----:B------:R-:W-:Y:S01]  /*0800*/  LOP3.LUT R142, R142, 0x1c0, RZ, 0xc0, !PT ;  /* 0x000001c08e8e7812 */ /* 0x000fe200078ec0ff */
[----:B------:R-:W-:Y:S01]  /*0810*/  IMAD.U32 R146, R146, 0x20, R7 ;  /* 0x0000002092927824 */ /* 0x000fe200078e0007 */
[----:B------:R-:W-:-:S02]  /*0820*/  LOP3.LUT R11, R11, 0x1c0, RZ, 0xc0, !PT ;  /* 0x000001c00b0b7812 */ /* 0x000fc400078ec0ff */
[----:B------:R-:W-:Y:S01]  /*0830*/  LOP3.LUT R143, R6, R143, RZ, 0x3c, !PT ;  /* 0x0000008f068f7212 */ /* 0x000fe200078e3cff */
[----:B------:R-:W-:Y:S01]  /*0840*/  IMAD.SHL.U32 R6, R151, 0x8, RZ ;  /* 0x0000000897067824 */ /* 0x000fe200078e00ff */
[----:B------:R-:W-:Y:S01]  /*0850*/  SHF.R.S32.HI R3, RZ, 0x3, R3 ;  /* 0x00000003ff037819 */ /* 0x000fe20000011403 */
[----:B------:R-:W-:Y:S01]  /*0860*/  IMAD.SHL.U32 R146, R146, 0x2, RZ ;  /* 0x0000000292927824 */ /* 0x000fe200078e00ff */
[----:B------:R-:W-:Y:S01]  /*0870*/  LOP3.LUT R9, R9, 0xc0, RZ, 0xc0, !PT ;  /* 0x000000c009097812 */ /* 0x000fe200078ec0ff */
[----:B------:R-:W-:Y:S01]  /*0880*/  IMAD R143, R2, 0x200, R143 ;  /* 0x00000200028f7824 */ /* 0x000fe200078e028f */
[----:B------:R-:W-:Y:S01]  /*0890*/  LOP3.LUT R148, R148, 0x8, RZ, 0xc0, !PT ;  /* 0x0000000894947812 */ /* 0x000fe200078ec0ff */
[C---:B------:R-:W-:Y:S01]  /*08a0*/  IMAD R0, R3.reuse, 0x8, R0 ;  /* 0x0000000803007824 */ /* 0x040fe200078e0200 */
[----:B------:R-:W-:Y:S01]  /*08b0*/  SHF.R.U32.HI R7, RZ, 0x3, R142 ;  /* 0x00000003ff077819 */ /* 0x000fe2000001168e */
[----:B------:R-:W-:Y:S01]  /*08c0*/  IMAD R3, R3, 0x200, R8 ;  /* 0x0000020003037824 */ /* 0x000fe200078e0208 */
[----:B------:R-:W-:Y:S01]  /*08d0*/  LEA.HI R11, R11, R11, RZ, 0x1d ;  /* 0x0000000b0b0b7211 */ /* 0x000fe200078fe8ff */
[----:B------:R-:W-:Y:S01]  /*08e0*/  IMAD.SHL.U32 R0, R0, 0x20, RZ ;  /* 0x0000002000007824 */ /* 0x000fe200078e00ff */
[----:B------:R-:W-:-:S02]  /*08f0*/  SEL R145, R144, 0xffffffe0, !P0 ;  /* 0xffffffe090917807 */ /* 0x000fc40004000000 */
[----:B------:R-:W-:Y:S02]  /*0900*/  LOP3.LUT R6, R6, 0x8, RZ, 0xc0, !PT ;  /* 0x0000000806067812 */ /* 0x000fe400078ec0ff */
[C---:B------:R-:W-:Y:S01]  /*0910*/  LOP3.LUT P0, RZ, R5.reuse, 0x2, RZ, 0xc0, !PT ;  /* 0x0000000205ff7812 */ /* 0x040fe2000780c0ff */
[----:B------:R-:W-:Y:S01]  /*0920*/  IMAD.SHL.U32 R5, R5, 0x40, RZ ;  /* 0x0000004005057824 */ /* 0x000fe200078e00ff */
[----:B------:R-:W-:Y:S02]  /*0930*/  SHF.R.U32.HI R2, RZ, 0x3, R9 ;  /* 0x00000003ff027819 */ /* 0x000fe40000011609 */
[----:B------:R-:W-:Y:S02]  /*0940*/  LOP3.LUT R142, R7, R142, R148, 0x1e, !PT ;  /* 0x0000008e078e7212 */ /* 0x000fe400078e1e94 */
[----:B------:R-:W-:Y:S02]  /*0950*/  IADD3 R158, R11, R158, R8 ;  /* 0x0000009e0b9e7210 */ /* 0x000fe40007ffe008 */
[----:B------:R-:W-:Y:S01]  /*0960*/  LOP3.LUT R2, R2, R9, R6, 0x1e, !PT ;  /* 0x0000000902027212 */ /* 0x000fe200078e1e06 */
[----:B------:R-:W-:Y:S01]  /*0970*/  IMAD.IADD R142, R3, 0x1, R142 ;  /* 0x00000001038e7824 */ /* 0x000fe200078e028e */
[----:B------:R-:W-:Y:S01]  /*0980*/  LOP3.LUT R5, R5, 0xc0, RZ, 0xc0, !PT ;  /* 0x000000c005057812 */ /* 0x000fe200078ec0ff */
[----:B------:R-:W-:Y:S01]  /*0990*/  IMAD R3, R153, 0x200, R0 ;  /* 0x0000020099037824 */ /* 0x000fe200078e0200 */
[----:B------:R-:W-:Y:S01]  /*09a0*/  LEA R158, R158, UR4, 0x1 ;  /* 0x000000049e9e7c11 */ /* 0x000fe2000f8e08ff */
[----:B------:R-:W-:Y:S01]  /*09b0*/  IMAD.IADD R169, R2, 0x1, R169 ;  /* 0x0000000102a97824 */ /* 0x000fe200078e02a9 */
[----:B------:R-:W-:-:S02]  /*09c0*/  SHF.R.U32.HI R4, RZ, 0x3, R5 ;  /* 0x00000003ff047819 */ /* 0x000fc40000011605 */
[----:B------:R-:W-:Y:S01]  /*09d0*/  SEL R167, R167, 0x10, !P6 ;  /* 0x00000010a7a77807 */ /* 0x000fe20007000000 */
[----:B------:R-:W-:Y:S01]  /*09e0*/  VIADD R162, R158, 0x40 ;  /* 0x000000409ea27836 */ /* 0x000fe20000000000 */
[----:B------:R-:W-:Y:S01]  /*09f0*/  LEA R142, R142, UR6, 0x1 ;  /* 0x000000068e8e7c11 */ /* 0x000fe2000f8e08ff */
[----:B------:R-:W-:Y:S01]  /*0a00*/  @P4 VIADD R162, R158, 0xffffffc0 ;  /* 0xffffffc09ea24836 */ /* 0x000fe20000000000 */
[----:B------:R-:W-:Y:S01]  /*0a10*/  LOP3.LUT R147, R6, 0x10, R147, 0xf8, !PT ;  /* 0x0000001006937812 */ /* 0x000fe200078ef893 */
        /* <DEDUP_REMOVED lines=9> */
[----:B------:R-:W-:Y:S01]  /*0ab0*/  LOP3.LUT R147, R4, R147, R5, 0x1e, !PT ;  /* 0x0000009304937212 */ /* 0x000fe200078e1e05 */
[--C-:B------:R-:W-:Y:S01]  /*0ac0*/  IMAD.IADD R163, R158, 0x1, R165.reuse ;  /* 0x000000019ea37824 */ /* 0x100fe200078e02a5 */
[----:B------:R-:W-:Y:S01]  /*0ad0*/  SEL R144, R144, 0xffffffe0, !P0 ;  /* 0xffffffe090907807 */ /* 0x000fe20004000000 */
[----:B------:R-:W-:Y:S01]  /*0ae0*/  IMAD.IADD R170, R164, 0x1, R165 ;  /* 0x00000001a4aa7824 */ /* 0x000fe200078e02a5 */
[----:B------:R-:W-:Y:S01]  /*0af0*/  LEA R143, R143, UR4, 0x1 ;  /* 0x000000048f8f7c11 */ /* 0x000fe2000f8e08ff */
[----:B------:R-:W-:Y:S01]  /*0b00*/  IMAD.IADD R166, R165, 0x1, R162 ;  /* 0x00000001a5a67824 */ /* 0x000fe200078e02a2 */
[----:B------:R-:W-:Y:S01]  /*0b10*/  IADD3 R145, R145, UR5, R146 ;  /* 0x0000000591917c10 */ /* 0x000fe2000fffe092 */
[----:B------:R-:W-:-:S02]  /*0b20*/  VIADD R168, R169, 0x20 ;  /* 0x00000020a9a87836 */ /* 0x000fc40000000000 */
[----:B------:R-:W-:Y:S02]  /*0b30*/  IMAD.IADD R140, R142, 0x1, R136 ;  /* 0x000000018e8c7824 */ /* 0x000fe400078e0288 */
[----:B------:R-:W-:Y:S02]  /*0b40*/  IMAD.IADD R147, R0, 0x1, R147 ;  /* 0x0000000100937824 */ /* 0x000fe400078e0293 */
[----:B------:R-:W-:Y:S02]  /*0b50*/  IMAD.IADD R165, R165, 0x1, R167 ;  /* 0x00000001a5a57824 */ /* 0x000fe400078e02a7 */
[----:B------:R-:W-:Y:S02]  /*0b60*/  @P3 VIADD R168, R169, 0xffffffe0 ;  /* 0xffffffe0a9a83836 */ /* 0x000fe40000000000 */
[----:B------:R-:W-:Y:S02]  /*0b70*/  IMAD.IADD R136, R136, 0x1, R141 ;  /* 0x0000000188887824 */ /* 0x000fe400078e028d */
[----:B------:R-:W-:-:S02]  /*0b80*/  VIADD R137, R141, 0x2000 ;  /* 0x000020008d897836 */ /* 0x000fc40000000000 */
[C---:B------:R-:W-:Y:S02]  /*0b90*/  VIADD R3, R141.reuse, 0x4000 ;  /* 0x000040008d037836 */ /* 0x040fe40000000000 */
[----:B------:R-:W-:-:S07]  /*0ba0*/  VIADD R2, R141, 0x6000 ;  /* 0x000060008d027836 */ /* 0x000fce0000000000 */
.L_x_829:
        /* <DEDUP_REMOVED lines=13> */
[----:B------:R-:W-:Y:S02]  /*0c80*/  UIADD3 UR13, UP2, UR16, UR10, URZ ;  /* 0x0000000a100d7290 */ /* 0x000fe4000ff5e03f */
[----:B------:R-:W-:Y:S02]  /*0c90*/  @UP3 UIADD3.X UR7, UR5, UR7, URZ, UP0, !UPT ;  /* 0x0000000705073290 */ /* 0x000fe400087fe43f */
[----:B------:R-:W-:Y:S01]  /*0ca0*/  UISETP.NE.U32.AND UP0, UPT, UR10, URZ, UPT ;  /* 0x0000003f0a00728c */ /* 0x000fe2000bf05070 */
[----:B--2---:R-:W-:Y:S01]  /*0cb0*/  IMAD.U32 R12, RZ, RZ, UR6 ;  /* 0x00000006ff0c7e24 */ /* 0x004fe2000f8e00ff */
[----:B------:R-:W-:-:S02]  /*0cc0*/  @UP4 UIADD3 UR8, UP1, UR16, UR8, URZ ;  /* 0x0000000810084290 */ /* 0x000fc4000ff3e03f */
[----:B------:R-:W-:Y:S01]  /*0cd0*/  UIADD3.X UR12, UR5, UR11, URZ, UP2, !UPT ;  /* 0x0000000b050c7290 */ /* 0x000fe200097fe43f */
[----:B------:R-:W-:Y:S01]  /*0ce0*/  IMAD.U32 R13, RZ, RZ, UR7 ;  /* 0x00000007ff0d7e24 */ /* 0x000fe2000f8e00ff */
[----:B------:R-:W-:Y:S01]  /*0cf0*/  UISETP.NE.AND.EX UP2, UPT, UR11, URZ, UPT, UP0 ;  /* 0x0000003f0b00728c */ /* 0x000fe2000bf45300 */
[----:B------:R-:W-:Y:S02]  /*0d00*/  ULDC.U8 UR17, c[0x0][0x3c2] ;  /* 0x0000f08000117ab9 */ /* 0x000fe40000000000 */
[----:B------:R-:W-:Y:S01]  /*0d10*/  ULDC.64 UR10, c[0x0][0x2f8] ;  /* 0x0000be00000a7ab9 */ /* 0x000fe20000000a00 */
[----:B------:R-:W-:Y:S01]  /*0d20*/  @UP4 UIADD3.X UR9, UR5, UR9, URZ, UP1, !UPT ;  /* 0x0000000905094290 */ /* 0x000fe20008ffe43f */
[----:B-1----:R-:W-:Y:S01]  /*0d30*/  IMAD.U32 R14, RZ, RZ, UR8 ;  /* 0x00000008ff0e7e24 */ /* 0x002fe2000f8e00ff */
[----:B------:R-:W-:Y:S01]  /*0d40*/  UISETP.NE.AND UP1, UPT, UR17, URZ, UPT ;  /* 0x0000003f1100728c */ /* 0x000fe2000bf25270 */
[----:B------:R-:W2:Y:S01]  /*0d50*/  @P0 LDG.E R0, desc[UR14][R12.64] ;  /* 0x0000000e0c000981 */ /* 0x000ea2000c1e1900 */
[----:B------:R-:W-:Y:S01]  /*0d60*/  UISETP.EQ.U32.AND UP4, UPT, UR10, URZ, UPT ;  /* 0x0000003f0a00728c */ /* 0x000fe2000bf82070 */
[----:B------:R-:W-:Y:S01]  /*0d70*/  PLOP3.LUT P3, PT, PT, PT, UP2, 0x80, 0x0 ;  /* 0x000000000000781c */ /* 0x000fe20003f6f028 */
[----:B------:R-:W-:-:S02]  /*0d80*/  IMAD.U32 R15, RZ, RZ, UR9 ;  /* 0x00000009ff0f7e24 */ /* 0x000fc4000f8e00ff */
[----:B------:R-:W-:Y:S02]  /*0d90*/  UISETP.EQ.OR.EX UP4, UPT, UR11, URZ, !UP1, UP4 ;  /* 0x0000003f0b00728c */ /* 0x000fe4000cf82740 */
[----:B------:R-:W-:Y:S01]  /*0da0*/  UIADD3 UR6, UP0, UR16, UR10, URZ ;  /* 0x0000000a10067290 */ /* 0x000fe2000ff1e03f */
[----:B---3--:R-:W3:Y:S03]  /*0db0*/  @P1 LDG.E R5, desc[UR14][R14.64] ;  /* 0x0000000e0e051981 */ /* 0x008ee6000c1e1900 */
[----:B------:R-:W-:Y:S01]  /*0dc0*/  PLOP3.LUT P2, PT, PT, PT, UP4, 0x80, 0x0 ;  /* 0x000000000000781c */ /* 0x000fe20003f4f048 */
[----:B------:R-:W-:Y:S01]  /*0dd0*/  UIADD3.X UR5, UR5, UR11, URZ, UP0, !UPT ;  /* 0x0000000b05057290 */ /* 0x000fe200087fe43f */
[----:B----4-:R-:W-:Y:S02]  /*0de0*/  IMAD.U32 R10, RZ, RZ, UR13 ;  /* 0x0000000dff0a7e24 */ /* 0x010fe4000f8e00ff */
[----:B------:R-:W-:-:S02]  /*0df0*/  IMAD.U32 R11, RZ, RZ, UR12 ;  /* 0x0000000cff0b7e24 */ /* 0x000fc4000f8e00ff */
[----:B------:R-:W-:Y:S01]  /*0e00*/  IMAD.U32 R8, RZ, RZ, UR6 ;  /* 0x00000006ff087e24 */ /* 0x000fe2000f8e00ff */
[----:B------:R-:W-:Y:S01]  /*0e10*/  UMOV UR37, URZ ;  /* 0x0000003f00257c82 */ /* 0x000fe20008000000 */
[----:B------:R-:W-:Y:S01]  /*0e20*/  IMAD.U32 R9, RZ, RZ, UR5 ;  /* 0x00000005ff097e24 */ /* 0x000fe2000f8e00ff */
[----:B------:R-:W4:Y:S01]  /*0e30*/  @P3 LDG.E R7, desc[UR14][R10.64] ;  /* 0x0000000e0a073981 */ /* 0x000f22000c1e1900 */
[----:B------:R-:W-:Y:S01]  /*0e40*/  @!UP3 ULDC.64 UR6, c[0x0][0x318] ;  /* 0x0000c6000006bab9 */ /* 0x000fe20000000a00 */
[----:B------:R-:W-:Y:S02]  /*0e50*/  @!UP3 ULDC UR5, c[0x0][0x2cc] ;  /* 0x0000b3000005bab9 */ /* 0x000fe40000000800 */
[----:B-----5:R-:W5:Y:S04]  /*0e60*/  @P3 LDG.E R4, desc[UR14][R10.64+0x4] ;  /* 0x0000040e0a043981 */ /* 0x020f68000c1e1900 */
[----:B------:R-:W5:Y:S01]  /*0e70*/  @!P2 LDG.E R6, desc[UR14][R8.64] ;  /* 0x0000000e0806a981 */ /* 0x000f62000c1e1900 */
[----:B------:R-:W-:-:S04]  /*0e80*/  @!UP3 UISETP.NE.U32.AND UP0, UPT, UR6, URZ, UPT ;  /* 0x0000003f0600b28c */ /* 0x000fc8000bf05070 */
[----:B------:R-:W-:Y:S01]  /*0e90*/  @!UP3 UISETP.NE.AND.EX UP0, UPT, UR7, URZ, UPT, UP0 ;  /* 0x0000003f0700b28c */ /* 0x000fe2000bf05300 */
[----:B------:R-:W-:Y:S01]  /*0ea0*/  UMOV UR18, 0xffffffff ;  /* 0xffffffff00127882 */ /* 0x000fe20000000000 */
[----:B------:R-:W-:Y:S02]  /*0eb0*/  UMOV UR38, 0xffffffff ;  /* 0xffffffff00267882 */ /* 0x000fe40000000000 */
[----:B------:R-:W-:Y:S02]  /*0ec0*/  @!UP3 USEL UR7, UR5, URZ, UP0 ;  /* 0x0000003f0507b287 */ /* 0x000fe40008000000 */
[----:B------:R-:W-:Y:S01]  /*0ed0*/  USHF.L.U32 UR28, UR36, 0x7, URZ ;  /* 0x00000007241c7899 */ /* 0x000fe2000800063f */
[----:B------:R-:W-:Y:S01]  /*0ee0*/  ULDC UR5, c[0x0][0x2c8] ;  /* 0x0000b20000057ab9 */ /* 0x000fe20000000800 */
[----:B--2---:R-:W-:Y:S02]  /*0ef0*/  @P0 R2UR UR8, R0 ;  /* 0x00000000000802ca */ /* 0x004fe400000e0000 */
[----:B------:R-:W-:-:S04]  /*0f00*/  ISETP.NE.U32.AND P0, PT, RZ, UR10, PT ;  /* 0x0000000aff007c0c */ /* 0x000fc8000bf05070 */
[----:B------:R-:W-:Y:S02]  /*0f10*/  ISETP.NE.AND.EX P0, PT, RZ, UR11, PT, P0 ;  /* 0x0000000bff007c0c */ /* 0x000fe4000bf05300 */
[----:B---3--:R-:W-:Y:S02]  /*0f20*/  @P1 R2UR UR37, R5 ;  /* 0x00000000052512ca */ /* 0x008fe400000e0000 */
[----:B----4-:R-:W-:-:S11]  /*0f30*/  @P3 R2UR UR18, R7 ;  /* 0x00000000071232ca */ /* 0x010fd600000e0000 */
        /* <DEDUP_REMOVED lines=10> */
.L_x_801:
        /* <DEDUP_REMOVED lines=26> */
[----:B------:R-:W-:Y:S01]  /*1180*/  ULDC UR39, c[0x0][0x2dc] ;  /* 0x0000b70000277ab9 */ /* 0x000fe20000000800 */
[----:B------:R-:W1:Y:S01]  /*1190*/  I2F.RP R8, R6 ;  /* 0x0000000600087306 */ /* 0x000e620000209400 */
[----:B------:R-:W-:Y:S01]  /*11a0*/  ULDC UR61, c[0x0][0x270] ;  /* 0x00009c00003d7ab9 */ /* 0x000fe20000000800 */
[----:B------:R-:W-:-:S02]  /*11b0*/  @UP0 UIADD3 UR7, UR37, UR38, URZ ;  /* 0x0000002625070290 */ /* 0x000fc4000fffe03f */
[----:B--2---:R-:W-:Y:S02]  /*11c0*/  UIMAD.WIDE.U32 UR26, UR5, UR10, URZ ;  /* 0x0000000a051a72a5 */ /* 0x004fe4000f8e003f */
[----:B------:R-:W-:Y:S02]  /*11d0*/  @!UP1 UIMAD.WIDE.U32 UR40, UR45, UR8, URZ ;  /* 0x000000082d2892a5 */ /* 0x000fe4000f8e003f */
[----:B------:R-:W-:Y:S02]  /*11e0*/  UIMAD UR49, UR5, UR11, UR27 ;  /* 0x0000000b053172a4 */ /* 0x000fe4000f8e021b */
[----:B------:R-:W-:Y:S01]  /*11f0*/  @!UP1 UIMAD UR5, UR58, UR8, URZ ;  /* 0x000000083a0592a4 */ /* 0x000fe2000f8e023f */
[----:B------:R-:W-:Y:S01]  /*1200*/  @UP1 ULDC.64 UR10, c[0x0][0x420] ;  /* 0x00010800000a1ab9 */ /* 0x000fe20000000a00 */
[----:B------:R-:W-:Y:S01]  /*1210*/  UISETP.NE.AND UP4, UPT, UR25, URZ, UPT ;  /* 0x0000003f1900728c */ /* 0x000fe2000bf85270 */
[----:B-1----:R-:W1:Y:S01]  /*1220*/  MUFU.RCP R8, R8 ;  /* 0x0000000800087308 */ /* 0x002e620000001000 */
[----:B------:R-:W-:-:S02]  /*1230*/  @!UP1 UIMAD UR27, UR45, UR9, UR5 ;  /* 0x000000092d1b92a4 */ /* 0x000fc4000f8e0205 */
[----:B------:R-:W-:Y:S02]  /*1240*/  UIADD3 UR5, UR29, 0x7f, URZ ;  /* 0x0000007f1d057890 */ /* 0x000fe4000fffe03f */
[----:B------:R-:W-:Y:S02]  /*1250*/  @UP1 UIMAD.WIDE.U32 UR42, UR18, UR10, URZ ;  /* 0x0000000a122a12a5 */ /* 0x000fe4000f8e003f */
[----:B------:R-:W-:Y:S02]  /*1260*/  USHF.R.S32.HI UR20, URZ, 0x1f, UR5 ;  /* 0x0000001f3f147899 */ /* 0x000fe40008011405 */
[----:B------:R-:W-:Y:S02]  /*1270*/  UISETP.NE.AND UP3, UPT, UR24, URZ, UPT ;  /* 0x0000003f1800728c */ /* 0x000fe4000bf65270 */
[----:B------:R-:W-:Y:S02]  /*1280*/  ULEA.HI UR20, UR20, UR5, URZ, 0x7 ;  /* 0x0000000514147291 */ /* 0x000fe4000f8f383f */
[----:B------:R-:W-:-:S02]  /*1290*/  UIMAD.WIDE UR8, UR39, UR61, URZ ;  /* 0x0000003d270872a5 */ /* 0x000fc4000f8e023f */
[----:B------:R-:W-:Y:S01]  /*12a0*/  UIMAD UR50, UR57, UR39, URZ ;  /* 0x00000027393272a4 */ /* 0x000fe2000f8e023f */
[----:B-1----:R-:W-:Y:S01]  /*12b0*/  VIADD R8, R8, 0xffffffe ;  /* 0x0ffffffe08087836 */ /* 0x002fe20000000000 */
[----:B------:R-:W-:Y:S01]  /*12c0*/  @UP0 ULDC.64 UR24, c[0x0][0x248] ;  /* 0x0000920000180ab9 */ /* 0x000fe20000000a00 */
[----:B------:R-:W-:Y:S02]  /*12d0*/  UIMAD UR5, UR32, UR45, URZ ;  /* 0x0000002d200572a4 */ /* 0x000fe4000f8e023f */
[----:B------:R-:W1:Y:S01]  /*12e0*/  F2I.FTZ.U32.TRUNC.NTZ R9, R8 ;  /* 0x0000000800097305 */ /* 0x000e62000021f000 */
[----:B------:R-:W-:Y:S02]  /*12f0*/  USEL UR55, UR16, UR12, !UP1 ;  /* 0x0000000c10377287 */ /* 0x000fe4000c800000 */
[----:B------:R-:W-:Y:S02]  /*1300*/  UIADD3 UR39, UR17, UR22, URZ ;  /* 0x0000001611277290 */ /* 0x000fe4000fffe03f */
[----:B------:R-:W-:-:S02]  /*1310*/  @UP0 UIMAD.WIDE.U32 UR16, UR7, UR24, URZ ;  /* 0x00000018071002a5 */ /* 0x000fc4000f8e003f */
[----:B------:R-:W-:Y:S02]  /*1320*/  @UP1 UIMAD UR47, UR18, UR11, UR43 ;  /* 0x0000000b122f12a4 */ /* 0x000fe4000f8e022b */
[----:B------:R-:W-:Y:S02]  /*1330*/  @UP0 UIMAD UR7, UR7, UR25, URZ ;  /* 0x00000019070702a4 */ /* 0x000fe4000f8e023f */
[----:B------:R-:W-:Y:S02]  /*1340*/  UIMAD.WIDE.U32 UR10, UR45, UR59, URZ ;  /* 0x0000003b2d0a72a5 */ /* 0x000fe4000f8e003f */
[----:B------:R-:W-:Y:S01]  /*1350*/  UIMAD UR5, UR58, UR59, UR5 ;  /* 0x0000003b3a0572a4 */ /* 0x000fe2000f8e0205 */
[----:B-1----:R-:W-:Y:S01]  /*1360*/  IMAD.MOV R4, RZ, RZ, -R9 ;  /* 0x000000ffff047224 */ /* 0x002fe200078e0a09 */
[----:B------:R-:W-:Y:S01]  /*1370*/  UIMAD UR21, UR18, UR35, URZ ;  /* 0x00000023121572a4 */ /* 0x000fe2000f8e023f */
[----:B------:R-:W-:Y:S01]  /*1380*/  IMAD.MOV.U32 R8, RZ, RZ, RZ ;  /* 0x000000ffff087224 */ /* 0x000fe200078e00ff */
[----:B------:R-:W-:Y:S01]  /*1390*/  @UP0 UIADD3 UR48, UR17, UR7, URZ ;  /* 0x0000000711300290 */ /* 0x000fe2000fffe03f */
[----:B------:R-:W-:Y:S01]  /*13a0*/  IMAD R5, R4, R6, RZ ;  /* 0x0000000604057224 */ /* 0x000fe200078e02ff */
[----:B------:R-:W-:Y:S01]  /*13b0*/  IABS R4, UR57 ;  /* 0x0000003900047c13 */ /* 0x000fe20008000000 */
[----:B------:R-:W-:-:S02]  /*13c0*/  UIMAD UR7, UR9, UR10, URZ ;  /* 0x0000000a090772a4 */ /* 0x000fc4000f8e023f */
[----:B------:R-:W-:Y:S01]  /*13d0*/  IMAD.HI.U32 R5, R9, R5, R8 ;  /* 0x0000000509057227 */ /* 0x000fe200078e0008 */
[----:B------:R-:W-:Y:S02]  /*13e0*/  UIADD3 UR5, UR11, UR5, URZ ;  /* 0x000000050b057290 */ /* 0x000fe4000fffe03f */
[----:B------:R-:W-:Y:S02]  /*13f0*/  @UP1 UIADD3 UR39, UR13, UR21, URZ ;  /* 0x000000150d271290 */ /* 0x000fe4000fffe03f */
[----:B------:R-:W-:Y:S01]  /*1400*/  UIMAD.WIDE.U32 UR12, UR8, UR10, URZ ;  /* 0x0000000a080c72a5 */ /* 0x000fe2000f8e003f */
[----:B------:R-:W-:Y:S01]  /*1410*/  IMAD.HI.U32 R7, R5, R4, RZ ;  /* 0x0000000405077227 */ /* 0x000fe200078e00ff */
[----:B------:R-:W-:Y:S02]  /*1420*/  UIMAD UR5, UR8, UR5, UR7 ;  /* 0x00000005080572a4 */ /* 0x000fe4000f8e0207 */
[----:B------:R-:W-:Y:S02]  /*1430*/  UIMAD.WIDE.U32 UR10, UR8, UR18, URZ ;  /* 0x00000012080a72a5 */ /* 0x000fe4000f8e003f */
[----:B------:R-:W-:Y:S01]  /*1440*/  IADD3 R5, -R7, RZ, RZ ;  /* 0x000000ff07057210 */ /* 0x000fe20007ffe1ff */
[----:B------:R-:W-:-:S02]  /*1450*/  UIADD3 UR44, UR13, UR5, URZ ;  /* 0x000000050d2c7290 */ /* 0x000fc4000fffe03f */
[----:B------:R-:W-:Y:S02]  /*1460*/  ULOP3.LUT UR5, UR20, 0xffffff80, URZ, 0xc0, !UPT ;  /* 0xffffff8014057892 */ /* 0x000fe4000f8ec03f */
[----:B------:R-:W-:Y:S01]  /*1470*/  IMAD R5, R6, R5, R4 ;  /* 0x0000000506057224 */ /* 0x000fe200078e0204 */
[----:B------:R-:W-:Y:S01]  /*1480*/  ULDC UR33, c[0x0][0x2c4] ;  /* 0x0000b10000217ab9 */ /* 0x000fe20000000800 */
[----:B------:R-:W-:Y:S01]  /*1490*/  USHF.L.U64.HI UR19, UR45, 0x7, UR58 ;  /* 0x000000072d137899 */ /* 0x000fe2000801023a */
[----:B------:R-:W-:Y:S01]  /*14a0*/  LOP3.LUT R4, R0, UR57, RZ, 0x3c, !PT ;  /* 0x0000003900047c12 */ /* 0x000fe2000f8e3cff */
[----:B------:R-:W-:Y:S01]  /*14b0*/  @UP3 UIMAD UR7, UR45, UR33, URZ ;  /* 0x000000212d0732a4 */ /* 0x000fe2000f8e023f */
[----:B------:R-:W-:Y:S01]  /*14c0*/  ISETP.GT.U32.AND P1, PT, R6, R5, PT ;  /* 0x000000050600720c */ /* 0x000fe20003f24070 */
[----:B------:R-:W-:Y:S01]  /*14d0*/  USEL UR56, UR12, UR10, !UP1 ;  /* 0x0000000a0c387287 */ /* 0x000fe2000c800000 */
[----:B------:R-:W-:Y:S01]  /*14e0*/  ISETP.GE.AND P2, PT, R4, RZ, PT ;  /* 0x000000ff0400720c */ /* 0x000fe20003f46270 */
[----:B------:R-:W-:-:S02]  /*14f0*/  UIADD3 UR12, UR5, -0x80, URZ ;  /* 0xffffff80050c7890 */ /* 0x000fc4000fffe03f */
[----:B------:R-:W-:Y:S02]  /*1500*/  USEL UR31, UR19, URZ, UP2 ;  /* 0x0000003f131f7287 */ /* 0x000fe40009000000 */
[----:B------:R-:W-:Y:S01]  /*1510*/  @UP3 USEL UR7, UR7, UR18, !UP1 ;  /* 0x0000001207073287 */ /* 0x000fe2000c800000 */
[----:B------:R-:W-:Y:S01]  /*1520*/  @UP0 UMOV UR46, UR16 ;  /* 0x00000010002e0c82 */ /* 0x000fe20008000000 */
[----:B------:R-:W-:Y:S02]  /*1530*/  USHF.R.S32.HI UR19, URZ, 0x1f, UR12 ;  /* 0x0000001f3f137899 */ /* 0x000fe4000801140c */
[----:B------:R-:W-:Y:S02]  /*1540*/  UIADD3 UR5, UP2, UR12, UR30, URZ ;  /* 0x0000001e0c057290 */ /* 0x000fe4000ff5e03f */
[----:B------:R-:W-:Y:S01]  /*1550*/  @!P1 IMAD.IADD R5, R5, 0x1, -R6 ;  /* 0x0000000105059824 */ /* 0x000fe200078e0a06 */
[----:B------:R-:W-:Y:S01]  /*1560*/  @UP3 ULDC UR16, c[0x0][0x2e4] ;  /* 0x0000b90000103ab9 */ /* 0x000fe20000000800 */
[----:B------:R-:W-:Y:S01]  /*1570*/  @!UP3 UIMAD UR10, UR45, UR61, UR57 ;  /* 0x0000003d2d0ab2a4 */ /* 0x000fe2000f8e0239 */
[----:B------:R-:W-:Y:S01]  /*1580*/  @!P1 VIADD R7, R7, 0x1 ;  /* 0x0000000107079836 */ /* 0x000fe20000000000 */
[----:B------:R-:W-:Y:S01]  /*1590*/  @UP3 UIMAD UR22, UR57, UR16, UR7 ;  /* 0x00000010391632a4 */ /* 0x000fe2000f8e0207 */
[----:B------:R-:W-:Y:S01]  /*15a0*/  ISETP.GE.U32.AND P0, PT, R5, R6, PT ;  /* 0x000000060500720c */ /* 0x000fe20003f06070 */
[----:B------:R-:W-:Y:S01]  /*15b0*/  UIADD3.X UR13, UR19, UR31, URZ, UP2, !UPT ;  /* 0x0000001f130d7290 */ /* 0x000fe200097fe43f */
[----:B------:R-:W-:Y:S01]  /*15c0*/  PLOP3.LUT P1, PT, PT, PT, UP0, 0x80, 0x0 ;  /* 0x000000000000781c */ /* 0x000fe20003f2f008 */
[----:B------:R-:W-:-:S02]  /*15d0*/  UIMAD UR7, UR9, UR5, URZ ;  /* 0x00000005090772a4 */ /* 0x000fc4000f8e023f */
[----:B------:R-:W-:Y:S02]  /*15e0*/  @UP0 UIADD3 UR23, UR37, UR38, URZ ;  /* 0x0000002625170290 */ /* 0x000fe4000fffe03f */
[----:B------:R-:W-:Y:S01]  /*15f0*/  @!UP3 UIMAD UR22, UR10, UR33, URZ ;  /* 0x000000210a16b2a4 */ /* 0x000fe2000f8e023f */
[----:B------:R-:W-:Y:S01]  /*1600*/  @UP0 ULDC.64 UR16, c[0x0][0x250] ;  /* 0x0000940000100ab9 */ /* 0x000fe20000000a00 */
[----:B------:R-:W-:Y:S02]  /*1610*/  UIMAD.WIDE.U32 UR30, UR8, UR5, URZ ;  /* 0x00000005081e72a5 */ /* 0x000fe4000f8e003f */
[----:B------:R-:W-:Y:S02]  /*1620*/  UIMAD UR10, UR9, UR18, URZ ;  /* 0x00000012090a72a4 */ /* 0x000fe4000f8e023f */
[----:B------:R-:W-:Y:S01]  /*1630*/  @P0 IADD3 R7, R7, 0x1, RZ ;  /* 0x0000000107070810 */ /* 0x000fe20007ffe0ff */
[----:B------:R-:W-:Y:S01]  /*1640*/  UIMAD UR5, UR8, UR13, UR7 ;  /* 0x0000000d080572a4 */ /* 0x000fe2000f8e0207 */
[----:B------:R-:W-:Y:S01]  /*1650*/  PLOP3.LUT P0, PT, PT, PT, UP3, 0x80, 0x0 ;  /* 0x000000000000781c */ /* 0x000fe20003f0f038 */
[----:B------:R-:W-:-:S02]  /*1660*/  @UP0 UIMAD.WIDE.U32 UR8, UR23, UR16, URZ ;  /* 0x00000010170802a5 */ /* 0x000fc4000f8e003f */
[----:B------:R-:W-:Y:S01]  /*1670*/  @UP0 UIMAD UR7, UR23, UR17, URZ ;  /* 0x00000011170702a4 */ /* 0x000fe2000f8e023f */
[----:B------:R-:W-:Y:S01]  /*1680*/  IMAD.MOV.U32 R6, RZ, RZ, R7 ;  /* 0x000000ffff067224 */ /* 0x000fe200078e0007 */
[----:B------:R-:W-:Y:S02]  /*1690*/  USEL UR51, UR49, URZ, UP4 ;  /* 0x0000003f31337287 */ /* 0x000fe4000a000000 */
[----:B------:R-:W-:Y:S02]  /*16a0*/  USHF.R.S32.HI UR52, URZ, 0x1f, UR28 ;  /* 0x0000001f3f347899 */ /* 0x000fe4000801141c */
[----:B------:R-:W-:Y:S01]  /*16b0*/  @!UP1 UIADD3 UR47, UR41, UR27, URZ ;  /* 0x0000001b292f9290 */ /* 0x000fe2000fffe03f */
[----:B------:R-:W-:Y:S01]  /*16c0*/  @!P2 IADD3 R6, -R6, RZ, RZ ;  /* 0x000000ff0606a210 */ /* 0x000fe20007ffe1ff */
[----:B------:R-:W-:Y:S01]  /*16d0*/  @UP1 UIADD3 UR44, UR11, UR10, URZ ;  /* 0x0000000a0b2c1290 */ /* 0x000fe2000fffe03f */
[----:B------:R-:W-:Y:S01]  /*16e0*/  @!P3 LOP3.LUT R6, RZ, R0, RZ, 0x33, !PT ;  /* 0x00000000ff06b212 */ /* 0x000fe200078e33ff */
[----:B------:R-:W-:-:S02]  /*16f0*/  USHF.R.S32.HI UR54, URZ, 0x1f, UR50 ;  /* 0x0000001f3f367899 */ /* 0x000fc40008011432 */
        /* <DEDUP_REMOVED lines=17> */
.L_x_803:
        /* <DEDUP_REMOVED lines=13> */
.L_x_804:
        /* <DEDUP_REMOVED lines=11> */
.L_x_805:
[----:B------:R-:W-:-:S04]  /*1990*/  UIMAD UR7, UR45, UR61, UR57 ;  /* 0x0000003d2d0772a4 */ /* 0x000fc8000f8e0239 */
[----:B------:R-:W-:-:S12]  /*19a0*/  UIMAD UR7, UR7, UR59, URZ ;  /* 0x0000003b070772a4 */ /* 0x000fd8000f8e023f */
.L_x_806:
[----:B------:R-:W1:Y:S01]  /*19b0*/  S2R R11, SR_TID.X ;  /* 0x00000000000b7919 */ /* 0x000e620000002100 */
[----:B------:R-:W2:Y:S01]  /*19c0*/  LDC.64 R4, c[0x0][0x420] ;  /* 0x00010800ff047b82 */ /* 0x000ea20000000a00 */
[----:B------:R-:W-:Y:S01]  /*19d0*/  USHF.R.S32.HI UR10, URZ, 0x1f, UR57 ;  /* 0x0000001f3f0a7899 */ /* 0x000fe20008011439 */
[----:B------:R-:W-:Y:S01]  /*19e0*/  BSSY B1, `(.L_x_802) ;  /* 0x000084c000017945 */ /* 0x000fe20003800000 */
[----:B------:R-:W-:Y:S01]  /*19f0*/  ULDC.64 UR8, c[0x0][0x428] ;  /* 0x00010a0000087ab9 */ /* 0x000fe20000000a00 */
[----:B------:R-:W-:Y:S01]  /*1a00*/  UIADD3 UR23, UR12, UR7, URZ ;  /* 0x000000070c177290 */ /* 0x000fe2000fffe03f */
[----:B------:R-:W-:Y:S01]  /*1a10*/  ULDC UR11, c[0x0][0x2dc] ;  /* 0x0000b700000b7ab9 */ /* 0x000fe20000000800 */
[----:B------:R-:W-:Y:S02]  /*1a20*/  UIADD3 UR22, UR12, UR22, URZ ;  /* 0x000000160c167290 */ /* 0x000fe4000fffe03f */
[----:B------:R-:W-:Y:S02]  /*1a30*/  UIMAD UR21, UR11, UR61, URZ ;  /* 0x0000003d0b1572a4 */ /* 0x000fe4000f8e023f */
[----:B------:R-:W-:-:S02]  /*1a40*/  ULEA.HI.SX32 UR11, UR20, 0xffffffff, 0x19 ;  /* 0xffffffff140b7891 */ /* 0x000fc4000f8fca3f */
[----:B------:R-:W-:Y:S02]  /*1a50*/  USHF.L.U32 UR20, UR21, 0x7, URZ ;  /* 0x0000000715147899 */ /* 0x000fe4000800063f */
[----:B------:R-:W-:Y:S01]  /*1a60*/  UISETP.GE.AND UP2, UPT, UR29, 0x1, UPT ;  /* 0x000000011d00788c */ /* 0x000fe2000bf46270 */
[----:B------:R-:W-:Y:S01]  /*1a70*/  ULDC.64 UR26, c[0x0][0x2b0] ;  /* 0x0000ac00001a7ab9 */ /* 0x000fe20000000a00 */
[----:B------:R-:W-:Y:S01]  /*1a80*/  ULDC.64 UR40, c[0x0][0x478] ;  /* 0x00011e0000287ab9 */ /* 0x000fe20000000a00 */
[----:B------:R-:W-:Y:S02]  /*1a90*/  UIMAD.WIDE UR26, UR22, 0x4, UR26 ;  /* 0x00000004161a78a5 */ /* 0x000fe4000f8e021a */
        /* <DEDUP_REMOVED lines=15> */
[C---:B------:R-:W-:Y:S01]  /*1b90*/  IADD3.X R14, R17.reuse, UR19, RZ, P0, !PT ;  /* 0x00000013110e7c10 */ /* 0x040fe200087fe4ff */
[----:B------:R-:W-:Y:S01]  /*1ba0*/  IMAD R11, R17, R4, RZ ;  /* 0x00000004110b7224 */ /* 0x000fe200078e02ff */
[----:B------:R-:W-:Y:S01]  /*1bb0*/  SHF.R.S32.HI R9, RZ, 0x1f, R8 ;  /* 0x0000001fff097819 */ /* 0x000fe20000011408 */
[----:B------:R-:W-:Y:S01]  /*1bc0*/  IMAD R185, R185, UR21, R178 ;  /* 0x00000015b9b97c24 */ /* 0x000fe2000f8e02b2 */
[----:B------:R-:W-:Y:S01]  /*1bd0*/  IADD3 R18, P0, R8, UR5, RZ ;  /* 0x0000000508127c10 */ /* 0x000fe2000ff1e0ff */
[----:B------:R-:W-:Y:S01]  /*1be0*/  IMAD R14, R14, UR34, RZ ;  /* 0x000000220e0e7c24 */ /* 0x000fe2000f8e02ff */
[----:B------:R-:W-:Y:S01]  /*1bf0*/  UIMAD UR5, UR10, UR8, URZ ;  /* 0x000000080a0572a4 */ /* 0x000fe2000f8e023f */
[----:B------:R-:W-:Y:S01]  /*1c00*/  IMAD R11, R0, R5, R11 ;  /* 0x00000005000b7224 */ /* 0x000fe200078e020b */
[----:B------:R-:W-:Y:S01]  /*1c10*/  IADD3.X R19, R9, UR47, RZ, P0, !PT ;  /* 0x0000002f09137c10 */ /* 0x000fe200087fe4ff */
[C---:B------:R-:W-:Y:S01]  /*1c20*/  IMAD R13, R15.reuse, UR35, R14 ;  /* 0x000000230f0d7c24 */ /* 0x040fe2000f8e020e */
[----:B------:R-:W-:Y:S01]  /*1c30*/  UIMAD UR7, UR57, UR9, UR5 ;  /* 0x00000009390772a4 */ /* 0x000fe2000f8e0205 */
[----:B------:R-:W-:Y:S01]  /*1c40*/  IMAD.WIDE.U32 R14, R15, UR34, R8 ;  /* 0x000000220f0e7c25 */ /* 0x000fe2000f8e0008 */
[----:B------:R-:W-:-:S03]  /*1c50*/  ULDC.64 UR18, c[0x0][0x3e0] ;  /* 0x0000f80000127ab9 */ /* 0x000fc60000000a00 */
[----:B------:R-:W-:Y:S01]  /*1c60*/  IMAD.WIDE.U32 R20, R4, UR12, R18 ;  /* 0x0000000c04147c25 */ /* 0x000fe2000f8e0012 */
[----:B------:R-:W-:Y:S01]  /*1c70*/  IADD3 R18, P0, R14, UR55, RZ ;  /* 0x000000370e127c10 */ /* 0x000fe2000ff1e0ff */
[----:B------:R-:W-:Y:S02]  /*1c80*/  ULDC.64 UR12, c[0x0][0x210] ;  /* 0x00008400000c7ab9 */ /* 0x000fe40000000a00 */
[----:B------:R-:W-:Y:S01]  /*1c90*/  IMAD.U32 R14, RZ, RZ, UR8 ;  /* 0x00000008ff0e7e24 */ /* 0x000fe2000f8e00ff */
[----:B------:R-:W-:Y:S01]  /*1ca0*/  ULDC.64 UR8, c[0x0][0x258] ;  /* 0x0000960000087ab9 */ /* 0x000fe20000000a00 */
[----:B------:R-:W-:Y:S01]  /*1cb0*/  IMAD.IADD R21, R21, 0x1, R12 ;  /* 0x0000000115157824 */ /* 0x000fe200078e020c */
[----:B------:R-:W-:Y:S01]  /*1cc0*/  UIMAD UR5, UR10, UR8, URZ ;  /* 0x000000080a0572a4 */ /* 0x000fe2000f8e023f */
[----:B------:R-:W-:Y:S01]  /*1cd0*/  IADD3.X R19, R15, UR39, R13, P0, !PT ;  /* 0x000000270f137c10 */ /* 0x000fe200087fe40d */
[----:B------:R-:W-:Y:S02]  /*1ce0*/  IMAD.U32 R12, RZ, RZ, UR8 ;  /* 0x00000008ff0c7e24 */ /* 0x000fe4000f8e00ff */
[----:B------:R-:W-:Y:S01]  /*1cf0*/  IMAD.WIDE.U32 R14, R14, UR57, R20 ;  /* 0x000000390e0e7c25 */ /* 0x000fe2000f8e0014 */
[----:B------:R-:W-:-:S02]  /*1d00*/  UIMAD UR10, UR57, UR9, UR5 ;  /* 0x00000009390a72a4 */ /* 0x000fc4000f8e0205 */
[----:B------:R-:W-:Y:S01]  /*1d10*/  USHF.R.S32.HI UR5, URZ, 0x1f, UR20 ;  /* 0x0000001f3f057899 */ /* 0x000fe20008011414 */
[----:B------:R-:W-:Y:S01]  /*1d20*/  IMAD.WIDE.U32 R12, R12, UR57, R18 ;  /* 0x000000390c0c7c25 */ /* 0x000fe2000f8e0012 */
[----:B------:R-:W-:-:S03]  /*1d30*/  ULDC.64 UR8, c[0x0][0x400] ;  /* 0x0001000000087ab9 */ /* 0x000fc60000000a00 */
[----:B------:R-:W-:Y:S01]  /*1d40*/  VIADD R15, R15, UR7 ;  /* 0x000000070f0f7c36 */ /* 0x000fe20008000000 */
[----:B------:R-:W-:Y:S01]  /*1d50*/  UIADD3 UR7, UP1, UP0, UR30, UR20, UR50 ;  /* 0x000000141e077290 */ /* 0x000fe2000f83e032 */
[----:B------:R-:W-:Y:S01]  /*1d60*/  VIADD R10, R13, UR10 ;  /* 0x0000000a0d0a7c36 */ /* 0x000fe20008000000 */
[----:B------:R-:W-:Y:S01]  /*1d70*/  LEA R182, P0, R12, UR12, 0x1 ;  /* 0x0000000c0cb67c11 */ /* 0x000fe2000f8008ff */
[----:B------:R-:W-:Y:S01]  /*1d80*/  IMAD.WIDE.U32 R14, R0, R4, R14 ;  /* 0x00000004000e7225 */ /* 0x000fe200078e000e */
[----:B------:R-:W-:Y:S02]  /*1d90*/  UIADD3.X UR5, UR49, UR5, UR54, UP1, UP0 ;  /* 0x0000000531057290 */ /* 0x000fe40008fe0436 */
[----:B------:R-:W-:Y:S01]  /*1da0*/  UIADD3 UR7, UP1, UP0, UR53, UR7, UR56 ;  /* 0x0000000735077290 */ /* 0x000fe2000f83e038 */
[----:B------:R-:W-:Y:S01]  /*1db0*/  LEA.HI.X R183, R12, UR13, R10, 0x1, P0 ;  /* 0x0000000d0cb77c11 */ /* 0x000fe200080f0c0a */
[----:B------:R-:W-:Y:S01]  /*1dc0*/  IMAD.IADD R10, R15, 0x1, R11 ;  /* 0x000000010f0a7824 */ /* 0x000fe200078e020b */
[----:B------:R-:W-:Y:S01]  /*1dd0*/  PLOP3.LUT P0, PT, PT, PT, UP2, 0x80, 0x0 ;  /* 0x000000000000781c */ /* 0x000fe20003f0f028 */
[----:B------:R-:W-:Y:S01]  /*1de0*/  UIADD3.X UR5, UR51, UR5, UR44, UP1, UP0 ;  /* 0x0000000533057290 */ /* 0x000fe20008fe042c */
[----:B------:R-:W-:-:S02]  /*1df0*/  LEA R180, P3, R14, UR18, 0x1 ;  /* 0x000000120eb47c11 */ /* 0x000fc4000f8608ff */
[C---:B------:R-:W-:Y:S02]  /*1e00*/  IADD3 R12, P2, R185.reuse, UR7, RZ ;  /* 0x00000007b90c7c10 */ /* 0x040fe4000ff5e0ff */
[----:B------:R-:W-:Y:S02]  /*1e10*/  LEA.HI.X R181, R14, UR19, R10, 0x1, P3 ;  /* 0x000000130eb57c11 */ /* 0x000fe400098f0c0a */
[----:B------:R-:W-:Y:S02]  /*1e20*/  LEA R184, P1, R12, UR8, 0x2 ;  /* 0x000000080cb87c11 */ /* 0x000fe4000f8210ff */
[----:B------:R-:W-:-:S04]  /*1e30*/  LEA.HI.X.SX32 R185, R185, UR5, 0x1, P2 ;  /* 0x00000005b9b97c11 */ /* 0x000fc800090f0eff */
[----:B------:R-:W-:Y:S01]  /*1e40*/  LEA.HI.X R185, R12, UR9, R185, 0x2, P1 ;  /* 0x000000090cb97c11 */ /* 0x000fe200088f14b9 */
[----:B------:R-:W-:Y:S06]  /*1e50*/  @!P0 BRA `(.L_x_807) ;  /* 0x0000007800048947 */ /* 0x000fec0003800000 */
[----:B------:R-:W-:Y:S01]  /*1e60*/  UIMAD UR8, UR52, UR24, URZ ;  /* 0x00000018340872a4 */ /* 0x000fe2000f8e023f */
[----:B------:R-:W-:Y:S01]  /*1e70*/  IMAD.U32 R14, RZ, RZ, UR16 ;  /* 0x00000010ff0e7e24 */ /* 0x000fe2000f8e00ff */
[----:B------:R-:W-:Y:S01]  /*1e80*/  UIMAD UR7, UR52, UR16, URZ ;  /* 0x00000010340772a4 */ /* 0x000fe2000f8e023f */
[----:B------:R-:W-:Y:S01]  /*1e90*/  IMAD.U32 R12, RZ, RZ, UR24 ;  /* 0x00000018ff0c7e24 */ /* 0x000fe2000f8e00ff */
[----:B------:R-:W-:Y:S01]  /*1ea0*/  UIMAD UR9, UR28, UR25, UR8 ;  /* 0x000000191c0972a4 */ /* 0x000fe2000f8e0208 */
[--C-:B------:R-:W-:Y:S01]  /*1eb0*/  IMAD.WIDE.U32 R14, R14, UR28, R8.reuse ;  /* 0x0000001c0e0e7c25 */ /* 0x100fe2000f8e0008 */
[----:B------:R-:W-:Y:S02]  /*1ec0*/  UIMAD UR8, UR28, UR17, UR7 ;  /* 0x000000111c0872a4 */ /* 0x000fe4000f8e0207 */
[----:B------:R-:W-:Y:S01]  /*1ed0*/  UIMAD UR5, UR11, -0x80, UR29 ;  /* 0xffffff800b0578a4 */ /* 0x000fe2000f8e021d */
[----:B------:R-:W-:Y:S01]  /*1ee0*/  IMAD.WIDE.U32 R12, R12, UR28, R8 ;  /* 0x0000001c0c0c7c25 */ /* 0x000fe2000f8e0008 */
[----:B------:R-:W-:Y:S01]  /*1ef0*/  IADD3 R8, P0, R14, UR32, RZ ;  /* 0x000000200e087c10 */ /* 0x000fe2000ff1e0ff */
[----:B------:R-:W-:-:S02]  /*1f00*/  UIMAD UR7, UR36, -0x80, UR6 ;  /* 0xffffff80240778a4 */ /* 0x000fc4000f8e0206 */
[----:B------:R-:W-:Y:S01]  /*1f10*/  IMAD.U32 R9, RZ, RZ, UR8 ;  /* 0x00000008ff097e24 */ /* 0x000fe2000f8e00ff */
[----:B------:R-:W-:Y:S01]  /*1f20*/  IADD3 R12, P1, R12, UR46, RZ ;  /* 0x0000002e0c0c7c10 */ /* 0x000fe2000ff3e0ff */
[----:B------:R-:W-:Y:S01]  /*1f30*/  VIADD R11, R0, 0x40 ;  /* 0x00000040000b7836 */ /* 0x000fe20000000000 */
[----:B------:R-:W-:Y:S01]  /*1f40*/  ULDC.64 UR12, c[0x0][0x260] ;  /* 0x00009800000c7ab9 */ /* 0x000fe20000000a00 */
[----:B------:R-:W-:Y:S01]  /*1f50*/  IMAD.U32 R10, RZ, RZ, UR9 ;  /* 0x00000009ff0a7e24 */ /* 0x000fe2000f8e00ff */
[----:B------:R-:W-:Y:S01]  /*1f60*/  IADD3.X R9, R15, UR33, R9, P0, !PT ;  /* 0x000000210f097c10 */ /* 0x000fe200087fe409 */
[----:B------:R-:W-:Y:S01]  /*1f70*/  IMAD.WIDE.U32 R14, R4, 0x80, RZ ;  /* 0x00000080040e7825 */ /* 0x000fe200078e00ff */
[----:B------:R-:W-:Y:S01]  /*1f80*/  PLOP3.LUT P0, PT, PT, PT, UP4, 0x80, 0x0 ;  /* 0x000000000000781c */ /* 0x000fe20003f0f048 */
[----:B------:R-:W-:Y:S01]  /*1f90*/  ULDC.64 UR8, c[0x0][0x268] ;  /* 0x00009a0000087ab9 */ /* 0x000fe20000000a00 */
[----:B------:R-:W-:Y:S01]  /*1fa0*/  ISETP.GE.AND P4, PT, R11, UR5, PT ;  /* 0x000000050b007c0c */ /* 0x000fe2000bf86270 */
[----:B------:R-:W-:Y:S01]  /*1fb0*/  IMAD.SHL.U32 R5, R5, 0x80, RZ ;  /* 0x0000008005057824 */ /* 0x000fe200078e00ff */
[----:B------:R-:W-:Y:S01]  /*1fc0*/  ISETP.GE.AND P2, PT, R11, UR7, PT ;  /* 0x000000070b007c0c */ /* 0x000fe2000bf46270 */
[----:B------:R-:W-:Y:S01]  /*1fd0*/  IMAD R11, R7, UR12, RZ ;  /* 0x0000000c070b7c24 */ /* 0x000fe2000f8e02ff */
[----:B------:R-:W-:Y:S01]  /*1fe0*/  IADD3.X R13, R13, UR48, R10, P1, !PT ;  /* 0x000000300d0d7c10 */ /* 0x000fe20008ffe40a */
[----:B------:R-:W-:Y:S01]  /*1ff0*/  IMAD R7, R7, UR8, RZ ;  /* 0x0000000807077c24 */ /* 0x000fe2000f8e02ff */
[----:B------:R-:W-:Y:S01]  /*2000*/  ISETP.GE.AND P3, PT, R0, UR7, PT ;  /* 0x0000000700007c0c */ /* 0x000fe2000bf66270 */
[----:B------:R-:W-:Y:S01]  /*2010*/  IMAD R24, R6, UR13, R11 ;  /* 0x0000000d06187c24 */ /* 0x000fe2000f8e020b */
[----:B------:R-:W-:Y:S01]  /*2020*/  ISETP.GE.AND P5, PT, R0, UR5, PT ;  /* 0x0000000500007c0c */ /* 0x000fe2000bfa6270 */
[----:B------:R-:W-:Y:S01]  /*2030*/  IMAD.WIDE.U32 R10, R6, UR12, R12 ;  /* 0x0000000c060a7c25 */ /* 0x000fe2000f8e000c */
[----:B------:R-:W-:Y:S01]  /*2040*/  ULEA.HI UR7, UR11, UR11, URZ, 0x1 ;  /* 0x0000000b0b077291 */ /* 0x000fe2000f8f083f */
[----:B------:R-:W-:Y:S01]  /*2050*/  @P0 BAR.SYNC.DEFER_BLOCKING 0x0 ;  /* 0x0000000000000b1d */ /* 0x000fe20000010000 */
[----:B------:R-:W-:Y:S01]  /*2060*/  LEA R13, R152, UR4, 0x1 ;  /* 0x00000004980d7c11 */ /* 0x000fe2000f8e08ff */
[----:B------:R-:W-:Y:S01]  /*2070*/  IMAD.IADD R25, R11, 0x1, R24 ;  /* 0x000000010b197824 */ /* 0x000fe200078e0218 */
[----:B------:R-:W-:Y:S01]  /*2080*/  @!P4 IADD3 R4, P1, R180, R14, RZ ;  /* 0x0000000eb404c210 */ /* 0x000fe20007f3e0ff */
[----:B------:R-:W-:Y:S01]  /*2090*/  ULOP3.LUT UR7, UR7, 0xfffffffe, URZ, 0xc0, !UPT ;  /* 0xfffffffe07077892 */ /* 0x000fe2000f8ec03f */
[----:B------:R-:W-:Y:S01]  /*20a0*/  @!P2 IADD3 R22, P0, R0, 0x40, RZ ;  /* 0x000000400016a810 */ /* 0x000fe20007f1e0ff */
[----:B------:R-:W-:Y:S01]  /*20b0*/  @!P2 IMAD.MOV.U32 R11, RZ, RZ, R25 ;  /* 0x000000ffff0ba224 */ /* 0x000fe200078e0019 */
[----:B------:R-:W-:Y:S01]  /*20c0*/  @!P4 IADD3.X R5, R181, R15, R5, P1, !PT ;  /* 0x0000000fb505c210 */ /* 0x000fe20000ffe405 */
[----:B------:R-:W-:Y:S01]  /*20d0*/  @!P3 IMAD.MOV.U32 R24, RZ, RZ, R10 ;  /* 0x000000ffff18b224 */ /* 0x000fe200078e000a */
[----:B------:R-:W-:Y:S01]  /*20e0*/  UIADD3 UR7, UR11, -UR7, URZ ;  /* 0x800000070b077290 */ /* 0x000fe2000fffe03f */
[----:B------:R-:W-:Y:S01]  /*20f0*/  @!P2 IMAD.X R15, RZ, RZ, R17, P0 ;  /* 0x000000ffff0fa224 */ /* 0x000fe200000e0611 */
[----:B------:R-:W-:Y:S01]  /*2100*/  USHF.L.U32 UR10, UR35, 0x7, URZ ;  /* 0x00000007230a7899 */ /* 0x000fe2000800063f */
[----:B------:R-:W-:Y:S01]  /*2110*/  IMAD R20, R6, UR9, R7 ;  /* 0x0000000906147c24 */ /* 0x000fe2000f8e0207 */
[----:B------:R-:W-:Y:S01]  /*2120*/  UISETP.NE.AND UP0, UPT, UR7, 0x1, UPT ;  /* 0x000000010700788c */ /* 0x000fe2000bf05270 */
[----:B------:R-:W-:-:S02]  /*2130*/  @!P2 IMAD R15, R15, UR24, RZ ;  /* 0x000000180f0fac24 */ /* 0x000fc4000f8e02ff */
[----:B------:R-:W-:Y:S01]  /*2140*/  IMAD.WIDE.U32 R8, R6, UR8, R8 ;  /* 0x0000000806087c25 */ /* 0x000fe2000f8e0008 */
[----:B------:R-:W-:Y:S02]  /*2150*/  UIMAD.WIDE.U32 UR8, UR34, 0x80, URZ ;  /* 0x00000080220878a5 */ /* 0x000fe4000f8e003f */
[----:B------:R-:W-:Y:S01]  /*2160*/  PLOP3.LUT P0, PT, PT, PT, UP0, 0x80, 0x0 ;  /* 0x000000000000781c */ /* 0x000fe20003f0f008 */
[C---:B------:R-:W-:Y:S02]  /*2170*/  @!P2 IMAD R15, R22.reuse, UR25, R15 ;  /* 0x00000019160fac24 */ /* 0x040fe4000f8e020f */
[----:B------:R-:W-:Y:S02]  /*2180*/  @!P2 IMAD.WIDE.U32 R22, R22, UR24, R10 ;  /* 0x000000181616ac25 */ /* 0x000fe4000f8e000a */
[----:B------:R-:W1:Y:S01]  /*2190*/  @!P3 LDC.64 R10, c[0x0][0x218] ;  /* 0x00008600ff0abb82 */ /* 0x000e620000000a00 */
[----:B------:R2:W-:Y:S01]  /*21a0*/  @P5 STS [R13+0x4000], RZ ;  /* 0x004000ff0d005388 */ /* 0x0005e20000000800 */
[----:B------:R-:W-:-:S02]  /*21b0*/  IMAD.IADD R21, R9, 0x1, R20 ;  /* 0x0000000109157824 */ /* 0x000fc400078e0214 */
[----:B------:R-:W-:Y:S01]  /*21c0*/  @!P3 IMAD.MOV.U32 R20, RZ, RZ, R8 ;  /* 0x000000ffff14b224 */ /* 0x000fe200078e0008 */
[----:B------:R2:W-:Y:S01]  /*21d0*/  @P5 STS [R13+0x4004], RZ ;  /* 0x004004ff0d005388 */ /* 0x0005e20000000800 */
[----:B------:R-:W-:Y:S02]  /*21e0*/  @!P3 IMAD R7, R17, UR24, RZ ;  /* 0x000000181107bc24 */ /* 0x000fe4000f8e02ff */
[----:B------:R-:W-:Y:S01]  /*21f0*/  VIADD R177, R152, 0x1000 ;  /* 0x0000100098b17836 */ /* 0x000fe20000000000 */
[----:B------:R2:W-:Y:S01]  /*2200*/  @P5 STS.64 [R13+0x4008], RZ ;  /* 0x004008ff0d005388 */ /* 0x0005e20000000a00 */
[----:B------:R-:W-:Y:S02]  /*2210*/  @!P2 IMAD.MOV.U32 R19, RZ, RZ, R21 ;  /* 0x000000ffff13a224 */ /* 0x000fe400078e0015 */
[C---:B------:R-:W-:Y:S01]  /*2220*/  @!P3 IMAD R16, R0.reuse, UR25, R7 ;  /* 0x000000190010bc24 */ /* 0x040fe2000f8e0207 */
[----:B------:R-:W-:Y:S01]  /*2230*/  @!PT LDS RZ, [RZ] ;  /* 0x00000000fffff984 */ /* 0x000fe20000000800 */
[----:B------:R-:W-:Y:S01]  /*2240*/  @!PT LDS RZ, [RZ] ;  /* 0x00000000fffff984 */ /* 0x000fe20000000800 */
[----:B------:R-:W-:Y:S01]  /*2250*/  @!PT LDS RZ, [RZ] ;  /* 0x00000000fffff984 */ /* 0x000fe20000000800 */
[----:B------:R-:W-:Y:S01]  /*2260*/  @!P5 LDGSTS.E.BYPASS.LTC128B.128 [R13+0x4000], desc[UR14][R180.64] ;  /* 0x04000000b40ddfae */ /* 0x000fe2000b901d4e */
[C---:B------:R-:W-:Y:S01]  /*2270*/  @!P3 IMAD.WIDE.U32 R24, R0.reuse, UR24, R24 ;  /* 0x000000180018bc25 */ /* 0x040fe2000f8e0018 */
[----:B------:R-:W-:Y:S01]  /*2280*/  SEL R177, R177, R152, !P0 ;  /* 0x00000098b1b17207 */ /* 0x000fe20004000000 */
[----:B------:R-:W3:Y:S01]  /*2290*/  @!P2 LDC.64 R6, c[0x0][0x218] ;  /* 0x00008600ff06ab82 */ /* 0x000ee20000000a00 */
[----:B------:R2:W-:Y:S01]  /*22a0*/  @P4 STS.128 [R13+0x5000], RZ ;  /* 0x005000ff0d004388 */ /* 0x0005e20000000c00 */
[----:B------:R-:W-:Y:S01]  /*22b0*/  @!P3 IMAD.WIDE.U32 R20, R0, UR16, R20 ;  /* 0x000000100014bc25 */ /* 0x000fe2000f8e0014 */
[----:B------:R-:W-:-:S02]  /*22c0*/  LEA R177, R177, UR4, 0x1 ;  /* 0x00000004b1b17c11 */ /* 0x000fc4000f8e08ff */
[----:B------:R-:W-:Y:S01]  /*22d0*/  @!PT LDS RZ, [RZ] ;  /* 0x00000000fffff984 */ /* 0x000fe20000000800 */
[----:B------:R-:W-:Y:S01]  /*22e0*/  @!PT LDS RZ, [RZ] ;  /* 0x00000000fffff984 */ /* 0x000fe20000000800 */
[----:B------:R-:W-:Y:S01]  /*22f0*/  @!PT LDS RZ, [RZ] ;  /* 0x00000000fffff984 */ /* 0x000fe20000000800 */
[----:B------:R4:W-:Y:S01]  /*2300*/  @!P4 LDGSTS.E.BYPASS.LTC128B.128 [R13+0x5000], desc[UR14][R4.64] ;  /* 0x05000000040dcfae */ /* 0x0009e2000b901d4e */
[----:B------:R-:W-:Y:S01]  /*2310*/  @!P2 IMAD.MOV.U32 R18, RZ, RZ, R8 ;  /* 0x000000ffff12a224 */ /* 0x000fe200078e0008 */
[----:B------:R-:W-:Y:S01]  /*2320*/  @!P3 IADD3 R16, R25, R16, RZ ;  /* 0x000000101910b210 */ /* 0x000fe20007ffe0ff */
[----:B------:R-:W2:Y:S01]  /*2330*/  @!P3 LDC.64 R8, c[0x0][0x220] ;  /* 0x00008800ff08bb82 */ /* 0x000ea20000000a00 */
[----:B------:R1:W-:Y:S01]  /*2340*/  @P5 STS [R177], RZ ;  /* 0x000000ffb1005388 */ /* 0x0003e20000000800 */
[----:B------:R-:W-:-:S03]  /*2350*/  @!P2 IMAD.IADD R15, R23, 0x1, R15 ;  /* 0x00000001170fa824 */ /* 0x000fc600078e020f */
[----:B------:R2:W-:Y:S04]  /*2360*/  @P5 STS [R177+0x4], RZ ;  /* 0x000004ffb1005388 */ /* 0x0005e80000000800 */
[----:B------:R2:W-:Y:S04]  /*2370*/  @P5 STS [R177+0x8], RZ ;  /* 0x000008ffb1005388 */ /* 0x0005e80000000800 */
[----:B------:R2:W-:Y:S04]  /*2380*/  @P5 STS [R177+0xc], RZ ;  /* 0x00000cffb1005388 */ /* 0x0005e80000000800 */
[----:B------:R-:W-:Y:S01]  /*2390*/  @!PT LDS RZ, [RZ] ;  /* 0x00000000fffff984 */ /* 0x000fe20000000800 */
[----:B------:R-:W-:Y:S01]  /*23a0*/  @!PT LDS RZ, [RZ] ;  /* 0x00000000fffff984 */ /* 0x000fe20000000800 */
[----:B------:R-:W-:Y:S01]  /*23b0*/  @!PT LDS RZ, [RZ] ;  /* 0x00000000fffff984 */ /* 0x000fe20000000800 */
[----:B------:R-:W-:Y:S01]  /*23c0*/  @!P5 LDGSTS.E.BYPASS.LTC128B.128 [R177], desc[UR14][R182.64] ;  /* 0x00000000b6b1dfae */ /* 0x000fe2000b901d4e */
[----:B-1----:R-:W-:-:S03]  /*23d0*/  @!P3 LEA R10, P5, R24, R10, 0x1 ;  /* 0x0000000a180ab211 */ /* 0x002fc600078a08ff */
[----:B------:R1:W-:Y:S01]  /*23e0*/  @P4 STS [R177+0x1000], RZ ;  /* 0x001000ffb1004388 */ /* 0x0003e20000000800 */
[----:B------:R-:W-:Y:S01]  /*23f0*/  @!P3 LEA.HI.X R11, R24, R11, R16, 0x1, P5 ;  /* 0x0000000b180bb211 */ /* 0x000fe200028f0c10 */
[----:B----4-:R-:W-:Y:S02]  /*2400*/  @!P3 IMAD R5, R17, UR16, RZ ;  /* 0x000000101105bc24 */ /* 0x010fe4000f8e02ff */
[----:B------:R1:W-:Y:S02]  /*2410*/  @P4 STS [R177+0x1004], RZ ;  /* 0x001004ffb1004388 */ /* 0x0003e40000000800 */
[C---:B------:R-:W-:Y:S01]  /*2420*/  @!P3 IMAD R14, R0.reuse, UR17, R5 ;  /* 0x00000011000ebc24 */ /* 0x040fe2000f8e0205 */
[----:B------:R-:W-:Y:S01]  /*2430*/  @!P2 IADD3 R0, P1, R0, 0x40, RZ ;  /* 0x000000400000a810 */ /* 0x000fe20007f3e0ff */
[----:B------:R-:W-:Y:S01]  /*2440*/  IMAD.U32 R5, RZ, RZ, UR10 ;  /* 0x0000000aff057e24 */ /* 0x000fe2000f8e00ff */
[----:B------:R1:W-:Y:S01]  /*2450*/  @P4 STS [R177+0x1008], RZ ;  /* 0x001008ffb1004388 */ /* 0x0003e20000000800 */
[----:B------:R-:W-:-:S02]  /*2460*/  @!P3 IMAD.IADD R14, R21, 0x1, R14 ;  /* 0x00000001150eb824 */ /* 0x000fc400078e020e */
[----:B------:R-:W-:Y:S01]  /*2470*/  @!P2 IMAD.X R17, RZ, RZ, R17, P1 ;  /* 0x000000ffff11a224 */ /* 0x000fe200008e0611 */
[----:B------:R-:W-:Y:S01]  /*2480*/  @!P4 IADD3 R26, P1, R182, UR8, RZ ;  /* 0x00000008b61acc10 */ /* 0x000fe2000ff3e0ff */
[----:B------:R1:W-:Y:S01]  /*2490*/  @P4 STS [R177+0x100c], RZ ;  /* 0x00100cffb1004388 */ /* 0x0003e20000000800 */
[----:B------:R-:W-:Y:S02]  /*24a0*/  @!P2 IMAD.WIDE.U32 R18, R0, UR16, R18 ;  /* 0x000000100012ac25 */ /* 0x000fe4000f8e0012 */
[----:B------:R-:W-:Y:S02]  /*24b0*/  @!P4 IADD3.X R27, R183, UR9, R5, P1, !PT ;  /* 0x00000009b71bcc10 */ /* 0x000fe40008ffe405 */
[----:B------:R-:W-:Y:S01]  /*24c0*/  @!P2 IMAD R17, R17, UR16, RZ ;  /* 0x000000101111ac24 */ /* 0x000fe2000f8e02ff */
[----:B------:R-:W4:Y:S01]  /*24d0*/  @!P2 LDC.64 R4, c[0x0][0x220] ;  /* 0x00008800ff04ab82 */ /* 0x000f220000000a00 */
[----:B---3--:R-:W-:Y:S01]  /*24e0*/  @!P2 LEA R6, P1, R22, R6, 0x1 ;  /* 0x000000061606a211 */ /* 0x008fe200078208ff */
[----:B------:R-:W-:Y:S01]  /*24f0*/  @!PT LDS RZ, [RZ] ;  /* 0x00000000fffff984 */ /* 0x000fe20000000800 */
[----:B------:R-:W-:Y:S01]  /*2500*/  @!PT LDS RZ, [RZ] ;  /* 0x00000000fffff984 */ /* 0x000fe20000000800 */
[----:B------:R-:W-:Y:S01]  /*2510*/  @!PT LDS RZ, [RZ] ;  /* 0x00000000fffff984 */ /* 0x000fe20000000800 */
[----:B------:R-:W-:Y:S01]  /*2520*/  @!P4 LDGSTS.E.BYPASS.LTC128B.128 [R177+0x1000], desc[UR14][R26.64] ;  /* 0x010000001ab1cfae */ /* 0x000fe2000b901d4e */
[----:B------:R-:W-:Y:S01]  /*2530*/  @!P2 IMAD R12, R0, UR17, R17 ;  /* 0x00000011000cac24 */ /* 0x000fe2000f8e0211 */
[----:B--2---:R-:W-:Y:S01]  /*2540*/  @!P3 LEA R8, P4, R20, R8, 0x1 ;  /* 0x000000081408b211 */ /* 0x004fe200078808ff */
[----:B------:R-:W-:Y:S01]  /*2550*/  IMAD.MOV.U32 R175, RZ, RZ, 0x7f800000 ;  /* 0x7f800000ffaf7424 */ /* 0x000fe200078e00ff */
[----:B------:R-:W-:Y:S01]  /*2560*/  @!P2 LEA.HI.X R7, R22, R7, R15, 0x1, P1 ;  /* 0x000000071607a211 */ /* 0x000fe200008f0c0f */
[----:B------:R1:W-:Y:S01]  /*2570*/  @P3 STS [R13+0x6000], RZ ;  /* 0x006000ff0d003388 */ /* 0x0003e20000000800 */
[----:B------:R-:W2:Y:S01]  /*2580*/  LDC.64 R16, c[0x0][0x3b8] ;  /* 0x0000ee00ff107b82 */ /* 0x000ea20000000a00 */
[----:B------:R-:W-:Y:S01]  /*2590*/  @!P2 IMAD.IADD R12, R19, 0x1, R12 ;  /* 0x00000001130ca824 */ /* 0x000fe200078e020c */
[----:B------:R-:W-:Y:S01]  /*25a0*/  @!P3 LEA.HI.X R9, R20, R9, R14, 0x1, P4 ;  /* 0x000000091409b211 */ /* 0x000fe200020f0c0e */
[----:B------:R1:W-:Y:S01]  /*25b0*/  @P3 STS [R13+0x6004], RZ ;  /* 0x006004ff0d003388 */ /* 0x0003e20000000800 */
[----:B------:R-:W-:-:S02]  /*25c0*/  IMAD.MOV.U32 R176, RZ, RZ, 0x7f800000 ;  /* 0x7f800000ffb07424 */ /* 0x000fc400078e00ff */
[----:B------:R-:W-:Y:S01]  /*25d0*/  IMAD.MOV.U32 R173, RZ, RZ, 0x7f800000 ;  /* 0x7f800000ffad7424 */ /* 0x000fe200078e00ff */
[----:B------:R1:W-:Y:S01]  /*25e0*/  @P3 STS.64 [R13+0x6008], RZ ;  /* 0x006008ff0d003388 */ /* 0x0003e20000000a00 */
[----:B------:R-:W-:Y:S02]  /*25f0*/  IMAD.MOV.U32 R174, RZ, RZ, 0x7f800000 ;  /* 0x7f800000ffae7424 */ /* 0x000fe400078e00ff */
[----:B------:R-:W-:Y:S01]  /*2600*/  VIADD R139, R148, 0x1000 ;  /* 0x00001000948b7836 */ /* 0x000fe20000000000 */
[----:B------:R-:W-:Y:S01]  /*2610*/  @!PT LDS RZ, [RZ] ;  /* 0x00000000fffff984 */ /* 0x000fe20000000800 */
[----:B------:R-:W-:Y:S01]  /*2620*/  @!PT LDS RZ, [RZ] ;  /* 0x00000000fffff984 */ /* 0x000fe20000000800 */
[----:B------:R-:W-:Y:S01]  /*2630*/  @!PT LDS RZ, [RZ] ;  /* 0x00000000fffff984 */ /* 0x000fe20000000800 */
[----:B------:R-:W-:Y:S01]  /*2640*/  @!P3 LDGSTS.E.BYPASS.LTC128B.128 [R13+0x6000], desc[UR14][R10.64] ;  /* 0x060000000a0dbfae */ /* 0x000fe2000b901d4e */
[----:B------:R-:W-:Y:S01]  /*2650*/  VIADD R138, R147, 0x1000 ;  /* 0x00001000938a7836 */ /* 0x000fe20000000000 */
[----:B------:R-:W-:Y:S01]  /*2660*/  SHF.R.S32.HI R172, RZ, 0x1f, R178 ;  /* 0x0000001fffac7819 */ /* 0x000fe200000114b2 */
[----:B------:R-:W-:Y:S01]  /*2670*/  UIADD3 UR8, UR28, 0x80, URZ ;  /* 0x000000801c087890 */ /* 0x000fe2000fffe03f */
[----:B------:R1:W-:Y:S01]  /*2680*/  @P2 STS.128 [R13+0x7000], RZ ;  /* 0x007000ff0d002388 */ /* 0x0003e20000000c00 */
[C---:B----4-:R-:W-:Y:S01]  /*2690*/  @!P2 LEA R22, P1, R18.reuse, R4, 0x1 ;  /* 0x000000041216a211 */ /* 0x050fe200078208ff */
[----:B------:R-:W-:Y:S01]  /*26a0*/  IMAD.MOV.U32 R171, RZ, RZ, 0x4 ;  /* 0x00000004ffab7424 */ /* 0x000fe200078e00ff */
[----:B------:R-:W-:Y:S01]  /*26b0*/  CS2R R94, SRZ ;  /* 0x00000000005e7805 */ /* 0x000fe2000001ff00 */
[----:B------:R-:W-:Y:S01]  /*26c0*/  @!PT LDS RZ, [RZ] ;  /* 0x00000000fffff984 */ /* 0x000fe20000000800 */
[----:B------:R-:W-:Y:S01]  /*26d0*/  @!PT LDS RZ, [RZ] ;  /* 0x00000000fffff984 */ /* 0x000fe20000000800 */
[----:B------:R-:W-:Y:S01]  /*26e0*/  @!PT LDS RZ, [RZ] ;  /* 0x00000000fffff984 */ /* 0x000fe20000000800 */
[----:B------:R3:W-:Y:S01]  /*26f0*/  @!P2 LDGSTS.E.BYPASS.LTC128B.128 [R13+0x7000], desc[UR14][R6.64] ;  /* 0x07000000060dafae */ /* 0x0007e2000b901d4e */
[----:B------:R-:W-:-:S02]  /*2700*/  @!P2 LEA.HI.X R23, R18, R5, R12, 0x1, P1 ;  /* 0x000000051217a211 */ /* 0x000fc400008f0c0c */
[----:B------:R-:W-:Y:S02]  /*2710*/  CS2R R92, SRZ ;  /* 0x00000000005c7805 */ /* 0x000fe4000001ff00 */
[----:B------:R-:W-:Y:S01]  /*2720*/  CS2R R98, SRZ ;  /* 0x0000000000627805 */ /* 0x000fe2000001ff00 */
[----:B------:R1:W-:Y:S01]  /*2730*/  @P3 STS [R13+0x8000], RZ ;  /* 0x008000ff0d003388 */ /* 0x0003e20000000800 */
[----:B------:R-:W-:Y:S02]  /*2740*/  ISETP.GE.AND P4, PT, R150, UR5, PT ;  /* 0x0000000596007c0c */ /* 0x000fe4000bf86270 */
[----:B------:R-:W-:Y:S02]  /*2750*/  CS2R R96, SRZ ;  /* 0x0000000000607805 */ /* 0x000fe4000001ff00 */
[----:B------:R-:W-:Y:S01]  /*2760*/  CS2R R90, SRZ ;  /* 0x00000000005a7805 */ /* 0x000fe2000001ff00 */
[----:B------:R1:W-:Y:S01]  /*2770*/  @P3 STS [R13+0x8004], RZ ;  /* 0x008004ff0d003388 */ /* 0x0003e20000000800 */
[----:B------:R-:W-:-:S02]  /*2780*/  CS2R R88, SRZ ;  /* 0x0000000000587805 */ /* 0x000fc4000001ff00 */
[----:B------:R-:W-:Y:S02]  /*2790*/  CS2R R86, SRZ ;  /* 0x0000000000567805 */ /* 0x000fe4000001ff00 */
[----:B------:R-:W-:Y:S01]  /*27a0*/  CS2R R84, SRZ ;  /* 0x0000000000547805 */ /* 0x000fe2000001ff00 */
[----:B------:R1:W-:Y:S01]  /*27b0*/  @P3 STS.64 [R13+0x8008], RZ ;  /* 0x008008ff0d003388 */ /* 0x0003e20000000a00 */
[----:B------:R-:W-:Y:S02]  /*27c0*/  CS2R R78, SRZ ;  /* 0x00000000004e7805 */ /* 0x000fe4000001ff00 */
[----:B------:R-:W-:Y:S02]  /*27d0*/  CS2R R76, SRZ ;  /* 0x00000000004c7805 */ /* 0x000fe4000001ff00 */
[----:B------:R-:W-:Y:S01]  /*27e0*/  CS2R R82, SRZ ;  /* 0x0000000000527805 */ /* 0x000fe2000001ff00 */
[----:B------:R-:W-:Y:S01]  /*27f0*/  @!PT LDS RZ, [RZ] ;  /* 0x00000000fffff984 */ /* 0x000fe20000000800 */
[----:B------:R-:W-:Y:S01]  /*2800*/  @!PT LDS RZ, [RZ] ;  /* 0x00000000fffff984 */ /* 0x000fe20000000800 */
[----:B------:R-:W-:Y:S01]  /*2810*/  @!PT LDS RZ, [RZ] ;  /* 0x00000000fffff984 */ /* 0x000fe20000000800 */
[----:B------:R4:W-:Y:S01]  /*2820*/  @!P3 LDGSTS.E.BYPASS.LTC128B.128 [R13+0x8000], desc[UR14][R8.64] ;  /* 0x08000000080dbfae */ /* 0x0009e2000b901d4e */
[----:B------:R-:W-:-:S02]  /*2830*/  CS2R R80, SRZ ;  /* 0x0000000000507805 */ /* 0x000fc4000001ff00 */
[----:B------:R-:W-:Y:S02]  /*2840*/  CS2R R74, SRZ ;  /* 0x00000000004a7805 */ /* 0x000fe4000001ff00 */
[----:B------:R-:W-:Y:S01]  /*2850*/  CS2R R72, SRZ ;  /* 0x0000000000487805 */ /* 0x000fe2000001ff00 */
[----:B------:R1:W-:Y:S01]  /*2860*/  @P2 STS.128 [R13+0x9000], RZ ;  /* 0x009000ff0d002388 */ /* 0x0003e20000000c00 */
[----:B------:R-:W-:Y:S02]  /*2870*/  CS2R R70, SRZ ;  /* 0x0000000000467805 */ /* 0x000fe4000001ff00 */
[----:B------:R-:W-:Y:S01]  /*2880*/  CS2R R68, SRZ ;  /* 0x0000000000447805 */ /* 0x000fe2000001ff00 */
[----:B------:R-:W-:Y:S01]  /*2890*/  UMOV UR19, UR22 ;  /* 0x0000001600137c82 */ /* 0x000fe20008000000 */
[----:B------:R-:W-:Y:S01]  /*28a0*/  @!PT LDS RZ, [RZ] ;  /* 0x00000000fffff984 */ /* 0x000fe20000000800 */
[----:B------:R-:W-:Y:S01]  /*28b0*/  @!PT LDS RZ, [RZ] ;  /* 0x00000000fffff984 */ /* 0x000fe20000000800 */
[----:B------:R-:W-:Y:S01]  /*28c0*/  @!PT LDS RZ, [RZ] ;  /* 0x00000000fffff984 */ /* 0x000fe20000000800 */
[----:B------:R1:W-:Y:S01]  /*28d0*/  @!P2 LDGSTS.E.BYPASS.LTC128B.128 [R13+0x9000], desc[UR14][R22.64] ;  /* 0x09000000160dafae */ /* 0x0003e2000b901d4e */
[----:B------:R-:W-:Y:S01]  /*28e0*/  UMOV UR18, UR23 ;  /* 0x0000001700127c82 */ /* 0x000fe20008000000 */
[----:B------:R-:W-:-:S02]  /*28f0*/  USHF.L.U32 UR35, UR21, 0x3, URZ ;  /* 0x0000000315237899 */ /* 0x000fc4000800063f */
[----:B------:R-:W0:Y:S01]  /*2900*/  LDGDEPBAR ;  /* 0x00000000000079af */ /* 0x000e220000000000 */
[----:B---3--:R-:W-:Y:S01]  /*2910*/  VIADD R6, R150, 0x8 ;  /* 0x0000000896067836 */ /* 0x008fe20000000000 */
[----:B------:R-:W-:Y:S02]  /*2920*/  USHF.L.U32 UR34, UR21, 0x4, URZ ;  /* 0x0000000415227899 */ /* 0x000fe4000800063f */
[----:B--2---:R-:W2:Y:S01]  /*2930*/  LDG.E.64 R4, desc[UR14][R16.64] ;  /* 0x0000000e10047981 */ /* 0x004ea2000c1e1b00 */
[----:B------:R-:W-:Y:S01]  /*2940*/  UIMAD UR33, UR21, 0x18, URZ ;  /* 0x00000018152178a4 */ /* 0x000fe2000f8e023f */
[----:B------:R-:W-:Y:S01]  /*2950*/  ISETP.GE.AND P3, PT, R6, UR5, PT ;  /* 0x0000000506007c0c */ /* 0x000fe2000bf66270 */
[----:B------:R-:W-:Y:S01]  /*2960*/  IMAD.MOV.U32 R7, RZ, RZ, 0x4 ;  /* 0x00000004ff077424 */ /* 0x000fe200078e00ff */
[----:B------:R-:W3:Y:S01]  /*2970*/  LDG.E.64 R10, desc[UR14][R16.64+0x8] ;  /* 0x0000080e100a7981 */ /* 0x000ee2000c1e1b00 */
[----:B------:R-:W-:Y:S01]  /*2980*/  UMOV UR16, UR26 ;  /* 0x0000001a00107c82 */ /* 0x000fe20008000000 */
[----:B------:R-:W-:Y:S01]  /*2990*/  UMOV UR17, UR27 ;  /* 0x0000001b00117c82 */ /* 0x000fe20008000000 */
[----:B------:R-:W-:Y:S01]  /*29a0*/  USHF.L.U32 UR32, UR21, 0x5, URZ ;  /* 0x0000000515207899 */ /* 0x000fe2000800063f */
[----:B------:R-:W-:Y:S01]  /*29b0*/  IMAD.WIDE R6, R150, R7, UR16 ;  /* 0x0000001096067e25 */ /* 0x000fe2000f8e0207 */
[----:B------:R-:W-:-:S02]  /*29c0*/  UIMAD UR31, UR21, 0x28, URZ ;  /* 0x00000028151f78a4 */ /* 0x000fc4000f8e023f */
[----:B------:R-:W-:Y:S02]  /*29d0*/  UIMAD UR30, UR21, 0x30, URZ ;  /* 0x00000030151e78a4 */ /* 0x000fe4000f8e023f */
[----:B------:R1:W5:Y:S01]  /*29e0*/  @!P4 LDG.E R175, desc[UR14][R6.64] ;  /* 0x0000000e06afc981 */ /* 0x000362000c1e1900 */
[----:B------:R-:W-:Y:S02]  /*29f0*/  UIMAD UR29, UR21, 0x38, URZ ;  /* 0x00000038151d78a4 */ /* 0x000fe4000f8e023f */
[----:B------:R-:W-:Y:S01]  /*2a00*/  UIMAD UR25, UR21, 0x58, URZ ;  /* 0x00000058151978a4 */ /* 0x000fe2000f8e023f */
[----:B------:R1:W5:Y:S01]  /*2a10*/  @!P3 LDG.E R176, desc[UR14][R6.64+0x20] ;  /* 0x0000200e06b0b981 */ /* 0x000362000c1e1900 */
[C---:B------:R-:W-:Y:S01]  /*2a20*/  VIADD R15, R150.reuse, 0x48 ;  /* 0x00000048960f7836 */ /* 0x040fe20000000000 */
[----:B------:R-:W-:Y:S01]  /*2a30*/  UIMAD UR24, UR21, 0x60, URZ ;  /* 0x00000060151878a4 */ /* 0x000fe2000f8e023f */
[----:B------:R-:W-:Y:S01]  /*2a40*/  VIADD R0, R150, 0x40 ;  /* 0x0000004096007836 */ /* 0x000fe20000000000 */
[----:B------:R-:W-:-:S02]  /*2a50*/  UIADD3 UR20, -UR20, URZ, URZ ;  /* 0x0000003f14147290 */ /* 0x000fc4000fffe13f */
[----:B------:R-:W-:Y:S01]  /*2a60*/  ISETP.GE.AND P1, PT, R15, UR5, PT ;  /* 0x000000050f007c0c */ /* 0x000fe2000bf26270 */
[----:B------:R-:W-:Y:S01]  /*2a70*/  ULDC.U8 UR9, c[0x0][0x388] ;  /* 0x0000e20000097ab9 */ /* 0x000fe20000000000 */
[----:B------:R-:W-:Y:S01]  /*2a80*/  ISETP.GE.AND P2, PT, R0, UR5, PT ;  /* 0x0000000500007c0c */ /* 0x000fe2000bf46270 */
[----:B------:R-:W-:Y:S01]  /*2a90*/  UIMAD UR5, UR45, UR61, UR57 ;  /* 0x0000003d2d0572a4 */ /* 0x000fe2000f8e0239 */
[----:B------:R-:W-:-:S03]  /*2aa0*/  MOV R0, 0x4 ;  /* 0x0000000400007802 */ /* 0x000fc60000000f00 */
[----:B------:R-:W-:-:S06]  /*2ab0*/  USHF.L.U32 UR5, UR5, 0x5, URZ ;  /* 0x0000000505057899 */ /* 0x000fcc000800063f */
[----:B----4-:R-:W-:Y:S01]  /*2ac0*/  @!P1 IMAD.WIDE R8, R15, R0, UR16 ;  /* 0x000000100f089e25 */ /* 0x010fe2000f8e0200 */
[----:B------:R-:W-:Y:S01]  /*2ad0*/  USHF.R.S32.HI UR7, URZ, 0x1f, UR5 ;  /* 0x0000001f3f077899 */ /* 0x000fe20008011405 */
[----:B------:R1:W5:Y:S01]  /*2ae0*/  @!P2 LDG.E R173, desc[UR14][R6.64+0x100] ;  /* 0x0001000e06ada981 */ /* 0x000362000c1e1900 */
[----:B------:R-:W-:-:S03]  /*2af0*/  SEL R139, R139, R148, !P0 ;  /* 0x000000948b8b7207 */ /* 0x000fc60004000000 */
[----:B------:R1:W5:Y:S01]  /*2b00*/  @!P1 LDG.E R174, desc[UR14][R8.64] ;  /* 0x0000000e08ae9981 */ /* 0x000362000c1e1900 */
[----:B------:R-:W-:Y:S01]  /*2b10*/  SEL R138, R138, R147, !P0 ;  /* 0x000000938a8a7207 */ /* 0x000fe20004000000 */
[----:B------:R-:W-:Y:S01]  /*2b20*/  IMAD.SHL.U32 R0, R148, 0x2, RZ ;  /* 0x0000000294007824 */ /* 0x000fe200078e00ff */
[----:B------:R-:W-:Y:S02]  /*2b30*/  LEA R139, R139, UR4, 0x1 ;  /* 0x000000048b8b7c11 */ /* 0x000fe4000f8e08ff */
[----:B------:R-:W-:Y:S01]  /*2b40*/  LEA R138, R138, UR4, 0x1 ;  /* 0x000000048a8a7c11 */ /* 0x000fe2000f8e08ff */
[----:B------:R-:W-:Y:S02]  /*2b50*/  USHF.L.U32 UR28, UR21, 0x6, URZ ;  /* 0x00000006151c7899 */ /* 0x000fe4000800063f */
[----:B------:R-:W-:Y:S02]  /*2b60*/  UIMAD UR27, UR21, 0x48, URZ ;  /* 0x00000048151b78a4 */ /* 0x000fe4000f8e023f */
[----:B------:R-:W-:-:S02]  /*2b70*/  UIMAD UR26, UR21, 0x50, URZ ;  /* 0x00000050151a78a4 */ /* 0x000fc4000f8e023f */
[----:B------:R-:W-:Y:S02]  /*2b80*/  UIMAD UR23, UR21, 0x68, URZ ;  /* 0x00000068151778a4 */ /* 0x000fe4000f8e023f */
[----:B------:R-:W-:Y:S02]  /*2b90*/  UIMAD UR22, UR21, 0x70, URZ ;  /* 0x00000070151678a4 */ /* 0x000fe4000f8e023f */
[----:B------:R-:W-:Y:S02]  /*2ba0*/  UISETP.GE.AND UP0, UPT, UR8, UR6, UPT ;  /* 0x000000060800728c */ /* 0x000fe4000bf06270 */
[----:B------:R-:W-:Y:S01]  /*2bb0*/  UIMAD UR21, UR21, 0x78, URZ ;  /* 0x00000078151578a4 */ /* 0x000fe2000f8e023f */
[----:B------:R-:W-:Y:S01]  /*2bc0*/  ULDC UR8, c[0x0][0x2ec] ;  /* 0x0000bb0000087ab9 */ /* 0x000fe20000000800 */
[----:B--2---:R-:W-:Y:S02]  /*2bd0*/  R2UR UR12, R5 ;  /* 0x00000000050c72ca */ /* 0x004fe400000e0000 */
[----:B------:R-:W-:-:S02]  /*2be0*/  R2UR UR13, R4 ;  /* 0x00000000040d72ca */ /* 0x000fc400000e0000 */
[----:B---3--:R-:W-:-:S04]  /*2bf0*/  IADD3 R178, P2, P1, R10, UR5, R178 ;  /* 0x000000050ab27c10 */ /* 0x008fc8000f95e0b2 */
[----:B------:R-:W-:Y:S01]  /*2c00*/  IADD3.X R172, R11, UR7, R172, P2, P1 ;  /* 0x000000070bac7c10 */ /* 0x000fe200097e24ac */
[----:B-1----:R-:W-:-:S08]  /*2c10*/  IMAD.WIDE.U32 R178, R178, -0x2daee0ad, RZ ;  /* 0xd2511f53b2b27825 */ /* 0x002fd000078e00ff */
.L_x_810:
        /* <DEDUP_REMOVED lines=8> */
[----:B------:R-:W-:Y:S01]  /*2ca0*/  PLOP3.LUT P2, PT, PT, PT, UP0, 0x80, 0x0 ;  /* 0x000000000000781c */ /* 0x000fe20003f4f008 */
[----:B------:R-:W-:Y:S01]  /*2cb0*/  FMUL.FTZ R252, R176, 1.4426950216293334961 ;  /* 0x3fb8aa3bb0fc7820 */ /* 0x000fe20000410000 */
[----:B------:R-:W-:Y:S01]  /*2cc0*/  PLOP3.LUT P4, PT, PT, PT, UP0, 0x80, 0x0 ;  /* 0x000000000000781c */ /* 0x000fe20003f8f008 */
[----:B------:R-:W-:Y:S01]  /*2cd0*/  FMUL.FTZ R249, R173, 1.4426950216293334961 ;  /* 0x3fb8aa3badf97820 */ /* 0x000fe20000410000 */
[----:B------:R-:W-:Y:S01]  /*2ce0*/  PLOP3.LUT P1, PT, PT, PT, UP0, 0x80, 0x0 ;  /* 0x000000000000781c */ /* 0x000fe20003f2f008 */
[----:B------:R-:W1:Y:S01]  /*2cf0*/  @P0 S2R R186, SR_TID.X ;  /* 0x0000000000ba0919 */ /* 0x000e620000002100 */
[----:B------:R-:W-:Y:S01]  /*2d00*/  LOP3.LUT R232, R172, UR13, RZ, 0x3c, !PT ;  /* 0x0000000dace87c12 */ /* 0x000fe2000f8e3cff */
[----:B------:R-:W-:Y:S01]  /*2d10*/  UIADD3 UR7, UR12, -0x4498517b, URZ ;  /* 0xbb67ae850c077890 */ /* 0x000fe2000fffe03f */
[----:B------:R-:W-:Y:S01]  /*2d20*/  PLOP3.LUT P0, PT, PT, PT, UP0, 0x80, 0x0 ;  /* 0x000000000000781c */ /* 0x000fe20003f0f008 */
[----:B------:R-:W-:Y:S02]  /*2d30*/  UIADD3 UR10, UR12, -0x56f99767, URZ ;  /* 0xa90668990c0a7890 */ /* 0x000fe4000fffe03f */
[----:B------:R-:W-:Y:S02]  /*2d40*/  UIADD3 UR5, UR13, -0x61c88647, URZ ;  /* 0x9e3779b90d057890 */ /* 0x000fe4000fffe03f */
[----:B------:R-:W-:Y:S01]  /*2d50*/  UISETP.GE.AND UP3, UPT, UR11, 0x1, UPT ;  /* 0x000000010b00788c */ /* 0x000fe2000bf66270 */
[----:B-1----:R-:W-:Y:S01]  /*2d60*/  @P3 IMAD.SHL.U32 R186, R186, 0x2, RZ ;  /* 0x00000002baba3824 */ /* 0x002fe200078e00ff */
[----:B------:R-:W-:Y:S01]  /*2d70*/  PLOP3.LUT P3, PT, PT, PT, UP0, 0x80, 0x0 ;  /* 0x000000000000781c */ /* 0x000fe20003f6f008 */
[----:B------:R-:W-:Y:S04]  /*2d80*/  DEPBAR.LE SB0, 0x0 ;  /* 0x000080000000791a */ /* 0x000fe80000000000 */
[----:B------:R-:W-:Y:S01]  /*2d90*/  @P2 LOP3.LUT R186, R186, 0x6, RZ, 0xc0, !PT ;  /* 0x00000006baba2812 */ /* 0x000fe200078ec0ff */
[----:B------:R-:W-:Y:S01]  /*2da0*/  BAR.SYNC.DEFER_BLOCKING 0x0 ;  /* 0x0000000000007b1d */ /* 0x000fe20000010000 */
[----:B------:R-:W-:Y:S03]  /*2db0*/  PLOP3.LUT P2, PT, PT, PT, UP0, 0x80, 0x0 ;  /* 0x000000000000781c */ /* 0x000fe60003f4f008 */
[----:B------:R-:W-:Y:S01]  /*2dc0*/  @P1 IMAD R187, R151, 0x40, R186 ;  /* 0x0000004097bb1824 */ /* 0x000fe200078e02ba */
[----:B------:R-:W-:Y:S03]  /*2dd0*/  PLOP3.LUT P1, PT, PT, PT, UP0, 0x80, 0x0 ;  /* 0x000000000000781c */ /* 0x000fe60003f2f008 */
[----:B------:R-:W-:Y:S01]  /*2de0*/  @P0 IMAD R190, R190, 0x80, R187 ;  /* 0x00000080bebe0824 */ /* 0x000fe200078e02bb */
[----:B------:R-:W-:Y:S03]  /*2df0*/  PLOP3.LUT P0, PT, PT, PT, UP0, 0x80, 0x0 ;  /* 0x000000000000781c */ /* 0x000fe60003f0f008 */
[C---:B------:R-:W-:Y:S01]  /*2e00*/  @P6 VIADD R186, R190.reuse, 0x1 ;  /* 0x00000001beba6836 */ /* 0x040fe20000000000 */
[----:B------:R-:W-:Y:S02]  /*2e10*/  PLOP3.LUT P6, PT, PT, PT, UP0, 0x80, 0x0 ;  /* 0x000000000000781c */ /* 0x000fe40003fcf008 */
[----:B------:R-:W-:Y:S02]  /*2e20*/  @P2 ISETP.GE.AND P2, PT, R190, UR6, PT ;  /* 0x00000006be002c0c */ /* 0x000fe4000bf46270 */
[----:B------:R-:W-:Y:S01]  /*2e30*/  @P3 ISETP.GE.AND P3, PT, R186, UR6, PT ;  /* 0x00000006ba003c0c */ /* 0x000fe2000bf66270 */
[----:B------:R-:W-:Y:S08]  /*2e40*/  LDSM.16.M88.4 R100, [R139] ;  /* 0x000000008b64783b */ /* 0x000ff00000000200 */
[----:B------:R-:W-:Y:S01]  /*2e50*/  @P6 VIADD R186, R190, 0x8 ;  /* 0x00000008beba6836 */ /* 0x000fe20000000000 */
[----:B------:R-:W-:Y:S01]  /*2e60*/  PLOP3.LUT P6, PT, PT, PT, UP0, 0x80, 0x0 ;  /* 0x000000000000781c */ /* 0x000fe20003fcf008 */
[----:B------:R-:W1:Y:S08]  /*2e70*/  LDSM.16.M88.4 R104, [R146+UR4+0x6000] ;  /* 0x006000049268783b */ /* 0x000e700008000200 */
[----:B------:R-:W2:Y:S08]  /*2e80*/  LDSM.16.M88.4 R108, [R139+0x1000] ;  /* 0x001000008b6c783b */ /* 0x000eb00000000200 */
[----:B------:R-:W3:Y:S08]  /*2e90*/  LDSM.16.M88.4 R112, [R146+UR4+0x6400] ;  /* 0x006400049270783b */ /* 0x000ef00008000200 */
[----:B------:R-:W4:Y:S08]  /*2ea0*/  LDSM.16.M88.4 R116, [R146+UR4+0x6800] ;  /* 0x006800049274783b */ /* 0x000f300008000200 */
[----:B------:R-:W4:Y:S01]  /*2eb0*/  LDSM.16.M88.4 R120, [R146+UR4+0x6c00] ;  /* 0x006c00049278783b */ /* 0x000f220008000200 */
[-C--:B-1----:R-:W-:Y:S07]  /*2ec0*/  HMMA.16816.F32 R4, R100, R104.reuse, RZ ;  /* 0x000000686404723c */ /* 0x082fee00000018ff */
[----:B------:R-:W-:Y:S01]  /*2ed0*/  LDSM.16.M88.4 R124, [R149] ;  /* 0x00000000957c783b */ /* 0x000fe20000000200 */
[C---:B--2---:R-:W-:Y:S07]  /*2ee0*/  HMMA.16816.F32 R8, R108.reuse, R104, RZ ;  /* 0x000000686c08723c */ /* 0x044fee00000018ff */
[----:B------:R-:W1:Y:S01]  /*2ef0*/  LDSM.16.M88.4 R128, [R145] ;  /* 0x000000009180783b */ /* 0x000e620000000200 */
[-C--:B------:R-:W-:Y:S07]  /*2f00*/  HMMA.16816.F32 R12, R108, R106.reuse, RZ ;  /* 0x0000006a6c0c723c */ /* 0x080fee00000018ff */
[----:B------:R-:W2:Y:S01]  /*2f10*/  LDSM.16.M88.4 R132, [R149+0x1000] ;  /* 0x001000009584783b */ /* 0x000ea20000000200 */
[C---:B------:R-:W-:Y:S07]  /*2f20*/  HMMA.16816.F32 R16, R100.reuse, R106, RZ ;  /* 0x0000006a6410723c */ /* 0x040fee00000018ff */
[----:B------:R-:W-:Y:S01]  /*2f30*/  LDSM.16.M88.4 R104, [R145+0x800] ;  /* 0x000800009168783b */ /* 0x000fe20000000200 */
        /* <DEDUP_REMOVED lines=11> */
[----:B------:R-:W-:Y:S01]  /*2ff0*/  HMMA.16816.F32 R64, R100, R122, RZ ;  /* 0x0000007a6440723c */ /* 0x000fe200000018ff */
[----:B------:R-:W3:Y:S05]  /*3000*/  LDSM.16.M88.4 R100, [R145+0x400] ;  /* 0x000400009164783b */ /* 0x000eea0000000200 */
[-C--:B-1----:R-:W-:Y:S06]  /*3010*/  HMMA.16816.F32 R4, R124, R128.reuse, R4 ;  /* 0x000000807c04723c */ /* 0x082fec0000001804 */
[C---:B--2---:R-:W-:Y:S06]  /*3020*/  HMMA.16816.F32 R8, R132.reuse, R128, R8 ;  /* 0x000000808408723c */ /* 0x044fec0000001808 */
[-C--:B------:R-:W-:Y:S06]  /*3030*/  HMMA.16816.F32 R12, R132, R130.reuse, R12 ;  /* 0x00000082840c723c */ /* 0x080fec000000180c */
[C---:B------:R-:W-:Y:S06]  /*3040*/  HMMA.16816.F32 R16, R124.reuse, R130, R16 ;  /* 0x000000827c10723c */ /* 0x040fec0000001810 */
[----:B------:R-:W-:Y:S02]  /*3050*/  @P0 FSEL R6, R6, -INF , !P2 ;  /* 0xff80000006060808 */ /* 0x000fe40005000000 */
[----:B------:R-:W-:Y:S03]  /*3060*/  PLOP3.LUT P0, PT, PT, PT, UP0, 0x80, 0x0 ;  /* 0x000000000000781c */ /* 0x000fe60003f0f008 */
[----:B------:R-:W-:Y:S02]  /*3070*/  @P5 FSEL R4, R4, -INF , !P2 ;  /* 0xff80000004045808 */ /* 0x000fe40005000000 */
[----:B------:R-:W-:Y:S02]  /*3080*/  @P4 FSEL R8, R8, -INF , !P2 ;  /* 0xff80000008084808 */ /* 0x000fe40005000000 */
[----:B------:R-:W-:Y:S02]  /*3090*/  @P1 FSEL R10, R10, -INF , !P2 ;  /* 0xff8000000a0a1808 */ /* 0x000fe40005000000 */
[----:B------:R-:W-:Y:S01]  /*30a0*/  PLOP3.LUT P5, PT, PT, PT, UP0, 0x80, 0x0 ;  /* 0x000000000000781c */ /* 0x000fe20003faf008 */
[-C--:B---3--:R-:W-:Y:S01]  /*30b0*/  HMMA.16816.F32 R20, R124, R100.reuse, R20 ;  /* 0x000000647c14723c */ /* 0x088fe20000001814 */
[----:B------:R-:W-:Y:S02]  /*30c0*/  PLOP3.LUT P4, PT, PT, PT, UP0, 0x80, 0x0 ;  /* 0x000000000000781c */ /* 0x000fe40003f8f008 */
[----:B------:R-:W-:Y:S02]  /*30d0*/  PLOP3.LUT P1, PT, PT, PT, UP0, 0x80, 0x0 ;  /* 0x000000000000781c */ /* 0x000fe40003f2f008 */
[----:B------:R-:W-:Y:S01]  /*30e0*/  PLOP3.LUT P2, PT, PT, PT, UP0, 0x80, 0x0 ;  /* 0x000000000000781c */ /* 0x000fe20003f4f008 */
[C---:B------:R-:W-:Y:S05]  /*30f0*/  HMMA.16816.F32 R24, R132.reuse, R100, R24 ;  /* 0x000000648418723c */ /* 0x040fea0000001818 */
[----:B------:R-:W-:Y:S01]  /*3100*/  @P0 FSEL R7, R7, -INF , !P3 ;  /* 0xff80000007070808 */ /* 0x000fe20005800000 */
[-C--:B------:R-:W-:Y:S01]  /*3110*/  HMMA.16816.F32 R28, R132, R102.reuse, R28 ;  /* 0x00000066841c723c */ /* 0x080fe2000000181c */
[----:B------:R-:W-:Y:S04]  /*3120*/  PLOP3.LUT P0, PT, PT, PT, UP0, 0x80, 0x0 ;  /* 0x000000000000781c */ /* 0x000fe80003f0f008 */
[----:B------:R-:W-:Y:S01]  /*3130*/  @P5 FSEL R5, R5, -INF , !P3 ;  /* 0xff80000005055808 */ /* 0x000fe20005800000 */
[C---:B------:R-:W-:Y:S01]  /*3140*/  HMMA.16816.F32 R32, R124.reuse, R102, R32 ;  /* 0x000000667c20723c */ /* 0x040fe20000001820 */
[----:B------:R-:W-:Y:S01]  /*3150*/  PLOP3.LUT P5, PT, PT, PT, UP0, 0x80, 0x0 ;  /* 0x000000000000781c */ /* 0x000fe20003faf008 */
[----:B------:R-:W1:Y:S02]  /*3160*/  LDSM.16.M88.4 R100, [R145+0xc00] ;  /* 0x000c00009164783b */ /* 0x000e640000000200 */
[----:B------:R-:W-:Y:S01]  /*3170*/  @P2 ISETP.GE.AND P2, PT, R186, UR6, PT ;  /* 0x00000006ba002c0c */ /* 0x000fe2000bf46270 */
[----:B------:R-:W-:Y:S01]  /*3180*/  @P6 VIADD R186, R190, 0x9 ;  /* 0x00000009beba6836 */ /* 0x000fe20000000000 */
[----:B------:R-:W-:Y:S01]  /*3190*/  PLOP3.LUT P6, PT, PT, PT, UP0, 0x80, 0x0 ;  /* 0x000000000000781c */ /* 0x000fe20003fcf008 */
[-C--:B------:R-:W-:Y:S04]  /*31a0*/  HMMA.16816.F32 R36, R124, R104.reuse, R36 ;  /* 0x000000687c24723c */ /* 0x080fe80000001824 */
[----:B------:R-:W-:Y:S02]  /*31b0*/  @P4 FSEL R9, R9, -INF , !P3 ;  /* 0xff80000009094808 */ /* 0x000fe40005800000 */
[----:B------:R-:W-:Y:S01]  /*31c0*/  @P1 FSEL R11, R11, -INF , !P3 ;  /* 0xff8000000b0b1808 */ /* 0x000fe20005800000 */
[C---:B------:R-:W-:Y:S01]  /*31d0*/  HMMA.16816.F32 R40, R132.reuse, R104, R40 ;  /* 0x000000688428723c */ /* 0x040fe20000001828 */
[----:B------:R-:W-:Y:S02]  /*31e0*/  PLOP3.LUT P3, PT, PT, PT, UP0, 0x80, 0x0 ;  /* 0x000000000000781c */ /* 0x000fe40003f6f008 */
[----:B------:R-:W-:Y:S02]  /*31f0*/  PLOP3.LUT P4, PT, PT, PT, UP0, 0x80, 0x0 ;  /* 0x000000000000781c */ /* 0x000fe40003f8f008 */
[----:B------:R-:W-:Y:S01]  /*3200*/  PLOP3.LUT P1, PT, PT, PT, UP0, 0x80, 0x0 ;  /* 0x000000000000781c */ /* 0x000fe20003f2f008 */
[-C--:B------:R-:W-:Y:S05]  /*3210*/  HMMA.16816.F32 R44, R132, R106.reuse, R44 ;  /* 0x0000006a842c723c */ /* 0x080fea000000182c */
[----:B------:R-:W-:Y:S01]  /*3220*/  @P0 FSEL R14, R14, -INF , !P2 ;  /* 0xff8000000e0e0808 */ /* 0x000fe20005000000 */
[C---:B------:R-:W-:Y:S01]  /*3230*/  HMMA.16816.F32 R48, R124.reuse, R106, R48 ;  /* 0x0000006a7c30723c */ /* 0x040fe20000001830 */
[----:B------:R-:W-:Y:S03]  /*3240*/  PLOP3.LUT P0, PT, PT, PT, UP0, 0x80, 0x0 ;  /* 0x000000000000781c */ /* 0x000fe60003f0f008 */
[----:B------:R-:W-:Y:S01]  /*3250*/  @P3 ISETP.GE.AND P3, PT, R186, UR6, PT ;  /* 0x00000006ba003c0c */ /* 0x000fe2000bf66270 */
[----:B------:R-:W-:Y:S01]  /*3260*/  @P6 VIADD R186, R190, 0x10 ;  /* 0x00000010beba6836 */ /* 0x000fe20000000000 */
[----:B------:R-:W-:Y:S02]  /*3270*/  @P5 FSEL R12, R12, -INF , !P2 ;  /* 0xff8000000c0c5808 */ /* 0x000fe40005000000 */
[----:B------:R-:W-:Y:S02]  /*3280*/  PLOP3.LUT P5, PT, PT, PT, UP0, 0x80, 0x0 ;  /* 0x000000000000781c */ /* 0x000fe40003faf008 */
[----:B------:R-:W-:Y:S02]  /*3290*/  PLOP3.LUT P6, PT, PT, PT, UP0, 0x80, 0x0 ;  /* 0x000000000000781c */ /* 0x000fe40003fcf008 */
[----:B------:R-:W-:Y:S02]  /*32a0*/  @P4 FSEL R16, R16, -INF , !P2 ;  /* 0xff80000010104808 */ /* 0x000fe40005000000 */
[----:B------:R-:W-:Y:S02]  /*32b0*/  @P1 FSEL R18, R18, -INF , !P2 ;  /* 0xff80000012121808 */ /* 0x000fe40005000000 */
[----:B------:R-:W-:Y:S01]  /*32c0*/  PLOP3.LUT P2, PT, PT, PT, UP0, 0x80, 0x0 ;  /* 0x000000000000781c */ /* 0x000fe20003f4f008 */
[-C--:B-1----:R-:W-:Y:S01]  /*32d0*/  HMMA.16816.F32 R52, R124, R100.reuse, R52 ;  /* 0x000000647c34723c */ /* 0x082fe20000001834 */
[----:B------:R-:W-:Y:S02]  /*32e0*/  PLOP3.LUT P4, PT, PT, PT, UP0, 0x80, 0x0 ;  /* 0x000000000000781c */ /* 0x000fe40003f8f008 */
[----:B------:R-:W-:Y:S01]  /*32f0*/  PLOP3.LUT P1, PT, PT, PT, UP0, 0x80, 0x0 ;  /* 0x000000000000781c */ /* 0x000fe20003f2f008 */
[----:B------:R-:W-:Y:S01]  /*3300*/  @P5 VIADD R187, R190, 0x11 ;  /* 0x00000011bebb5836 */ /* 0x000fe20000000000 */
[----:B------:R-:W-:Y:S01]  /*3310*/  @P0 FSEL R13, R13, -INF , !P3 ;  /* 0xff8000000d0d0808 */ /* 0x000fe20005800000 */
[C---:B------:R-:W-:Y:S01]  /*3320*/  HMMA.16816.F32 R56, R132.reuse, R100, R56 ;  /* 0x000000648438723c */ /* 0x040fe20000001838 */
[----:B------:R-:W-:Y:S02]  /*3330*/  PLOP3.LUT P5, PT, PT, PT, UP0, 0x80, 0x0 ;  /* 0x000000000000781c */ /* 0x000fe40003faf008 */
[----:B------:R-:W-:Y:S02]  /*3340*/  PLOP3.LUT P0, PT, PT, PT, UP0, 0x80, 0x0 ;  /* 0x000000000000781c */ /* 0x000fe40003f0f008 */
[----:B------:R-:W-:Y:S01]  /*3350*/  @P6 ISETP.GE.AND P6, PT, R186, UR6, PT ;  /* 0x00000006ba006c0c */ /* 0x000fe2000bfc6270 */
[-C--:B------:R-:W-:Y:S01]  /*3360*/  HMMA.16816.F32 R60, R132, R102.reuse, R60 ;  /* 0x00000066843c723c */ /* 0x080fe2000000183c */
[----:B------:R-:W-:Y:S04]  /*3370*/  IMAD.U32 R186, RZ, RZ, UR19 ;  /* 0x00000013ffba7e24 */ /* 0x000fe8000f8e00ff */
[----:B------:R-:W-:Y:S01]  /*3380*/  @P2 FSEL R17, R17, -INF , !P3 ;  /* 0xff80000011112808 */ /* 0x000fe20005800000 */
[----:B------:R-:W-:Y:S01]  /*3390*/  HMMA.16816.F32 R64, R124, R102, R64 ;  /* 0x000000667c40723c */ /* 0x000fe20000001840 */
[----:B------:R-:W-:Y:S03]  /*33a0*/  PLOP3.LUT P2, PT, PT, PT, UP0, 0x80, 0x0 ;  /* 0x000000000000781c */ /* 0x000fe60003f4f008 */
[----:B------:R-:W-:Y:S01]  /*33b0*/  @P5 ISETP.GE.AND P5, PT, R187, UR6, PT ;  /* 0x00000006bb005c0c */ /* 0x000fe2000bfa6270 */
[----:B------:R-:W-:Y:S01]  /*33c0*/  IMAD.U32 R187, RZ, RZ, UR18 ;  /* 0x00000012ffbb7e24 */ /* 0x000fe2000f8e00ff */
[----:B------:R-:W-:Y:S02]  /*33d0*/  @P4 FSEL R15, R15, -INF , !P3 ;  /* 0xff8000000f0f4808 */ /* 0x000fe40005800000 */
[----:B------:R-:W-:Y:S03]  /*33e0*/  PLOP3.LUT P4, PT, PT, PT, UP0, 0x80, 0x0 ;  /* 0x000000000000781c */ /* 0x000fe60003f8f008 */
[----:B------:R-:W-:Y:S02]  /*33f0*/  @P1 FSEL R19, R19, -INF , !P3 ;  /* 0xff80000013131808 */ /* 0x000fe40005800000 */
[----:B------:R-:W-:Y:S02]  /*3400*/  PLOP3.LUT P3, PT, PT, PT, UP0, 0x80, 0x0 ;  /* 0x000000000000781c */ /* 0x000fe40003f6f008 */
[----:B------:R-:W-:Y:S02]  /*3410*/  @P0 FSEL R20, R20, -INF , !P6 ;  /* 0xff80000014140808 */ /* 0x000fe40007000000 */
[----:B------:R-:W-:Y:S02]  /*3420*/  @P2 FSEL R24, R24, -INF , !P6 ;  /* 0xff80000018182808 */ /* 0x000fe40007000000 */
[----:B------:R-:W-:Y:S02]  /*3430*/  PLOP3.LUT P0, PT, PT, PT, UP0, 0x80, 0x0 ;  /* 0x000000000000781c */ /* 0x000fe40003f0f008 */
[----:B------:R-:W-:Y:S02]  /*3440*/  PLOP3.LUT P2, PT, PT, PT, UP0, 0x80, 0x0 ;  /* 0x000000000000781c */ /* 0x000fe40003f4f008 */
[----:B------:R-:W-:Y:S02]  /*3450*/  @P4 FSEL R22, R22, -INF , !P6 ;  /* 0xff80000016164808 */ /* 0x000fe40007000000 */
[----:B------:R-:W-:Y:S02]  /*3460*/  PLOP3.LUT P1, PT, PT, PT, UP0, 0x80, 0x0 ;  /* 0x000000000000781c */ /* 0x000fe40003f2f008 */
[----:B------:R-:W-:Y:S02]  /*3470*/  @P3 FSEL R26, R26, -INF , !P6 ;  /* 0xff8000001a1a3808 */ /* 0x000fe40007000000 */
[----:B------:R-:W-:Y:S02]  /*3480*/  PLOP3.LUT P3, PT, PT, PT, UP0, 0x80, 0x0 ;  /* 0x000000000000781c */ /* 0x000fe40003f6f008 */
[----:B------:R-:W-:Y:S02]  /*3490*/  PLOP3.LUT P6, PT, PT, PT, UP0, 0x80, 0x0 ;  /* 0x000000000000781c */ /* 0x000fe40003fcf008 */
[----:B------:R-:W-:Y:S02]  /*34a0*/  @P0 FSEL R23, R23, -INF , !P5 ;  /* 0xff80000017170808 */ /* 0x000fe40006800000 */
[----:B------:R-:W-:Y:S02]  /*34b0*/  PLOP3.LUT P4, PT, PT, PT, UP0, 0x80, 0x0 ;  /* 0x000000000000781c */ /* 0x000fe40003f8f008 */
[----:B------:R-:W-:Y:S02]  /*34c0*/  PLOP3.LUT P0, PT, PT, PT, UP0, 0x80, 0x0 ;  /* 0x000000000000781c */ /* 0x000fe40003f0f008 */
[----:B------:R-:W-:Y:S02]  /*34d0*/  @P2 FSEL R27, R27, -INF , !P5 ;  /* 0xff8000001b1b2808 */ /* 0x000fe40006800000 */
[----:B------:R-:W-:Y:S01]  /*34e0*/  LEA R194, P2, R150, R186, 0x2 ;  /* 0x000000ba96c27211 */ /* 0x000fe200078410ff */
[----:B------:R-:W-:Y:S01]  /*34f0*/  @P3 VIADD R186, R190, 0x18 ;  /* 0x00000018beba3836 */ /* 0x000fe20000000000 */
[----:B------:R-:W-:Y:S02]  /*3500*/  PLOP3.LUT P3, PT, PT, PT, UP0, 0x80, 0x0 ;  /* 0x000000000000781c */ /* 0x000fe40003f6f008 */
[----:B------:R-:W-:Y:S02]  /*3510*/  @P1 FSEL R21, R21, -INF , !P5 ;  /* 0xff80000015151808 */ /* 0x000fe40006800000 */
[----:B------:R-:W-:Y:S02]  /*3520*/  @P6 ISETP.GE.AND P6, PT, R186, UR6, PT ;  /* 0x00000006ba006c0c */ /* 0x000fe4000bfc6270 */
[----:B------:R-:W-:Y:S02]  /*3530*/  @P4 FSEL R25, R25, -INF , !P5 ;  /* 0xff80000019194808 */ /* 0x000fe40006800000 */
[----:B------:R-:W-:Y:S02]  /*3540*/  PLOP3.LUT P5, PT, PT, PT, UP0, 0x80, 0x0 ;  /* 0x000000000000781c */ /* 0x000fe40003faf008 */
[----:B------:R-:W-:Y:S02]  /*3550*/  LEA.HI.X.SX32 R195, R150, R187, 0x2, P2 ;  /* 0x000000bb96c37211 */ /* 0x000fe400010f16ff */
[----:B------:R-:W-:Y:S02]  /*3560*/  PLOP3.LUT P2, PT, PT, PT, UP0, 0x80, 0x0 ;  /* 0x000000000000781c */ /* 0x000fe40003f4f008 */
[----:B------:R-:W-:Y:S01]  /*3570*/  PLOP3.LUT P1, PT, PT, PT, UP0, 0x80, 0x0 ;  /* 0x000000000000781c */ /* 0x000fe20003f2f008 */
[----:B------:R-:W2:Y:S01]  /*3580*/  LDG.E R189, desc[UR14][R194.64] ;  /* 0x0000000ec2bd7981 */ /* 0x000ea2000c1e1900 */
[----:B------:R-:W-:Y:S02]  /*3590*/  @P0 FSEL R28, R28, -INF , !P6 ;  /* 0xff8000001c1c0808 */ /* 0x000fe40007000000 */
[----:B------:R-:W-:Y:S01]  /*35a0*/  PLOP3.LUT P4, PT, PT, PT, UP0, 0x80, 0x0 ;  /* 0x000000000000781c */ /* 0x000fe20003f8f008 */
[----:B------:R-:W3:Y:S01]  /*35b0*/  LDG.E R188, desc[UR14][R194.64+0x20] ;  /* 0x0000200ec2bc7981 */ /* 0x000ee2000c1e1900 */
[----:B------:R-:W-:Y:S02]  /*35c0*/  PLOP3.LUT P0, PT, PT, PT, UP0, 0x80, 0x0 ;  /* 0x000000000000781c */ /* 0x000fe40003f0f008 */
[----:B------:R-:W-:Y:S01]  /*35d0*/  @P5 FSEL R30, R30, -INF , !P6 ;  /* 0xff8000001e1e5808 */ /* 0x000fe20007000000 */
[----:B------:R-:W5:Y:S01]  /*35e0*/  LDG.E R187, desc[UR14][R194.64+0x100] ;  /* 0x0001000ec2bb7981 */ /* 0x000f62000c1e1900 */
[----:B------:R-:W-:Y:S02]  /*35f0*/  @P3 FSEL R32, R32, -INF , !P6 ;  /* 0xff80000020203808 */ /* 0x000fe40007000000 */
[----:B------:R-:W-:Y:S01]  /*3600*/  @P2 FSEL R34, R34, -INF , !P6 ;  /* 0xff80000022222808 */ /* 0x000fe20007000000 */
[----:B------:R-:W-:Y:S01]  /*3610*/  @P1 VIADD R186, R190, 0x19 ;  /* 0x00000019beba1836 */ /* 0x000fe20000000000 */
[----:B------:R-:W-:Y:S02]  /*3620*/  PLOP3.LUT P1, PT, PT, PT, UP0, 0x80, 0x0 ;  /* 0x000000000000781c */ /* 0x000fe40003f2f008 */
[----:B------:R-:W-:Y:S02]  /*3630*/  PLOP3.LUT P3, PT, PT, PT, UP0, 0x80, 0x0 ;  /* 0x000000000000781c */ /* 0x000fe40003f6f008 */
[----:B------:R-:W-:Y:S01]  /*3640*/  @P4 ISETP.GE.AND P4, PT, R186, UR6, PT ;  /* 0x00000006ba004c0c */ /* 0x000fe2000bf86270 */
[C---:B------:R-:W-:Y:S01]  /*3650*/  @P0 VIADD R192, R190.reuse, 0x21 ;  /* 0x00000021bec00836 */ /* 0x040fe20000000000 */
[----:B------:R-:W-:Y:S01]  /*3660*/  PLOP3.LUT P6, PT, PT, PT, UP0, 0x80, 0x0 ;  /* 0x000000000000781c */ /* 0x000fe20003fcf008 */
[----:B------:R1:W5:Y:S01]  /*3670*/  LDG.E R186, desc[UR14][R194.64+0x120] ;  /* 0x0001200ec2ba7981 */ /* 0x000362000c1e1900 */
[----:B------:R-:W-:Y:S02]  /*3680*/  PLOP3.LUT P0, PT, PT, PT, UP0, 0x80, 0x0 ;  /* 0x000000000000781c */ /* 0x000fe40003f0f008 */
[----:B------:R-:W-:Y:S02]  /*3690*/  PLOP3.LUT P5, PT, PT, PT, UP0, 0x80, 0x0 ;  /* 0x000000000000781c */ /* 0x000fe40003faf008 */
[----:B------:R-:W-:Y:S01]  /*36a0*/  PLOP3.LUT P2, PT, PT, PT, UP0, 0x80, 0x0 ;  /* 0x000000000000781c */ /* 0x000fe20003f4f008 */
[----:B------:R-:W-:Y:S01]  /*36b0*/  @P1 VIADD R191, R190, 0x20 ;  /* 0x00000020bebf1836 */ /* 0x000fe20000000000 */
[----:B------:R-:W-:Y:S02]  /*36c0*/  PLOP3.LUT P1, PT, PT, PT, UP0, 0x80, 0x0 ;  /* 0x000000000000781c */ /* 0x000fe40003f2f008 */
[----:B------:R-:W-:Y:S02]  /*36d0*/  @P3 FSEL R29, R29, -INF , !P4 ;  /* 0xff8000001d1d3808 */ /* 0x000fe40006000000 */
[----:B------:R-:W-:Y:S02]  /*36e0*/  PLOP3.LUT P3, PT, PT, PT, UP0, 0x80, 0x0 ;  /* 0x000000000000781c */ /* 0x000fe40003f6f008 */
[----:B------:R-:W-:Y:S02]  /*36f0*/  @P6 FSEL R31, R31, -INF , !P4 ;  /* 0xff8000001f1f6808 */ /* 0x000fe40006000000 */
[----:B------:R-:W-:Y:S02]  /*3700*/  PLOP3.LUT P6, PT, PT, PT, UP0, 0x80, 0x0 ;  /* 0x000000000000781c */ /* 0x000fe40003fcf008 */
[----:B------:R-:W-:Y:S02]  /*3710*/  @P0 FSEL R35, R35, -INF , !P4 ;  /* 0xff80000023230808 */ /* 0x000fe40006000000 */
[----:B------:R-:W-:Y:S02]  /*3720*/  PLOP3.LUT P0, PT, PT, PT, UP0, 0x80, 0x0 ;  /* 0x000000000000781c */ /* 0x000fe40003f0f008 */
[----:B------:R-:W-:Y:S02]  /*3730*/  @P5 ISETP.GE.AND P5, PT, R191, UR6, PT ;  /* 0x00000006bf005c0c */ /* 0x000fe4000bfa6270 */
[----:B------:R-:W-:Y:S01]  /*3740*/  @P2 ISETP.GE.AND P2, PT, R192, UR6, PT ;  /* 0x00000006c0002c0c */ /* 0x000fe2000bf46270 */
[----:B------:R-:W-:Y:S01]  /*3750*/  IMAD.U32 R192, RZ, RZ, UR36 ;  /* 0x00000024ffc07e24 */ /* 0x000fe2000f8e00ff */
[----:B------:R-:W-:Y:S02]  /*3760*/  @P1 FSEL R33, R33, -INF , !P4 ;  /* 0xff80000021211808 */ /* 0x000fe40006000000 */
[----:B------:R-:W-:Y:S01]  /*3770*/  @P3 FSEL R36, R36, -INF , !P5 ;  /* 0xff80000024243808 */ /* 0x000fe20006800000 */
[----:B------:R-:W-:Y:S01]  /*3780*/  IMAD R192, R192, 0x2, R151 ;  /* 0x00000002c0c07824 */ /* 0x000fe200078e0297 */
[----:B------:R-:W-:Y:S02]  /*3790*/  @P6 FSEL R38, R38, -INF , !P5 ;  /* 0xff80000026266808 */ /* 0x000fe40006800000 */
[----:B------:R-:W-:Y:S01]  /*37a0*/  PLOP3.LUT P1, PT, PT, PT, UP0, 0x80, 0x0 ;  /* 0x000000000000781c */ /* 0x000fe20003f2f008 */
[----:B-1----:R-:W-:Y:S01]  /*37b0*/  IMAD.SHL.U32 R195, R192, 0x2, RZ ;  /* 0x00000002c0c37824 */ /* 0x002fe200078e00ff */
[----:B------:R-:W-:Y:S01]  /*37c0*/  PLOP3.LUT P4, PT, PT, PT, UP0, 0x80, 0x0 ;  /* 0x000000000000781c */ /* 0x000fe20003f8f008 */
[----:B------:R-:W-:Y:S01]  /*37d0*/  IMAD.U32 R192, RZ, RZ, UR11 ;  /* 0x0000000bffc07e24 */ /* 0x000fe2000f8e00ff */
[----:B------:R-:W-:Y:S01]  /*37e0*/  PLOP3.LUT P3, PT, PT, PT, UP0, 0x80, 0x0 ;  /* 0x000000000000781c */ /* 0x000fe20003f6f008 */
[----:B------:R-:W-:Y:S01]  /*37f0*/  VIADD R191, R195, 0x1 ;  /* 0x00000001c3bf7836 */ /* 0x000fe20000000000 */
[----:B------:R-:W-:Y:S01]  /*3800*/  PLOP3.LUT P6, PT, PT, PT, UP0, 0x80, 0x0 ;  /* 0x000000000000781c */ /* 0x000fe20003fcf008 */
[----:B------:R-:W-:Y:S01]  /*3810*/  IMAD R193, R192, 0x8, R153 ;  /* 0x00000008c0c17824 */ /* 0x000fe200078e0299 */
[----:B------:R-:W-:Y:S02]  /*3820*/  @P0 FSEL R37, R37, -INF , !P2 ;  /* 0xff80000025250808 */ /* 0x000fe40005000000 */
[----:B------:R-:W-:Y:S01]  /*3830*/  PLOP3.LUT P0, PT, PT, PT, UP0, 0x80, 0x0 ;  /* 0x000000000000781c */ /* 0x000fe20003f0f008 */
[----:B------:R-:W-:Y:S01]  /*3840*/  IMAD.WIDE.U32 R202, R193, -0x326172a9, RZ ;  /* 0xcd9e8d57c1ca7825 */ /* 0x000fe200078e00ff */
[----:B------:R-:W-:Y:S02]  /*3850*/  LOP3.LUT R210, R179, UR12, R195, 0x96, !PT ;  /* 0x0000000cb3d27c12 */ /* 0x000fe4000f8e96c3 */
[----:B------:R-:W-:Y:S01]  /*3860*/  @P1 FSEL R40, R40, -INF , !P5 ;  /* 0xff80000028281808 */ /* 0x000fe20006800000 */
[----:B------:R-:W-:Y:S01]  /*3870*/  VIADD R193, R193, 0x4 ;  /* 0x00000004c1c17836 */ /* 0x000fe20000000000 */
[----:B------:R-:W-:Y:S01]  /*3880*/  @P4 FSEL R42, R42, -INF , !P5 ;  /* 0xff8000002a2a4808 */ /* 0x000fe20006800000 */
[----:B------:R-:W-:Y:S01]  /*3890*/  IMAD.WIDE.U32 R210, R210, -0x326172a9, RZ ;  /* 0xcd9e8d57d2d27825 */ /* 0x000fe200078e00ff */
[----:B------:R-:W-:Y:S02]  /*38a0*/  @P3 FSEL R39, R39, -INF , !P2 ;  /* 0xff80000027273808 */ /* 0x000fe40005000000 */
[----:B------:R-:W-:Y:S01]  /*38b0*/  @P6 FSEL R41, R41, -INF , !P2 ;  /* 0xff80000029296808 */ /* 0x000fe20005000000 */
[----:B------:R-:W-:Y:S01]  /*38c0*/  IMAD.WIDE.U32 R228, R193, -0x326172a9, RZ ;  /* 0xcd9e8d57c1e47825 */ /* 0x000fe200078e00ff */
[----:B------:R-:W-:Y:S02]  /*38d0*/  PLOP3.LUT P4, PT, PT, PT, UP0, 0x80, 0x0 ;  /* 0x000000000000781c */ /* 0x000fe40003f8f008 */
[----:B------:R-:W-:Y:S01]  /*38e0*/  PLOP3.LUT P5, PT, PT, PT, UP0, 0x80, 0x0 ;  /* 0x000000000000781c */ /* 0x000fe20003faf008 */
[C---:B------:R-:W-:Y:S01]  /*38f0*/  @P0 VIADD R192, R190.reuse, 0x30 ;  /* 0x00000030bec00836 */ /* 0x040fe20000000000 */
[----:B------:R-:W-:Y:S02]  /*3900*/  PLOP3.LUT P3, PT, PT, PT, UP0, 0x80, 0x0 ;  /* 0x000000000000781c */ /* 0x000fe40003f6f008 */
[----:B------:R-:W-:Y:S02]  /*3910*/  PLOP3.LUT P6, PT, PT, PT, UP0, 0x80, 0x0 ;  /* 0x000000000000781c */ /* 0x000fe40003fcf008 */
[----:B------:R-:W-:Y:S02]  /*3920*/  PLOP3.LUT P1, PT, PT, PT, UP0, 0x80, 0x0 ;  /* 0x000000000000781c */ /* 0x000fe40003f2f008 */
[----:B------:R-:W-:Y:S02]  /*3930*/  PLOP3.LUT P0, PT, PT, PT, UP0, 0x80, 0x0 ;  /* 0x000000000000781c */ /* 0x000fe40003f0f008 */
[----:B------:R-:W-:Y:S01]  /*3940*/  LOP3.LUT R224, R179, UR12, R191, 0x96, !PT ;  /* 0x0000000cb3e07c12 */ /* 0x000fe2000f8e96bf */
[C---:B------:R-:W-:Y:S01]  /*3950*/  @P4 VIADD R191, R190.reuse, 0x28 ;  /* 0x00000028bebf4836 */ /* 0x040fe20000000000 */
[-C--:B------:R-:W-:Y:S01]  /*3960*/  LOP3.LUT R230, R203, R232.reuse, RZ, 0x3c, !PT ;  /* 0x000000e8cbe67212 */ /* 0x080fe200078e3cff */
[C---:B------:R-:W-:Y:S01]  /*3970*/  @P5 VIADD R195, R190.reuse, 0x29 ;  /* 0x00000029bec35836 */ /* 0x040fe20000000000 */
[----:B------:R-:W-:Y:S01]  /*3980*/  PLOP3.LUT P5, PT, PT, PT, UP0, 0x80, 0x0 ;  /* 0x000000000000781c */ /* 0x000fe20003faf008 */
[C---:B------:R-:W-:Y:S01]  /*3990*/  @P3 VIADD R193, R190.reuse, 0x31 ;  /* 0x00000031bec13836 */ /* 0x040fe20000000000 */
[----:B------:R-:W-:Y:S01]  /*39a0*/  LOP3.LUT R232, R229, R232, RZ, 0x3c, !PT ;  /* 0x000000e8e5e87212 */ /* 0x000fe200078e3cff */
[----:B------:R-:W-:Y:S01]  /*39b0*/  @P6 VIADD R194, R190, 0x38 ;  /* 0x00000038bec26836 */ /* 0x000fe20000000000 */
[----:B------:R-:W-:Y:S01]  /*39c0*/  LOP3.LUT R238, R211, UR5, R202, 0x96, !PT ;  /* 0x00000005d3ee7c12 */ /* 0x000fe2000f8e96ca */
[----:B------:R-:W-:Y:S01]  /*39d0*/  IMAD.WIDE.U32 R230, R230, -0x2daee0ad, RZ ;  /* 0xd2511f53e6e67825 */ /* 0x000fe200078e00ff */
[----:B------:R-:W-:Y:S02]  /*39e0*/  @P1 FSEL R43, R43, -INF , !P2 ;  /* 0xff8000002b2b1808 */ /* 0x000fe40005000000 */
[----:B------:R-:W-:Y:S01]  /*39f0*/  PLOP3.LUT P2, PT, PT, PT, UP0, 0x80, 0x0 ;  /* 0x000000000000781c */ /* 0x000fe20003f4f008 */
[----:B------:R-:W-:Y:S01]  /*3a00*/  @P0 VIADD R190, R190, 0x39 ;  /* 0x00000039bebe0836 */ /* 0x000fe20000000000 */
[----:B------:R-:W-:Y:S01]  /*3a10*/  FSETP.NEU.FTZ.AND P0, PT, R175, -INF , PT ;  /* 0xff800000af00780b */ /* 0x000fe20003f1d000 */
[----:B------:R-:W-:Y:S01]  /*3a20*/  IMAD.WIDE.U32 R232, R232, -0x2daee0ad, RZ ;  /* 0xd2511f53e8e87825 */ /* 0x000fe200078e00ff */
[----:B------:R-:W-:Y:S02]  /*3a30*/  PLOP3.LUT P1, PT, PT, PT, UP0, 0x80, 0x0 ;  /* 0x000000000000781c */ /* 0x000fe40003f2f008 */
[----:B------:R-:W-:Y:S01]  /*3a40*/  FSEL R246, R246, RZ, P0 ;  /* 0x000000fff6f67208 */ /* 0x000fe20000000000 */
[----:B------:R-:W-:Y:S01]  /*3a50*/  IMAD.WIDE.U32 R224, R224, -0x326172a9, RZ ;  /* 0xcd9e8d57e0e07825 */ /* 0x000fe200078e00ff */
[----:B------:R-:W-:Y:S02]  /*3a60*/  FSETP.NEU.FTZ.AND P0, PT, R176, -INF , PT ;  /* 0xff800000b000780b */ /* 0x000fe40003f1d000 */
[----:B------:R-:W-:Y:S01]  /*3a70*/  @P5 ISETP.GE.AND P5, PT, R193, UR6, PT ;  /* 0x00000006c1005c0c */ /* 0x000fe2000bfa6270 */
[----:B------:R-:W-:Y:S01]  /*3a80*/  FFMA.FTZ R193, R5, UR8, -R246 ;  /* 0x0000000805c17c23 */ /* 0x000fe200080108f6 */
[----:B------:R-:W-:Y:S01]  /*3a90*/  FSEL R252, R252, RZ, P0 ;  /* 0x000000fffcfc7208 */ /* 0x000fe20000000000 */
[----:B------:R-:W-:Y:S01]  /*3aa0*/  IMAD.WIDE.U32 R238, R238, -0x2daee0ad, RZ ;  /* 0xd2511f53eeee7825 */ /* 0x000fe200078e00ff */
[----:B------:R-:W-:Y:S02]  /*3ab0*/  FSETP.NEU.FTZ.AND P0, PT, R173, -INF , PT ;  /* 0xff800000ad00780b */ /* 0x000fe40003f1d000 */
[----:B------:R-:W-:Y:S01]  /*3ac0*/  @P2 ISETP.GE.AND P2, PT, R195, UR6, PT ;  /* 0x00000006c3002c0c */ /* 0x000fe2000bf46270 */
[C---:B------:R-:W-:Y:S01]  /*3ad0*/  FMUL.FTZ R195, R174.reuse, 1.4426950216293334961 ;  /* 0x3fb8aa3baec37820 */ /* 0x040fe20000410000 */
[----:B------:R-:W-:Y:S01]  /*3ae0*/  FSEL R249, R249, RZ, P0 ;  /* 0x000000fff9f97208 */ /* 0x000fe20000000000 */
[----:B------:R-:W1:Y:S01]  /*3af0*/  MUFU.EX2 R193, R193 ;  /* 0x000000c100c17308 */ /* 0x000e620000000800 */
[----:B------:R-:W-:Y:S02]  /*3b00*/  FSETP.NEU.FTZ.AND P0, PT, R174, -INF , PT ;  /* 0xff800000ae00780b */ /* 0x000fe40003f1d000 */
[----:B------:R-:W-:Y:S01]  /*3b10*/  @P1 ISETP.GE.AND P1, PT, R191, UR6, PT ;  /* 0x00000006bf001c0c */ /* 0x000fe2000bf26270 */
[--C-:B------:R-:W-:Y:S01]  /*3b20*/  FFMA.FTZ R248, R29, UR8, -R249.reuse ;  /* 0x000000081df87c23 */ /* 0x100fe200080108f9 */
[----:B------:R-:W-:Y:S01]  /*3b30*/  FSEL R5, R195, RZ, P0 ;  /* 0x000000ffc3057208 */ /* 0x000fe20000000000 */
[--C-:B------:R-:W-:Y:S01]  /*3b40*/  FFMA.FTZ R195, R9, UR8, -R249.reuse ;  /* 0x0000000809c37c23 */ /* 0x100fe200080108f9 */
[----:B------:R-:W-:Y:S01]  /*3b50*/  PLOP3.LUT P0, PT, PT, PT, UP0, 0x80, 0x0 ;  /* 0x000000000000781c */ /* 0x000fe20003f0f008 */
[----:B------:R-:W-:Y:S01]  /*3b60*/  FFMA.FTZ R41, R41, UR8, -R249 ;  /* 0x0000000829297c23 */ /* 0x000fe200080108f9 */
[----:B------:R-:W-:Y:S01]  /*3b70*/  LOP3.LUT R191, R178, UR7, RZ, 0x3c, !PT ;  /* 0x00000007b2bf7c12 */ /* 0x000fe2000f8e3cff */
[--C-:B------:R-:W-:Y:S01]  /*3b80*/  FFMA.FTZ R197, R11, UR8, -R5.reuse ;  /* 0x000000080bc57c23 */ /* 0x100fe20008010805 */
[----:B------:R-:W-:Y:S01]  /*3b90*/  LOP3.LUT R200, R211, UR5, R228, 0x96, !PT ;  /* 0x00000005d3c87c12 */ /* 0x000fe2000f8e96e4 */
[--C-:B------:R-:W-:Y:S01]  /*3ba0*/  FFMA.FTZ R196, R10, UR8, -R5.reuse ;  /* 0x000000080ac47c23 */ /* 0x100fe20008010805 */
[C---:B------:R-:W-:Y:S01]  /*3bb0*/  LOP3.LUT R206, R191.reuse, R231, RZ, 0x3c, !PT ;  /* 0x000000e7bfce7212 */ /* 0x040fe200078e3cff */
[--C-:B------:R-:W-:Y:S01]  /*3bc0*/  FFMA.FTZ R247, R30, UR8, -R5.reuse ;  /* 0x000000081ef77c23 */ /* 0x100fe20008010805 */
[----:B------:R-:W-:Y:S01]  /*3bd0*/  LOP3.LUT R212, R191, R233, RZ, 0x3c, !PT ;  /* 0x000000e9bfd47212 */ /* 0x000fe200078e3cff */
[----:B------:R-:W-:Y:S01]  /*3be0*/  FFMA.FTZ R191, R7, UR8, -R252 ;  /* 0x0000000807bf7c23 */ /* 0x000fe200080108fc */
[C---:B------:R-:W-:Y:S01]  /*3bf0*/  LOP3.LUT R202, R225.reuse, UR5, R202, 0x96, !PT ;  /* 0x00000005e1ca7c12 */ /* 0x040fe2000f8e96ca */
[--C-:B------:R-:W-:Y:S01]  /*3c00*/  FFMA.FTZ R42, R42, UR8, -R5.reuse ;  /* 0x000000082a2a7c23 */ /* 0x100fe20008010805 */
[----:B------:R-:W-:Y:S01]  /*3c10*/  LOP3.LUT R228, R225, UR5, R228, 0x96, !PT ;  /* 0x00000005e1e47c12 */ /* 0x000fe2000f8e96e4 */
[--C-:B------:R-:W-:Y:S01]  /*3c20*/  FFMA.FTZ R43, R43, UR8, -R5.reuse ;  /* 0x000000082b2b7c23 */ /* 0x100fe20008010805 */
[----:B------:R-:W-:Y:S01]  /*3c30*/  @P0 FSEL R44, R44, -INF , !P1 ;  /* 0xff8000002c2c0808 */ /* 0x000fe20004800000 */
[----:B------:R-:W-:Y:S01]  /*3c40*/  MUFU.EX2 R191, R191 ;  /* 0x000000bf00bf7308 */ /* 0x000fe20000000800 */
[----:B------:R-:W-:Y:S01]  /*3c50*/  PLOP3.LUT P0, PT, PT, PT, UP0, 0x80, 0x0 ;  /* 0x000000000000781c */ /* 0x000fe20003f0f008 */
[----:B------:R-:W-:Y:S01]  /*3c60*/  IMAD.WIDE.U32 R206, R206, -0x326172a9, RZ ;  /* 0xcd9e8d57cece7825 */ /* 0x000fe200078e00ff */
[----:B------:R-:W-:Y:S01]  /*3c70*/  PLOP3.LUT P4, PT, PT, PT, UP0, 0x80, 0x0 ;  /* 0x000000000000781c */ /* 0x000fe20003f8f008 */
[----:B------:R-:W-:Y:S01]  /*3c80*/  UIADD3 UR5, UR13, 0x3c6ef372, URZ ;  /* 0x3c6ef3720d057890 */ /* 0x000fe2000fffe03f */
[----:B------:R-:W-:Y:S01]  /*3c90*/  PLOP3.LUT P3, PT, PT, PT, UP0, 0x80, 0x0 ;  /* 0x000000000000781c */ /* 0x000fe20003f6f008 */
[----:B------:R-:W-:Y:S01]  /*3ca0*/  IMAD.WIDE.U32 R200, R200, -0x2daee0ad, RZ ;  /* 0xd2511f53c8c87825 */ /* 0x000fe200078e00ff */
[----:B------:R-:W-:Y:S03]  /*3cb0*/  PLOP3.LUT P6, PT, PT, PT, UP0, 0x80, 0x0 ;  /* 0x000000000000781c */ /* 0x000fe60003fcf008 */
[----:B------:R-:W-:Y:S01]  /*3cc0*/  MUFU.EX2 R197, R197 ;  /* 0x000000c500c57308 */ /* 0x000fe20000000800 */
[----:B------:R-:W-:Y:S01]  /*3cd0*/  UIADD3 UR7, UR12, 0x76cf5d0a, URZ ;  /* 0x76cf5d0a0c077890 */ /* 0x000fe2000fffe03f */
[C---:B------:R-:W-:Y:S01]  /*3ce0*/  LOP3.LUT R214, R207.reuse, UR5, R210, 0x96, !PT ;  /* 0x00000005cfd67c12 */ /* 0x040fe2000f8e96d2 */
[----:B------:R-:W-:Y:S01]  /*3cf0*/  IMAD.WIDE.U32 R202, R202, -0x2daee0ad, RZ ;  /* 0xd2511f53caca7825 */ /* 0x000fe200078e00ff */
[----:B------:R-:W-:Y:S02]  /*3d00*/  LOP3.LUT R216, R207, UR5, R224, 0x96, !PT ;  /* 0x00000005cfd87c12 */ /* 0x000fe4000f8e96e0 */
[----:B------:R-:W-:Y:S01]  /*3d10*/  @P0 FSEL R46, R46, -INF , !P1 ;  /* 0xff8000002e2e0808 */ /* 0x000fe20004800000 */
[----:B------:R-:W-:Y:S01]  /*3d20*/  IMAD.WIDE.U32 R214, R214, -0x2daee0ad, RZ ;  /* 0xd2511f53d6d67825 */ /* 0x000fe200078e00ff */
[----:B------:R-:W-:Y:S02]  /*3d30*/  PLOP3.LUT P0, PT, PT, PT, UP0, 0x80, 0x0 ;  /* 0x000000000000781c */ /* 0x000fe40003f0f008 */
[----:B------:R-:W-:Y:S01]  /*3d40*/  MUFU.EX2 R195, R195 ;  /* 0x000000c300c37308 */ /* 0x000fe20000000800 */
[----:B------:R-:W-:Y:S01]  /*3d50*/  @P4 ISETP.GE.AND P4, PT, R192, UR6, PT ;  /* 0x00000006c0004c0c */ /* 0x000fe2000bf86270 */
[----:B------:R-:W-:Y:S01]  /*3d60*/  FFMA.FTZ R46, R46, UR8, -R5 ;  /* 0x000000082e2e7c23 */ /* 0x000fe20008010805 */
[----:B------:R-:W-:Y:S01]  /*3d70*/  LOP3.LUT R192, R239, UR7, R230, 0x96, !PT ;  /* 0x00000007efc07c12 */ /* 0x000fe2000f8e96e6 */
[----:B------:R-:W-:Y:S01]  /*3d80*/  IMAD.WIDE.U32 R216, R216, -0x2daee0ad, RZ ;  /* 0xd2511f53d8d87825 */ /* 0x000fe200078e00ff */
[----:B------:R-:W-:Y:S02]  /*3d90*/  LOP3.LUT R218, R201, UR7, R232, 0x96, !PT ;  /* 0x00000007c9da7c12 */ /* 0x000fe4000f8e96e8 */
[----:B------:R-:W-:Y:S03]  /*3da0*/  LOP3.LUT R230, R203, UR7, R230, 0x96, !PT ;  /* 0x00000007cbe67c12 */ /* 0x000fe6000f8e96e6 */
[----:B------:R-:W-:Y:S01]  /*3db0*/  MUFU.EX2 R196, R196 ;  /* 0x000000c400c47308 */ /* 0x000fe20000000800 */
[----:B------:R-:W-:Y:S01]  /*3dc0*/  @P3 ISETP.GE.AND P3, PT, R194, UR6, PT ;  /* 0x00000006c2003c0c */ /* 0x000fe2000bf66270 */
[----:B------:R-:W-:Y:S01]  /*3dd0*/  FFMA.FTZ R194, R6, UR8, -R252 ;  /* 0x0000000806c27c23 */ /* 0x000fe200080108fc */
[----:B------:R-:W-:Y:S01]  /*3de0*/  @P6 ISETP.GE.AND P6, PT, R190, UR6, PT ;  /* 0x00000006be006c0c */ /* 0x000fe2000bfc6270 */
[--C-:B------:R-:W-:Y:S01]  /*3df0*/  FFMA.FTZ R190, R4, UR8, -R246.reuse ;  /* 0x0000000804be7c23 */ /* 0x100fe200080108f6 */
[----:B------:R-:W-:Y:S01]  /*3e00*/  @P0 FSEL R48, R48, -INF , !P1 ;  /* 0xff80000030300808 */ /* 0x000fe20004800000 */
[----:B------:R-:W-:Y:S01]  /*3e10*/  IMAD.WIDE.U32 R204, R192, -0x326172a9, RZ ;  /* 0xcd9e8d57c0cc7825 */ /* 0x000fe200078e00ff */
[----:B------:R-:W-:Y:S03]  /*3e20*/  PLOP3.LUT P0, PT, PT, PT, UP0, 0x80, 0x0 ;  /* 0x000000000000781c */ /* 0x000fe60003f0f008 */
[----:B------:R4:W-:Y:S01]  /*3e30*/  MUFU.EX2 R192, R194 ;  /* 0x000000c200c07308 */ /* 0x0009e20000000800 */
[----:B------:R-:W-:Y:S01]  /*3e40*/  FFMA.FTZ R48, R48, UR8, -R246 ;  /* 0x0000000830307c23 */ /* 0x000fe200080108f6 */
[----:B------:R-:W-:Y:S04]  /*3e50*/  IMAD.WIDE.U32 R230, R230, -0x326172a9, RZ ;  /* 0xcd9e8d57e6e67825 */ /* 0x000fe800078e00ff */
[----:B------:R-:W-:Y:S04]  /*3e60*/  IMAD.WIDE.U32 R212, R212, -0x326172a9, RZ ;  /* 0xcd9e8d57d4d47825 */ /* 0x000fe800078e00ff */
[----:B------:R-:W1:Y:S01]  /*3e70*/  MUFU.EX2 R190, R190 ;  /* 0x000000be00be7308 */ /* 0x000e620000000800 */
[----:B------:R-:W-:Y:S01]  /*3e80*/  IMAD.WIDE.U32 R228, R228, -0x2daee0ad, RZ ;  /* 0xd2511f53e4e47825 */ /* 0x000fe200078e00ff */
[----:B------:R-:W-:Y:S02]  /*3e90*/  @P0 FSEL R50, R50, -INF , !P1 ;  /* 0xff80000032320808 */ /* 0x000fe40004800000 */
[----:B------:R-:W-:Y:S01]  /*3ea0*/  PLOP3.LUT P0, PT, PT, PT, UP0, 0x80, 0x0 ;  /* 0x000000000000781c */ /* 0x000fe20003f0f008 */
[----:B------:R-:W-:Y:S01]  /*3eb0*/  IMAD.WIDE.U32 R218, R218, -0x326172a9, RZ ;  /* 0xcd9e8d57dada7825 */ /* 0x000fe200078e00ff */
[----:B------:R-:W-:Y:S02]  /*3ec0*/  PLOP3.LUT P1, PT, PT, PT, UP0, 0x80, 0x0 ;  /* 0x000000000000781c */ /* 0x000fe40003f2f008 */
[C---:B------:R-:W-:Y:S01]  /*3ed0*/  LOP3.LUT R210, R213.reuse, UR5, R210, 0x96, !PT ;  /* 0x00000005d5d27c12 */ /* 0x040fe2000f8e96d2 */
[----:B------:R-:W-:Y:S01]  /*3ee0*/  FFMA.FTZ R50, R50, UR8, -R252 ;  /* 0x0000000832327c23 */ /* 0x000fe200080108fc */
[----:B------:R-:W-:Y:S01]  /*3ef0*/  LOP3.LUT R224, R213, UR5, R224, 0x96, !PT ;  /* 0x00000005d5e07c12 */ /* 0x000fe2000f8e96e0 */
[--C-:B----4-:R-:W-:Y:S01]  /*3f00*/  FFMA.FTZ R194, R8, UR8, -R249.reuse ;  /* 0x0000000808c27c23 */ /* 0x110fe200080108f9 */
[----:B------:R-:W-:Y:S01]  /*3f10*/  LOP3.LUT R232, R229, UR7, R232, 0x96, !PT ;  /* 0x00000007e5e87c12 */ /* 0x000fe2000f8e96e8 */
[----:B------:R-:W-:Y:S01]  /*3f20*/  IMAD.WIDE.U32 R210, R210, -0x2daee0ad, RZ ;  /* 0xd2511f53d2d27825 */ /* 0x000fe200078e00ff */
[----:B------:R-:W-:Y:S02]  /*3f30*/  UIADD3 UR5, UR12, 0x32370b8f, URZ ;  /* 0x32370b8f0c057890 */ /* 0x000fe4000fffe03f */
[----:B------:R-:W-:Y:S01]  /*3f40*/  UIADD3 UR7, UR13, 0x78dde6e4, URZ ;  /* 0x78dde6e40d077890 */ /* 0x000fe2000fffe03f */
[----:B------:R-:W-:Y:S01]  /*3f50*/  @P0 FSEL R45, R45, -INF , !P2 ;  /* 0xff8000002d2d0808 */ /* 0x000fe20005000000 */
[----:B------:R-:W4:Y:S01]  /*3f60*/  MUFU.EX2 R194, R194 ;  /* 0x000000c200c27308 */ /* 0x000f220000000800 */
[----:B------:R-:W-:Y:S01]  /*3f70*/  PLOP3.LUT P0, PT, PT, PT, UP0, 0x80, 0x0 ;  /* 0x000000000000781c */ /* 0x000fe20003f0f008 */
[----:B------:R-:W-:Y:S01]  /*3f80*/  IMAD.WIDE.U32 R224, R224, -0x2daee0ad, RZ ;  /* 0xd2511f53e0e07825 */ /* 0x000fe200078e00ff */
[----:B------:R-:W-:Y:S02]  /*3f90*/  @P1 FSEL R47, R47, -INF , !P2 ;  /* 0xff8000002f2f1808 */ /* 0x000fe40005000000 */
[----:B------:R-:W-:Y:S01]  /*3fa0*/  PLOP3.LUT P1, PT, PT, PT, UP0, 0x80, 0x0 ;  /* 0x000000000000781c */ /* 0x000fe20003f2f008 */
[----:B------:R-:W-:Y:S01]  /*3fb0*/  IMAD.WIDE.U32 R232, R232, -0x326172a9, RZ ;  /* 0xcd9e8d57e8e87825 */ /* 0x000fe200078e00ff */
[----:B------:R-:W-:Y:S02]  /*3fc0*/  LOP3.LUT R238, R215, UR5, R238, 0x96, !PT ;  /* 0x00000005d7ee7c12 */ /* 0x000fe4000f8e96ee */
[----:B------:R-:W-:Y:S02]  /*3fd0*/  LOP3.LUT R202, R217, UR5, R202, 0x96, !PT ;  /* 0x00000005d9ca7c12 */ /* 0x000fe4000f8e96ca */
[----:B------:R-:W-:Y:S01]  /*3fe0*/  LOP3.LUT R200, R211, UR5, R200, 0x96, !PT ;  /* 0x00000005d3c87c12 */ /* 0x000fe2000f8e96c8 */
[----:B------:R-:W-:Y:S01]  /*3ff0*/  IMAD.WIDE.U32 R238, R238, -0x326172a9, RZ ;  /* 0xcd9e8d57eeee7825 */ /* 0x000fe200078e00ff */
[----:B------:R-:W-:Y:S01]  /*4000*/  LOP3.LUT R228, R225, UR5, R228, 0x96, !PT ;  /* 0x00000005e1e47c12 */ /* 0x000fe2000f8e96e4 */
[----:B------:R-:W-:Y:S01]  /*4010*/  UIADD3 UR5, UR13, -0x255992d5, URZ ;  /* 0xdaa66d2b0d057890 */ /* 0x000fe2000fffe03f */
[----:B------:R-:W-:Y:S01]  /*4020*/  @P0 FSEL R49, R49, -INF , !P2 ;  /* 0xff80000031310808 */ /* 0x000fe20005000000 */
[----:B------:R-:W-:Y:S01]  /*4030*/  IMAD.WIDE.U32 R200, R200, -0x326172a9, RZ ;  /* 0xcd9e8d57c8c87825 */ /* 0x000fe200078e00ff */
[----:B------:R-:W-:Y:S02]  /*4040*/  PLOP3.LUT P0, PT, PT, PT, UP0, 0x80, 0x0 ;  /* 0x000000000000781c */ /* 0x000fe40003f0f008 */
[----:B------:R-:W-:Y:S01]  /*4050*/  @P1 FSEL R51, R51, -INF , !P2 ;  /* 0xff80000033331808 */ /* 0x000fe20005000000 */
[----:B------:R-:W-:Y:S01]  /*4060*/  FFMA.FTZ R49, R49, UR8, -R246 ;  /* 0x0000000831317c23 */ /* 0x000fe200080108f6 */
[----:B------:R-:W-:Y:S01]  /*4070*/  LOP3.LUT R198, R205, UR5, R206, 0x96, !PT ;  /* 0x00000005cdc67c12 */ /* 0x000fe2000f8e96ce */
[----:B------:R-:W-:Y:S01]  /*4080*/  IMAD.WIDE.U32 R202, R202, -0x326172a9, RZ ;  /* 0xcd9e8d57caca7825 */ /* 0x000fe200078e00ff */
[----:B------:R-:W-:Y:S02]  /*4090*/  LOP3.LUT R208, R219, UR5, R212, 0x96, !PT ;  /* 0x00000005dbd07c12 */ /* 0x000fe4000f8e96d4 */
[----:B------:R-:W-:Y:S01]  /*40a0*/  LOP3.LUT R206, R231, UR5, R206, 0x96, !PT ;  /* 0x00000005e7ce7c12 */ /* 0x000fe2000f8e96ce */
[----:B------:R-:W-:Y:S01]  /*40b0*/  FFMA.FTZ R51, R51, UR8, -R252 ;  /* 0x0000000833337c23 */ /* 0x000fe200080108fc */
[----:B------:R-:W-:Y:S01]  /*40c0*/  LOP3.LUT R212, R233, UR5, R212, 0x96, !PT ;  /* 0x00000005e9d47c12 */ /* 0x000fe2000f8e96d4 */
[----:B------:R-:W-:Y:S01]  /*40d0*/  IMAD.WIDE.U32 R198, R198, -0x2daee0ad, RZ ;  /* 0xd2511f53c6c67825 */ /* 0x000fe200078e00ff */
[----:B------:R-:W-:Y:S01]  /*40e0*/  PLOP3.LUT P1, PT, PT, PT, UP0, 0x80, 0x0 ;  /* 0x000000000000781c */ /* 0x000fe20003f2f008 */
[----:B------:R-:W-:Y:S01]  /*40f0*/  UIADD3 UR5, UR12, -0x126145ec, URZ ;  /* 0xed9eba140c057890 */ /* 0x000fe2000fffe03f */
[----:B------:R-:W-:Y:S01]  /*4100*/  @P0 FSEL R52, R52, -INF , !P4 ;  /* 0xff80000034340808 */ /* 0x000fe20006000000 */
[----:B------:R-:W-:Y:S01]  /*4110*/  IMAD.WIDE.U32 R208, R208, -0x2daee0ad, RZ ;  /* 0xd2511f53d0d07825 */ /* 0x000fe200078e00ff */
[----:B------:R-:W-:Y:S02]  /*4120*/  PLOP3.LUT P2, PT, PT, PT, UP0, 0x80, 0x0 ;  /* 0x000000000000781c */ /* 0x000fe40003f4f008 */
[----:B------:R-:W-:Y:S01]  /*4130*/  PLOP3.LUT P0, PT, PT, PT, UP0, 0x80, 0x0 ;  /* 0x000000000000781c */ /* 0x000fe20003f0f008 */
[----:B------:R-:W-:Y:S01]  /*4140*/  FFMA.FTZ R52, R52, UR8, -R246 ;  /* 0x0000000834347c23 */ /* 0x000fe200080108f6 */
[----:B------:R-:W-:Y:S01]  /*4150*/  LOP3.LUT R218, R201, UR7, R218, 0x96, !PT ;  /* 0x00000007c9da7c12 */ /* 0x000fe2000f8e96da */
[----:B------:R-:W-:Y:S01]  /*4160*/  IMAD.WIDE.U32 R206, R206, -0x2daee0ad, RZ ;  /* 0xd2511f53cece7825 */ /* 0x000fe200078e00ff */
[----:B------:R-:W-:Y:S02]  /*4170*/  LOP3.LUT R214, R199, UR5, R214, 0x96, !PT ;  /* 0x00000005c7d67c12 */ /* 0x000fe4000f8e96d6 */
[----:B------:R-:W-:Y:S01]  /*4180*/  LOP3.LUT R210, R209, UR5, R210, 0x96, !PT ;  /* 0x00000005d1d27c12 */ /* 0x000fe2000f8e96d2 */
[----:B------:R-:W-:Y:S01]  /*4190*/  IMAD.WIDE.U32 R212, R212, -0x2daee0ad, RZ ;  /* 0xd2511f53d4d47825 */ /* 0x000fe200078e00ff */
[----:B------:R-:W-:Y:S02]  /*41a0*/  LOP3.LUT R216, R207, UR5, R216, 0x96, !PT ;  /* 0x00000005cfd87c12 */ /* 0x000fe4000f8e96d8 */
[----:B------:R-:W-:Y:S01]  /*41b0*/  @P1 FSEL R54, R54, -INF , !P4 ;  /* 0xff80000036361808 */ /* 0x000fe20006000000 */
[--C-:B------:R-:W-:Y:S01]  /*41c0*/  FFMA.FTZ R199, R13, UR8, -R249.reuse ;  /* 0x000000080dc77c23 */ /* 0x100fe200080108f9 */
[----:B------:R-:W-:Y:S01]  /*41d0*/  LOP3.LUT R224, R213, UR5, R224, 0x96, !PT ;  /* 0x00000005d5e07c12 */ /* 0x000fe2000f8e96e0 */
[----:B------:R-:W-:Y:S01]  /*41e0*/  IMAD.WIDE.U32 R218, R218, -0x2daee0ad, RZ ;  /* 0xd2511f53dada7825 */ /* 0x000fe200078e00ff */
[----:B------:R-:W-:Y:S01]  /*41f0*/  @P2 FSEL R56, R56, -INF , !P4 ;  /* 0xff80000038382808 */ /* 0x000fe20006000000 */
[----:B------:R-:W-:Y:S01]  /*4200*/  UIADD3 UR5, UR13, 0x1715609d, URZ ;  /* 0x1715609d0d057890 */ /* 0x000fe2000fffe03f */
[----:B------:R-:W-:Y:S01]  /*4210*/  @P0 FSEL R58, R58, -INF , !P4 ;  /* 0xff8000003a3a0808 */ /* 0x000fe20006000000 */
[----:B------:R-:W-:Y:S01]  /*4220*/  IMAD.WIDE.U32 R214, R214, -0x326172a9, RZ ;  /* 0xcd9e8d57d6d67825 */ /* 0x000fe200078e00ff */
[----:B------:R-:W-:Y:S01]  /*4230*/  LOP3.LUT R208, R219, UR10, R208, 0x96, !PT ;  /* 0x0000000adbd07c12 */ /* 0x000fe2000f8e96d0 */
[----:B------:R-:W-:Y:S01]  /*4240*/  MUFU.EX2 R199, R199 ;  /* 0x000000c700c77308 */ /* 0x000fe20000000800 */
[----:B------:R-:W-:Y:S01]  /*4250*/  PLOP3.LUT P4, PT, PT, PT, UP0, 0x80, 0x0 ;  /* 0x000000000000781c */ /* 0x000fe20003f8f008 */
[----:B------:R-:W-:Y:S01]  /*4260*/  FFMA.FTZ R207, R21, UR8, -R246 ;  /* 0x0000000815cf7c23 */ /* 0x000fe200080108f6 */
[----:B------:R-:W-:Y:S01]  /*4270*/  LOP3.LUT R204, R239, UR7, R204, 0x96, !PT ;  /* 0x00000007efcc7c12 */ /* 0x000fe2000f8e96cc */
[----:B------:R-:W-:Y:S01]  /*4280*/  FFMA.FTZ R209, R23, UR8, -R252 ;  /* 0x0000000817d17c23 */ /* 0x000fe200080108fc */
[----:B------:R-:W-:Y:S01]  /*4290*/  LOP3.LUT R238, R215, UR5, R238, 0x96, !PT ;  /* 0x00000005d7ee7c12 */ /* 0x000fe2000f8e96ee */
[----:B------:R-:W-:Y:S01]  /*42a0*/  FFMA.FTZ R215, R22, UR8, -R252 ;  /* 0x0000000816d77c23 */ /* 0x000fe200080108fc */
[----:B------:R-:W-:Y:S01]  /*42b0*/  PLOP3.LUT P1, PT, PT, PT, UP0, 0x80, 0x0 ;  /* 0x000000000000781c */ /* 0x000fe20003f2f008 */
[----:B------:R-:W-:Y:S01]  /*42c0*/  IMAD.WIDE.U32 R210, R210, -0x326172a9, RZ ;  /* 0xcd9e8d57d2d27825 */ /* 0x000fe200078e00ff */
[----:B------:R-:W-:Y:S01]  /*42d0*/  LOP3.LUT R230, R203, UR7, R230, 0x96, !PT ;  /* 0x00000007cbe67c12 */ /* 0x000fe2000f8e96e6 */
[----:B------:R-:W-:Y:S01]  /*42e0*/  MUFU.EX2 R207, R207 ;  /* 0x000000cf00cf7308 */ /* 0x000fe20000000800 */
[----:B------:R-:W-:Y:S01]  /*42f0*/  PLOP3.LUT P2, PT, PT, PT, UP0, 0x80, 0x0 ;  /* 0x000000000000781c */ /* 0x000fe20003f4f008 */
[----:B------:R-:W-:Y:S01]  /*4300*/  IMAD.WIDE.U32 R244, R208, -0x326172a9, RZ ;  /* 0xcd9e8d57d0f47825 */ /* 0x000fe200078e00ff */
[----:B------:R-:W-:Y:S02]  /*4310*/  PLOP3.LUT P0, PT, PT, PT, UP0, 0x80, 0x0 ;  /* 0x000000000000781c */ /* 0x000fe40003f0f008 */
[----:B------:R-:W-:Y:S01]  /*4320*/  LOP3.LUT R203, R211, UR5, R200, 0x96, !PT ;  /* 0x00000005d3cb7c12 */ /* 0x000fe2000f8e96c8 */
[----:B------:R-:W-:Y:S01]  /*4330*/  IMAD.WIDE.U32 R204, R204, -0x2daee0ad, RZ ;  /* 0xd2511f53cccc7825 */ /* 0x000fe200078e00ff */
[----:B------:R-:W-:Y:S03]  /*4340*/  @P4 FSEL R57, R57, -INF , !P5 ;  /* 0xff80000039394808 */ /* 0x000fe60006800000 */
[----:B------:R1:W-:Y:S01]  /*4350*/  MUFU.EX2 R208, R215 ;  /* 0x000000d700d07308 */ /* 0x0003e20000000800 */
[----:B------:R-:W-:Y:S01]  /*4360*/  PLOP3.LUT P4, PT, PT, PT, UP0, 0x80, 0x0 ;  /* 0x000000000000781c */ /* 0x000fe20003f8f008 */
[----:B------:R-:W-:Y:S01]  /*4370*/  IMAD.WIDE.U32 R224, R224, -0x326172a9, RZ ;  /* 0xcd9e8d57e0e07825 */ /* 0x000fe200078e00ff */
[----:B------:R-:W-:Y:S02]  /*4380*/  LOP3.LUT R201, R205, UR10, R198, 0x96, !PT ;  /* 0x0000000acdc97c12 */ /* 0x000fe4000f8e96c6 */
[----:B------:R-:W-:Y:S01]  /*4390*/  @P1 FSEL R53, R53, -INF , !P5 ;  /* 0xff80000035351808 */ /* 0x000fe20006800000 */
[----:B------:R-:W-:Y:S01]  /*43a0*/  IMAD.WIDE.U32 R228, R228, -0x326172a9, RZ ;  /* 0xcd9e8d57e4e47825 */ /* 0x000fe200078e00ff */
[----:B------:R-:W-:Y:S03]  /*43b0*/  PLOP3.LUT P1, PT, PT, PT, UP0, 0x80, 0x0 ;  /* 0x000000000000781c */ /* 0x000fe60003f2f008 */
[----:B------:R-:W-:Y:S01]  /*43c0*/  MUFU.EX2 R209, R209 ;  /* 0x000000d100d17308 */ /* 0x000fe20000000800 */
[----:B------:R-:W-:Y:S01]  /*43d0*/  @P2 FSEL R55, R55, -INF , !P5 ;  /* 0xff80000037372808 */ /* 0x000fe20006800000 */
[----:B------:R-:W-:Y:S01]  /*43e0*/  IMAD.WIDE.U32 R216, R216, -0x326172a9, RZ ;  /* 0xcd9e8d57d8d87825 */ /* 0x000fe200078e00ff */
[----:B------:R-:W-:Y:S02]  /*43f0*/  LOP3.LUT R228, R225, UR5, R228, 0x96, !PT ;  /* 0x00000005e1e47c12 */ /* 0x000fe4000f8e96e4 */
[----:B------:R-:W-:Y:S01]  /*4400*/  LOP3.LUT R232, R229, UR7, R232, 0x96, !PT ;  /* 0x00000007e5e87c12 */ /* 0x000fe2000f8e96e8 */
[----:B------:R-:W-:Y:S01]  /*4410*/  IMAD.WIDE.U32 R230, R230, -0x2daee0ad, RZ ;  /* 0xd2511f53e6e67825 */ /* 0x000fe200078e00ff */
[----:B------:R-:W-:Y:S01]  /*4420*/  LOP3.LUT R227, R217, UR5, R202, 0x96, !PT ;  /* 0x00000005d9e37c12 */ /* 0x000fe2000f8e96ca */
[----:B------:R-:W-:Y:S01]  /*4430*/  UIADD3 UR5, UR12, 0x646e171e, URZ ;  /* 0x646e171e0c057890 */ /* 0x000fe2000fffe03f */
[----:B------:R-:W-:Y:S01]  /*4440*/  @P0 FSEL R59, R59, -INF , !P5 ;  /* 0xff8000003b3b0808 */ /* 0x000fe20006800000 */
[----:B------:R-:W-:Y:S01]  /*4450*/  IMAD.WIDE.U32 R234, R203, -0x2daee0ad, RZ ;  /* 0xd2511f53cbea7825 */ /* 0x000fe200078e00ff */
[----:B------:R-:W-:Y:S01]  /*4460*/  LOP3.LUT R206, R231, UR10, R206, 0x96, !PT ;  /* 0x0000000ae7ce7c12 */ /* 0x000fe2000f8e96ce */
[----:B------:R-:W-:Y:S01]  /*4470*/  UIADD3 UR7, UR13, -0x4ab325aa, URZ ;  /* 0xb54cda560d077890 */ /* 0x000fe2000fffe03f */
[----:B------:R-:W-:Y:S01]  /*4480*/  PLOP3.LUT P2, PT, PT, PT, UP0, 0x80, 0x0 ;  /* 0x000000000000781c */ /* 0x000fe20003f4f008 */
[----:B------:R-:W-:Y:S01]  /*4490*/  IMAD.WIDE.U32 R222, R201, -0x326172a9, RZ ;  /* 0xcd9e8d57c9de7825 */ /* 0x000fe200078e00ff */
[----:B------:R-:W-:Y:S02]  /*44a0*/  LOP3.LUT R229, R235, UR5, R218, 0x96, !PT ;  /* 0x00000005ebe57c12 */ /* 0x000fe4000f8e96da */
[----:B------:R-:W-:Y:S01]  /*44b0*/  PLOP3.LUT P0, PT, PT, PT, UP0, 0x80, 0x0 ;  /* 0x000000000000781c */ /* 0x000fe20003f0f008 */
[----:B------:R-:W-:Y:S01]  /*44c0*/  IMAD.WIDE.U32 R232, R232, -0x2daee0ad, RZ ;  /* 0xd2511f53e8e87825 */ /* 0x000fe200078e00ff */
[----:B------:R-:W-:Y:S02]  /*44d0*/  LOP3.LUT R211, R222, 0xff, RZ, 0xc0, !PT ;  /* 0x000000ffded37812 */ /* 0x000fe400078ec0ff */
[----:B------:R-:W-:Y:S01]  /*44e0*/  LOP3.LUT R214, R223, UR7, R214, 0x96, !PT ;  /* 0x00000007dfd67c12 */ /* 0x000fe2000f8e96d6 */
[----:B------:R-:W-:Y:S01]  /*44f0*/  IMAD.WIDE.U32 R238, R238, -0x2daee0ad, RZ ;  /* 0xd2511f53eeee7825 */ /* 0x000fe200078e00ff */
[----:B------:R-:W-:Y:S02]  /*4500*/  LOP3.LUT R221, R233, UR10, R212, 0x96, !PT ;  /* 0x0000000ae9dd7c12 */ /* 0x000fe4000f8e96d4 */
[----:B------:R-:W-:Y:S01]  /*4510*/  LOP3.LUT R220, R222, 0xffff, RZ, 0xc0, !PT ;  /* 0x0000ffffdedc7812 */ /* 0x000fe200078ec0ff */
[----:B------:R-:W-:Y:S01]  /*4520*/  IMAD.WIDE.U32 R218, R206, -0x326172a9, RZ ;  /* 0xcd9e8d57ceda7825 */ /* 0x000fe200078e00ff */
[C---:B------:R-:W-:Y:S02]  /*4530*/  LOP3.LUT R213, R234.reuse, 0xff, RZ, 0xc0, !PT ;  /* 0x000000ffead57812 */ /* 0x040fe400078ec0ff */
[--C-:B------:R-:W-:Y:S01]  /*4540*/  SHF.R.U32.HI R226, RZ, 0x18, R234.reuse ;  /* 0x00000018ffe27819 */ /* 0x100fe200000116ea */
[----:B-1----:R-:W-:Y:S01]  /*4550*/  FFMA.FTZ R215, R25, UR8, -R249 ;  /* 0x0000000819d77c23 */ /* 0x002fe200080108f9 */
[----:B------:R-:W-:Y:S01]  /*4560*/  LOP3.LUT R236, R234, 0xffff, RZ, 0xc0, !PT ;  /* 0x0000ffffeaec7812 */ /* 0x000fe200078ec0ff */
[--C-:B------:R-:W-:Y:S01]  /*4570*/  FFMA.FTZ R201, R15, UR8, -R5.reuse ;  /* 0x000000080fc97c23 */ /* 0x100fe20008010805 */
[----:B------:R-:W-:Y:S01]  /*4580*/  SHF.R.U32.HI R231, RZ, 0x10, R234 ;  /* 0x00000010ffe77819 */ /* 0x000fe200000116ea */
[----:B------:R-:W-:Y:S01]  /*4590*/  FFMA.FTZ R200, R14, UR8, -R5 ;  /* 0x000000080ec87c23 */ /* 0x000fe20008010805 */
[----:B------:R-:W-:Y:S01]  /*45a0*/  LOP3.LUT R225, R239, UR5, R204, 0x96, !PT ;  /* 0x00000005efe17c12 */ /* 0x000fe2000f8e96cc */
[----:B------:R-:W-:Y:S01]  /*45b0*/  FFMA.FTZ R198, R12, UR8, -R249 ;  /* 0x000000080cc67c23 */ /* 0x000fe200080108f9 */
[----:B------:R-:W-:Y:S01]  /*45c0*/  LOP3.LUT R223, R238, 0xff, RZ, 0xc0, !PT ;  /* 0x000000ffeedf7812 */ /* 0x000fe200078ec0ff */
[----:B------:R-:W-:Y:S01]  /*45d0*/  FFMA.FTZ R204, R18, UR8, -R252 ;  /* 0x0000000812cc7c23 */ /* 0x000fe200080108fc */
[----:B------:R-:W-:Y:S01]  /*45e0*/  SHF.R.U32.HI R237, RZ, 0x18, R238 ;  /* 0x00000018ffed7819 */ /* 0x000fe200000116ee */
[--C-:B------:R-:W-:Y:S01]  /*45f0*/  FFMA.FTZ R205, R17, UR8, -R246.reuse ;  /* 0x0000000811cd7c23 */ /* 0x100fe200080108f6 */
[----:B------:R-:W-:Y:S01]  /*4600*/  LOP3.LUT R234, R238, 0xffff, RZ, 0xc0, !PT ;  /* 0x0000ffffeeea7812 */ /* 0x000fe200078ec0ff */
[----:B------:R-:W-:Y:S01]  /*4610*/  FFMA.FTZ R202, R16, UR8, -R246 ;  /* 0x0000000810ca7c23 */ /* 0x000fe200080108f6 */
[----:B------:R-:W-:Y:S01]  /*4620*/  SHF.R.U32.HI R233, RZ, 0x10, R238 ;  /* 0x00000010ffe97819 */ /* 0x000fe200000116ee */
[----:B------:R-:W-:Y:S01]  /*4630*/  FFMA.FTZ R206, R20, UR8, -R246 ;  /* 0x0000000814ce7c23 */ /* 0x000fe200080108f6 */
[----:B------:R-:W-:Y:S01]  /*4640*/  SHF.R.U32.HI R212, RZ, 0x18, R222 ;  /* 0x00000018ffd47819 */ /* 0x000fe200000116de */
[----:B------:R-:W-:Y:S01]  /*4650*/  IMAD.WIDE.U32 R250, R227, -0x2daee0ad, RZ ;  /* 0xd2511f53e3fa7825 */ /* 0x000fe200078e00ff */
[----:B------:R-:W-:Y:S01]  /*4660*/  LOP3.LUT R235, R219, UR7, R216, 0x96, !PT ;  /* 0x00000007dbeb7c12 */ /* 0x000fe2000f8e96d8 */
[----:B------:R-:W-:Y:S01]  /*4670*/  MUFU.EX2 R201, R201 ;  /* 0x000000c900c97308 */ /* 0x000fe20000000800 */
[----:B------:R-:W-:Y:S01]  /*4680*/  LOP3.LUT R241, R218, 0xff, RZ, 0xc0, !PT ;  /* 0x000000ffdaf17812 */ /* 0x000fe200078ec0ff */
[----:B------:R-:W-:Y:S01]  /*4690*/  FFMA.FTZ R55, R55, UR8, -R252 ;  /* 0x0000000837377c23 */ /* 0x000fe200080108fc */
[----:B------:R-:W-:Y:S01]  /*46a0*/  SHF.R.U32.HI R238, RZ, 0x18, R218 ;  /* 0x00000018ffee7819 */ /* 0x000fe200000116da */
[----:B------:R-:W-:Y:S01]  /*46b0*/  FFMA.FTZ R53, R53, UR8, -R246 ;  /* 0x0000000835357c23 */ /* 0x000fe200080108f6 */
[----:B------:R-:W-:Y:S01]  /*46c0*/  SHF.R.U32.HI R239, RZ, 0x10, R218 ;  /* 0x00000010ffef7819 */ /* 0x000fe200000116da */
[----:B------:R-:W-:Y:S01]  /*46d0*/  FFMA.FTZ R58, R58, UR8, -R5 ;  /* 0x000000083a3a7c23 */ /* 0x000fe20008010805 */
[----:B------:R-:W-:Y:S01]  /*46e0*/  LOP3.LUT R240, R218, 0xffff, RZ, 0xc0, !PT ;  /* 0x0000ffffdaf07812 */ /* 0x000fe200078ec0ff */
[--C-:B------:R-:W-:Y:S01]  /*46f0*/  FFMA.FTZ R57, R57, UR8, -R249.reuse ;  /* 0x0000000839397c23 */ /* 0x100fe200080108f9 */
[----:B------:R-:W-:Y:S01]  /*4700*/  LOP3.LUT R218, R244, 0xffff, RZ, 0xc0, !PT ;  /* 0x0000fffff4da7812 */ /* 0x000fe200078ec0ff */
[----:B------:R-:W-:Y:S01]  /*4710*/  FFMA.FTZ R56, R56, UR8, -R249 ;  /* 0x0000000838387c23 */ /* 0x000fe200080108f9 */
[----:B------:R-:W-:Y:S01]  /*4720*/  LOP3.LUT R243, R244, 0xff, RZ, 0xc0, !PT ;  /* 0x000000fff4f37812 */ /* 0x000fe200078ec0ff */
[----:B------:R-:W-:Y:S01]  /*4730*/  FFMA.FTZ R54, R54, UR8, -R252 ;  /* 0x0000000836367c23 */ /* 0x000fe200080108fc */
[--C-:B------:R-:W-:Y:S01]  /*4740*/  SHF.R.U32.HI R242, RZ, 0x10, R244.reuse ;  /* 0x00000010fff27819 */ /* 0x100fe200000116f4 */
[--C-:B------:R-:W-:Y:S01]  /*4750*/  FFMA.FTZ R59, R59, UR8, -R5.reuse ;  /* 0x000000083b3b7c23 */ /* 0x100fe20008010805 */
[----:B------:R-:W-:Y:S01]  /*4760*/  SHF.R.U32.HI R219, RZ, 0x18, R244 ;  /* 0x00000018ffdb7819 */ /* 0x000fe200000116f4 */
[----:B------:R-:W-:Y:S01]  /*4770*/  FFMA.FTZ R244, R26, UR8, -R5 ;  /* 0x000000081af47c23 */ /* 0x000fe20008010805 */
[----:B------:R-:W-:Y:S01]  /*4780*/  ISETP.LE.U32.AND P5, PT, R211, UR9, PT ;  /* 0x00000009d3007c0c */ /* 0x000fe2000bfa3070 */
[----:B------:R-:W-:Y:S01]  /*4790*/  MUFU.EX2 R200, R200 ;  /* 0x000000c800c87308 */ /* 0x000fe20000000800 */
[----:B------:R-:W-:Y:S02]  /*47a0*/  @P4 FSEL R64, R64, -INF , !P3 ;  /* 0xff80000040404808 */ /* 0x000fe40005800000 */
[----:B------:R-:W-:Y:S02]  /*47b0*/  ISETP.LE.U32.AND P4, PT, R212, UR9, PT ;  /* 0x00000009d4007c0c */ /* 0x000fe4000bf83070 */
[----:B------:R-:W-:Y:S01]  /*47c0*/  @P1 FSEL R60, R60, -INF , !P3 ;  /* 0xff8000003c3c1808 */ /* 0x000fe20005800000 */
[----:B------:R-:W-:Y:S01]  /*47d0*/  FFMA.FTZ R64, R64, UR8, -R246 ;  /* 0x0000000840407c23 */ /* 0x000fe200080108f6 */
[----:B------:R-:W-:Y:S03]  /*47e0*/  PLOP3.LUT P1, PT, PT, PT, UP0, 0x80, 0x0 ;  /* 0x000000000000781c */ /* 0x000fe60003f2f008 */
[----:B------:R1:W-:Y:S01]  /*47f0*/  MUFU.EX2 R211, R215 ;  /* 0x000000d700d37308 */ /* 0x0003e20000000800 */
[----:B------:R-:W-:Y:S01]  /*4800*/  @P2 FSEL R62, R62, -INF , !P3 ;  /* 0xff8000003e3e2808 */ /* 0x000fe20005800000 */
[----:B------:R-:W-:Y:S01]  /*4810*/  FFMA.FTZ R60, R60, UR8, -R249 ;  /* 0x000000083c3c7c23 */ /* 0x000fe200080108f9 */
[----:B------:R-:W-:Y:S02]  /*4820*/  @P0 FSEL R66, R66, -INF , !P3 ;  /* 0xff80000042420808 */ /* 0x000fe40005800000 */
[----:B------:R-:W-:Y:S01]  /*4830*/  PLOP3.LUT P2, PT, PT, PT, UP0, 0x80, 0x0 ;  /* 0x000000000000781c */ /* 0x000fe20003f4f008 */
[----:B------:R-:W-:Y:S01]  /*4840*/  FFMA.FTZ R62, R62, UR8, -R5 ;  /* 0x000000083e3e7c23 */ /* 0x000fe20008010805 */
[----:B------:R-:W-:Y:S03]  /*4850*/  PLOP3.LUT P0, PT, PT, PT, UP0, 0x80, 0x0 ;  /* 0x000000000000781c */ /* 0x000fe60003f0f008 */
[----:B------:R4:W-:Y:S01]  /*4860*/  MUFU.EX2 R212, R244 ;  /* 0x000000f400d47308 */ /* 0x0009e20000000800 */
[----:B------:R-:W-:Y:S01]  /*4870*/  LOP3.LUT R216, R214, 0xffff, RZ, 0xc0, !PT ;  /* 0x0000ffffd6d87812 */ /* 0x000fe200078ec0ff */
[----:B------:R-:W-:Y:S01]  /*4880*/  FFMA.FTZ R66, R66, UR8, -R252 ;  /* 0x0000000842427c23 */ /* 0x000fe200080108fc */
[----:B------:R-:W-:Y:S01]  /*4890*/  LOP3.LUT R217, R245, UR7, R210, 0x96, !PT ;  /* 0x00000007f5d97c12 */ /* 0x000fe2000f8e96d2 */
[--C-:B------:R-:W-:Y:S01]  /*48a0*/  FFMA.FTZ R210, R24, UR8, -R249.reuse ;  /* 0x0000000818d27c23 */ /* 0x100fe200080108f9 */
[----:B------:R-:W-:Y:S02]  /*48b0*/  SHF.R.U32.HI R216, RZ, 0x8, R216 ;  /* 0x00000008ffd87819 */ /* 0x000fe400000116d8 */
[----:B------:R-:W-:Y:S03]  /*48c0*/  @P1 FSEL R61, R61, -INF , !P6 ;  /* 0xff8000003d3d1808 */ /* 0x000fe60007000000 */
[----:B------:R-:W-:Y:S01]  /*48d0*/  MUFU.EX2 R198, R198 ;  /* 0x000000c600c67308 */ /* 0x000fe20000000800 */
[----:B-1----:R-:W-:Y:S02]  /*48e0*/  LOP3.LUT R215, R214, 0xff, RZ, 0xc0, !PT ;  /* 0x000000ffd6d77812 */ /* 0x002fe400078ec0ff */
[----:B------:R-:W-:Y:S02]  /*48f0*/  LOP3.LUT R216, R216, 0xffff, RZ, 0xc0, !PT ;  /* 0x0000ffffd8d87812 */ /* 0x000fe400078ec0ff */
[----:B------:R-:W-:Y:S02]  /*4900*/  PLOP3.LUT P1, PT, PT, PT, UP0, 0x80, 0x0 ;  /* 0x000000000000781c */ /* 0x000fe40003f2f008 */
[----:B------:R-:W-:Y:S03]  /*4910*/  @P2 FSEL R63, R63, -INF , !P6 ;  /* 0xff8000003f3f2808 */ /* 0x000fe60007000000 */
[----:B------:R-:W-:Y:S01]  /*4920*/  MUFU.EX2 R204, R204 ;  /* 0x000000cc00cc7308 */ /* 0x000fe20000000800 */
[----:B------:R-:W-:Y:S01]  /*4930*/  @P0 FSEL R65, R65, -INF , !P6 ;  /* 0xff80000041410808 */ /* 0x000fe20007000000 */
[----:B----4-:R-:W-:Y:S01]  /*4940*/  FFMA.FTZ R244, R28, UR8, -R249 ;  /* 0x000000081cf47c23 */ /* 0x010fe200080108f9 */
[----:B------:R-:W-:Y:S02]  /*4950*/  ISETP.LE.U32.AND P2, PT, R215, UR9, PT ;  /* 0x00000009d7007c0c */ /* 0x000fe4000bf43070 */
[----:B------:R-:W-:Y:S02]  /*4960*/  ISETP.LE.U32.AND P0, PT, R216, UR9, PT ;  /* 0x00000009d8007c0c */ /* 0x000fe4000bf03070 */
[--C-:B------:R-:W-:Y:S03]  /*4970*/  SHF.R.U32.HI R215, RZ, 0x10, R214.reuse ;  /* 0x00000010ffd77819 */ /* 0x100fe600000116d6 */
[----:B------:R1:W-:Y:S01]  /*4980*/  MUFU.EX2 R203, R205 ;  /* 0x000000cd00cb7308 */ /* 0x0003e20000000800 */
[----:B------:R-:W-:Y:S02]  /*4990*/  SHF.R.U32.HI R216, RZ, 0x18, R214 ;  /* 0x00000018ffd87819 */ /* 0x000fe400000116d6 */
[----:B------:R-:W-:Y:S02]  /*49a0*/  @P1 FSEL R67, R67, -INF , !P6 ;  /* 0xff80000043431808 */ /* 0x000fe40007000000 */
[----:B------:R-:W-:Y:S02]  /*49b0*/  ISETP.LE.U32.AND P1, PT, R216, UR9, PT ;  /* 0x00000009d8007c0c */ /* 0x000fe4000bf23070 */
[----:B------:R-:W-:Y:S03]  /*49c0*/  LOP3.LUT R216, R217, 0xffff, RZ, 0xc0, !PT ;  /* 0x0000ffffd9d87812 */ /* 0x000fe600078ec0ff */
[----:B------:R4:W-:Y:S01]  /*49d0*/  MUFU.EX2 R214, R244 ;  /* 0x000000f400d67308 */ /* 0x0009e20000000800 */
[----:B------:R-:W-:Y:S01]  /*49e0*/  LOP3.LUT R215, R215, 0xff, RZ, 0xc0, !PT ;  /* 0x000000ffd7d77812 */ /* 0x000fe200078ec0ff */
[----:B------:R-:W-:Y:S01]  /*49f0*/  @!P0 FADD.FTZ R193, -R193, -RZ ;  /* 0x800000ffc1c18221 */ /* 0x000fe20000010100 */
[----:B------:R-:W-:Y:S01]  /*4a00*/  SHF.R.U32.HI R216, RZ, 0x8, R216 ;  /* 0x00000008ffd87819 */ /* 0x000fe200000116d8 */
[----:B------:R-:W-:Y:S01]  /*4a10*/  @!P2 FADD.FTZ R190, -R190, -RZ ;  /* 0x800000ffbebea221 */ /* 0x000fe20000010100 */
[----:B------:R-:W-:Y:S02]  /*4a20*/  LOP3.LUT R245, R217, 0xff, RZ, 0xc0, !PT ;  /* 0x000000ffd9f57812 */ /* 0x000fe400078ec0ff */
[----:B------:R-:W-:Y:S03]  /*4a30*/  ISETP.LE.U32.AND P6, PT, R215, UR9, PT ;  /* 0x00000009d7007c0c */ /* 0x000fe6000bfc3070 */
[----:B------:R-:W2:Y:S01]  /*4a40*/  MUFU.EX2 R202, R202 ;  /* 0x000000ca00ca7308 */ /* 0x000ea20000000800 */
[----:B------:R-:W-:Y:S01]  /*4a50*/  ISETP.LE.U32.AND P2, PT, R245, UR9, PT ;  /* 0x00000009f5007c0c */ /* 0x000fe2000bf43070 */
[----:B------:R-:W-:Y:S01]  /*4a60*/  @!P1 FADD.FTZ R191, -R191, -RZ ;  /* 0x800000ffbfbf9221 */ /* 0x000fe20000010100 */
[--C-:B------:R-:W-:Y:S01]  /*4a70*/  SHF.R.U32.HI R245, RZ, 0x10, R217.reuse ;  /* 0x00000010fff57819 */ /* 0x100fe200000116d9 */
[----:B-1----:R-:W-:Y:S01]  /*4a80*/  FFMA.FTZ R205, R19, UR8, -R252 ;  /* 0x0000000813cd7c23 */ /* 0x002fe200080108fc */
[----:B------:R-:W-:Y:S02]  /*4a90*/  SHF.R.U32.HI R218, RZ, 0x8, R218 ;  /* 0x00000008ffda7819 */ /* 0x000fe400000116da */
[----:B------:R-:W-:Y:S03]  /*4aa0*/  LOP3.LUT R245, R245, 0xff, RZ, 0xc0, !PT ;  /* 0x000000fff5f57812 */ /* 0x000fe600078ec0ff */
[----:B------:R-:W-:Y:S01]  /*4ab0*/  MUFU.EX2 R206, R206 ;  /* 0x000000ce00ce7308 */ /* 0x000fe20000000800 */
[----:B----4-:R-:W-:Y:S02]  /*4ac0*/  LOP3.LUT R244, R216, 0xffff, RZ, 0xc0, !PT ;  /* 0x0000ffffd8f47812 */ /* 0x010fe400078ec0ff */
[----:B------:R-:W-:Y:S01]  /*4ad0*/  SHF.R.U32.HI R222, RZ, 0x10, R222 ;  /* 0x00000010ffde7819 */ /* 0x000fe200000116de */
[----:B------:R-:W-:Y:S01]  /*4ae0*/  @!P6 FADD.FTZ R192, -R192, -RZ ;  /* 0x800000ffc0c0e221 */ /* 0x000fe20000010100 */
[----:B------:R-:W-:Y:S01]  /*4af0*/  ISETP.LE.U32.AND P0, PT, R244, UR9, PT ;  /* 0x00000009f4007c0c */ /* 0x000fe2000bf03070 */
[----:B------:R-:W-:Y:S01]  /*4b00*/  @!P2 FADD.FTZ R194, -R194, -RZ ;  /* 0x800000ffc2c2a221 */ /* 0x000fe20000010100 */
[----:B------:R-:W-:Y:S03]  /*4b10*/  SHF.R.U32.HI R244, RZ, 0x18, R217 ;  /* 0x00000018fff47819 */ /* 0x000fe600000116d9 */
[----:B------:R-:W1:Y:S01]  /*4b20*/  MUFU.EX2 R205, R205 ;  /* 0x000000cd00cd7308 */ /* 0x000e620000000800 */
[----:B------:R-:W-:Y:S01]  /*4b30*/  ISETP.LE.U32.AND P6, PT, R245, UR9, PT ;  /* 0x00000009f5007c0c */ /* 0x000fe2000bfc3070 */
[--C-:B------:R-:W-:Y:S01]  /*4b40*/  FFMA.FTZ R245, R33, UR8, -R246.reuse ;  /* 0x0000000821f57c23 */ /* 0x100fe200080108f6 */
[----:B------:R-:W-:Y:S01]  /*4b50*/  ISETP.LE.U32.AND P1, PT, R244, UR9, PT ;  /* 0x00000009f4007c0c */ /* 0x000fe2000bf23070 */
[----:B------:R-:W-:Y:S01]  /*4b60*/  FFMA.FTZ R244, R32, UR8, -R246 ;  /* 0x0000000820f47c23 */ /* 0x000fe200080108f6 */
[----:B------:R-:W-:Y:S01]  /*4b70*/  ISETP.LE.U32.AND P2, PT, R243, UR9, PT ;  /* 0x00000009f3007c0c */ /* 0x000fe2000bf43070 */
[----:B--2---:R-:W-:Y:S01]  /*4b80*/  @!P5 FADD.FTZ R202, -R202, -RZ ;  /* 0x800000ffcacad221 */ /* 0x004fe20000010100 */
[----:B------:R-:W-:Y:S03]  /*4b90*/  LOP3.LUT R243, R218, 0xffff, RZ, 0xc0, !PT ;  /* 0x0000ffffdaf37812 */ /* 0x000fe600078ec0ff */
[----:B------:R-:W-:Y:S01]  /*4ba0*/  MUFU.EX2 R210, R210 ;  /* 0x000000d200d27308 */ /* 0x000fe20000000800 */
[----:B------:R-:W-:Y:S01]  /*4bb0*/  LOP3.LUT R242, R242, 0xff, RZ, 0xc0, !PT ;  /* 0x000000fff2f27812 */ /* 0x000fe200078ec0ff */
[----:B------:R-:W-:Y:S01]  /*4bc0*/  @!P0 FADD.FTZ R195, -R195, -RZ ;  /* 0x800000ffc3c38221 */ /* 0x000fe20000010100 */
[----:B------:R-:W-:Y:S01]  /*4bd0*/  ISETP.LE.U32.AND P0, PT, R243, UR9, PT ;  /* 0x00000009f3007c0c */ /* 0x000fe2000bf03070 */
[----:B------:R-:W-:Y:S01]  /*4be0*/  FFMA.FTZ R243, R35, UR8, -R252 ;  /* 0x0000000823f37c23 */ /* 0x000fe200080108fc */
[----:B------:R-:W-:Y:S01]  /*4bf0*/  LOP3.LUT R222, R222, 0xff, RZ, 0xc0, !PT ;  /* 0x000000ffdede7812 */ /* 0x000fe200078ec0ff */
[----:B------:R-:W-:Y:S01]  /*4c00*/  @!P6 FADD.FTZ R196, -R196, -RZ ;  /* 0x800000ffc4c4e221 */ /* 0x000fe20000010100 */
[----:B------:R-:W-:Y:S01]  /*4c10*/  ISETP.LE.U32.AND P6, PT, R242, UR9, PT ;  /* 0x00000009f2007c0c */ /* 0x000fe2000bfc3070 */
[----:B------:R-:W-:Y:S01]  /*4c20*/  @!P1 FADD.FTZ R197, -R197, -RZ ;  /* 0x800000ffc5c59221 */ /* 0x000fe20000010100 */
[----:B------:R-:W-:Y:S01]  /*4c30*/  ISETP.LE.U32.AND P1, PT, R219, UR9, PT ;  /* 0x00000009db007c0c */ /* 0x000fe2000bf23070 */
[----:B------:R-:W2:Y:S01]  /*4c40*/  MUFU.EX2 R218, R244 ;  /* 0x000000f400da7308 */ /* 0x000ea20000000800 */
[----:B------:R-:W-:Y:S01]  /*4c50*/  SHF.R.U32.HI R220, RZ, 0x8, R220 ;  /* 0x00000008ffdc7819 */ /* 0x000fe200000116dc */
[----:B------:R-:W-:Y:S01]  /*4c60*/  @!P2 FADD.FTZ R198, -R198, -RZ ;  /* 0x800000ffc6c6a221 */ /* 0x000fe20000010100 */
[----:B------:R-:W-:Y:S01]  /*4c70*/  ISETP.LE.U32.AND P2, PT, R226, UR9, PT ;  /* 0x00000009e2007c0c */ /* 0x000fe2000bf43070 */
[----:B------:R-:W-:Y:S01]  /*4c80*/  FFMA.FTZ R226, R34, UR8, -R252 ;  /* 0x0000000822e27c23 */ /* 0x000fe200080108fc */
[----:B------:R-:W-:Y:S01]  /*4c90*/  LOP3.LUT R242, R220, 0xffff, RZ, 0xc0, !PT ;  /* 0x0000ffffdcf27812 */ /* 0x000fe200078ec0ff */
[----:B------:R-:W-:Y:S01]  /*4ca0*/  @!P0 FADD.FTZ R199, -R199, -RZ ;  /* 0x800000ffc7c78221 */ /* 0x000fe20000010100 */
[----:B------:R-:W-:Y:S03]  /*4cb0*/  ISETP.LE.U32.AND P0, PT, R222, UR9, PT ;  /* 0x00000009de007c0c */ /* 0x000fe6000bf03070 */
[----:B------:R4:W-:Y:S01]  /*4cc0*/  MUFU.EX2 R219, R245 ;  /* 0x000000f500db7308 */ /* 0x0009e20000000800 */
[----:B------:R-:W-:Y:S01]  /*4cd0*/  LOP3.LUT R222, R225, 0xffff, RZ, 0xc0, !PT ;  /* 0x0000ffffe1de7812 */ /* 0x000fe200078ec0ff */
[----:B------:R-:W-:Y:S01]  /*4ce0*/  @!P6 FADD.FTZ R200, -R200, -RZ ;  /* 0x800000ffc8c8e221 */ /* 0x000fe20000010100 */
[----:B------:R-:W-:Y:S01]  /*4cf0*/  ISETP.LE.U32.AND P6, PT, R242, UR9, PT ;  /* 0x00000009f2007c0c */ /* 0x000fe2000bfc3070 */
[----:B------:R-:W-:Y:S01]  /*4d00*/  @!P1 FADD.FTZ R201, -R201, -RZ ;  /* 0x800000ffc9c99221 */ /* 0x000fe20000010100 */
[----:B------:R-:W-:Y:S01]  /*4d10*/  ISETP.LE.U32.AND P1, PT, R223, UR9, PT ;  /* 0x00000009df007c0c */ /* 0x000fe2000bf23070 */
[----:B-1----:R-:W-:Y:S01]  /*4d20*/  @!P4 FADD.FTZ R205, -R205, -RZ ;  /* 0x800000ffcdcdc221 */ /* 0x002fe20000010100 */
[----:B------:R-:W-:Y:S03]  /*4d30*/  SHF.R.U32.HI R223, RZ, 0x8, R222 ;  /* 0x00000008ffdf7819 */ /* 0x000fe600000116de */
[----:B------:R1:W-:Y:S01]  /*4d40*/  MUFU.EX2 R220, R226 ;  /* 0x000000e200dc7308 */ /* 0x0003e20000000800 */
[----:B------:R-:W-:Y:S02]  /*4d50*/  ISETP.LE.U32.AND P5, PT, R237, UR9, PT ;  /* 0x00000009ed007c0c */ /* 0x000fe4000bfa3070 */
[----:B------:R-:W-:Y:S01]  /*4d60*/  LOP3.LUT R223, R223, 0xffff, RZ, 0xc0, !PT ;  /* 0x0000ffffdfdf7812 */ /* 0x000fe200078ec0ff */
[----:B------:R-:W-:Y:S01]  /*4d70*/  @!P0 FADD.FTZ R204, -R204, -RZ ;  /* 0x800000ffcccc8221 */ /* 0x000fe20000010100 */
[----:B------:R-:W-:Y:S01]  /*4d80*/  ISETP.LE.U32.AND P3, PT, R213, UR9, PT ;  /* 0x00000009d5007c0c */ /* 0x000fe2000bf63070 */
[----:B------:R-:W-:Y:S01]  /*4d90*/  FFMA.FTZ R213, R27, UR8, -R5 ;  /* 0x000000081bd57c23 */ /* 0x000fe20008010805 */
[----:B------:R-:W-:Y:S01]  /*4da0*/  ISETP.LE.U32.AND P0, PT, R223, UR9, PT ;  /* 0x00000009df007c0c */ /* 0x000fe2000bf03070 */
[----:B------:R-:W-:Y:S01]  /*4db0*/  @!P6 FADD.FTZ R203, -R203, -RZ ;  /* 0x800000ffcbcbe221 */ /* 0x000fe20000010100 */
[----:B------:R-:W-:Y:S01]  /*4dc0*/  LOP3.LUT R231, R231, 0xff, RZ, 0xc0, !PT ;  /* 0x000000ffe7e77812 */ /* 0x000fe200078ec0ff */
[----:B----4-:R-:W-:Y:S01]  /*4dd0*/  IMAD.WIDE.U32 R244, R221, -0x326172a9, RZ ;  /* 0xcd9e8d57ddf47825 */ /* 0x010fe200078e00ff */
[----:B------:R-:W-:Y:S01]  /*4de0*/  SHF.R.U32.HI R236, RZ, 0x8, R236 ;  /* 0x00000008ffec7819 */ /* 0x000fe200000116ec */
[----:B------:R4:W3:Y:S02]  /*4df0*/  MUFU.EX2 R221, R243 ;  /* 0x000000f300dd7308 */ /* 0x0008e40000000800 */
[----:B--2---:R-:W-:Y:S01]  /*4e00*/  @!P1 FADD.FTZ R218, -R218, -RZ ;  /* 0x800000ffdada9221 */ /* 0x004fe20000010100 */
[----:B------:R-:W-:Y:S01]  /*4e10*/  LOP3.LUT R242, R245, UR7, R224, 0x96, !PT ;  /* 0x00000007f5f27c12 */ /* 0x000fe2000f8e96e0 */
[----:B------:R-:W-:Y:S01]  /*4e20*/  FFMA.FTZ R224, R36, UR8, -R246 ;  /* 0x0000000824e07c23 */ /* 0x000fe200080108f6 */
[----:B------:R-:W-:Y:S01]  /*4e30*/  LOP3.LUT R36, R225, 0xff, RZ, 0xc0, !PT ;  /* 0x000000ffe1247812 */ /* 0x000fe200078ec0ff */
[----:B------:R-:W-:Y:S01]  /*4e40*/  @!P3 FADD.FTZ R214, -R214, -RZ ;  /* 0x800000ffd6d6b221 */ /* 0x000fe20000010100 */
[--C-:B-1----:R-:W-:Y:S03]  /*4e50*/  SHF.R.U32.HI R226, RZ, 0x10, R225.reuse ;  /* 0x00000010ffe27819 */ /* 0x102fe600000116e1 */
[----:B------:R1:W-:Y:S01]  /*4e60*/  MUFU.EX2 R222, R224 ;  /* 0x000000e000de7308 */ /* 0x0003e20000000800 */
[----:B------:R-:W-:Y:S01]  /*4e70*/  ISETP.LE.U32.AND P6, PT, R36, UR9, PT ;  /* 0x0000000924007c0c */ /* 0x000fe2000bfc3070 */
[----:B------:R-:W-:Y:S01]  /*4e80*/  @!P0 FADD.FTZ R207, -R207, -RZ ;  /* 0x800000ffcfcf8221 */ /* 0x000fe20000010100 */
[----:B------:R-:W-:Y:S02]  /*4e90*/  LOP3.LUT R237, R244, 0xff, RZ, 0xc0, !PT ;  /* 0x000000fff4ed7812 */ /* 0x000fe400078ec0ff */
[----:B------:R-:W-:Y:S02]  /*4ea0*/  SHF.R.U32.HI R36, RZ, 0x18, R244 ;  /* 0x00000018ff247819 */ /* 0x000fe400000116f4 */
[----:B------:R-:W-:Y:S03]  /*4eb0*/  LOP3.LUT R226, R226, 0xff, RZ, 0xc0, !PT ;  /* 0x000000ffe2e27812 */ /* 0x000fe600078ec0ff */
[----:B------:R2:W-:Y:S01]  /*4ec0*/  MUFU.EX2 R215, R248 ;  /* 0x000000f800d77308 */ /* 0x0005e20000000800 */
[----:B------:R-:W-:Y:S01]  /*4ed0*/  SHF.R.U32.HI R225, RZ, 0x18, R225 ;  /* 0x00000018ffe17819 */ /* 0x000fe200000116e1 */
[--C-:B----4-:R-:W-:Y:S01]  /*4ee0*/  FFMA.FTZ R243, R37, UR8, -R246.reuse ;  /* 0x0000000825f37c23 */ /* 0x110fe200080108f6 */
[----:B------:R-:W-:Y:S01]  /*4ef0*/  LOP3.LUT R37, R244, 0xffff, RZ, 0xc0, !PT ;  /* 0x0000fffff4257812 */ /* 0x000fe200078ec0ff */
[----:B------:R-:W-:Y:S01]  /*4f00*/  FFMA.FTZ R246, R65, UR8, -R246 ;  /* 0x0000000841f67c23 */ /* 0x000fe200080108f6 */
[----:B------:R-:W-:Y:S01]  /*4f10*/  ISETP.LE.U32.AND P4, PT, R226, UR9, PT ;  /* 0x00000009e2007c0c */ /* 0x000fe2000bf83070 */
[----:B------:R-:W-:Y:S01]  /*4f20*/  @!P6 FADD.FTZ R206, -R206, -RZ ;  /* 0x800000ffcecee221 */ /* 0x000fe20000010100 */
[----:B------:R-:W-:Y:S03]  /*4f30*/  ISETP.LE.U32.AND P6, PT, R225, UR9, PT ;  /* 0x00000009e1007c0c */ /* 0x000fe6000bfc3070 */
[----:B------:R4:W-:Y:S01]  /*4f40*/  MUFU.EX2 R223, R243 ;  /* 0x000000f300df7308 */ /* 0x0009e20000000800 */
[----:B------:R-:W-:Y:S01]  /*4f50*/  ISETP.LE.U32.AND P3, PT, R231, UR9, PT ;  /* 0x00000009e7007c0c */ /* 0x000fe2000bf63070 */
[----:B-1----:R-:W-:Y:S01]  /*4f60*/  FFMA.FTZ R224, R38, UR8, -R252 ;  /* 0x0000000826e07c23 */ /* 0x002fe200080108fc */
[----:B------:R-:W-:Y:S01]  /*4f70*/  SHF.R.U32.HI R38, RZ, 0x10, R244 ;  /* 0x00000010ff267819 */ /* 0x000fe200000116f4 */
[--C-:B------:R-:W-:Y:S01]  /*4f80*/  FFMA.FTZ R244, R39, UR8, -R252.reuse ;  /* 0x0000000827f47c23 */ /* 0x100fe200080108fc */
[----:B------:R-:W-:Y:S01]  /*4f90*/  LOP3.LUT R39, R229, 0xffff, RZ, 0xc0, !PT ;  /* 0x0000ffffe5277812 */ /* 0x000fe200078ec0ff */
[----:B------:R-:W-:Y:S01]  /*4fa0*/  FFMA.FTZ R252, R67, UR8, -R252 ;  /* 0x0000000843fc7c23 */ /* 0x000fe200080108fc */
[----:B------:R-:W-:Y:S01]  /*4fb0*/  LOP3.LUT R236, R236, 0xffff, RZ, 0xc0, !PT ;  /* 0x0000ffffecec7812 */ /* 0x000fe200078ec0ff */
[----:B------:R-:W-:Y:S01]  /*4fc0*/  FFMA.FTZ R226, R40, UR8, -R249 ;  /* 0x0000000828e27c23 */ /* 0x000fe200080108f9 */
[----:B------:R-:W-:Y:S01]  /*4fd0*/  SHF.R.U32.HI R39, RZ, 0x8, R39 ;  /* 0x00000008ff277819 */ /* 0x000fe20000011627 */
[----:B--2---:R-:W-:Y:S01]  /*4fe0*/  FFMA.FTZ R248, R31, UR8, -R5 ;  /* 0x000000081ff87c23 */ /* 0x004fe20008010805 */
[----:B------:R-:W-:Y:S01]  /*4ff0*/  SHF.R.U32.HI R37, RZ, 0x8, R37 ;  /* 0x00000008ff257819 */ /* 0x000fe20000011625 */
[----:B------:R-:W-:Y:S01]  /*5000*/  @!P4 FADD.FTZ R208, -R208, -RZ ;  /* 0x800000ffd0d0c221 */ /* 0x000fe20000010100 */
[----:B------:R-:W-:Y:S01]  /*5010*/  LOP3.LUT R40, R39, 0xffff, RZ, 0xc0, !PT ;  /* 0x0000ffff27287812 */ /* 0x000fe200078ec0ff */
[----:B------:R-:W1:Y:S01]  /*5020*/  MUFU.EX2 R217, R248 ;  /* 0x000000f800d97308 */ /* 0x000e620000000800 */
[----:B------:R-:W-:Y:S01]  /*5030*/  SHF.R.U32.HI R39, RZ, 0x10, R229 ;  /* 0x00000010ff277819 */ /* 0x000fe200000116e5 */
[----:B---3--:R-:W-:Y:S01]  /*5040*/  @!P5 FADD.FTZ R221, -R221, -RZ ;  /* 0x800000ffddddd221 */ /* 0x008fe20000010100 */
[----:B----4-:R-:W-:Y:S01]  /*5050*/  LOP3.LUT R243, R229, 0xff, RZ, 0xc0, !PT ;  /* 0x000000ffe5f37812 */ /* 0x010fe200078ec0ff */
[----:B------:R-:W-:Y:S01]  /*5060*/  FFMA.FTZ R231, R45, UR8, -R249 ;  /* 0x000000082de77c23 */ /* 0x000fe200080108f9 */
[----:B------:R-:W-:Y:S01]  /*5070*/  SHF.R.U32.HI R229, RZ, 0x18, R229 ;  /* 0x00000018ffe57819 */ /* 0x000fe200000116e5 */
[----:B------:R-:W-:Y:S01]  /*5080*/  @!P6 FADD.FTZ R209, -R209, -RZ ;  /* 0x800000ffd1d1e221 */ /* 0x000fe20000010100 */
[----:B------:R-:W-:Y:S03]  /*5090*/  ISETP.LE.U32.AND P0, PT, R243, UR9, PT ;  /* 0x00000009f3007c0c */ /* 0x000fe6000bf03070 */
[----:B------:R2:W-:Y:S01]  /*50a0*/  MUFU.EX2 R225, R244 ;  /* 0x000000f400e17308 */ /* 0x0005e20000000800 */
[----:B------:R-:W-:Y:S02]  /*50b0*/  ISETP.LE.U32.AND P4, PT, R40, UR9, PT ;  /* 0x0000000928007c0c */ /* 0x000fe4000bf83070 */
[----:B------:R-:W-:Y:S02]  /*50c0*/  LOP3.LUT R38, R38, 0xff, RZ, 0xc0, !PT ;  /* 0x000000ff26267812 */ /* 0x000fe400078ec0ff */
[----:B------:R-:W-:Y:S02]  /*50d0*/  LOP3.LUT R37, R37, 0xffff, RZ, 0xc0, !PT ;  /* 0x0000ffff25257812 */ /* 0x000fe400078ec0ff */
[----:B------:R-:W-:Y:S03]  /*50e0*/  LOP3.LUT R39, R39, 0xff, RZ, 0xc0, !PT ;  /* 0x000000ff27277812 */ /* 0x000fe600078ec0ff */
[----:B------:R-:W3:Y:S01]  /*50f0*/  MUFU.EX2 R213, R213 ;  /* 0x000000d500d57308 */ /* 0x000ee20000000800 */
[----:B------:R-:W-:Y:S01]  /*5100*/  LOP3.LUT R243, R250, 0xff, RZ, 0xc0, !PT ;  /* 0x000000fffaf37812 */ /* 0x000fe200078ec0ff */
[----:B-1----:R-:W-:Y:S01]  /*5110*/  @!P2 FADD.FTZ R217, -R217, -RZ ;  /* 0x800000ffd9d9a221 */ /* 0x002fe20000010100 */
[----:B------:R-:W-:Y:S01]  /*5120*/  ISETP.LE.U32.AND P6, PT, R39, UR9, PT ;  /* 0x0000000927007c0c */ /* 0x000fe2000bfc3070 */
[----:B------:R-:W-:Y:S01]  /*5130*/  @!P0 FADD.FTZ R210, -R210, -RZ ;  /* 0x800000ffd2d28221 */ /* 0x000fe20000010100 */
[----:B------:R-:W-:Y:S01]  /*5140*/  ISETP.LE.U32.AND P0, PT, R229, UR9, PT ;  /* 0x00000009e5007c0c */ /* 0x000fe2000bf03070 */
[----:B------:R-:W-:Y:S01]  /*5150*/  @!P4 FADD.FTZ R211, -R211, -RZ ;  /* 0x800000ffd3d3c221 */ /* 0x000fe20000010100 */
[----:B------:R-:W-:Y:S03]  /*5160*/  ISETP.LE.U32.AND P4, PT, R241, UR9, PT ;  /* 0x00000009f1007c0c */ /* 0x000fe6000bf83070 */
[----:B------:R-:W1:Y:S01]  /*5170*/  MUFU.EX2 R216, R247 ;  /* 0x000000f700d87308 */ /* 0x000e620000000800 */
[----:B------:R-:W-:Y:S01]  /*5180*/  SHF.R.U32.HI R241, RZ, 0x18, R250 ;  /* 0x00000018fff17819 */ /* 0x000fe200000116fa */
[----:B--2---:R-:W-:Y:S01]  /*5190*/  IMAD.WIDE.U32 R244, R228, -0x2daee0ad, RZ ;  /* 0xd2511f53e4f47825 */ /* 0x004fe200078e00ff */
[----:B------:R-:W-:Y:S03]  /*51a0*/  LOP3.LUT R39, R251, UR5, R230, 0x96, !PT ;  /* 0x00000005fb277c12 */ /* 0x000fe6000f8e96e6 */
[--C-:B------:R-:W-:Y:S01]  /*51b0*/  FFMA.FTZ R230, R44, UR8, -R249.reuse ;  /* 0x000000082ce67c23 */ /* 0x100fe200080108f9 */
[----:B------:R-:W-:Y:S01]  /*51c0*/  FFMA.FTZ R249, R61, UR8, -R249 ;  /* 0x000000083df97c23 */ /* 0x000fe200080108f9 */
[----:B------:R-:W-:Y:S02]  /*51d0*/  LOP3.LUT R40, R245, UR5, R232, 0x96, !PT ;  /* 0x00000005f5287c12 */ /* 0x000fe4000f8e96e8 */
[----:B------:R-:W-:Y:S01]  /*51e0*/  MUFU.EX2 R248, R60 ;  /* 0x0000003c00f87308 */ /* 0x000fe20000000800 */
[----:B------:R-:W-:Y:S01]  /*51f0*/  SHF.R.U32.HI R232, RZ, 0x8, R234 ;  /* 0x00000008ffe87819 */ /* 0x000fe200000116ea */
[----:B---3--:R-:W-:Y:S01]  /*5200*/  @!P0 FADD.FTZ R213, -R213, -RZ ;  /* 0x800000ffd5d58221 */ /* 0x008fe20000010100 */
[----:B------:R-:W-:Y:S01]  /*5210*/  ISETP.LE.U32.AND P0, PT, R236, UR9, PT ;  /* 0x00000009ec007c0c */ /* 0x000fe2000bf03070 */
[--C-:B------:R-:W-:Y:S01]  /*5220*/  FFMA.FTZ R236, R47, UR8, -R5.reuse ;  /* 0x000000082fec7c23 */ /* 0x100fe20008010805 */
[----:B------:R-:W-:Y:S01]  /*5230*/  LOP3.LUT R234, R233, 0xff, RZ, 0xc0, !PT ;  /* 0x000000ffe9ea7812 */ /* 0x000fe200078ec0ff */
[----:B------:R-:W-:Y:S01]  /*5240*/  FFMA.FTZ R5, R63, UR8, -R5 ;  /* 0x000000083f057c23 */ /* 0x000fe20008010805 */
[----:B------:R-:W-:Y:S01]  /*5250*/  LOP3.LUT R232, R232, 0xffff, RZ, 0xc0, !PT ;  /* 0x0000ffffe8e87812 */ /* 0x000fe200078ec0ff */
[----:B------:R-:W-:Y:S01]  /*5260*/  @!P6 FADD.FTZ R212, -R212, -RZ ;  /* 0x800000ffd4d4e221 */ /* 0x000fe20000010100 */
[C---:B------:R-:W-:Y:S01]  /*5270*/  LOP3.LUT R47, R235.reuse, 0xffff, RZ, 0xc0, !PT ;  /* 0x0000ffffeb2f7812 */ /* 0x040fe200078ec0ff */
[----:B-1----:R-:W-:Y:S01]  /*5280*/  @!P3 FADD.FTZ R216, -R216, -RZ ;  /* 0x800000ffd8d8b221 */ /* 0x002fe20000010100 */
[----:B------:R-:W-:Y:S01]  /*5290*/  ISETP.LE.U32.AND P3, PT, R234, UR9, PT ;  /* 0x00000009ea007c0c */ /* 0x000fe2000bf63070 */
[----:B------:R-:W1:Y:S01]  /*52a0*/  MUFU.EX2 R224, R224 ;  /* 0x000000e000e07308 */ /* 0x000e620000000800 */
[----:B------:R-:W-:Y:S02]  /*52b0*/  LOP3.LUT R233, R235, 0xff, RZ, 0xc0, !PT ;  /* 0x000000ffebe97812 */ /* 0x000fe400078ec0ff */
[----:B------:R-:W-:Y:S01]  /*52c0*/  SHF.R.U32.HI R47, RZ, 0x8, R47 ;  /* 0x00000008ff2f7819 */ /* 0x000fe2000001162f */
[----:B------:R-:W-:Y:S01]  /*52d0*/  @!P0 FADD.FTZ R215, -R215, -RZ ;  /* 0x800000ffd7d78221 */ /* 0x000fe20000010100 */
[----:B------:R-:W-:Y:S02]  /*52e0*/  ISETP.LE.U32.AND P0, PT, R232, UR9, PT ;  /* 0x00000009e8007c0c */ /* 0x000fe4000bf03070 */
[----:B------:R-:W-:Y:S03]  /*52f0*/  ISETP.LE.U32.AND P2, PT, R233, UR9, PT ;  /* 0x00000009e9007c0c */ /* 0x000fe6000bf43070 */
[----:B------:R2:W-:Y:S01]  /*5300*/  MUFU.EX2 R232, R46 ;  /* 0x0000002e00e87308 */ /* 0x0005e20000000800 */
[--C-:B------:R-:W-:Y:S02]  /*5310*/  SHF.R.U32.HI R234, RZ, 0x18, R235.reuse ;  /* 0x00000018ffea7819 */ /* 0x100fe400000116eb */
[----:B------:R-:W-:Y:S01]  /*5320*/  LOP3.LUT R47, R47, 0xffff, RZ, 0xc0, !PT ;  /* 0x0000ffff2f2f7812 */ /* 0x000fe200078ec0ff */
[----:B------:R-:W-:Y:S01]  /*5330*/  @!P3 FADD.FTZ R220, -R220, -RZ ;  /* 0x800000ffdcdcb221 */ /* 0x000fe20000010100 */
[----:B------:R-:W-:Y:S02]  /*5340*/  SHF.R.U32.HI R235, RZ, 0x10, R235 ;  /* 0x00000010ffeb7819 */ /* 0x000fe400000116eb */
[----:B------:R-:W-:Y:S03]  /*5350*/  ISETP.LE.U32.AND P3, PT, R47, UR9, PT ;  /* 0x000000092f007c0c */ /* 0x000fe6000bf63070 */
[----:B------:R-:W-:Y:S01]  /*5360*/  MUFU.EX2 R233, R236 ;  /* 0x000000ec00e97308 */ /* 0x000fe20000000800 */
[----:B------:R-:W-:Y:S01]  /*5370*/  LOP3.LUT R47, R235, 0xff, RZ, 0xc0, !PT ;  /* 0x000000ffeb2f7812 */ /* 0x000fe200078ec0ff */
[----:B------:R-:W-:Y:S01]  /*5380*/  @!P0 FADD.FTZ R219, -R219, -RZ ;  /* 0x800000ffdbdb8221 */ /* 0x000fe20000010100 */
[----:B------:R-:W-:Y:S01]  /*5390*/  ISETP.LE.U32.AND P1, PT, R234, UR9, PT ;  /* 0x00000009ea007c0c */ /* 0x000fe2000bf23070 */
[----:B------:R-:W-:Y:S01]  /*53a0*/  @!P2 FADD.FTZ R222, -R222, -RZ ;  /* 0x800000ffdedea221 */ /* 0x000fe20000010100 */
[----:B------:R-:W-:Y:S02]  /*53b0*/  ISETP.LE.U32.AND P5, PT, R47, UR9, PT ;  /* 0x000000092f007c0c */ /* 0x000fe4000bfa3070 */
[C---:B------:R-:W-:Y:S03]  /*53c0*/  LOP3.LUT R47, R242.reuse, 0xff, RZ, 0xc0, !PT ;  /* 0x000000fff22f7812 */ /* 0x040fe600078ec0ff */
[----:B------:R-:W3:Y:S01]  /*53d0*/  MUFU.EX2 R234, R48 ;  /* 0x0000003000ea7308 */ /* 0x000ee20000000800 */
[----:B--2---:R-:W-:Y:S02]  /*53e0*/  LOP3.LUT R46, R242, 0xffff, RZ, 0xc0, !PT ;  /* 0x0000fffff22e7812 */ /* 0x004fe400078ec0ff */
[----:B------:R-:W-:Y:S01]  /*53f0*/  ISETP.LE.U32.AND P2, PT, R47, UR9, PT ;  /* 0x000000092f007c0c */ /* 0x000fe2000bf43070 */
[----:B------:R-:W-:Y:S01]  /*5400*/  @!P3 FADD.FTZ R223, -R223, -RZ ;  /* 0x800000ffdfdfb221 */ /* 0x000fe20000010100 */
[----:B------:R-:W-:Y:S02]  /*5410*/  SHF.R.U32.HI R47, RZ, 0x10, R242 ;  /* 0x00000010ff2f7819 */ /* 0x000fe400000116f2 */
[----:B------:R-:W-:Y:S03]  /*5420*/  SHF.R.U32.HI R46, RZ, 0x8, R46 ;  /* 0x00000008ff2e7819 */ /* 0x000fe6000001162e */
[----:B------:R-:W-:Y:S01]  /*5430*/  MUFU.EX2 R236, R50 ;  /* 0x0000003200ec7308 */ /* 0x000fe20000000800 */
[----:B------:R-:W-:Y:S01]  /*5440*/  LOP3.LUT R47, R47, 0xff, RZ, 0xc0, !PT ;  /* 0x000000ff2f2f7812 */ /* 0x000fe200078ec0ff */
[----:B-1----:R-:W-:Y:S01]  /*5450*/  @!P5 FADD.FTZ R224, -R224, -RZ ;  /* 0x800000ffe0e0d221 */ /* 0x002fe20000010100 */
[----:B------:R-:W-:Y:S01]  /*5460*/  LOP3.LUT R46, R46, 0xffff, RZ, 0xc0, !PT ;  /* 0x0000ffff2e2e7812 */ /* 0x000fe200078ec0ff */
[----:B------:R-:W-:Y:S01]  /*5470*/  @!P1 FADD.FTZ R225, -R225, -RZ ;  /* 0x800000ffe1e19221 */ /* 0x000fe20000010100 */
[----:B------:R-:W-:Y:S02]  /*5480*/  ISETP.LE.U32.AND P5, PT, R47, UR9, PT ;  /* 0x000000092f007c0c */ /* 0x000fe4000bfa3070 */
[----:B------:R-:W-:Y:S03]  /*5490*/  SHF.R.U32.HI R242, RZ, 0x18, R242 ;  /* 0x00000018fff27819 */ /* 0x000fe600000116f2 */
[----:B------:R-:W1:Y:S01]  /*54a0*/  MUFU.EX2 R226, R226 ;  /* 0x000000e200e27308 */ /* 0x000e620000000800 */
[----:B------:R-:W-:Y:S01]  /*54b0*/  ISETP.LE.U32.AND P3, PT, R46, UR9, PT ;  /* 0x000000092e007c0c */ /* 0x000fe2000bf63070 */
[----:B---3--:R-:W-:Y:S01]  /*54c0*/  @!P4 FADD.FTZ R234, -R234, -RZ ;  /* 0x800000ffeaeac221 */ /* 0x008fe20000010100 */
[----:B------:R-:W-:Y:S02]  /*54d0*/  ISETP.LE.U32.AND P1, PT, R242, UR9, PT ;  /* 0x00000009f2007c0c */ /* 0x000fe4000bf23070 */
[----:B------:R-:W-:Y:S02]  /*54e0*/  ISETP.LE.U32.AND P6, PT, R238, UR9, PT ;  /* 0x00000009ee007c0c */ /* 0x000fe4000bfc3070 */
[----:B------:R-:W-:Y:S03]  /*54f0*/  ISETP.LE.U32.AND P0, PT, R237, UR9, PT ;  /* 0x00000009ed007c0c */ /* 0x000fe6000bf03070 */
[----:B------:R2:W3:Y:S01]  /*5500*/  MUFU.EX2 R228, R42 ;  /* 0x0000002a00e47308 */ /* 0x0004e20000000800 */
[--C-:B------:R-:W-:Y:S02]  /*5510*/  SHF.R.U32.HI R45, RZ, 0x10, R244.reuse ;  /* 0x00000010ff2d7819 */ /* 0x100fe400000116f4 */
[----:B------:R-:W-:Y:S02]  /*5520*/  LOP3.LUT R247, R244, 0xff, RZ, 0xc0, !PT ;  /* 0x000000fff4f77812 */ /* 0x000fe400078ec0ff */
[----:B------:R-:W-:Y:S02]  /*5530*/  SHF.R.U32.HI R44, RZ, 0x18, R244 ;  /* 0x00000018ff2c7819 */ /* 0x000fe400000116f4 */
[----:B------:R-:W-:Y:S03]  /*5540*/  F2FP.RELU.F16.F32.PACK_AB R47, R197, R196 ;  /* 0x000000c4c52f723e */ /* 0x000fe600000008ff */
[----:B------:R-:W4:Y:S01]  /*5550*/  MUFU.EX2 R227, R41 ;  /* 0x0000002900e37308 */ /* 0x000f220000000800 */
[----:B-1----:R-:W-:Y:S01]  /*5560*/  @!P2 FADD.FTZ R226, -R226, -RZ ;  /* 0x800000ffe2e2a221 */ /* 0x002fe20000010100 */
[----:B------:R-:W-:Y:S02]  /*5570*/  ISETP.LE.U32.AND P2, PT, R36, UR9, PT ;  /* 0x0000000924007c0c */ /* 0x000fe4000bf43070 */
[----:B------:R-:W-:Y:S06]  /*5580*/  LOP3.LUT R36, R239, 0xff, RZ, 0xc0, !PT ;  /* 0x000000ffef247812 */ /* 0x000fec00078ec0ff */
[----:B------:R-:W1:Y:S01]  /*5590*/  MUFU.EX2 R229, R43 ;  /* 0x0000002b00e57308 */ /* 0x000e620000000800 */
[----:B--2---:R-:W-:Y:S01]  /*55a0*/  LOP3.LUT R42, R250, 0xffff, RZ, 0xc0, !PT ;  /* 0x0000fffffa2a7812 */ /* 0x004fe200078ec0ff */
[----:B---3--:R-:W-:Y:S01]  /*55b0*/  @!P5 FADD.FTZ R228, -R228, -RZ ;  /* 0x800000ffe4e4d221 */ /* 0x008fe20000010100 */
[----:B------:R-:W-:Y:S02]  /*55c0*/  ISETP.LE.U32.AND P5, PT, R38, UR9, PT ;  /* 0x0000000926007c0c */ /* 0x000fe4000bfa3070 */
[----:B------:R-:W-:Y:S02]  /*55d0*/  SHF.R.U32.HI R42, RZ, 0x8, R42 ;  /* 0x00000008ff2a7819 */ /* 0x000fe4000001162a */
[----:B------:R-:W-:Y:S03]  /*55e0*/  F2FP.RELU.F16.F32.PACK_AB R38, R211, R210 ;  /* 0x000000d2d326723e */ /* 0x000fe600000008ff */
[----:B------:R-:W2:Y:S01]  /*55f0*/  MUFU.EX2 R231, R231 ;  /* 0x000000e700e77308 */ /* 0x000ea20000000800 */
[----:B------:R-:W-:Y:S01]  /*5600*/  LOP3.LUT R42, R42, 0xffff, RZ, 0xc0, !PT ;  /* 0x0000ffff2a2a7812 */ /* 0x000fe200078ec0ff */
[----:B----4-:R-:W-:Y:S01]  /*5610*/  @!P3 FADD.FTZ R227, -R227, -RZ ;  /* 0x800000ffe3e3b221 */ /* 0x010fe20000010100 */
[----:B------:R-:W-:Y:S01]  /*5620*/  ISETP.LE.U32.AND P3, PT, R37, UR9, PT ;  /* 0x0000000925007c0c */ /* 0x000fe2000bf63070 */
[----:B------:R-:W-:Y:S01]  /*5630*/  @!P2 FADD.FTZ R233, -R233, -RZ ;  /* 0x800000ffe9e9a221 */ /* 0x000fe20000010100 */
[----:B------:R-:W-:Y:S02]  /*5640*/  LOP3.LUT R37, R39, 0xff, RZ, 0xc0, !PT ;  /* 0x000000ff27257812 */ /* 0x000fe400078ec0ff */
[----:B------:R-:W-:Y:S03]  /*5650*/  SHF.R.U32.HI R41, RZ, 0x10, R250 ;  /* 0x00000010ff297819 */ /* 0x000fe600000116fa */
[----:B------:R-:W3:Y:S01]  /*5660*/  MUFU.EX2 R235, R49 ;  /* 0x0000003100eb7308 */ /* 0x000ee20000000800 */
[----:B-1----:R-:W-:Y:S01]  /*5670*/  @!P1 FADD.FTZ R229, -R229, -RZ ;  /* 0x800000ffe5e59221 */ /* 0x002fe20000010100 */
[----:B------:R-:W-:Y:S01]  /*5680*/  ISETP.LE.U32.AND P1, PT, R36, UR9, PT ;  /* 0x0000000924007c0c */ /* 0x000fe2000bf23070 */
[----:B------:R-:W-:Y:S01]  /*5690*/  @!P5 FADD.FTZ R232, -R232, -RZ ;  /* 0x800000ffe8e8d221 */ /* 0x000fe20000010100 */
[----:B------:R-:W-:Y:S02]  /*56a0*/  SHF.R.U32.HI R36, RZ, 0x8, R240 ;  /* 0x00000008ff247819 */ /* 0x000fe400000116f0 */
[----:B------:R-:W-:Y:S02]  /*56b0*/  ISETP.LE.U32.AND P2, PT, R37, UR9, PT ;  /* 0x0000000925007c0c */ /* 0x000fe4000bf43070 */
[----:B------:R-:W-:Y:S01]  /*56c0*/  LOP3.LUT R36, R36, 0xffff, RZ, 0xc0, !PT ;  /* 0x0000ffff24247812 */ /* 0x000fe200078ec0ff */
[----:B--2---:R-:W-:Y:S01]  /*56d0*/  @!P3 FADD.FTZ R231, -R231, -RZ ;  /* 0x800000ffe7e7b221 */ /* 0x004fe20000010100 */
[----:B------:R-:W-:Y:S01]  /*56e0*/  ISETP.LE.U32.AND P3, PT, R241, UR9, PT ;  /* 0x00000009f1007c0c */ /* 0x000fe2000bf63070 */
[----:B------:R-:W1:Y:S01]  /*56f0*/  MUFU.EX2 R238, R52 ;  /* 0x0000003400ee7308 */ /* 0x000e620000000800 */
[----:B------:R-:W-:Y:S02]  /*5700*/  ISETP.LE.U32.AND P5, PT, R36, UR9, PT ;  /* 0x0000000924007c0c */ /* 0x000fe4000bfa3070 */
[----:B------:R-:W-:Y:S01]  /*5710*/  SHF.R.U32.HI R36, RZ, 0x18, R39 ;  /* 0x00000018ff247819 */ /* 0x000fe20000011627 */
[----:B------:R-:W-:Y:S01]  /*5720*/  @!P1 FADD.FTZ R236, -R236, -RZ ;  /* 0x800000ffecec9221 */ /* 0x000fe20000010100 */
[----:B------:R-:W-:Y:S02]  /*5730*/  LOP3.LUT R37, R39, 0xffff, RZ, 0xc0, !PT ;  /* 0x0000ffff27257812 */ /* 0x000fe400078ec0ff */
[----:B------:R-:W-:Y:S03]  /*5740*/  ISETP.LE.U32.AND P4, PT, R36, UR9, PT ;  /* 0x0000000924007c0c */ /* 0x000fe6000bf83070 */
[----:B------:R-:W2:Y:S01]  /*5750*/  MUFU.EX2 R241, R55 ;  /* 0x0000003700f17308 */ /* 0x000ea20000000800 */
[----:B------:R-:W-:Y:S02]  /*5760*/  LOP3.LUT R36, R40, 0xff, RZ, 0xc0, !PT ;  /* 0x000000ff28247812 */ /* 0x000fe400078ec0ff */
[----:B------:R-:W-:Y:S02]  /*5770*/  SHF.R.U32.HI R37, RZ, 0x8, R37 ;  /* 0x00000008ff257819 */ /* 0x000fe40000011625 */
[----:B------:R-:W-:Y:S01]  /*5780*/  LOP3.LUT R43, R244, 0xffff, RZ, 0xc0, !PT ;  /* 0x0000fffff42b7812 */ /* 0x000fe200078ec0ff */
[----:B---3--:R-:W-:Y:S01]  /*5790*/  @!P5 FADD.FTZ R235, -R235, -RZ ;  /* 0x800000ffebebd221 */ /* 0x008fe20000010100 */
[----:B------:R-:W-:Y:S03]  /*57a0*/  ISETP.LE.U32.AND P5, PT, R36, UR9, PT ;  /* 0x0000000924007c0c */ /* 0x000fe6000bfa3070 */
[----:B------:R-:W3:Y:S01]  /*57b0*/  MUFU.EX2 R246, R246 ;  /* 0x000000f600f67308 */ /* 0x000ee20000000800 */
[----:B------:R-:W-:Y:S01]  /*57c0*/  LOP3.LUT R36, R40, 0xffff, RZ, 0xc0, !PT ;  /* 0x0000ffff28247812 */ /* 0x000fe200078ec0ff */
[----:B-1----:R-:W-:Y:S01]  /*57d0*/  @!P2 FADD.FTZ R238, -R238, -RZ ;  /* 0x800000ffeeeea221 */ /* 0x002fe20000010100 */
[----:B------:R-:W-:Y:S02]  /*57e0*/  LOP3.LUT R37, R37, 0xffff, RZ, 0xc0, !PT ;  /* 0x0000ffff25257812 */ /* 0x000fe400078ec0ff */
[----:B------:R-:W-:Y:S02]  /*57f0*/  SHF.R.U32.HI R36, RZ, 0x8, R36 ;  /* 0x00000008ff247819 */ /* 0x000fe40000011624 */
[----:B------:R-:W-:Y:S03]  /*5800*/  ISETP.LE.U32.AND P1, PT, R37, UR9, PT ;  /* 0x0000000925007c0c */ /* 0x000fe6000bf23070 */
[----:B------:R-:W1:Y:S01]  /*5810*/  MUFU.EX2 R239, R53 ;  /* 0x0000003500ef7308 */ /* 0x000e620000000800 */
[----:B--2---:R-:W-:Y:S01]  /*5820*/  @!P4 FADD.FTZ R241, -R241, -RZ ;  /* 0x800000fff1f1c221 */ /* 0x004fe20000010100 */
[----:B------:R-:W-:Y:S02]  /*5830*/  LOP3.LUT R36, R36, 0xffff, RZ, 0xc0, !PT ;  /* 0x0000ffff24247812 */ /* 0x000fe400078ec0ff */
[----:B------:R-:W-:Y:S02]  /*5840*/  ISETP.LE.U32.AND P4, PT, R42, UR9, PT ;  /* 0x000000092a007c0c */ /* 0x000fe4000bf83070 */
[----:B------:R-:W-:Y:S04]  /*5850*/  ISETP.LE.U32.AND P2, PT, R36, UR9, PT ;  /* 0x0000000924007c0c */ /* 0x000fe8000bf43070 */
[----:B------:R-:W2:Y:S01]  /*5860*/  MUFU.EX2 R237, R51 ;  /* 0x0000003300ed7308 */ /* 0x000ea20000000800 */
[----:B------:R-:W-:Y:S02]  /*5870*/  LOP3.LUT R36, R45, 0xff, RZ, 0xc0, !PT ;  /* 0x000000ff2d247812 */ /* 0x000fe400078ec0ff */
[----:B------:R-:W-:Y:S02]  /*5880*/  F2FP.RELU.F16.F32.PACK_AB R45, R193, R190 ;  /* 0x000000bec12d723e */ /* 0x000fe400000008ff */
[----:B------:R-:W-:Y:S02]  /*5890*/  SHF.R.U32.HI R43, RZ, 0x8, R43 ;  /* 0x00000008ff2b7819 */ /* 0x000fe4000001162b */
[--C-:B------:R-:W-:Y:S01]  /*58a0*/  SHF.R.U32.HI R37, RZ, 0x10, R40.reuse ;  /* 0x00000010ff257819 */ /* 0x100fe20000011628 */
[----:B------:R4:W-:Y:S02]  /*58b0*/  STS [R158+0x12000], R45 ;  /* 0x0120002d9e007388 */ /* 0x0009e40000000800 */
[----:B------:R-:W4:Y:S01]  /*58c0*/  MUFU.EX2 R230, R230 ;  /* 0x000000e600e67308 */ /* 0x000f220000000800 */
[----:B------:R-:W-:Y:S01]  /*58d0*/  LOP3.LUT R43, R43, 0xffff, RZ, 0xc0, !PT ;  /* 0x0000ffff2b2b7812 */ /* 0x000fe200078ec0ff */
[----:B---3--:R-:W-:Y:S01]  /*58e0*/  @!P4 FADD.FTZ R246, -R246, -RZ ;  /* 0x800000fff6f6c221 */ /* 0x008fe20000010100 */
[----:B------:R-:W-:Y:S01]  /*58f0*/  SHF.R.U32.HI R39, RZ, 0x10, R39 ;  /* 0x00000010ff277819 */ /* 0x000fe20000011627 */
[----:B-1----:R-:W-:Y:S01]  /*5900*/  @!P1 FADD.FTZ R239, -R239, -RZ ;  /* 0x800000ffefef9221 */ /* 0x002fe20000010100 */
[----:B------:R-:W-:Y:S02]  /*5910*/  LOP3.LUT R37, R37, 0xff, RZ, 0xc0, !PT ;  /* 0x000000ff25257812 */ /* 0x000fe400078ec0ff */
[----:B------:R-:W-:Y:S03]  /*5920*/  LOP3.LUT R39, R39, 0xff, RZ, 0xc0, !PT ;  /* 0x000000ff27277812 */ /* 0x000fe600078ec0ff */
[----:B------:R-:W1:Y:S01]  /*5930*/  MUFU.EX2 R244, R58 ;  /* 0x0000003a00f47308 */ /* 0x000e620000000800 */
[----:B------:R-:W-:Y:S01]  /*5940*/  ISETP.LE.U32.AND P4, PT, R43, UR9, PT ;  /* 0x000000092b007c0c */ /* 0x000fe2000bf83070 */
[----:B--2---:R-:W-:Y:S01]  /*5950*/  @!P6 FADD.FTZ R237, -R237, -RZ ;  /* 0x800000ffedede221 */ /* 0x004fe20000010100 */
[----:B------:R-:W-:Y:S02]  /*5960*/  F2FP.RELU.F16.F32.PACK_AB R43, R191, R192 ;  /* 0x000000c0bf2b723e */ /* 0x000fe400000008ff */
[----:B------:R-:W-:Y:S02]  /*5970*/  ISETP.LE.U32.AND P1, PT, R37, UR9, PT ;  /* 0x0000000925007c0c */ /* 0x000fe4000bf23070 */
[----:B------:R-:W-:Y:S01]  /*5980*/  ISETP.LE.U32.AND P6, PT, R39, UR9, PT ;  /* 0x0000000927007c0c */ /* 0x000fe2000bfc3070 */
[----:B------:R2:W-:Y:S01]  /*5990*/  STS [R158+0x12400], R43 ;  /* 0x0124002b9e007388 */ /* 0x0005e20000000800 */
[----:B------:R-:W-:Y:S01]  /*59a0*/  F2FP.RELU.F16.F32.PACK_AB R39, R203, R202 ;  /* 0x000000cacb27723e */ /* 0x000fe200000008ff */
[----:B----4-:R-:W-:Y:S01]  /*59b0*/  @!P0 FADD.FTZ R230, -R230, -RZ ;  /* 0x800000ffe6e68221 */ /* 0x010fe20000010100 */
[----:B------:R-:W-:Y:S01]  /*59c0*/  F2FP.RELU.F16.F32.PACK_AB R37, R205, R204 ;  /* 0x000000cccd25723e */ /* 0x000fe200000008ff */
[----:B------:R-:W3:Y:S01]  /*59d0*/  MUFU.EX2 R245, R64 ;  /* 0x0000004000f57308 */ /* 0x000ee20000000800 */
[----:B------:R-:W-:Y:S01]  /*59e0*/  F2FP.RELU.F16.F32.PACK_AB R49, R199, R198 ;  /* 0x000000c6c731723e */ /* 0x000fe200000008ff */
[----:B------:R4:W-:Y:S01]  /*59f0*/  STS [R164+0x12000], R39 ;  /* 0x01200027a4007388 */ /* 0x0009e20000000800 */
[----:B------:R-:W-:Y:S02]  /*5a00*/  F2FP.RELU.F16.F32.PACK_AB R42, R213, R212 ;  /* 0x000000d4d52a723e */ /* 0x000fe400000008ff */
[----:B------:R-:W-:Y:S01]  /*5a10*/  F2FP.RELU.F16.F32.PACK_AB R45, R201, R200 ;  /* 0x000000c8c92d723e */ /* 0x000fe200000008ff */
[----:B------:R4:W-:Y:S01]  /*5a20*/  STS [R164+0x12400], R37 ;  /* 0x01240025a4007388 */ /* 0x0009e20000000800 */
[----:B------:R-:W-:Y:S01]  /*5a30*/  ISETP.LE.U32.AND P0, PT, R243, UR9, PT ;  /* 0x00000009f3007c0c */ /* 0x000fe2000bf03070 */
[----:B-1----:R-:W-:Y:S01]  /*5a40*/  @!P1 FADD.FTZ R244, -R244, -RZ ;  /* 0x800000fff4f49221 */ /* 0x002fe20000010100 */
[----:B------:R-:W-:Y:S01]  /*5a50*/  LOP3.LUT R41, R41, 0xff, RZ, 0xc0, !PT ;  /* 0x000000ff29297812 */ /* 0x000fe200078ec0ff */
[----:B------:R1:W-:Y:S01]  /*5a60*/  STS [R158+0x14400], R47 ;  /* 0x0144002f9e007388 */ /* 0x0003e20000000800 */
[----:B------:R-:W4:Y:S01]  /*5a70*/  MUFU.EX2 R243, R57 ;  /* 0x0000003900f37308 */ /* 0x000f220000000800 */
[----:B------:R-:W-:Y:S02]  /*5a80*/  SHF.R.U32.HI R40, RZ, 0x18, R40 ;  /* 0x00000018ff287819 */ /* 0x000fe40000011628 */
[----:B------:R-:W-:Y:S02]  /*5a90*/  ISETP.LE.U32.AND P1, PT, R41, UR9, PT ;  /* 0x0000000929007c0c */ /* 0x000fe4000bf23070 */
[----:B------:R-:W-:Y:S02]  /*5aa0*/  F2FP.RELU.F16.F32.PACK_AB R41, R195, R194 ;  /* 0x000000c2c329723e */ /* 0x000fe400000008ff */
[----:B------:R-:W-:Y:S03]  /*5ab0*/  F2FP.RELU.F16.F32.PACK_AB R46, R235, R234 ;  /* 0x000000eaeb2e723e */ /* 0x000fe600000008ff */
[----:B------:R-:W1:Y:S01]  /*5ac0*/  MUFU.EX2 R251, R66 ;  /* 0x0000004200fb7308 */ /* 0x000e620000000800 */
[----:B---3--:R-:W-:Y:S01]  /*5ad0*/  @!P0 FADD.FTZ R245, -R245, -RZ ;  /* 0x800000fff5f58221 */ /* 0x008fe20000010100 */
[----:B------:R3:W-:Y:S01]  /*5ae0*/  STS [R158+0x14000], R41 ;  /* 0x014000299e007388 */ /* 0x0007e20000000800 */
[----:B--2---:R-:W-:Y:S02]  /*5af0*/  F2FP.RELU.F16.F32.PACK_AB R43, R215, R214 ;  /* 0x000000d6d72b723e */ /* 0x004fe400000008ff */
[----:B------:R-:W-:Y:S01]  /*5b00*/  ISETP.LE.U32.AND P0, PT, R36, UR9, PT ;  /* 0x0000000924007c0c */ /* 0x000fe2000bf03070 */
[----:B------:R2:W-:Y:S01]  /*5b10*/  STS [R164+0x14000], R49 ;  /* 0x01400031a4007388 */ /* 0x0005e20000000800 */
[----:B------:R-:W-:Y:S03]  /*5b20*/  F2FP.RELU.F16.F32.PACK_AB R36, R207, R206 ;  /* 0x000000cecf24723e */ /* 0x000fe600000008ff */
[----:B------:R-:W3:Y:S01]  /*5b30*/  MUFU.EX2 R250, R62 ;  /* 0x0000003e00fa7308 */ /* 0x000ee20000000800 */
[----:B----4-:R-:W-:Y:S01]  /*5b40*/  F2FP.RELU.F16.F32.PACK_AB R39, R219, R218 ;  /* 0x000000dadb27723e */ /* 0x010fe200000008ff */
[----:B------:R4:W-:Y:S01]  /*5b50*/  STS [R164+0x14400], R45 ;  /* 0x0144002da4007388 */ /* 0x0009e20000000800 */
[----:B------:R-:W-:Y:S01]  /*5b60*/  @!P2 FADD.FTZ R243, -R243, -RZ ;  /* 0x800000fff3f3a221 */ /* 0x000fe20000010100 */
[----:B------:R-:W-:Y:S02]  /*5b70*/  ISETP.LE.U32.AND P2, PT, R40, UR9, PT ;  /* 0x0000000928007c0c */ /* 0x000fe4000bf43070 */
[----:B------:R-:W-:Y:S01]  /*5b80*/  F2FP.RELU.F16.F32.PACK_AB R40, R209, R208 ;  /* 0x000000d0d128723e */ /* 0x000fe200000008ff */
[----:B------:R-:W-:Y:S01]  /*5b90*/  STS [R163+0x12000], R36 ;  /* 0x01200024a3007388 */ /* 0x000fe20000000800 */
[----:B------:R-:W-:Y:S02]  /*5ba0*/  F2FP.RELU.F16.F32.PACK_AB R37, R221, R220 ;  /* 0x000000dcdd25723e */ /* 0x000fe400000008ff */
[----:B------:R-:W4:Y:S01]  /*5bb0*/  MUFU.EX2 R242, R56 ;  /* 0x0000003800f27308 */ /* 0x000f220000000800 */
[----:B-1----:R-:W-:Y:S01]  /*5bc0*/  F2FP.RELU.F16.F32.PACK_AB R47, R227, R226 ;  /* 0x000000e2e32f723e */ /* 0x002fe200000008ff */
[----:B------:R1:W-:Y:S01]  /*5bd0*/  STS [R163+0x12400], R40 ;  /* 0x01240028a3007388 */ /* 0x0003e20000000800 */
[----:B------:R-:W-:Y:S01]  /*5be0*/  @!P1 FADD.FTZ R251, -R251, -RZ ;  /* 0x800000fffbfb9221 */ /* 0x000fe20000010100 */
[----:B------:R-:W-:Y:S02]  /*5bf0*/  FSETP.GE.FTZ.AND P1, PT, R206, RZ, PT ;  /* 0x000000ffce00720b */ /* 0x000fe40003f36000 */
[----:B------:R1:W-:Y:S04]  /*5c00*/  STS [R170+0x12000], R39 ;  /* 0x01200027aa007388 */ /* 0x0003e80000000800 */
[----:B------:R-:W1:Y:S01]  /*5c10*/  MUFU.EX2 R240, R54 ;  /* 0x0000003600f07308 */ /* 0x000e620000000800 */
[----:B---3--:R-:W-:Y:S01]  /*5c20*/  @!P0 FADD.FTZ R250, -R250, -RZ ;  /* 0x800000fffafa8221 */ /* 0x008fe20000010100 */
[----:B------:R3:W-:Y:S01]  /*5c30*/  STS [R170+0x12400], R37 ;  /* 0x01240025aa007388 */ /* 0x0007e20000000800 */
[----:B------:R-:W-:Y:S02]  /*5c40*/  F2FP.RELU.F16.F32.PACK_AB R41, R217, R216 ;  /* 0x000000d8d929723e */ /* 0x000fe400000008ff */
[----:B------:R-:W-:Y:S01]  /*5c50*/  FSETP.GE.FTZ.AND P0, PT, R190, RZ, PT ;  /* 0x000000ffbe00720b */ /* 0x000fe20003f16000 */
[----:B------:R3:W-:Y:S01]  /*5c60*/  STS [R163+0x14000], R38 ;  /* 0x01400026a3007388 */ /* 0x0007e20000000800 */
[----:B--2---:R-:W-:Y:S03]  /*5c70*/  F2FP.RELU.F16.F32.PACK_AB R49, R225, R224 ;  /* 0x000000e0e131723e */ /* 0x004fe600000008ff */
[----:B------:R-:W2:Y:S01]  /*5c80*/  MUFU.EX2 R129, R252 ;  /* 0x000000fc00817308 */ /* 0x000ea20000000800 */
[----:B----4-:R-:W-:Y:S01]  /*5c90*/  @!P5 FADD.FTZ R242, -R242, -RZ ;  /* 0x800000fff2f2d221 */ /* 0x010fe20000010100 */
[----:B------:R-:W-:Y:S01]  /*5ca0*/  STS [R163+0x14400], R42 ;  /* 0x0144002aa3007388 */ /* 0x000fe20000000800 */
[----:B------:R-:W-:Y:S02]  /*5cb0*/  F2FP.RELU.F16.F32.PACK_AB R45, R223, R222 ;  /* 0x000000dedf2d723e */ /* 0x000fe400000008ff */
[----:B------:R-:W-:Y:S01]  /*5cc0*/  ISETP.LE.U32.AND P5, PT, R44, UR9, PT ;  /* 0x000000092c007c0c */ /* 0x000fe2000bfa3070 */
[----:B------:R4:W-:Y:S01]  /*5cd0*/  STS [R170+0x14000], R43 ;  /* 0x0140002baa007388 */ /* 0x0009e20000000800 */
[----:B------:R-:W-:Y:S03]  /*5ce0*/  F2FP.RELU.F16.F32.PACK_AB R44, R237, R236 ;  /* 0x000000eced2c723e */ /* 0x000fe600000008ff */
[----:B------:R-:W4:Y:S01]  /*5cf0*/  MUFU.EX2 R249, R249 ;  /* 0x000000f900f97308 */ /* 0x000f220000000800 */
[----:B-1----:R-:W-:Y:S01]  /*5d00*/  @!P6 FADD.FTZ R240, -R240, -RZ ;  /* 0x800000fff0f0e221 */ /* 0x002fe20000010100 */
[----:B------:R-:W-:Y:S01]  /*5d10*/  STS [R170+0x14400], R41 ;  /* 0x01440029aa007388 */ /* 0x000fe20000000800 */
[----:B------:R-:W-:Y:S02]  /*5d20*/  ISETP.LE.U32.AND P6, PT, R247, UR9, PT ;  /* 0x00000009f7007c0c */ /* 0x000fe4000bfc3070 */
[----:B------:R-:W-:Y:S01]  /*5d30*/  F2FP.RELU.F16.F32.PACK_AB R40, R231, R230 ;  /* 0x000000e6e728723e */ /* 0x000fe200000008ff */
[----:B------:R1:W-:Y:S01]  /*5d40*/  STS [R162+0x12000], R45 ;  /* 0x0120002da2007388 */ /* 0x0003e20000000800 */
[----:B------:R-:W-:Y:S03]  /*5d50*/  F2FP.RELU.F16.F32.PACK_AB R39, R239, R238 ;  /* 0x000000eeef27723e */ /* 0x000fe600000008ff */
[----:B------:R-:W1:Y:S01]  /*5d60*/  MUFU.EX2 R247, R59 ;  /* 0x0000003b00f77308 */ /* 0x000e620000000800 */
[----:B--2---:R-:W-:Y:S01]  /*5d70*/  @!P3 FADD.FTZ R129, -R129, -RZ ;  /* 0x800000ff8181b221 */ /* 0x004fe20000010100 */
[----:B------:R-:W-:Y:S01]  /*5d80*/  STS [R162+0x12400], R49 ;  /* 0x01240031a2007388 */ /* 0x000fe20000000800 */
[----:B---3--:R-:W-:Y:S02]  /*5d90*/  F2FP.RELU.F16.F32.PACK_AB R37, R241, R240 ;  /* 0x000000f0f125723e */ /* 0x008fe400000008ff */
[----:B------:R-:W-:Y:S01]  /*5da0*/  F2FP.RELU.F16.F32.PACK_AB R36, R246, R245 ;  /* 0x000000f5f624723e */ /* 0x000fe200000008ff */
[----:B------:R2:W-:Y:S01]  /*5db0*/  STS [R167+0x12000], R46 ;  /* 0x0120002ea7007388 */ /* 0x0005e20000000800 */
[----:B------:R-:W-:Y:S03]  /*5dc0*/  F2FP.RELU.F16.F32.PACK_AB R38, R233, R232 ;  /* 0x000000e8e926723e */ /* 0x000fe600000008ff */
[----:B------:R-:W3:Y:S01]  /*5dd0*/  MUFU.EX2 R252, R5 ;  /* 0x0000000500fc7308 */ /* 0x000ee20000000800 */
[----:B------:R-:W-:Y:S01]  /*5de0*/  @!P6 FADD.FTZ R248, -R248, -RZ ;  /* 0x800000fff8f8e221 */ /* 0x000fe20000010100 */
[----:B------:R2:W-:Y:S01]  /*5df0*/  STS [R167+0x12400], R44 ;  /* 0x0124002ca7007388 */ /* 0x0005e20000000800 */
[----:B----4-:R-:W-:Y:S01]  /*5e00*/  @!P4 FADD.FTZ R249, -R249, -RZ ;  /* 0x800000fff9f9c221 */ /* 0x010fe20000010100 */
[----:B------:R-:W-:Y:S02]  /*5e10*/  F2FP.RELU.F16.F32.PACK_AB R53, R243, R242 ;  /* 0x000000f2f335723e */ /* 0x000fe400000008ff */
[----:B------:R4:W-:Y:S01]  /*5e20*/  STS [R162+0x14000], R47 ;  /* 0x0140002fa2007388 */ /* 0x0009e20000000800 */
[----:B------:R-:W-:Y:S01]  /*5e30*/  F2FP.RELU.F16.F32.PACK_AB R43, R229, R228 ;  /* 0x000000e4e52b723e */ /* 0x000fe200000008ff */
[----:B-1----:R-:W-:Y:S01]  /*5e40*/  @!P2 FADD.FTZ R247, -R247, -RZ ;  /* 0x800000fff7f7a221 */ /* 0x002fe20000010100 */
[----:B------:R-:W-:Y:S03]  /*5e50*/  F2FP.RELU.F16.F32.PACK_AB R52, R249, R248 ;  /* 0x000000f8f934723e */ /* 0x000fe600000008ff */
[----:B------:R-:W-:Y:S01]  /*5e60*/  STS [R162+0x14400], R43 ;  /* 0x0144002ba2007388 */ /* 0x000fe20000000800 */
[----:B------:R-:W-:Y:S01]  /*5e70*/  FSETP.GE.FTZ.AND P4, PT, R193, RZ, PT ;  /* 0x000000ffc100720b */ /* 0x000fe20003f96000 */
[----:B------:R-:W-:Y:S02]  /*5e80*/  IMAD.U32 R45, RZ, RZ, UR4 ;  /* 0x00000004ff2d7e24 */ /* 0x000fe4000f8e00ff */
[----:B------:R-:W-:Y:S01]  /*5e90*/  STS [R167+0x14000], R40 ;  /* 0x01400028a7007388 */ /* 0x000fe20000000800 */
[----:B---3--:R-:W-:Y:S01]  /*5ea0*/  @!P5 FADD.FTZ R252, -R252, -RZ ;  /* 0x800000fffcfcd221 */ /* 0x008fe20000010100 */
[----:B------:R-:W-:Y:S02]  /*5eb0*/  FSETP.GE.FTZ.AND P3, PT, R202, RZ, PT ;  /* 0x000000ffca00720b */ /* 0x000fe40003f76000 */
[----:B------:R-:W-:Y:S01]  /*5ec0*/  STS [R167+0x14400], R38 ;  /* 0x01440026a7007388 */ /* 0x000fe20000000800 */
[----:B------:R-:W-:Y:S02]  /*5ed0*/  IADD3 R45, R0, 0x4000, R45 ;  /* 0x00004000002d7810 */ /* 0x000fe40007ffe02d */
[----:B--2---:R-:W-:Y:S01]  /*5ee0*/  F2FP.RELU.F16.F32.PACK_AB R46, R252, R250 ;  /* 0x000000fafc2e723e */ /* 0x004fe200000008ff */
[----:B------:R-:W-:Y:S01]  /*5ef0*/  STS [R166+0x12000], R39 ;  /* 0x01200027a6007388 */ /* 0x000fe20000000800 */
[----:B------:R-:W-:Y:S02]  /*5f00*/  FSETP.GE.FTZ.AND P2, PT, R203, RZ, PT ;  /* 0x000000ffcb00720b */ /* 0x000fe40003f56000 */
[----:B------:R-:W-:Y:S01]  /*5f10*/  F2FP.RELU.F16.F32.PACK_AB R44, R129, R251 ;  /* 0x000000fb812c723e */ /* 0x000fe200000008ff */
[----:B------:R-:W-:Y:S01]  /*5f20*/  STS [R166+0x12400], R37 ;  /* 0x01240025a6007388 */ /* 0x000fe20000000800 */
[----:B----4-:R-:W-:Y:S03]  /*5f30*/  F2FP.RELU.F16.F32.PACK_AB R47, R247, R244 ;  /* 0x000000f4f72f723e */ /* 0x010fe600000008ff */
[----:B------:R-:W-:Y:S04]  /*5f40*/  STS [R165+0x12000], R36 ;  /* 0x01200024a5007388 */ /* 0x000fe80000000800 */
[----:B------:R1:W-:Y:S04]  /*5f50*/  STS [R165+0x12400], R44 ;  /* 0x0124002ca5007388 */ /* 0x0003e80000000800 */
[----:B------:R-:W-:Y:S04]  /*5f60*/  STS [R166+0x14000], R53 ;  /* 0x01400035a6007388 */ /* 0x000fe80000000800 */
[----:B------:R-:W-:Y:S04]  /*5f70*/  STS [R166+0x14400], R47 ;  /* 0x0144002fa6007388 */ /* 0x000fe80000000800 */
[----:B------:R-:W-:Y:S04]  /*5f80*/  STS [R165+0x14000], R52 ;  /* 0x01400034a5007388 */ /* 0x000fe80000000800 */
[----:B------:R-:W-:Y:S04]  /*5f90*/  STS [R165+0x14400], R46 ;  /* 0x0144002ea5007388 */ /* 0x000fe80000000800 */
[----:B------:R-:W-:Y:S01]  /*5fa0*/  LDSM.16.M88.4 R64, [R0+UR4+0x4000] ;  /* 0x004000040040783b */ /* 0x000fe20008000200 */
[----:B-1----:R-:W-:Y:S07]  /*5fb0*/  IMAD.IADD R44, R45, 0x1, R144 ;  /* 0x000000012d2c7824 */ /* 0x002fee00078e0290 */
[----:B------:R-:W1:Y:S08]  /*5fc0*/  LDSM.16.M88.4 R36, [R146+UR4+0x8000] ;  /* 0x008000049224783b */ /* 0x000e700008000200 */
[----:B------:R-:W2:Y:S08]  /*5fd0*/  LDSM.16.M88.4 R60, [R0+UR4+0x5000] ;  /* 0x00500004003c783b */ /* 0x000eb00008000200 */
[----:B------:R-:W3:Y:S08]  /*5fe0*/  LDSM.16.M88.4 R40, [R146+UR4+0x8400] ;  /* 0x008400049228783b */ /* 0x000ef00008000200 */
[----:B------:R-:W4:Y:S08]  /*5ff0*/  LDSM.16.M88.4 R48, [R146+UR4+0x8800] ;  /* 0x008800049230783b */ /* 0x000f300008000200 */
[----:B------:R-:W4:Y:S01]  /*6000*/  LDSM.16.M88.4 R100, [R146+UR4+0x8c00] ;  /* 0x008c00049264783b */ /* 0x000f220008000200 */
[-C--:B-1----:R-:W-:Y:S07]  /*6010*/  HMMA.16816.F32 R4, R64, R36.reuse, RZ ;  /* 0x000000244004723c */ /* 0x082fee00000018ff */
[----:B------:R-:W-:Y:S01]  /*6020*/  LDSM.16.M88.4 R104, [R44] ;  /* 0x000000002c68783b */ /* 0x000fe20000000200 */
[C---:B--2---:R-:W-:Y:S07]  /*6030*/  HMMA.16816.F32 R8, R60.reuse, R36, RZ ;  /* 0x000000243c08723c */ /* 0x044fee00000018ff */
[----:B------:R1:W-:Y:S01]  /*6040*/  LDSM.16.M88.4 R112, [R44+0x1000] ;  /* 0x001000002c70783b */ /* 0x0003e20000000200 */
[-C--:B------:R-:W-:Y:S07]  /*6050*/  HMMA.16816.F32 R12, R60, R38.reuse, RZ ;  /* 0x000000263c0c723c */ /* 0x080fee00000018ff */
[----:B------:R-:W2:Y:S01]  /*6060*/  LDSM.16.M88.4 R108, [R145+0x2000] ;  /* 0x00200000916c783b */ /* 0x000ea20000000200 */
[C---:B------:R-:W-:Y:S07]  /*6070*/  HMMA.16816.F32 R16, R64.reuse, R38, RZ ;  /* 0x000000264010723c */ /* 0x040fee00000018ff */
[----:B------:R-:W2:Y:S01]  /*6080*/  LDSM.16.M88.4 R116, [R145+0x2400] ;  /* 0x002400009174783b */ /* 0x000ea20000000200 */
[-C--:B---3--:R-:W-:Y:S06]  /*6090*/  HMMA.16816.F32 R20, R64, R40.reuse, RZ ;  /* 0x000000284014723c */ /* 0x088fec00000018ff */
[C---:B------:R-:W-:Y:S01]  /*60a0*/  HMMA.16816.F32 R24, R60.reuse, R40, RZ ;  /* 0x000000283c18723c */ /* 0x040fe200000018ff */
[----:B------:R-:W3:Y:S05]  /*60b0*/  LDSM.16.M88.4 R120, [R145+0x2800] ;  /* 0x002800009178783b */ /* 0x000eea0000000200 */
[-C--:B------:R-:W-:Y:S03]  /*60c0*/  HMMA.16816.F32 R28, R60, R42.reuse, RZ ;  /* 0x0000002a3c1c723c */ /* 0x080fe600000018ff */
[----:B------:R-:W3:Y:S03]  /*60d0*/  LDSM.16.M88.4 R124, [R145+0x2c00] ;  /* 0x002c0000917c783b */ /* 0x000ee60000000200 */
[C---:B------:R-:W-:Y:S06]  /*60e0*/  HMMA.16816.F32 R32, R64.reuse, R42, RZ ;  /* 0x0000002a4020723c */ /* 0x040fec00000018ff */
[-C--:B----4-:R-:W-:Y:S06]  /*60f0*/  HMMA.16816.F32 R36, R64, R48.reuse, RZ ;  /* 0x000000304024723c */ /* 0x090fec00000018ff */
[C---:B------:R-:W-:Y:S06]  /*6100*/  HMMA.16816.F32 R40, R60.reuse, R48, RZ ;  /* 0x000000303c28723c */ /* 0x040fec00000018ff */
[-C--:B-1----:R-:W-:Y:S06]  /*6110*/  HMMA.16816.F32 R44, R60, R50.reuse, RZ ;  /* 0x000000323c2c723c */ /* 0x082fec00000018ff */
[C---:B------:R-:W-:Y:S06]  /*6120*/  HMMA.16816.F32 R48, R64.reuse, R50, RZ ;  /* 0x000000324030723c */ /* 0x040fec00000018ff */
[-C--:B------:R-:W-:Y:S06]  /*6130*/  HMMA.16816.F32 R52, R64, R100.reuse, RZ ;  /* 0x000000644034723c */ /* 0x080fec00000018ff */
[C---:B------:R-:W-:Y:S06]  /*6140*/  HMMA.16816.F32 R56, R60.reuse, R100, RZ ;  /* 0x000000643c38723c */ /* 0x040fec00000018ff */
[-C--:B------:R-:W-:Y:S06]  /*6150*/  HMMA.16816.F32 R60, R60, R102.reuse, RZ ;  /* 0x000000663c3c723c */ /* 0x080fec00000018ff */
[----:B------:R-:W-:Y:S06]  /*6160*/  HMMA.16816.F32 R64, R64, R102, RZ ;  /* 0x000000664040723c */ /* 0x000fec00000018ff */
[-C--:B--2---:R-:W-:Y:S06]  /*6170*/  HMMA.16816.F32 R4, R104, R108.reuse, R4 ;  /* 0x0000006c6804723c */ /* 0x084fec0000001804 */
[C---:B------:R-:W-:Y:S06]  /*6180*/  HMMA.16816.F32 R8, R112.reuse, R108, R8 ;  /* 0x0000006c7008723c */ /* 0x040fec0000001808 */
[-C--:B------:R-:W-:Y:S06]  /*6190*/  HMMA.16816.F32 R12, R112, R110.reuse, R12 ;  /* 0x0000006e700c723c */ /* 0x080fec000000180c */
[C---:B------:R-:W-:Y:S06]  /*61a0*/  HMMA.16816.F32 R16, R104.reuse, R110, R16 ;  /* 0x0000006e6810723c */ /* 0x040fec0000001810 */
[-C--:B------:R-:W-:Y:S05]  /*61b0*/  HMMA.16816.F32 R20, R104, R116.reuse, R20 ;  /* 0x000000746814723c */ /* 0x080fea0000001814 */
[----:B------:R-:W-:Y:S01]  /*61c0*/  FADD.FTZ R134, -R189, R5 ;  /* 0x00000005bd867221 */ /* 0x000fe20000010100 */
[C---:B------:R-:W-:Y:S05]  /*61d0*/  HMMA.16816.F32 R24, R112.reuse, R116, R24 ;  /* 0x000000747018723c */ /* 0x040fea0000001818 */
[-C--:B------:R-:W-:Y:S01]  /*61e0*/  FSEL R134, R134, R189.reuse, P4 ;  /* 0x000000bd86867208 */ /* 0x080fe20002000000 */
[-C--:B------:R-:W-:Y:S03]  /*61f0*/  HMMA.16816.F32 R28, R112, R118.reuse, R28 ;  /* 0x00000076701c723c */ /* 0x080fe6000000181c */
[----:B------:R-:W-:Y:S02]  /*6200*/  FSETP.GE.FTZ.AND P4, PT, R234, RZ, PT ;  /* 0x000000ffea00720b */ /* 0x000fe40003f96000 */
[----:B------:R-:W-:Y:S01]  /*6210*/  FMUL.FTZ R193, R193, R134 ;  /* 0x00000086c1c17220 */ /* 0x000fe20000410000 */
[C---:B------:R-:W-:Y:S06]  /*6220*/  HMMA.16816.F32 R32, R104.reuse, R118, R32 ;  /* 0x000000766820723c */ /* 0x040fec0000001820 */
[-C--:B---3--:R-:W-:Y:S05]  /*6230*/  HMMA.16816.F32 R36, R104, R120.reuse, R36 ;  /* 0x000000786824723c */ /* 0x088fea0000001824 */
[----:B------:R-:W-:Y:S01]  /*6240*/  FADD.FTZ R118, -R189, R4 ;  /* 0x00000004bd767221 */ /* 0x000fe20000010100 */
[C---:B------:R-:W-:Y:S05]  /*6250*/  HMMA.16816.F32 R40, R112.reuse, R120, R40 ;  /* 0x000000787028723c */ /* 0x040fea0000001828 */
[-C--:B------:R-:W-:Y:S01]  /*6260*/  FSEL R117, R118, R189.reuse, P0 ;  /* 0x000000bd76757208 */ /* 0x080fe20000000000 */
[-C--:B------:R-:W-:Y:S03]  /*6270*/  HMMA.16816.F32 R44, R112, R122.reuse, R44 ;  /* 0x0000007a702c723c */ /* 0x080fe6000000182c */
[----:B------:R-:W-:Y:S02]  /*6280*/  FSETP.GE.FTZ.AND P0, PT, R207, RZ, PT ;  /* 0x000000ffcf00720b */ /* 0x000fe40003f16000 */
[C---:B------:R-:W-:Y:S01]  /*6290*/  FADD.FTZ R118, -R189.reuse, R16 ;  /* 0x00000010bd767221 */ /* 0x040fe20000010100 */
[C---:B------:R-:W-:Y:S05]  /*62a0*/  HMMA.16816.F32 R48, R104.reuse, R122, R48 ;  /* 0x0000007a6830723c */ /* 0x040fea0000001830 */
[-C--:B------:R-:W-:Y:S01]  /*62b0*/  FSEL R5, R118, R189.reuse, P3 ;  /* 0x000000bd76057208 */ /* 0x080fe20001800000 */
[-C--:B------:R-:W-:Y:S03]  /*62c0*/  HMMA.16816.F32 R52, R104, R124.reuse, R52 ;  /* 0x0000007c6834723c */ /* 0x080fe60000001834 */
[----:B------:R-:W-:Y:S02]  /*62d0*/  FSETP.GE.FTZ.AND P3, PT, R218, RZ, PT ;  /* 0x000000ffda00720b */ /* 0x000fe40003f76000 */
[----:B------:R-:W-:Y:S01]  /*62e0*/  FADD.FTZ R122, -R189, R17 ;  /* 0x00000011bd7a7221 */ /* 0x000fe20000010100 */
[C---:B------:R-:W-:Y:S05]  /*62f0*/  HMMA.16816.F32 R56, R112.reuse, R124, R56 ;  /* 0x0000007c7038723c */ /* 0x040fea0000001838 */
[----:B------:R-:W-:Y:S01]  /*6300*/  FSEL R122, R122, R189, P2 ;  /* 0x000000bd7a7a7208 */ /* 0x000fe20001000000 */
[-C--:B------:R-:W-:Y:S03]  /*6310*/  HMMA.16816.F32 R60, R112, R126.reuse, R60 ;  /* 0x0000007e703c723c */ /* 0x080fe6000000183c */
[----:B------:R-:W-:Y:S02]  /*6320*/  FSETP.GE.FTZ.AND P2, PT, R219, RZ, PT ;  /* 0x000000ffdb00720b */ /* 0x000fe40003f56000 */
[----:B------:R-:W-:Y:S01]  /*6330*/  FMUL.FTZ R190, R190, R117 ;  /* 0x00000075bebe7220 */ /* 0x000fe20000410000 */
[----:B------:R-:W-:Y:S05]  /*6340*/  HMMA.16816.F32 R64, R104, R126, R64 ;  /* 0x0000007e6840723c */ /* 0x000fea0000001840 */
[----:B------:R-:W-:Y:S01]  /*6350*/  F2FP.F16.F32.PACK_AB R193, R193, R190 ;  /* 0x000000bec1c1723e */ /* 0x000fe200000000ff */
[----:B------:R-:W-:Y:S01]  /*6360*/  FADD.FTZ R118, -R189, R21 ;  /* 0x00000015bd767221 */ /* 0x000fe20000010100 */
[----:B------:R-:W-:Y:S01]  /*6370*/  FMUL.FTZ R202, R202, R5 ;  /* 0x00000005caca7220 */ /* 0x000fe20000410000 */
[----:B------:R-:W-:Y:S03]  /*6380*/  FMUL.FTZ R203, R203, R122 ;  /* 0x0000007acbcb7220 */ /* 0x000fe60000410000 */
[-C--:B------:R-:W-:Y:S01]  /*6390*/  FSEL R118, R118, R189.reuse, P0 ;  /* 0x000000bd76767208 */ /* 0x080fe20000000000 */
[----:B------:R-:W-:Y:S01]  /*63a0*/  FADD.FTZ R190, -R189, R32 ;  /* 0x00000020bdbe7221 */ /* 0x000fe20000010100 */
[----:B------:R-:W-:Y:S01]  /*63b0*/  F2FP.F16.F32.PACK_AB R203, R203, R202 ;  /* 0x000000cacbcb723e */ /* 0x000fe200000000ff */
[----:B------:R-:W-:Y:S01]  /*63c0*/  FADD.FTZ R130, -R189, R20 ;  /* 0x00000014bd827221 */ /* 0x000fe20000010100 */
[----:B------:R-:W-:Y:S01]  /*63d0*/  FSETP.GE.FTZ.AND P0, PT, R223, RZ, PT ;  /* 0x000000ffdf00720b */ /* 0x000fe20003f16000 */
[C---:B------:R-:W-:Y:S01]  /*63e0*/  FADD.FTZ R37, -R189.reuse, R37 ;  /* 0x00000025bd257221 */ /* 0x040fe20000010100 */
[-C--:B------:R-:W-:Y:S01]  /*63f0*/  FSEL R190, R190, R189.reuse, P3 ;  /* 0x000000bdbebe7208 */ /* 0x080fe20001800000 */
[C---:B------:R-:W-:Y:S01]  /*6400*/  FADD.FTZ R202, -R189.reuse, R33 ;  /* 0x00000021bdca7221 */ /* 0x040fe20000010100 */
[-C--:B------:R-:W-:Y:S01]  /*6410*/  FSEL R5, R130, R189.reuse, P1 ;  /* 0x000000bd82057208 */ /* 0x080fe20000800000 */
[----:B------:R-:W-:Y:S01]  /*6420*/  FADD.FTZ R36, -R189, R36 ;  /* 0x00000024bd247221 */ /* 0x000fe20000010100 */
[----:B------:R-:W-:Y:S01]  /*6430*/  FSETP.GE.FTZ.AND P1, PT, R222, RZ, PT ;  /* 0x000000ffde00720b */ /* 0x000fe20003f36000 */
[----:B------:R-:W-:Y:S01]  /*6440*/  FMUL.FTZ R190, R218, R190 ;  /* 0x000000bedabe7220 */ /* 0x000fe20000410000 */
[-C--:B------:R-:W-:Y:S01]  /*6450*/  FSEL R37, R37, R189.reuse, P0 ;  /* 0x000000bd25257208 */ /* 0x080fe20000000000 */
[C---:B------:R-:W-:Y:S01]  /*6460*/  FADD.FTZ R218, -R189.reuse, R53 ;  /* 0x00000035bdda7221 */ /* 0x040fe20000010100 */
        /* <DEDUP_REMOVED lines=9> */
[----:B------:R-:W-:Y:S01]  /*6500*/  FADD.FTZ R202, -R189, R49 ;  /* 0x00000031bdca7221 */ /* 0x000fe20000010100 */
        /* <DEDUP_REMOVED lines=8> */
[-C--:B------:R-:W-:Y:S01]  /*6590*/  FSEL R202, R202, R189.reuse, P3 ;  /* 0x000000bdcaca7208 */ /* 0x080fe20001800000 */
[----:B------:R-:W-:Y:S01]  /*65a0*/  FMUL.FTZ R218, R239, R218 ;  /* 0x000000daefda7220 */ /* 0x000fe20000410000 */
        /* <DEDUP_REMOVED lines=9> */
[----:B------:R-:W-:Y:S01]  /*6640*/  FADD.FTZ R65, -R188, R7 ;  /* 0x00000007bc417221 */ /* 0x000fe20000010100 */
[----:B------:R-:W-:Y:S01]  /*6650*/  F2FP.F16.F32.PACK_AB R202, R202, R49 ;  /* 0x00000031caca723e */ /* 0x000fe200000000ff */
[----:B------:R-:W-:Y:S01]  /*6660*/  FADD.FTZ R49, -R188, R6 ;  /* 0x00000006bc317221 */ /* 0x000fe20000010100 */
[----:B------:R-:W-:Y:S01]  /*6670*/  F2FP.F16.F32.PACK_AB R37, R37, R36 ;  /* 0x000000242525723e */ /* 0x000fe200000000ff */
[----:B------:R-:W-:Y:S01]  /*6680*/  FMUL.FTZ R64, R245, R64 ;  /* 0x00000040f5407220 */ /* 0x000fe20000410000 */
[----:B------:R-:W-:Y:S01]  /*6690*/  F2FP.F16.F32.PACK_AB R206, R207, R206 ;  /* 0x000000cecfce723e */ /* 0x000fe200000000ff */
[----:B------:R-:W-:Y:S01]  /*66a0*/  FMUL.FTZ R189, R246, R189 ;  /* 0x000000bdf6bd7220 */ /* 0x000fe20000410000 */
[----:B------:R-:W-:Y:S02]  /*66b0*/  F2FP.F16.F32.PACK_AB R219, R219, R190 ;  /* 0x000000bedbdb723e */ /* 0x000fe400000000ff */
[----:B------:R-:W-:Y:S02]  /*66c0*/  F2FP.F16.F32.PACK_AB R53, R218, R53 ;  /* 0x00000035da35723e */ /* 0x000fe400000000ff */
[-C--:B------:R-:W-:Y:S02]  /*66d0*/  FSEL R49, R49, R188.reuse, P2 ;  /* 0x000000bc31317208 */ /* 0x080fe40001000000 */
[----:B------:R-:W-:Y:S01]  /*66e0*/  FSEL R36, R65, R188, P1 ;  /* 0x000000bc41247208 */ /* 0x000fe20000800000 */
        /* <DEDUP_REMOVED lines=19> */
.L_x_808:
[----:B------:R-:W-:Y:S01]  /*6820*/  STS [R158+0xa000], R193 ;  /* 0x00a000c19e007388 */ /* 0x000fe20000000800 */
[C---:B------:R-:W-:Y:S01]  /*6830*/  FADD.FTZ R19, -R188.reuse, R19 ;  /* 0x00000013bc137221 */ /* 0x040fe20000010100 */
[----:B------:R-:W-:Y:S01]  /*6840*/  FSETP.GE.FTZ.AND P2, PT, R205, RZ, PT ;  /* 0x000000ffcd00720b */ /* 0x000fe20003f56000 */
[----:B------:R-:W-:Y:S01]  /*6850*/  FADD.FTZ R7, -R188, R22 ;  /* 0x00000016bc077221 */ /* 0x000fe20000010100 */
[----:B------:R-:W-:Y:S01]  /*6860*/  FSETP.GE.FTZ.AND P1, PT, R208, RZ, PT ;  /* 0x000000ffd000720b */ /* 0x000fe20003f36000 */
[C---:B------:R-:W-:Y:S01]  /*6870*/  FADD.FTZ R23, -R188.reuse, R23 ;  /* 0x00000017bc177221 */ /* 0x040fe20000010100 */
[-C--:B-1----:R-:W-:Y:S01]  /*6880*/  FSEL R4, R19, R188.reuse, P2 ;  /* 0x000000bc13047208 */ /* 0x082fe20001000000 */
[C---:B------:R-:W-:Y:S01]  /*6890*/  FADD.FTZ R5, -R188.reuse, R18 ;  /* 0x00000012bc057221 */ /* 0x040fe20000010100 */
[----:B------:R-:W-:Y:S01]  /*68a0*/  FSETP.GE.FTZ.AND P2, PT, R209, RZ, PT ;  /* 0x000000ffd100720b */ /* 0x000fe20003f56000 */
[C---:B------:R-:W-:Y:S01]  /*68b0*/  FADD.FTZ R17, -R188.reuse, R34 ;  /* 0x00000022bc117221 */ /* 0x040fe20000010100 */
[-C--:B------:R-:W-:Y:S01]  /*68c0*/  FSEL R7, R7, R188.reuse, P1 ;  /* 0x000000bc07077208 */ /* 0x080fe20000800000 */
[----:B------:R-:W-:Y:S01]  /*68d0*/  FADD.FTZ R35, -R188, R35 ;  /* 0x00000023bc237221 */ /* 0x000fe20000010100 */
[----:B------:R-:W-:Y:S01]  /*68e0*/  FSETP.GE.FTZ.AND P3, PT, R204, RZ, PT ;  /* 0x000000ffcc00720b */ /* 0x000fe20003f76000 */
[----:B------:R-:W-:Y:S01]  /*68f0*/  FADD.FTZ R39, -R188, R39 ;  /* 0x00000027bc277221 */ /* 0x000fe20000010100 */
[----:B------:R-:W-:Y:S01]  /*6900*/  FSETP.GE.FTZ.AND P1, PT, R220, RZ, PT ;  /* 0x000000ffdc00720b */ /* 0x000fe20003f36000 */
[----:B------:R-:W-:Y:S01]  /*6910*/  FMUL.FTZ R7, R208, R7 ;  /* 0x00000007d0077220 */ /* 0x000fe20000410000 */
        /* <DEDUP_REMOVED lines=9> */
[----:B------:R-:W-:Y:S01]  /*69b0*/  FADD.FTZ R51, -R188, R51 ;  /* 0x00000033bc337221 */ /* 0x000fe20000010100 */
[-C--:B------:R-:W-:Y:S01]  /*69c0*/  FSEL R16, R35, R188.reuse, P3 ;  /* 0x000000bc23107208 */ /* 0x080fe20001800000 */
[----:B------:R-:W-:Y:S01]  /*69d0*/  FMUL.FTZ R17, R220, R17 ;  /* 0x00000011dc117220 */ /* 0x000fe20000410000 */
[----:B------:R-:W-:Y:S01]  /*69e0*/  FSEL R18, R39, R188, P1 ;  /* 0x000000bc27127208 */ /* 0x000fe20000800000 */
[----:B------:R-:W-:Y:S01]  /*69f0*/  FADD.FTZ R21, -R188, R54 ;  /* 0x00000036bc157221 */ /* 0x000fe20000010100 */
[----:B------:R-:W-:Y:S01]  /*6a00*/  FSETP.GE.FTZ.AND P1, PT, R129, RZ, PT ;  /* 0x000000ff8100720b */ /* 0x000fe20003f36000 */
[----:B------:R-:W-:Y:S01]  /*6a10*/  FMUL.FTZ R16, R221, R16 ;  /* 0x00000010dd107220 */ /* 0x000fe20000410000 */
[----:B------:R-:W-:Y:S01]  /*6a20*/  F2FP.F16.F32.PACK_AB R6, R6, R7 ;  /* 0x000000070606723e */ /* 0x000fe200000000ff */
[----:B------:R-:W-:Y:S01]  /*6a30*/  FADD.FTZ R7, -R188, R50 ;  /* 0x00000032bc077221 */ /* 0x000fe20000010100 */
[----:B------:R-:W-:Y:S01]  /*6a40*/  FSETP.GE.FTZ.AND P2, PT, R224, RZ, PT ;  /* 0x000000ffe000720b */ /* 0x000fe20003f56000 */
        /* <DEDUP_REMOVED lines=8> */
[----:B-----5:R-:W-:Y:S01]  /*6ad0*/  FADD.FTZ R8, -R187, R8 ;  /* 0x00000008bb087221 */ /* 0x020fe20000010100 */
[----:B------:R-:W-:Y:S01]  /*6ae0*/  FSETP.GE.FTZ.AND P3, PT, R241, RZ, PT ;  /* 0x000000fff100720b */ /* 0x000fe20003f76000 */
[----:B------:R-:W-:Y:S01]  /*6af0*/  FADD.FTZ R12, -R187, R12 ;  /* 0x0000000cbb0c7221 */ /* 0x000fe20000010100 */
[-C--:B------:R-:W-:Y:S01]  /*6b00*/  FSEL R19, R19, R188.reuse, P2 ;  /* 0x000000bc13137208 */ /* 0x080fe20001000000 */
[----:B------:R-:W-:Y:S01]  /*6b10*/  FADD.FTZ R24, -R187, R24 ;  /* 0x00000018bb187221 */ /* 0x000fe20000010100 */
        /* <DEDUP_REMOVED lines=8> */
[-C--:B------:R-:W-:Y:S01]  /*6ba0*/  FSEL R21, R21, R188.reuse, P4 ;  /* 0x000000bc15157208 */ /* 0x080fe20002000000 */
[----:B------:R-:W-:Y:S01]  /*6bb0*/  FADD.FTZ R28, -R187, R28 ;  /* 0x0000001cbb1c7221 */ /* 0x000fe20000010100 */
[-C--:B------:R-:W-:Y:S01]  /*6bc0*/  FSEL R16, R55, R188.reuse, P3 ;  /* 0x000000bc37107208 */ /* 0x080fe20001800000 */
[----:B------:R-:W-:Y:S01]  /*6bd0*/  FADD.FTZ R40, -R187, R40 ;  /* 0x00000028bb287221 */ /* 0x000fe20000010100 */
[----:B------:R-:W-:Y:S01]  /*6be0*/  FSEL R20, R23, R188, P2 ;  /* 0x000000bc17147208 */ /* 0x000fe20001000000 */
[----:B------:R-:W-:Y:S01]  /*6bf0*/  @P1 FADD.FTZ R188, -R188, R67 ;  /* 0x00000043bcbc1221 */ /* 0x000fe20000010100 */
[----:B------:R-:W-:Y:S01]  /*6c00*/  FSETP.GE.FTZ.AND P1, PT, R194, RZ, PT ;  /* 0x000000ffc200720b */ /* 0x000fe20003f36000 */
[----:B------:R-:W-:Y:S01]  /*6c10*/  FMUL.FTZ R21, R240, R21 ;  /* 0x00000015f0157220 */ /* 0x000fe20000410000 */
[----:B------:R-:W-:Y:S01]  /*6c20*/  FMUL.FTZ R16, R241, R16 ;  /* 0x00000010f1107220 */ /* 0x000fe20000410000 */
[----:B------:R-:W-:Y:S01]  /*6c30*/  F2FP.F16.F32.PACK_AB R49, R36, R49 ;  /* 0x000000312431723e */ /* 0x000fe200000000ff */
[----:B------:R-:W-:Y:S01]  /*6c40*/  FADD.FTZ R11, -R186, R11 ;  /* 0x0000000bba0b7221 */ /* 0x000fe20000010100 */
[----:B------:R-:W-:Y:S01]  /*6c50*/  F2FP.F16.F32.PACK_AB R4, R4, R7 ;  /* 0x000000070404723e */ /* 0x000fe200000000ff */
[----:B------:R-:W-:Y:S01]  /*6c60*/  FMUL.FTZ R20, R251, R20 ;  /* 0x00000014fb147220 */ /* 0x000fe20000410000 */
[----:B------:R-:W-:Y:S01]  /*6c70*/  FSEL R7, R8, R187, P1 ;  /* 0x000000bb08077208 */ /* 0x000fe20000800000 */
[----:B------:R-:W-:Y:S01]  /*6c80*/  STS [R158+0xa400], R49 ;  /* 0x00a400319e007388 */ /* 0x000fe20000000800 */
[C---:B------:R-:W-:Y:S01]  /*6c90*/  FADD.FTZ R8, -R187.reuse, R9 ;  /* 0x00000009bb087221 */ /* 0x040fe20000010100 */
[----:B------:R-:W-:Y:S01]  /*6ca0*/  F2FP.F16.F32.PACK_AB R21, R16, R21 ;  /* 0x000000151015723e */ /* 0x000fe200000000ff */
[----:B------:R-:W-:Y:S01]  /*6cb0*/  FADD.FTZ R16, -R187, R13 ;  /* 0x0000000dbb107221 */ /* 0x000fe20000010100 */
[----:B------:R1:W-:Y:S01]  /*6cc0*/  STS [R164+0xa400], R5 ;  /* 0x00a40005a4007388 */ /* 0x0003e20000000800 */
[----:B------:R-:W-:Y:S01]  /*6cd0*/  FSETP.GE.FTZ.AND P3, PT, R195, RZ, PT ;  /* 0x000000ffc300720b */ /* 0x000fe20003f76000 */
[----:B------:R-:W-:Y:S01]  /*6ce0*/  FMUL.FTZ R7, R194, R7 ;  /* 0x00000007c2077220 */ /* 0x000fe20000410000 */
[----:B------:R-:W-:Y:S01]  /*6cf0*/  FSETP.GE.FTZ.AND P2, PT, R198, RZ, PT ;  /* 0x000000ffc600720b */ /* 0x000fe20003f56000 */
[----:B------:R-:W-:Y:S01]  /*6d00*/  STS [R164+0xa000], R203 ;  /* 0x00a000cba4007388 */ /* 0x000fe20000000800 */
[----:B------:R-:W-:Y:S01]  /*6d10*/  FSETP.GE.FTZ.AND P1, PT, R199, RZ, PT ;  /* 0x000000ffc700720b */ /* 0x000fe20003f36000 */
[C---:B------:R-:W-:Y:S01]  /*6d20*/  FADD.FTZ R44, -R187.reuse, R44 ;  /* 0x0000002cbb2c7221 */ /* 0x040fe20000010100 */
[-C--:B------:R-:W-:Y:S01]  /*6d30*/  FSEL R8, R8, R187.reuse, P3 ;  /* 0x000000bb08087208 */ /* 0x080fe20001800000 */
        /* <DEDUP_REMOVED lines=9> */
[----:B------:R-:W-:Y:S01]  /*6dd0*/  F2FP.F16.F32.PACK_AB R7, R8, R7 ;  /* 0x000000070807723e */ /* 0x000fe200000000ff */
[C---:B------:R-:W-:Y:S01]  /*6de0*/  FADD.FTZ R8, -R187.reuse, R25 ;  /* 0x00000019bb087221 */ /* 0x040fe20000010100 */
[----:B------:R-:W-:Y:S01]  /*6df0*/  FSEL R13, R24, R187, P1 ;  /* 0x000000bb180d7208 */ /* 0x000fe20000800000 */
[C---:B------:R-:W-:Y:S01]  /*6e00*/  FADD.FTZ R22, -R187.reuse, R57 ;  /* 0x00000039bb167221 */ /* 0x040fe20000010100 */
[----:B------:R-:W-:Y:S01]  /*6e10*/  F2FP.F16.F32.PACK_AB R9, R16, R9 ;  /* 0x000000091009723e */ /* 0x000fe200000000ff */
[----:B------:R2:W-:Y:S01]  /*6e20*/  STS [R158+0xc000], R7 ;  /* 0x00c000079e007388 */ /* 0x0005e20000000800 */
[----:B------:R-:W-:Y:S01]  /*6e30*/  FADD.FTZ R16, -R187, R41 ;  /* 0x00000029bb107221 */ /* 0x000fe20000010100 */
[----:B------:R-:W-:Y:S01]  /*6e40*/  FSETP.GE.FTZ.AND P1, PT, R227, RZ, PT ;  /* 0x000000ffe300720b */ /* 0x000fe20003f36000 */
[----:B------:R-:W-:Y:S01]  /*6e50*/  FMUL.FTZ R13, R210, R13 ;  /* 0x0000000dd20d7220 */ /* 0x000fe20000410000 */
[-C--:B------:R-:W-:Y:S01]  /*6e60*/  FSEL R8, R8, R187.reuse, P5 ;  /* 0x000000bb08087208 */ /* 0x080fe20002800000 */
[----:B------:R-:W-:Y:S01]  /*6e70*/  FADD.FTZ R60, -R187, R60 ;  /* 0x0000003cbb3c7221 */ /* 0x000fe20000010100 */
[----:B------:R-:W-:Y:S01]  /*6e80*/  FSEL R16, R16, R187, P1 ;  /* 0x000000bb10107208 */ /* 0x000fe20000800000 */
[----:B------:R-:W-:Y:S01]  /*6e90*/  FADD.FTZ R15, -R186, R15 ;  /* 0x0000000fba0f7221 */ /* 0x000fe20000010100 */
[----:B------:R-:W-:Y:S01]  /*6ea0*/  FSETP.GE.FTZ.AND P1, PT, R249, RZ, PT ;  /* 0x000000fff900720b */ /* 0x000fe20003f36000 */
[----:B------:R-:W-:Y:S01]  /*6eb0*/  FMUL.FTZ R8, R211, R8 ;  /* 0x00000008d3087220 */ /* 0x000fe20000410000 */
[----:B------:R-:W-:Y:S01]  /*6ec0*/  F2FP.F16.F32.PACK_AB R19, R18, R19 ;  /* 0x000000131213723e */ /* 0x000fe200000000ff */
[----:B------:R-:W-:Y:S01]  /*6ed0*/  FADD.FTZ R18, -R187, R45 ;  /* 0x0000002dbb127221 */ /* 0x000fe20000010100 */
[----:B------:R-:W-:Y:S01]  /*6ee0*/  FSETP.GE.FTZ.AND P4, PT, R214, RZ, PT ;  /* 0x000000ffd600720b */ /* 0x000fe20003f96000 */
[C---:B------:R-:W-:Y:S01]  /*6ef0*/  FADD.FTZ R27, -R186.reuse, R27 ;  /* 0x0000001bba1b7221 */ /* 0x040fe20000010100 */
[----:B------:R-:W-:Y:S01]  /*6f00*/  FSETP.GE.FTZ.AND P3, PT, R215, RZ, PT ;  /* 0x000000ffd700720b */ /* 0x000fe20003f76000 */
[----:B------:R-:W-:Y:S01]  /*6f10*/  FADD.FTZ R31, -R186, R31 ;  /* 0x0000001fba1f7221 */ /* 0x000fe20000010100 */
[----:B------:R-:W-:Y:S01]  /*6f20*/  FSETP.GE.FTZ.AND P2, PT, R226, RZ, PT ;  /* 0x000000ffe200720b */ /* 0x000fe20003f56000 */
[----:B------:R-:W-:Y:S01]  /*6f30*/  FADD.FTZ R43, -R186, R43 ;  /* 0x0000002bba2b7221 */ /* 0x000fe20000010100 */
[----:B------:R-:W-:Y:S01]  /*6f40*/  FSETP.GE.FTZ.AND P6, PT, R230, RZ, PT ;  /* 0x000000ffe600720b */ /* 0x000fe20003fd6000 */
[----:B------:R-:W-:Y:S01]  /*6f50*/  FMUL.FTZ R16, R227, R16 ;  /* 0x00000010e3107220 */ /* 0x000fe20000410000 */
[----:B------:R-:W-:Y:S01]  /*6f60*/  FSETP.GE.FTZ.AND P5, PT, R231, RZ, PT ;  /* 0x000000ffe700720b */ /* 0x000fe20003fb6000 */
[----:B------:R-:W-:Y:S01]  /*6f70*/  FADD.FTZ R47, -R186, R47 ;  /* 0x0000002fba2f7221 */ /* 0x000fe20000010100 */
[----:B------:R-:W-:Y:S01]  /*6f80*/  F2FP.F16.F32.PACK_AB R8, R8, R13 ;  /* 0x0000000d0808723e */ /* 0x000fe200000000ff */
[----:B------:R-:W-:Y:S01]  /*6f90*/  FADD.FTZ R59, -R186, R59 ;  /* 0x0000003bba3b7221 */ /* 0x000fe20000010100 */
[-C--:B-1----:R-:W-:Y:S01]  /*6fa0*/  FSEL R5, R28, R187.reuse, P4 ;  /* 0x000000bb1c057208 */ /* 0x082fe20002000000 */
[----:B--2---:R-:W-:Y:S01]  /*6fb0*/  FADD.FTZ R7, -R186, R30 ;  /* 0x0000001eba077221 */ /* 0x004fe20000010100 */
[-C--:B------:R-:W-:Y:S01]  /*6fc0*/  FSEL R12, R12, R187.reuse, P3 ;  /* 0x000000bb0c0c7208 */ /* 0x080fe20001800000 */
        /* <DEDUP_REMOVED lines=11> */
[----:B------:R-:W-:Y:S02]  /*7080*/  FSETP.GE.FTZ.AND P2, PT, R248, RZ, PT ;  /* 0x000000fff800720b */ /* 0x000fe40003f56000 */
[-C--:B------:R-:W-:Y:S02]  /*7090*/  FSEL R25, R56, R187.reuse, P4 ;  /* 0x000000bb38197208 */ /* 0x080fe40002000000 */
[-C--:B------:R-:W-:Y:S02]  /*70a0*/  FSEL R22, R22, R187.reuse, P3 ;  /* 0x000000bb16167208 */ /* 0x080fe40001800000 */
[----:B------:R-:W-:Y:S01]  /*70b0*/  FSEL R29, R60, R187, P2 ;  /* 0x000000bb3c1d7208 */ /* 0x000fe20001000000 */
[----:B------:R-:W-:Y:S01]  /*70c0*/  @P1 FADD.FTZ R187, -R187, R61 ;  /* 0x0000003dbbbb1221 */ /* 0x000fe20000010100 */
[----:B------:R-:W-:Y:S01]  /*70d0*/  F2FP.F16.F32.PACK_AB R18, R18, R13 ;  /* 0x0000000d1212723e */ /* 0x000fe200000000ff */
[----:B------:R-:W-:Y:S01]  /*70e0*/  FADD.FTZ R13, -R186, R10 ;  /* 0x0000000aba0d7221 */ /* 0x000fe20000010100 */
[----:B------:R-:W-:Y:S01]  /*70f0*/  FSETP.GE.FTZ.AND P3, PT, R197, RZ, PT ;  /* 0x000000ffc500720b */ /* 0x000fe20003f76000 */
[----:B------:R-:W-:Y:S01]  /*7100*/  FMUL.FTZ R24, R249, R187 ;  /* 0x000000bbf9187220 */ /* 0x000fe20000410000 */
[----:B------:R-:W-:Y:S01]  /*7110*/  FMUL.FTZ R29, R248, R29 ;  /* 0x0000001df81d7220 */ /* 0x000fe20000410000 */
[----:B------:R-:W-:Y:S01]  /*7120*/  FSETP.GE.FTZ.AND P4, PT, R196, RZ, PT ;  /* 0x000000ffc400720b */ /* 0x000fe20003f96000 */
[----:B------:R-:W-:Y:S01]  /*7130*/  FMUL.FTZ R25, R242, R25 ;  /* 0x00000019f2197220 */ /* 0x000fe20000410000 */
[-C--:B------:R-:W-:Y:S01]  /*7140*/  FSEL R10, R11, R186.reuse, P3 ;  /* 0x000000ba0b0a7208 */ /* 0x080fe20001800000 */
[----:B------:R-:W-:Y:S01]  /*7150*/  FADD.FTZ R11, -R186, R26 ;  /* 0x0000001aba0b7221 */ /* 0x000fe20000010100 */
[----:B------:R-:W-:Y:S01]  /*7160*/  F2FP.F16.F32.PACK_AB R28, R24, R29 ;  /* 0x0000001d181c723e */ /* 0x000fe200000000ff */
[----:B------:R-:W-:Y:S01]  /*7170*/  FADD.FTZ R29, -R186, R14 ;  /* 0x0000000eba1d7221 */ /* 0x000fe20000010100 */
[----:B------:R-:W-:Y:S01]  /*7180*/  FSEL R13, R13, R186, P4 ;  /* 0x000000ba0d0d7208 */ /* 0x000fe20002000000 */
[----:B------:R-:W-:Y:S01]  /*7190*/  FMUL.FTZ R10, R197, R10 ;  /* 0x0000000ac50a7220 */ /* 0x000fe20000410000 */
[----:B------:R-:W-:Y:S01]  /*71a0*/  FSETP.GE.FTZ.AND P2, PT, R200, RZ, PT ;  /* 0x000000ffc800720b */ /* 0x000fe20003f56000 */
[----:B------:R-:W-:Y:S01]  /*71b0*/  FMUL.FTZ R22, R243, R22 ;  /* 0x00000016f3167220 */ /* 0x000fe20000410000 */
[----:B------:R-:W-:Y:S01]  /*71c0*/  FSETP.GE.FTZ.AND P1, PT, R201, RZ, PT ;  /* 0x000000ffc900720b */ /* 0x000fe20003f36000 */
[----:B------:R-:W-:Y:S01]  /*71d0*/  FMUL.FTZ R13, R196, R13 ;  /* 0x0000000dc40d7220 */ /* 0x000fe20000410000 */
[----:B------:R-:W-:Y:S02]  /*71e0*/  F2FP.F16.F32.PACK_AB R5, R12, R5 ;  /* 0x000000050c05723e */ /* 0x000fe400000000ff */
[-C--:B------:R-:W-:Y:S02]  /*71f0*/  FSEL R29, R29, R186.reuse, P2 ;  /* 0x000000ba1d1d7208 */ /* 0x080fe40001000000 */
        /* <DEDUP_REMOVED lines=8> */
[-C--:B------:R-:W-:Y:S02]  /*7280*/  FSEL R11, R11, R186.reuse, P2 ;  /* 0x000000ba0b0b7208 */ /* 0x080fe40001000000 */
        /* <DEDUP_REMOVED lines=22> */
[----:B------:R-:W-:Y:S01]  /*73f0*/  FSETP.GE.FTZ.AND P2, PT, R228, RZ, PT ;  /* 0x000000ffe400720b */ /* 0x000fe20003f56000 */
[----:B------:R-:W-:Y:S01]  /*7400*/  FADD.FTZ R31, -R186, R62 ;  /* 0x0000003eba1f7221 */ /* 0x000fe20000010100 */
[----:B------:R-:W-:Y:S01]  /*7410*/  FSETP.GE.FTZ.AND P1, PT, R229, RZ, PT ;  /* 0x000000ffe500720b */ /* 0x000fe20003f36000 */
[----:B------:R-:W-:Y:S01]  /*7420*/  STS [R163+0xc000], R8 ;  /* 0x00c00008a3007388 */ /* 0x000fe20000000800 */
[-C--:B------:R-:W-:Y:S02]  /*7430*/  FSEL R15, R15, R186.reuse, P2 ;  /* 0x000000ba0f0f7208 */ /* 0x080fe40001000000 */
[-C--:B------:R-:W-:Y:S01]  /*7440*/  FSEL R14, R43, R186.reuse, P1 ;  /* 0x000000ba2b0e7208 */ /* 0x080fe20000800000 */
[----:B------:R-:W-:Y:S01]  /*7450*/  STS [R163+0xc400], R10 ;  /* 0x00c4000aa3007388 */ /* 0x000fe20000000800 */
[----:B------:R-:W-:Y:S01]  /*7460*/  FSETP.GE.FTZ.AND P2, PT, R232, RZ, PT ;  /* 0x000000ffe800720b */ /* 0x000fe20003f56000 */
[----:B------:R-:W-:Y:S01]  /*7470*/  FMUL.FTZ R15, R228, R15 ;  /* 0x0000000fe40f7220 */ /* 0x000fe20000410000 */
[----:B------:R-:W-:Y:S01]  /*7480*/  FSETP.GE.FTZ.AND P5, PT, R233, RZ, PT ;  /* 0x000000ffe900720b */ /* 0x000fe20003fb6000 */
[----:B------:R-:W-:Y:S01]  /*7490*/  STS [R170+0xc000], R5 ;  /* 0x00c00005aa007388 */ /* 0x000fe20000000800 */
[----:B------:R-:W-:Y:S01]  /*74a0*/  FSEL R11, R11, R186, P2 ;  /* 0x000000ba0b0b7208 */ /* 0x000fe20001000000 */
[----:B------:R-:W-:Y:S01]  /*74b0*/  FMUL.FTZ R14, R229, R14 ;  /* 0x0000000ee50e7220 */ /* 0x000fe20000410000 */
        /* <DEDUP_REMOVED lines=21> */
[----:B------:R-:W-:Y:S01]  /*7610*/  @P1 FADD.FTZ R186, -R186, R63 ;  /* 0x0000003fbaba1221 */ /* 0x000fe20000010100 */
[----:B------:R-:W-:Y:S01]  /*7620*/  STS [R162+0xc400], R15 ;  /* 0x00c4000fa2007388 */ /* 0x000fe20000000800 */
[----:B------:R-:W-:Y:S01]  /*7630*/  F2FP.F16.F32.PACK_AB R64, R189, R64 ;  /* 0x00000040bd40723e */ /* 0x000fe200000000ff */
[----:B------:R-:W-:Y:S01]  /*7640*/  FMUL.FTZ R31, R250, R31 ;  /* 0x0000001ffa1f7220 */ /* 0x000fe20000410000 */
[----:B------:R-:W-:Y:S01]  /*7650*/  FMUL.FTZ R186, R252, R186 ;  /* 0x000000bafcba7220 */ /* 0x000fe20000410000 */
[----:B------:R-:W-:Y:S01]  /*7660*/  STS [R167+0xc000], R18 ;  /* 0x00c00012a7007388 */ /* 0x000fe20000000800 */
[----:B------:R-:W-:Y:S02]  /*7670*/  F2FP.F16.F32.PACK_AB R33, R22, R27 ;  /* 0x0000001b1621723e */ /* 0x000fe400000000ff */
[----:B------:R-:W-:Y:S01]  /*7680*/  LEA R52, R147, UR4, 0x1 ;  /* 0x0000000493347c11 */ /* 0x000fe2000f8e08ff */
[----:B------:R-:W-:Y:S01]  /*7690*/  STS [R167+0xc400], R16 ;  /* 0x00c40010a7007388 */ /* 0x000fe20000000800 */
[----:B------:R-:W-:Y:S03]  /*76a0*/  F2FP.F16.F32.PACK_AB R186, R186, R31 ;  /* 0x0000001fbaba723e */ /* 0x000fe600000000ff */
[----:B------:R1:W-:Y:S04]  /*76b0*/  STS [R166+0xa000], R53 ;  /* 0x00a00035a6007388 */ /* 0x0003e80000000800 */
[----:B------:R-:W-:Y:S04]  /*76c0*/  STS [R166+0xa400], R21 ;  /* 0x00a40015a6007388 */ /* 0x000fe80000000800 */
[----:B------:R-:W-:Y:S04]  /*76d0*/  STS [R165+0xa000], R64 ;  /* 0x00a00040a5007388 */ /* 0x000fe80000000800 */
[----:B------:R-:W-:Y:S04]  /*76e0*/  STS [R165+0xa400], R20 ;  /* 0x00a40014a5007388 */ /* 0x000fe80000000800 */
[----:B------:R-:W-:Y:S04]  /*76f0*/  STS [R166+0xc000], R25 ;  /* 0x00c00019a6007388 */ /* 0x000fe80000000800 */
[----:B------:R-:W-:Y:S04]  /*7700*/  STS [R166+0xc400], R33 ;  /* 0x00c40021a6007388 */ /* 0x000fe80000000800 */
[----:B------:R-:W-:Y:S01]  /*7710*/  STS [R165+0xc000], R28 ;  /* 0x00c0001ca5007388 */ /* 0x000fe20000000800 */
[----:B-1----:R-:W-:Y:S03]  /*7720*/  LEA R53, R152, UR4, 0x1 ;  /* 0x0000000498357c11 */ /* 0x002fe6000f8e08ff */
        /* <DEDUP_REMOVED lines=75> */
.L_x_809:
        /* <DEDUP_REMOVED lines=13> */
[----:B------:R-:W-:Y:S01]  /*7cb0*/  IMAD.U32 R105, RZ, RZ, UR32 ;  /* 0x00000020ff697e24 */ /* 0x000fe2000f8e00ff */
[----:B------:R-:W-:Y:S01]  /*7cc0*/  @UP3 UIADD3 UR7, UP2, UR16, -0x200, URZ ;  /* 0xfffffe0010073890 */ /* 0x000fe2000ff5e03f */
[----:B------:R-:W-:Y:S01]  /*7cd0*/  IMAD.U32 R107, RZ, RZ, UR33 ;  /* 0x00000021ff6b7e24 */ /* 0x000fe2000f8e00ff */
[----:B------:R-:W3:Y:S01]  /*7ce0*/  LDSM.16.MT88.4 R28, [R52+0x6400] ;  /* 0x00640000341c783b */ /* 0x000ee20000004200 */
[----:B------:R-:W-:Y:S01]  /*7cf0*/  IMAD.U32 R101, RZ, RZ, UR31 ;  /* 0x0000001fff657e24 */ /* 0x000fe2000f8e00ff */
[----:B------:R-:W-:Y:S01]  /*7d00*/  UIADD3 UR10, UR11, -0x1, URZ ;  /* 0xffffffff0b0a7890 */ /* 0x000fe2000fffe03f */
[----:B------:R-:W-:Y:S01]  /*7d10*/  IMAD.U32 R103, RZ, RZ, UR32 ;  /* 0x00000020ff677e24 */ /* 0x000fe2000f8e00ff */
[----:B------:R-:W4:Y:S01]  /*7d20*/  LDSM.16.M88.4 R32, [R137] ;  /* 0x000000008920783b */ /* 0x000f220000000200 */
[----:B------:R-:W-:Y:S01]  /*7d30*/  IMAD.U32 R65, RZ, RZ, UR30 ;  /* 0x0000001eff417e24 */ /* 0x000fe2000f8e00ff */
[----:B------:R-:W-:Y:S01]  /*7d40*/  @UP3 UIADD3.X UR5, UR17, -0x1, URZ, UP2, !UPT ;  /* 0xffffffff11053890 */ /* 0x000fe200097fe43f */
[----:B------:R-:W-:Y:S01]  /*7d50*/  IMAD.U32 R67, RZ, RZ, UR31 ;  /* 0x0000001fff437e24 */ /* 0x000fe2000f8e00ff */
[----:B------:R-:W-:Y:S01]  /*7d60*/  LDSM.16.M88.4 R36, [R140] ;  /* 0x000000008c24783b */ /* 0x000fe20000000200 */
[----:B------:R-:W-:Y:S02]  /*7d70*/  IMAD.U32 R63, RZ, RZ, UR30 ;  /* 0x0000001eff3f7e24 */ /* 0x000fe4000f8e00ff */
[----:B------:R-:W-:Y:S01]  /*7d80*/  IMAD.U32 R59, RZ, RZ, UR29 ;  /* 0x0000001dff3b7e24 */ /* 0x000fe2000f8e00ff */
[----:B------:R-:W4:Y:S01]  /*7d90*/  LDSM.16.MT88.4 R40, [R52+0x6800] ;  /* 0x006800003428783b */ /* 0x000f220000004200 */
[----:B------:R-:W-:Y:S03]  /*7da0*/  IMAD.U32 R55, RZ, RZ, UR28 ;  /* 0x0000001cff377e24 */ /* 0x000fe6000f8e00ff */
        /* <DEDUP_REMOVED lines=43> */
[----:B------:R-:W-:Y:S01]  /*8060*/  @P0 VIADD R36, R150, 0xffffff80 ;  /* 0xffffff8096240836 */ /* 0x000fe20000000000 */
[C---:B---3--:R-:W-:Y:S01]  /*8070*/  HMMA.16816.F32 R8, R44.reuse, R48, R8 ;  /* 0x000000302c08723c */ /* 0x048fe20000001808 */
[----:B------:R-:W-:Y:S04]  /*8080*/  IMAD.U32 R43, RZ, RZ, UR25 ;  /* 0x00000019ff2b7e24 */ /* 0x000fe8000f8e00ff */
[----:B------:R-:W-:Y:S01]  /*8090*/  @P0 IMAD.WIDE R38, R36, R171, UR16 ;  /* 0x0000001024260e25 */ /* 0x000fe2000f8e02ab */
[-C--:B------:R-:W-:Y:S01]  /*80a0*/  HMMA.16816.F32 R12, R44, R50.reuse, R12 ;  /* 0x000000322c0c723c */ /* 0x080fe2000000180c */
[----:B------:R-:W-:Y:S01]  /*80b0*/  @UP3 UMOV UR16, UR7 ;  /* 0x0000000700103c82 */ /* 0x000fe20008000000 */
[----:B------:R-:W-:Y:S02]  /*80c0*/  @UP3 UMOV UR17, UR5 ;  /* 0x0000000500113c82 */ /* 0x000fe40008000000 */
[----:B------:R-:W5:Y:S01]  /*80d0*/  @P0 LDG.E R175, desc[UR14][R38.64] ;  /* 0x0000000e26af0981 */ /* 0x000f62000c1e1900 */
[----:B------:R-:W-:Y:S01]  /*80e0*/  LEA R184, P1, R37, R184, 0x2 ;  /* 0x000000b825b87211 */ /* 0x000fe200078210ff */
[----:B------:R-:W-:Y:S01]  /*80f0*/  HMMA.16816.F32 R16, R20, R50, R16 ;  /* 0x000000321410723c */ /* 0x000fe20000001810 */
[----:B------:R-:W-:Y:S01]  /*8100*/  IMAD.U32 R47, RZ, RZ, UR26 ;  /* 0x0000001aff2f7e24 */ /* 0x000fe2000f8e00ff */
[----:B------:R-:W-:Y:S03]  /*8110*/  LDSM.16.MT88.4 R20, [R138] ;  /* 0x000000008a14783b */ /* 0x000fe60000004200 */
[-C--:B------:R-:W-:Y:S01]  /*8120*/  LEA R56, P6, R113, R184.reuse, 0x2 ;  /* 0x000000b871387211 */ /* 0x080fe200078c10ff */
[-C--:B----4-:R-:W-:Y:S01]  /*8130*/  HMMA.16816.F32 R4, R24, R28.reuse, R4 ;  /* 0x0000001c1804723c */ /* 0x090fe20000001804 */
[----:B------:R-:W5:Y:S01]  /*8140*/  @P0 LDG.E R176, desc[UR14][R38.64+0x20] ;  /* 0x0000200e26b00981 */ /* 0x000f62000c1e1900 */
[----:B------:R-:W-:Y:S03]  /*8150*/  IMAD.U32 R51, RZ, RZ, UR27 ;  /* 0x0000001bff337e24 */ /* 0x000fe6000f8e00ff */
[----:B------:R-:W5:Y:S01]  /*8160*/  @P0 LDG.E R173, desc[UR14][R38.64+0x100] ;  /* 0x0001000e26ad0981 */ /* 0x000f62000c1e1900 */
[C---:B-1----:R-:W-:Y:S01]  /*8170*/  HMMA.16816.F32 R8, R32.reuse, R28, R8 ;  /* 0x0000001c2008723c */ /* 0x042fe20000001808 */
[----:B------:R-:W-:Y:S01]  /*8180*/  IMAD.U32 R49, RZ, RZ, UR27 ;  /* 0x0000001bff317e24 */ /* 0x000fe2000f8e00ff */
[----:B------:R-:W-:Y:S01]  /*8190*/  MOV R37, UR24 ;  /* 0x0000001800257c02 */ /* 0x000fe20008000f00 */
[----:B------:R1:W5:Y:S02]  /*81a0*/  @P0 LDG.E R174, desc[UR14][R38.64+0x120] ;  /* 0x0001200e26ae0981 */ /* 0x000364000c1e1900 */
[-C--:B------:R-:W-:Y:S01]  /*81b0*/  LEA R60, P0, R117, R184.reuse, 0x2 ;  /* 0x000000b8753c7211 */ /* 0x080fe200078010ff */
[-C--:B------:R-:W-:Y:S01]  /*81c0*/  HMMA.16816.F32 R12, R32, R30.reuse, R12 ;  /* 0x0000001e200c723c */ /* 0x080fe2000000180c */
[----:B------:R-:W-:Y:S04]  /*81d0*/  IMAD.U32 R29, RZ, RZ, UR20 ;  /* 0x00000014ff1d7e24 */ /* 0x000fe8000f8e00ff */
[-C--:B------:R-:W-:Y:S01]  /*81e0*/  LEA R50, P5, R109, R184.reuse, 0x2 ;  /* 0x000000b86d327211 */ /* 0x080fe200078a10ff */
[----:B------:R-:W-:Y:S01]  /*81f0*/  HMMA.16816.F32 R16, R24, R30, R16 ;  /* 0x0000001e1810723c */ /* 0x000fe20000001810 */
[----:B------:R-:W-:Y:S01]  /*8200*/  MOV R35, UR23 ;  /* 0x0000001700237c02 */ /* 0x000fe20008000f00 */
[----:B------:R-:W-:Y:S03]  /*8210*/  IMAD.U32 R45, RZ, RZ, UR26 ;  /* 0x0000001aff2d7e24 */ /* 0x000fe6000f8e00ff */
[----:B------:R-:W-:Y:S01]  /*8220*/  LEA.HI.X.SX32 R185, R29, R185, 0x2, P1 ;  /* 0x000000b91db97211 */ /* 0x000fe200008f16ff */
[----:B------:R-:W-:Y:S01]  /*8230*/  IMAD.U32 R33, RZ, RZ, UR23 ;  /* 0x00000017ff217e24 */ /* 0x000fe2000f8e00ff */
[-C--:B------:R-:W-:Y:S01]  /*8240*/  LEA R34, P1, R61, R184.reuse, 0x2 ;  /* 0x000000b83d227211 */ /* 0x080fe200078210ff */
[----:B------:R-:W-:Y:S02]  /*8250*/  IMAD.U32 R31, RZ, RZ, UR22 ;  /* 0x00000016ff1f7e24 */ /* 0x000fe4000f8e00ff */
[----:B------:R-:W-:Y:S01]  /*8260*/  REDG.E.ADD.F32.FTZ.RN.STRONG.GPU desc[UR14][R184.64], R4 ;  /* 0x00000004b80079a6 */ /* 0x000fe2000c10f38e */
[-C--:B------:R-:W-:Y:S01]  /*8270*/  LEA.HI.X.SX32 R61, R115, R185.reuse, 0x2, P0 ;  /* 0x000000b9733d7211 */ /* 0x080fe200000f16ff */
[----:B------:R-:W-:Y:S01]  /*8280*/  IMAD.U32 R27, RZ, RZ, UR21 ;  /* 0x00000015ff1b7e24 */ /* 0x000fe2000f8e00ff */
[-C--:B------:R-:W-:Y:S01]  /*8290*/  LEA R30, P0, R57, R184.reuse, 0x2 ;  /* 0x000000b8391e7211 */ /* 0x080fe200078010ff */
[----:B------:R-:W-:Y:S01]  /*82a0*/  IMAD.U32 R29, RZ, RZ, UR22 ;  /* 0x00000016ff1d7e24 */ /* 0x000fe2000f8e00ff */
[-C--:B------:R-:W-:Y:S01]  /*82b0*/  LEA.HI.X.SX32 R57, R111, R185.reuse, 0x2, P6 ;  /* 0x000000b96f397211 */ /* 0x080fe200030f16ff */
[----:B------:R-:W-:Y:S01]  /*82c0*/  REDG.E.ADD.F32.FTZ.RN.STRONG.GPU desc[UR14][R60.64], R5 ;  /* 0x000000053c0079a6 */ /* 0x000fe2000c10f38e */
[-C--:B------:R-:W-:Y:S01]  /*82d0*/  LEA R48, P6, R51, R184.reuse, 0x2 ;  /* 0x000000b833307211 */ /* 0x080fe200078c10ff */
[----:B-1----:R-:W-:Y:S01]  /*82e0*/  IMAD.U32 R39, RZ, RZ, UR24 ;  /* 0x00000018ff277e24 */ /* 0x002fe2000f8e00ff */
[-C--:B------:R-:W-:Y:S01]  /*82f0*/  LEA R46, P4, R105, R184.reuse, 0x2 ;  /* 0x000000b8692e7211 */ /* 0x080fe200078810ff */
[----:B------:R-:W-:Y:S01]  /*8300*/  REDG.E.ADD.F32.FTZ.RN.STRONG.GPU desc[UR14][R56.64], R6 ;  /* 0x00000006380079a6 */ /* 0x000fe2000c10f38e */
[-C--:B------:R-:W-:Y:S01]  /*8310*/  LEA.HI.X.SX32 R51, R107, R185.reuse, 0x2, P5 ;  /* 0x000000b96b337211 */ /* 0x080fe200028f16ff */
[----:B------:R-:W-:Y:S01]  /*8320*/  IMAD.U32 R25, RZ, RZ, UR21 ;  /* 0x00000015ff197e24 */ /* 0x000fe2000f8e00ff */
[-C--:B------:R-:W-:Y:S02]  /*8330*/  LEA R44, P5, R47, R184.reuse, 0x2 ;  /* 0x000000b82f2c7211 */ /* 0x080fe400078a10ff */
[-C--:B------:R-:W-:Y:S01]  /*8340*/  LEA R42, P3, R101, R184.reuse, 0x2 ;  /* 0x000000b8652a7211 */ /* 0x080fe200078610ff */
[----:B------:R-:W-:Y:S01]  /*8350*/  REDG.E.ADD.F32.FTZ.RN.STRONG.GPU desc[UR14][R50.64], R7 ;  /* 0x00000007320079a6 */ /* 0x000fe2000c10f38e */
[-C--:B------:R-:W-:Y:S02]  /*8360*/  LEA.HI.X.SX32 R47, R103, R185.reuse, 0x2, P4 ;  /* 0x000000b9672f7211 */ /* 0x080fe400020f16ff */
[-C--:B------:R-:W-:Y:S01]  /*8370*/  LEA R40, P4, R43, R184.reuse, 0x2 ;  /* 0x000000b82b287211 */ /* 0x080fe200078810ff */
[----:B------:R-:W1:Y:S01]  /*8380*/  LDSM.16.MT88.4 R4, [R143+0xa000] ;  /* 0x00a000008f04783b */ /* 0x000e620000004200 */
        /* <DEDUP_REMOVED lines=13> */
[-C--:B------:R-:W-:Y:S01]  /*8460*/  LEA.HI.X.SX32 R45, R45, R185.reuse, 0x2, P5 ;  /* 0x000000b92d2d7211 */ /* 0x080fe200028f16ff */
[----:B------:R-:W-:Y:S01]  /*8470*/  REDG.E.ADD.F32.FTZ.RN.STRONG.GPU desc[UR14][R30.64], R16 ;  /* 0x000000101e0079a6 */ /* 0x000fe2000c10f38e */
[-C--:B------:R-:W-:Y:S02]  /*8480*/  LEA.HI.X.SX32 R41, R41, R185.reuse, 0x2, P4 ;  /* 0x000000b929297211 */ /* 0x080fe400020f16ff */
[-C--:B------:R-:W-:Y:S01]  /*8490*/  LEA.HI.X.SX32 R37, R37, R185.reuse, 0x2, P3 ;  /* 0x000000b925257211 */ /* 0x080fe200018f16ff */
[----:B------:R-:W-:Y:S01]  /*84a0*/  REDG.E.ADD.F32.FTZ.RN.STRONG.GPU desc[UR14][R48.64], R17 ;  /* 0x00000011300079a6 */ /* 0x000fe2000c10f38e */
[-C--:B------:R-:W-:Y:S02]  /*84b0*/  LEA.HI.X.SX32 R55, R33, R185.reuse, 0x2, P2 ;  /* 0x000000b921377211 */ /* 0x080fe400010f16ff */
[----:B------:R-:W-:Y:S01]  /*84c0*/  LEA R62, P0, R27, R184, 0x2 ;  /* 0x000000b81b3e7211 */ /* 0x000fe200078010ff */
[----:B------:R-:W-:Y:S01]  /*84d0*/  REDG.E.ADD.F32.FTZ.RN.STRONG.GPU desc[UR14][R44.64], R18 ;  /* 0x000000122c0079a6 */ /* 0x000fe2000c10f38e */
[-C--:B------:R-:W-:Y:S02]  /*84e0*/  LEA.HI.X.SX32 R59, R29, R185.reuse, 0x2, P1 ;  /* 0x000000b91d3b7211 */ /* 0x080fe400008f16ff */
[----:B------:R-:W-:Y:S01]  /*84f0*/  LEA.HI.X.SX32 R63, R25, R185, 0x2, P0 ;  /* 0x000000b9193f7211 */ /* 0x000fe200000f16ff */
[----:B------:R-:W-:Y:S01]  /*8500*/  REDG.E.ADD.F32.FTZ.RN.STRONG.GPU desc[UR14][R40.64], R19 ;  /* 0x00000013280079a6 */ /* 0x000fe2000c10f38e */
[----:B------:R-:W-:Y:S01]  /*8510*/  PLOP3.LUT P0, PT, PT, PT, UP1, 0x80, 0x0 ;  /* 0x000000000000781c */ /* 0x000fe20003f0f018 */
[----:B------:R-:W-:Y:S01]  /*8520*/  @UP3 UIADD3 UR19, UP1, UR19, -0x200, URZ ;  /* 0xfffffe0013133890 */ /* 0x000fe2000ff3e03f */
[----:B------:R-:W-:Y:S01]  /*8530*/  ISETP.LT.AND P1, PT, RZ, UR11, PT ;  /* 0x0000000bff007c0c */ /* 0x000fe2000bf21270 */
[----:B------:R-:W-:Y:S01]  /*8540*/  REDG.E.ADD.F32.FTZ.RN.STRONG.GPU desc[UR14][R36.64], R12 ;  /* 0x0000000c240079a6 */ /* 0x000fe2000c10f38e */
[----:B------:R-:W-:Y:S01]  /*8550*/  UMOV UR11, UR10 ;  /* 0x0000000a000b7c82 */ /* 0x000fe20008000000 */
[----:B------:R-:W-:Y:S01]  /*8560*/  @UP3 UIADD3.X UR18, UR18, -0x1, URZ, UP1, !UPT ;  /* 0xffffffff12123890 */ /* 0x000fe20008ffe43f */
[-C--:B-1----:R-:W-:Y:S01]  /*8570*/  HMMA.16816.F32 R84, R4, R20.reuse, R84 ;  /* 0x000000140454723c */ /* 0x082fe20000001854 */
[----:B------:R-:W-:Y:S04]  /*8580*/  REDG.E.ADD.F32.FTZ.RN.STRONG.GPU desc[UR14][R54.64], R13 ;  /* 0x0000000d360079a6 */ /* 0x000fe8000c10f38e */
[----:B------:R-:W-:Y:S04]  /*8590*/  REDG.E.ADD.F32.FTZ.RN.STRONG.GPU desc[UR14][R58.64], R14 ;  /* 0x0000000e3a0079a6 */ /* 0x000fe8000c10f38e */
[----:B------:R-:W-:Y:S04]  /*85a0*/  REDG.E.ADD.F32.FTZ.RN.STRONG.GPU desc[UR14][R62.64], R15 ;  /* 0x0000000f3e0079a6 */ /* 0x000fe8000c10f38e */
[----:B------:R-:W1:Y:S04]  /*85b0*/  LDSM.16.MT88.4 R8, [R143+0xe000] ;  /* 0x00e000008f08783b */ /* 0x000e680000004200 */
[----:B------:R-:W-:Y:S04]  /*85c0*/  LDSM.16.MT88.4 R24, [R143+0xa800] ;  /* 0x00a800008f18783b */ /* 0x000fe80000004200 */
[----:B------:R-:W2:Y:S04]  /*85d0*/  LDSM.16.MT88.4 R28, [R138+0x400] ;  /* 0x000400008a1c783b */ /* 0x000ea80000004200 */
[----:B------:R-:W3:Y:S04]  /*85e0*/  LDSM.16.MT88.4 R32, [R143+0xe800] ;  /* 0x00e800008f20783b */ /* 0x000ee80000004200 */
[----:B------:R-:W-:Y:S04]  /*85f0*/  LDSM.16.MT88.4 R12, [R138+0x800] ;  /* 0x000800008a0c783b */ /* 0x000fe80000004200 */
[----:B------:R-:W-:Y:S01]  /*8600*/  LDSM.16.MT88.4 R16, [R143+0xb800] ;  /* 0x00b800008f10783b */ /* 0x000fe20000004200 */
[C---:B-1----:R-:W-:Y:S06]  /*8610*/  HMMA.16816.F32 R88, R8.reuse, R20, R88 ;  /* 0x000000140858723c */ /* 0x042fec0000001858 */
[-C--:B------:R-:W-:Y:S01]  /*8620*/  HMMA.16816.F32 R92, R8, R22.reuse, R92 ;  /* 0x00000016085c723c */ /* 0x080fe2000000185c */
[----:B------:R-:W1:Y:S05]  /*8630*/  LDSM.16.MT88.4 R8, [R143+0xb000] ;  /* 0x00b000008f08783b */ /* 0x000e6a0000004200 */
[----:B------:R-:W-:Y:S01]  /*8640*/  HMMA.16816.F32 R96, R4, R22, R96 ;  /* 0x000000160460723c */ /* 0x000fe20000001860 */
[----:B------:R-:W4:Y:S04]  /*8650*/  LDSM.16.MT88.4 R4, [R143+0xf000] ;  /* 0x00f000008f04783b */ /* 0x000f280000004200 */
[----:B------:R-:W4:Y:S01]  /*8660*/  LDSM.16.MT88.4 R20, [R138+0xc00] ;  /* 0x000c00008a14783b */ /* 0x000f220000004200 */
[-C--:B--2---:R-:W-:Y:S06]  /*8670*/  HMMA.16816.F32 R84, R24, R28.reuse, R84 ;  /* 0x0000001c1854723c */ /* 0x084fec0000001854 */
[C---:B---3--:R-:W-:Y:S06]  /*8680*/  HMMA.16816.F32 R88, R32.reuse, R28, R88 ;  /* 0x0000001c2058723c */ /* 0x048fec0000001858 */
[-C--:B------:R-:W-:Y:S06]  /*8690*/  HMMA.16816.F32 R92, R32, R30.reuse, R92 ;  /* 0x0000001e205c723c */ /* 0x080fec000000185c */
[----:B------:R-:W-:Y:S01]  /*86a0*/  HMMA.16816.F32 R96, R24, R30, R96 ;  /* 0x0000001e1860723c */ /* 0x000fe20000001860 */
[----:B------:R-:W2:Y:S04]  /*86b0*/  LDSM.16.MT88.4 R24, [R143+0xf800] ;  /* 0x00f800008f18783b */ /* 0x000ea80000004200 */
[----:B------:R-:W-:Y:S01]  /*86c0*/  LDSM.16.MT88.4 R28, [R138+0x1000] ;  /* 0x001000008a1c783b */ /* 0x000fe20000004200 */
[-C--:B-1----:R-:W-:Y:S06]  /*86d0*/  HMMA.16816.F32 R84, R8, R12.reuse, R84 ;  /* 0x0000000c0854723c */ /* 0x082fec0000001854 */
[C---:B----4-:R-:W-:Y:S06]  /*86e0*/  HMMA.16816.F32 R88, R4.reuse, R12, R88 ;  /* 0x0000000c0458723c */ /* 0x050fec0000001858 */
[-C--:B------:R-:W-:Y:S01]  /*86f0*/  HMMA.16816.F32 R92, R4, R14.reuse, R92 ;  /* 0x0000000e045c723c */ /* 0x080fe2000000185c */
[----:B------:R-:W1:Y:S05]  /*8700*/  LDSM.16.MT88.4 R4, [R143+0xc000] ;  /* 0x00c000008f04783b */ /* 0x000e6a0000004200 */
[----:B------:R-:W-:Y:S01]  /*8710*/  HMMA.16816.F32 R96, R8, R14, R96 ;  /* 0x0000000e0860723c */ /* 0x000fe20000001860 */
[----:B------:R-:W3:Y:S04]  /*8720*/  LDSM.16.MT88.4 R8, [R143+0x10000] ;  /* 0x010000008f08783b */ /* 0x000ee80000004200 */
[----:B------:R-:W-:Y:S01]  /*8730*/  LDSM.16.MT88.4 R12, [R143+0xc800] ;  /* 0x00c800008f0c783b */ /* 0x000fe20000004200 */
[-C--:B------:R-:W-:Y:S06]  /*8740*/  HMMA.16816.F32 R84, R16, R20.reuse, R84 ;  /* 0x000000141054723c */ /* 0x080fec0000001854 */
[C---:B--2---:R-:W-:Y:S06]  /*8750*/  HMMA.16816.F32 R88, R24.reuse, R20, R88 ;  /* 0x000000141858723c */ /* 0x044fec0000001858 */
[-C--:B------:R-:W-:Y:S01]  /*8760*/  HMMA.16816.F32 R92, R24, R22.reuse, R92 ;  /* 0x00000016185c723c */ /* 0x080fe2000000185c */
[----:B------:R-:W2:Y:S05]  /*8770*/  LDSM.16.MT88.4 R24, [R138+0x1400] ;  /* 0x001400008a18783b */ /* 0x000eaa0000004200 */
[----:B------:R-:W-:Y:S01]  /*8780*/  HMMA.16816.F32 R96, R16, R22, R96 ;  /* 0x000000161060723c */ /* 0x000fe20000001860 */
[----:B------:R-:W4:Y:S04]  /*8790*/  LDSM.16.MT88.4 R16, [R143+0x10800] ;  /* 0x010800008f10783b */ /* 0x000f280000004200 */
[----:B------:R-:W-:Y:S01]  /*87a0*/  LDSM.16.MT88.4 R20, [R138+0x1800] ;  /* 0x001800008a14783b */ /* 0x000fe20000004200 */
[-C--:B-1----:R-:W-:Y:S06]  /*87b0*/  HMMA.16816.F32 R84, R4, R28.reuse, R84 ;  /* 0x0000001c0454723c */ /* 0x082fec0000001854 */
[C---:B---3--:R-:W-:Y:S06]  /*87c0*/  HMMA.16816.F32 R88, R8.reuse, R28, R88 ;  /* 0x0000001c0858723c */ /* 0x048fec0000001858 */
[-C--:B------:R-:W-:Y:S01]  /*87d0*/  HMMA.16816.F32 R92, R8, R30.reuse, R92 ;  /* 0x0000001e085c723c */ /* 0x080fe2000000185c */
[----:B------:R-:W1:Y:S05]  /*87e0*/  LDSM.16.MT88.4 R8, [R143+0xd000] ;  /* 0x00d000008f08783b */ /* 0x000e6a0000004200 */
[----:B------:R-:W-:Y:S01]  /*87f0*/  HMMA.16816.F32 R96, R4, R30, R96 ;  /* 0x0000001e0460723c */ /* 0x000fe20000001860 */
[----:B------:R-:W3:Y:S04]  /*8800*/  LDSM.16.MT88.4 R4, [R143+0x11000] ;  /* 0x011000008f04783b */ /* 0x000ee80000004200 */
[----:B------:R-:W-:Y:S01]  /*8810*/  LDSM.16.MT88.4 R28, [R138+0x1c00] ;  /* 0x001c00008a1c783b */ /* 0x000fe20000004200 */
[-C--:B--2---:R-:W-:Y:S06]  /*8820*/  HMMA.16816.F32 R84, R12, R24.reuse, R84 ;  /* 0x000000180c54723c */ /* 0x084fec0000001854 */
[C---:B----4-:R-:W-:Y:S06]  /*8830*/  HMMA.16816.F32 R88, R16.reuse, R24, R88 ;  /* 0x000000181058723c */ /* 0x050fec0000001858 */
[-C--:B------:R-:W-:Y:S01]  /*8840*/  HMMA.16816.F32 R92, R16, R26.reuse, R92 ;  /* 0x0000001a105c723c */ /* 0x080fe2000000185c */
[----:B------:R-:W2:Y:S05]  /*8850*/  LDSM.16.MT88.4 R16, [R143+0xd800] ;  /* 0x00d800008f10783b */ /* 0x000eaa0000004200 */
[----:B------:R-:W-:Y:S01]  /*8860*/  HMMA.16816.F32 R96, R12, R26, R96 ;  /* 0x0000001a0c60723c */ /* 0x000fe20000001860 */
[----:B------:R-:W4:Y:S05]  /*8870*/  LDSM.16.MT88.4 R12, [R143+0x11800] ;  /* 0x011800008f0c783b */ /* 0x000f2a0000004200 */
[-C--:B-1----:R-:W-:Y:S06]  /*8880*/  HMMA.16816.F32 R84, R8, R20.reuse, R84 ;  /* 0x000000140854723c */ /* 0x082fec0000001854 */
[C---:B---3--:R-:W-:Y:S06]  /*8890*/  HMMA.16816.F32 R88, R4.reuse, R20, R88 ;  /* 0x000000140458723c */ /* 0x048fec0000001858 */
[-C--:B------:R-:W-:Y:S06]  /*88a0*/  HMMA.16816.F32 R92, R4, R22.reuse, R92 ;  /* 0x00000016045c723c */ /* 0x080fec000000185c */
[----:B------:R-:W-:Y:S05]  /*88b0*/  HMMA.16816.F32 R96, R8, R22, R96 ;  /* 0x000000160860723c */ /* 0x000fea0000001860 */
[C---:B------:R-:W-:Y:S01]  /*88c0*/  VIADD R4, R138.reuse, 0xffffe000 ;  /* 0xffffe0008a047836 */ /* 0x040fe20000000000 */
[-C--:B--2---:R-:W-:Y:S05]  /*88d0*/  HMMA.16816.F32 R84, R16, R28.reuse, R84 ;  /* 0x0000001c1054723c */ /* 0x084fea0000001854 */
        /* <DEDUP_REMOVED lines=101> */
.L_x_811:
        /* <DEDUP_REMOVED lines=21> */
.L_x_812:
        /* <DEDUP_REMOVED lines=9> */
[C---:B------:R-:W-:Y:S01]  /*9110*/  IADD3 R0, R16.reuse, 0x40, RZ ;  /* 0x0000004010007810 */ /* 0x040fe20007ffe0ff */
[----:B------:R-:W-:Y:S01]  /*9120*/  UIMAD UR7, UR18, UR9, UR7 ;  /* 0x00000009120772a4 */ /* 0x000fe2000f8e0207 */
[----:B------:R-:W-:Y:S01]  /*9130*/  ISETP.GE.AND P2, PT, R16, UR6, PT ;  /* 0x0000000610007c0c */ /* 0x000fe2000bf46270 */
[----:B------:R-:W-:Y:S01]  /*9140*/  IMAD.WIDE.U32 R6, R5, UR18, R20 ;  /* 0x0000001205067c25 */ /* 0x000fe2000f8e0014 */
[----:B------:R-:W-:Y:S01]  /*9150*/  ULDC.64 UR16, c[0x0][0x468] ;  /* 0x00011a0000107ab9 */ /* 0x000fe20000000a00 */
[----:B------:R-:W-:Y:S01]  /*9160*/  BSSY B0, `(.L_x_813) ;  /* 0x0000019000007945 */ /* 0x000fe20003800000 */
[----:B------:R-:W-:Y:S01]  /*9170*/  ISETP.GE.AND P1, PT, R0, UR6, PT ;  /* 0x0000000600007c0c */ /* 0x000fe2000bf26270 */
[----:B------:R-:W-:Y:S01]  /*9180*/  IMAD.U32 R4, RZ, RZ, UR7 ;  /* 0x00000007ff047e24 */ /* 0x000fe2000f8e00ff */
[----:B------:R-:W-:Y:S01]  /*9190*/  IADD3 R6, P0, R6, UR19, RZ ;  /* 0x0000001306067c10 */ /* 0x000fe2000ff1e0ff */
[----:B------:R-:W-:Y:S01]  /*91a0*/  UIMAD UR7, UR21, UR16, URZ ;  /* 0x00000010150772a4 */ /* 0x000fe2000f8e023f */
[----:B------:R-:W-:Y:S01]  /*91b0*/  IMAD.U32 R22, RZ, RZ, UR16 ;  /* 0x00000010ff167e24 */ /* 0x000fe2000f8e00ff */
[----:B------:R-:W-:-:S02]  /*91c0*/  SHF.R.S32.HI R0, RZ, 0x1f, R16 ;  /* 0x0000001fff007819 */ /* 0x000fc40000011410 */
[----:B------:R-:W-:Y:S01]  /*91d0*/  IADD3.X R7, R7, UR20, R4, P0, !PT ;  /* 0x0000001407077c10 */ /* 0x000fe200087fe404 */
[----:B------:R-:W-:Y:S01]  /*91e0*/  UIMAD UR17, UR57, UR17, UR7 ;  /* 0x00000011391172a4 */ /* 0x000fe2000f8e0207 */
[----:B------:R1:W3:Y:S01]  /*91f0*/  LDS.128 R12, [R53+0x7000] ;  /* 0x00700000350c7984 */ /* 0x0002e20000000c00 */
[----:B------:R-:W-:-:S03]  /*9200*/  IMAD.WIDE.U32 R22, R22, UR57, R6 ;  /* 0x0000003916167c25 */ /* 0x000fc6000f8e0006 */
[----:B------:R1:W4:Y:S02]  /*9210*/  LDS.128 R8, [R53+0x9000] ;  /* 0x0090000035087984 */ /* 0x0003240000000c00 */
        /* <DEDUP_REMOVED lines=13> */
.L_x_814:
[----:B------:R-:W-:Y:S05]  /*92f0*/  BSYNC B0 ;  /* 0x0000000000007941 */ /* 0x000fea0003800000 */
.L_x_813:
        /* <DEDUP_REMOVED lines=14> */
.L_x_816:
[----:B------:R-:W-:Y:S05]  /*93e0*/  BSYNC B0 ;  /* 0x0000000000007941 */ /* 0x000fea0003800000 */
.L_x_815:
        /* <DEDUP_REMOVED lines=19> */
[----:B------:R-:W-:-:S03]  /*9520*/  ULDC.64 UR6, c[0x0][0x3f8] ;  /* 0x0000fe0000067ab9 */ /* 0x000fc60000000a00 */
[----:B------:R-:W-:-:S04]  /*9530*/  IMAD.WIDE.U32 R20, R16, UR10, R12 ;  /* 0x0000000a10147c25 */ /* 0x000fc8000f8e000c */
[----:B------:R-:W-:Y:S01]  /*9540*/  IMAD R12, R16, UR11, R15 ;  /* 0x0000000b100c7c24 */ /* 0x000fe2000f8e020f */
[----:B------:R-:W-:-:S04]  /*9550*/  LEA R14, P0, R20, UR6, 0x1 ;  /* 0x00000006140e7c11 */ /* 0x000fc8000f8008ff */
[----:B------:R-:W-:-:S04]  /*9560*/  IADD3 R12, R21, R12, RZ ;  /* 0x0000000c150c7210 */ /* 0x000fc80007ffe0ff */
[----:B------:R-:W-:-:S05]  /*9570*/  LEA.HI.X R15, R20, UR7, R12, 0x1, P0 ;  /* 0x00000007140f7c11 */ /* 0x000fca00080f0c0c */
[----:B-1----:R2:W-:Y:S02]  /*9580*/  STG.E.128 desc[UR14][R14.64], R4 ;  /* 0x000000040e007986 */ /* 0x0025e4000c101d0e */
.L_x_818:
[----:B------:R-:W-:Y:S05]  /*9590*/  BSYNC B0 ;  /* 0x0000000000007941 */ /* 0x000fea0003800000 */
.L_x_817:
[----:B------:R-:W-:Y:S05]  /*95a0*/  @P1 BRA `(.L_x_819) ;  /* 0x00000008003c1947 */ /* 0x000fea0003800000 */
[----:B------:R-:W-:Y:S01]  /*95b0*/  IADD3 R16, P0, R16, 0x40, RZ ;  /* 0x0000004010107810 */ /* 0x000fe20007f1e0ff */
[----:B------:R-:W-:Y:S01]  /*95c0*/  ULDC.64 UR6, c[0x0][0x3f8] ;  /* 0x0000fe0000067ab9 */ /* 0x000fe20000000a00 */
[----:B------:R-:W-:Y:S02]  /*95d0*/  MOV R12, R18 ;  /* 0x00000012000c7202 */ /* 0x000fe40000000f00 */
[----:B------:R-:W-:-:S03]  /*95e0*/  IADD3.X R0, RZ, R0, RZ, P0, !PT ;  /* 0x00000000ff007210 */ /* 0x000fc600007fe4ff */
[----:B-12---:R-:W-:-:S04]  /*95f0*/  IMAD.WIDE.U32 R6, R16, UR10, R12 ;  /* 0x0000000a10067c25 */ /* 0x006fc8000f8e000c */
[----:B------:R-:W-:Y:S01]  /*9600*/  IMAD R5, R0, UR10, RZ ;  /* 0x0000000a00057c24 */ /* 0x000fe2000f8e02ff */
[----:B------:R-:W-:-:S03]  /*9610*/  LEA R4, P0, R6, UR6, 0x1 ;  /* 0x0000000606047c11 */ /* 0x000fc6000f8008ff */
[----:B------:R-:W-:-:S05]  /*9620*/  IMAD R5, R16, UR11, R5 ;  /* 0x0000000b10057c24 */ /* 0x000fca000f8e0205 */
[----:B------:R-:W-:-:S04]  /*9630*/  IADD3 R5, R7, R5, RZ ;  /* 0x0000000507057210 */ /* 0x000fc80007ffe0ff */
[----:B------:R-:W-:-:S05]  /*9640*/  LEA.HI.X R5, R6, UR7, R5, 0x1, P0 ;  /* 0x0000000706057c11 */ /* 0x000fca00080f0c05 */
[----:B----4-:R1:W-:Y:S01]  /*9650*/  STG.E.128 desc[UR14][R4.64], R8 ;  /* 0x0000000804007986 */ /* 0x0103e2000c101d0e */
[----:B------:R-:W-:Y:S05]  /*9660*/  BRA `(.L_x_819) ;  /* 0x00000008000c7947 */ /* 0x000fea0003800000 */
.L_x_807:
        /* <DEDUP_REMOVED lines=24> */
.L_x_820:
[----:B------:R-:W-:Y:S01]  /*97f0*/  @UP0 UIADD3 UR5, UR37, UR38, URZ ;  /* 0x0000002625050290 */ /* 0x000fe2000fffe03f */
[----:B-1----:R-:W-:Y:S01]  /*9800*/  SHF.R.S32.HI R4, RZ, 0x1f, R5 ;  /* 0x0000001fff047819 */ /* 0x002fe20000011405 */
        /* <DEDUP_REMOVED lines=20> */
.L_x_821:
        /* <DEDUP_REMOVED lines=14> */
[----:B------:R-:W-:Y:S01]  /*9a30*/  IMAD.U32 R10, RZ, RZ, UR12 ;  /* 0x0000000cff0a7e24 */ /* 0x000fe2000f8e00ff */
[----:B------:R-:W-:Y:S01]  /*9a40*/  IADD3.X R7, R7, UR21, R5, P0, !PT ;  /* 0x0000001507077c10 */ /* 0x000fe200087fe405 */
[----:B------:R-:W-:Y:S01]  /*9a50*/  UIMAD UR13, UR57, UR13, UR7 ;  /* 0x0000000d390d72a4 */ /* 0x000fe2000f8e0207 */
[----:B------:R-:W-:-:S02]  /*9a60*/  VIADD R0, R4, 0x40 ;  /* 0x0000004004007836 */ /* 0x000fc40000000000 */
[----:B------:R-:W-:-:S03]  /*9a70*/  IMAD.WIDE.U32 R10, R10, UR57, R6 ;  /* 0x000000390a0a7c25 */ /* 0x000fc6000f8e0006 */
[----:B------:R-:W-:Y:S01]  /*9a80*/  ISETP.GE.AND P1, PT, R0, UR6, PT ;  /* 0x0000000600007c0c */ /* 0x000fe2000bf26270 */
[----:B------:R-:W-:Y:S01]  /*9a90*/  VIADD R7, R11, UR13 ;  /* 0x0000000d0b077c36 */ /* 0x000fe20008000000 */
[----:B------:R-:W-:Y:S02]  /*9aa0*/  SHF.R.S32.HI R0, RZ, 0x1f, R4 ;  /* 0x0000001fff007819 */ /* 0x000fe40000011404 */
[----:B------:R-:W-:Y:S09]  /*9ab0*/  @P2 BRA `(.L_x_823) ;  /* 0x0000000000242947 */ /* 0x000ff20003800000 */
        /* <DEDUP_REMOVED lines=8> */
[----:B------:R1:W-:Y:S02]  /*9b40*/  STG.E.128 desc[UR14][R14.64], RZ ;  /* 0x000000ff0e007986 */ /* 0x0003e4000c101d0e */
.L_x_823:
[----:B------:R-:W-:Y:S05]  /*9b50*/  BSYNC B0 ;  /* 0x0000000000007941 */ /* 0x000fea0003800000 */
.L_x_822:
[----:B------:R-:W-:Y:S04]  /*9b60*/  BSSY B0, `(.L_x_824) ;  /* 0x000000d000007945 */ /* 0x000fe80003800000 */
        /* <DEDUP_REMOVED lines=11> */
[----:B------:R2:W-:Y:S02]  /*9c20*/  STG.E.128 desc[UR14][R6.64], RZ ;  /* 0x000000ff06007986 */ /* 0x0005e4000c101d0e */
.L_x_825:
[----:B------:R-:W-:Y:S05]  /*9c30*/  BSYNC B0 ;  /* 0x0000000000007941 */ /* 0x000fea0003800000 */
.L_x_824:
[----:B------:R-:W-:Y:S01]  /*9c40*/  UIMAD UR6, UR19, UR10, URZ ;  /* 0x0000000a130672a4 */ /* 0x000fe2000f8e023f */
[----:B------:R-:W-:Y:S01]  /*9c50*/  IMAD.U32 R5, RZ, RZ, UR10 ;  /* 0x0000000aff057e24 */ /* 0x000fe2000f8e00ff */
[----:B------:R-:W-:Y:S01]  /*9c60*/  USHF.R.S32.HI UR8, URZ, 0x1f, UR57 ;  /* 0x0000001f3f087899 */ /* 0x000fe20008011439 */
[----:B------:R-:W-:Y:S01]  /*9c70*/  BSSY B0, `(.L_x_826) ;  /* 0x0000016000007945 */ /* 0x000fe20003800000 */
[----:B------:R-:W-:Y:S01]  /*9c80*/  UIMAD UR6, UR18, UR11, UR6 ;  /* 0x0000000b120672a4 */ /* 0x000fe2000f8e0206 */
[----:B------:R-:W-:-:S05]  /*9c90*/  IMAD.WIDE.U32 R8, R5, UR18, R8 ;  /* 0x0000001205087c25 */ /* 0x000fca000f8e0008 */
[----:B------:R-:W-:Y:S01]  /*9ca0*/  IMAD.U32 R5, RZ, RZ, UR6 ;  /* 0x00000006ff057e24 */ /* 0x000fe2000f8e00ff */
[----:B--2---:R-:W-:Y:S01]  /*9cb0*/  IADD3 R6, P0, R8, UR5, RZ ;  /* 0x0000000508067c10 */ /* 0x004fe2000ff1e0ff */
        /* <DEDUP_REMOVED lines=17> */
.L_x_827:
[----:B------:R-:W-:Y:S05]  /*9dd0*/  BSYNC B0 ;  /* 0x0000000000007941 */ /* 0x000fea0003800000 */
.L_x_826:
[----:B------:R-:W-:Y:S05]  /*9de0*/  @P1 BRA `(.L_x_819) ;  /* 0x00000000002c1947 */ /* 0x000fea0003800000 */
[----:B------:R-:W-:Y:S01]  /*9df0*/  IADD3 R4, P0, R4, 0x40, RZ ;  /* 0x0000004004047810 */ /* 0x000fe20007f1e0ff */
[----:B------:R-:W-:Y:S01]  /*9e00*/  ULDC.64 UR6, c[0x0][0x3f8] ;  /* 0x0000fe0000067ab9 */ /* 0x000fe20000000a00 */
[----:B------:R-:W-:Y:S02]  /*9e10*/  MOV R6, R8 ;  /* 0x0000000800067202 */ /* 0x000fe40000000f00 */
[----:B------:R-:W-:-:S03]  /*9e20*/  IADD3.X R5, RZ, R0, RZ, P0, !PT ;  /* 0x00000000ff057210 */ /* 0x000fc600007fe4ff */
[----:B------:R-:W-:-:S04]  /*9e30*/  IMAD.WIDE.U32 R6, R4, UR10, R6 ;  /* 0x0000000a04067c25 */ /* 0x000fc8000f8e0006 */
[----:B------:R-:W-:-:S04]  /*9e40*/  IMAD R5, R5, UR10, RZ ;  /* 0x0000000a05057c24 */ /* 0x000fc8000f8e02ff */
[----:B------:R-:W-:Y:S01]  /*9e50*/  IMAD R5, R4, UR11, R5 ;  /* 0x0000000b04057c24 */ /* 0x000fe2000f8e0205 */
[----:B------:R-:W-:-:S04]  /*9e60*/  LEA R4, P0, R6, UR6, 0x1 ;  /* 0x0000000606047c11 */ /* 0x000fc8000f8008ff */
[----:B------:R-:W-:-:S04]  /*9e70*/  IADD3 R5, R5, R7, RZ ;  /* 0x0000000705057210 */ /* 0x000fc80007ffe0ff */
[----:B------:R-:W-:-:S05]  /*9e80*/  LEA.HI.X R5, R6, UR7, R5, 0x1, P0 ;  /* 0x0000000706057c11 */ /* 0x000fca00080f0c05 */
[----:B------:R3:W-:Y:S02]  /*9e90*/  STG.E.128 desc[UR14][R4.64], RZ ;  /* 0x000000ff04007986 */ /* 0x0007e4000c101d0e */
.L_x_819:
[----:B------:R-:W-:Y:S05]  /*9ea0*/  BSYNC B1 ;  /* 0x0000000000017941 */ /* 0x000fea0003800000 */
.L_x_802:
[----:B------:R-:W-:Y:S01]  /*9eb0*/  R2UR UR6, R157 ;  /* 0x000000009d0672ca */ /* 0x000fe200000e0000 */
[----:B------:R-:W-:Y:S02]  /*9ec0*/  ULDC UR5, c[0x0][0xc] ;  /* 0x0000030000057ab9 */ /* 0x000fe40000000800 */
[----:B------:R-:W-:-:S10]  /*9ed0*/  UIADD3 UR36, UR5, UR36, URZ ;  /* 0x0000002405247290 */ /* 0x000fd4000fffe03f */
[----:B------:R-:W-:-:S06]  /*9ee0*/  UISETP.GE.AND UP0, UPT, UR36, UR6, UPT ;  /* 0x000000062400728c */ /* 0x000fcc000bf06270 */
[----:B------:R-:W-:-:S13]  /*9ef0*/  PLOP3.LUT P0, PT, PT, PT, UP0, 0x80, 0x0 ;  /* 0x000000000000781c */ /* 0x000fda0003f0f008 */
[----:B------:R-:W-:Y:S05]  /*9f00*/  @P0 BRA `(.L_x_828) ;  /* 0x0000000000040947 */ /* 0x000fea0003800000 */
[----:B------:R-:W-:Y:S05]  /*9f10*/  BRA `(.L_x_829) ;  /* 0xffffff6c00247947 */ /* 0x000fea000383ffff */
.L_x_828:
[----:B------:R-:W-:Y:S05]  /*9f20*/  EXIT ;  /* 0x000000000000794d */ /* 0x000fea0003800000 */
.L_x_830:
        /* <DEDUP_REMOVED lines=13> */
.L_x_1353:


//--------------------- .text._ZN5flash44flash_bwd_dq_dk_dv_loop_seqk_parallel_kernelI23Flash_bwd_kernel_traitsILi32ELi128ELi128ELi8ELi4ELi4ELi4ELb0ELb0EN7cutlass6half_tE19Flash_kernel_traitsILi32ELi128ELi128ELi8ES3_EELb0ELb0ELb0ELb0ELb0ELb1ELb1EEEvNS_16Flash_bwd_paramsE --------------------------
	.section	.text._ZN5flash44flash_bwd_dq_dk_dv_loop_seqk_parallel_kernelI23Flash_bwd_kernel_traitsILi32ELi128ELi128ELi8ELi4ELi4ELi4ELb0ELb0EN7cutlass6half_tE19Flash_kernel_traitsILi32ELi128ELi128ELi8ES3_EELb0ELb0ELb0ELb0ELb0ELb1ELb1EEEvNS_16Flash_bwd_paramsE,"ax",@progbits
	.align	128
        .global         _ZN5flash44flash_bwd_dq_dk_dv_loop_seqk_parallel_kernelI23Flash_bwd_kernel_traitsILi32ELi128ELi128ELi8ELi4ELi4ELi4ELb0ELb0EN7cutlass6half_tE19Flash_kernel_traitsILi32ELi128ELi128ELi8ES3_EELb0ELb0ELb0ELb0ELb0ELb1ELb1EEEvNS_16Flash_bwd_paramsE
        .type           _ZN5flash44flash_bwd_dq_dk_dv_loop_seqk_parallel_kernelI23Flash_bwd_kernel_traitsILi32ELi128ELi128ELi8ELi4ELi4ELi4ELb0ELb0EN7cutlass6half_tE19Flash_kernel_traitsILi32ELi128ELi128ELi8ES3_EELb0ELb0ELb0ELb0ELb0ELb1ELb1EEEvNS_16Flash_bwd_paramsE,@function
        .size           _ZN5flash44flash_bwd_dq_dk_dv_loop_seqk_parallel_kernelI23Flash_bwd_kernel_traitsILi32ELi128ELi128ELi8ELi4ELi4ELi4ELb0ELb0EN7cutlass6half_tE19Flash_kernel_traitsILi32ELi128ELi128ELi8ES3_EELb0ELb0ELb0ELb0ELb0ELb1ELb1EEEvNS_16Flash_bwd_paramsE,(.L_x_1354 - _ZN5flash44flash_bwd_dq_dk_dv_loop_seqk_parallel_kernelI23Flash_bwd_kernel_traitsILi32ELi128ELi128ELi8ELi4ELi4ELi4ELb0ELb0EN7cutlass6half_tE19Flash_kernel_traitsILi32ELi128ELi128ELi8ES3_EELb0ELb0ELb0ELb0ELb0ELb1ELb1EEEvNS_16Flash_bwd_paramsE)
        .other          _ZN5flash44flash_bwd_dq_dk_dv_loop_seqk_parallel_kernelI23Flash_bwd_kernel_traitsILi32ELi128ELi128ELi8ELi4ELi4ELi4ELb0ELb0EN7cutlass6half_tE19Flash_kernel_traitsILi32ELi128ELi128ELi8ES3_EELb0ELb0ELb0ELb0ELb0ELb1ELb1EEEvNS_16Flash_bwd_paramsE,@"STO_CUDA_ENTRY STV_DEFAULT"
_ZN5flash44flash_bwd_dq_dk_dv_loop_seqk_parallel_kernelI23Flash_bwd_kernel_traitsILi32ELi128ELi128ELi8ELi4ELi4ELi4ELb0ELb0EN7cutlass6half_tE19Flash_kernel_traitsILi32ELi128ELi128ELi8ES3_EELb0ELb0ELb0ELb0ELb0ELb1ELb1EEEvNS_16Flash_bwd_paramsE:
.text._ZN5flash44flash_bwd_dq_dk_dv_loop_seqk_parallel_kernelI23Flash_bwd_kernel_traitsILi32ELi128ELi128ELi8ELi4ELi4ELi4ELb0ELb0EN7cutlass6half_tE19Flash_kernel_traitsILi32ELi128ELi128ELi8ES3_EELb0ELb0ELb0ELb0ELb0ELb1ELb1EEEvNS_16Flash_bwd_paramsE:
        /* <DEDUP_REMOVED lines=14> */
[----:B------:R-:W3:Y:S01]  /*00e0*/  S2UR UR57, SR_CTAID.Z ;  /* 0x00000000003979c3 */ /* 0x000ee20000002700 */
[----:B------:R-:W-:Y:S01]  /*00f0*/  UMOV UR5, 0x400 ;  /* 0x0000040000057882 */ /* 0x000fe20000000000 */
[----:B------:R-:W-:Y:S01]  /*0100*/  IMAD.MOV.U32 R212, RZ, RZ, -0x10 ;  /* 0xfffffff0ffd47424 */ /* 0x000fe200078e00ff */
[----:B------:R-:W-:Y:S01]  /*0110*/  ULDC.64 UR10, c[0x0][0x208] ;  /* 0x00008200000a7ab9 */ /* 0x000fe20000000a00 */
[----:B------:R-:W-:Y:S01]  /*0120*/  IMAD.MOV.U32 R123, RZ, RZ, 0x20 ;  /* 0x00000020ff7b7424 */ /* 0x000fe200078e00ff */
[----:B------:R-:W-:Y:S01]  /*0130*/  UMOV UR60, 0xffffe000 ;  /* 0xffffe000003c7882 */ /* 0x000fe20000000000 */
[----:B------:R-:W-:Y:S02]  /*0140*/  IMAD.MOV.U32 R120, RZ, RZ, 0x40 ;  /* 0x00000040ff787424 */ /* 0x000fe400078e00ff */
[----:B------:R-:W4:Y:S08]  /*0150*/  S2UR UR4, SR_CgaCtaId ;  /* 0x00000000000479c3 */ /* 0x000f300000008800 */
[----:B------:R-:W5:Y:S01]  /*0160*/  S2UR UR45, SR_CTAID.Y ;  /* 0x00000000002d79c3 */ /* 0x000f620000002600 */
[----:B---3--:R-:W-:Y:S01]  /*0170*/  USHF.R.S32.HI UR6, URZ, 0x1f, UR57 ;  /* 0x0000001f3f067899 */ /* 0x008fe20008011439 */
[----:B--2---:R-:W-:Y:S01]  /*0180*/  SHF.R.S32.HI R11, RZ, 0x1f, R21 ;  /* 0x0000001fff0b7819 */ /* 0x004fe20000011415 */
[----:B----4-:R-:W-:-:S03]  /*0190*/  ULEA UR4, UR4, UR5, 0x18 ;  /* 0x0000000504047291 */ /* 0x010fc6000f8ec03f */
        /* <DEDUP_REMOVED lines=118> */
[----:B------:R-:W-:Y:S01]  /*0900*/  USHF.R.S32.HI UR6, URZ, 0x1f, UR45 ;  /* 0x0000001f3f067899 */ /* 0x000fe2000801142d */
[----:B------:R-:W-:Y:S01]  /*0910*/  IMAD.U32 R4, RZ, RZ, UR5 ;  /* 0x00000005ff047e24 */ /* 0x000fe2000f8e00ff */
[----:B------:R-:W-:Y:S01]  /*0920*/  USHF.R.S32.HI UR5, URZ, 0x1f, UR57 ;  /* 0x0000001f3f057899 */ /* 0x000fe20008011439 */
[----:B------:R-:W-:Y:S01]  /*0930*/  SHF.R.U32.HI R8, RZ, 0x3, R0 ;  /* 0x00000003ff087819 */ /* 0x000fe20000011600 */
[----:B------:R-:W-:Y:S01]  /*0940*/  IMAD.IADD R119, R12, 0x1, R119 ;  /* 0x000000010c777824 */ /* 0x000fe200078e0277 */
[----:B------:R-:W-:Y:S01]  /*0950*/  LEA R216, R19, UR4, 0x1 ;  /* 0x0000000413d87c11 */ /* 0x000fe2000f8e08ff */
[----:B------:R-:W-:Y:S01]  /*0960*/  IMAD.U32 R4, RZ, RZ, UR6 ;  /* 0x00000006ff047e24 */ /* 0x000fe2000f8e00ff */
[----:B------:R-:W-:Y:S01]  /*0970*/  LOP3.LUT R8, R8, R0, R7, 0x1e, !PT ;  /* 0x0000000008087212 */ /* 0x000fe200078e1e07 */
[----:B------:R-:W-:Y:S01]  /*0980*/  IMAD.SHL.U32 R0, R17, 0x20, RZ ;  /* 0x0000002011007824 */ /* 0x000fe200078e00ff */
[----:B------:R-:W-:Y:S01]  /*0990*/  SEL R212, R212, 0x10, !P6 ;  /* 0x00000010d4d47807 */ /* 0x000fe20007000000 */
[----:B------:R-:W-:Y:S01]  /*09a0*/  VIADD R211, R216, 0x40 ;  /* 0x00000040d8d37836 */ /* 0x000fe20000000000 */
[----:B------:R-:W-:Y:S01]  /*09b0*/  SEL R213, R123, 0xffffffe0, !P5 ;  /* 0xffffffe07bd57807 */ /* 0x000fe20006800000 */
[----:B------:R-:W-:Y:S01]  /*09c0*/  IMAD.IADD R8, R8, 0x1, R10 ;  /* 0x0000000108087824 */ /* 0x000fe200078e020a */
[----:B------:R-:W-:Y:S01]  /*09d0*/  SEL R120, R120, 0xffffffc0, !P2 ;  /* 0xffffffc078787807 */ /* 0x000fe20005000000 */
[----:B------:R-:W-:Y:S01]  /*09e0*/  IMAD R129, R129, 0x200, R0 ;  /* 0x0000020081817824 */ /* 0x000fe200078e0200 */
[----:B------:R-:W-:Y:S01]  /*09f0*/  SEL R117, R123, 0xffffffe0, !P0 ;  /* 0xffffffe07b757807 */ /* 0x000fe20004000000 */
[C---:B-1----:R-:W-:Y:S01]  /*0a00*/  IMAD.SHL.U32 R2, R15.reuse, 0x40, RZ ;  /* 0x000000400f027824 */ /* 0x042fe200078e00ff */
[----:B------:R-:W-:Y:S01]  /*0a10*/  LEA R116, R116, UR4, 0x1 ;  /* 0x0000000474747c11 */ /* 0x000fe2000f8e08ff */
[C---:B------:R-:W-:Y:S01]  /*0a20*/  @P4 VIADD R211, R216.reuse, 0xffffffc0 ;  /* 0xffffffc0d8d34836 */ /* 0x040fe20000000000 */
[----:B------:R-:W-:Y:S01]  /*0a30*/  LOP3.LUT P0, RZ, R15, 0x2, RZ, 0xc0, !PT ;  /* 0x000000020fff7812 */ /* 0x000fe2000780c0ff */
[----:B------:R-:W-:Y:S01]  /*0a40*/  IMAD.IADD R217, R216, 0x1, R212 ;  /* 0x00000001d8d97824 */ /* 0x000fe200078e02d4 */
[----:B------:R-:W-:Y:S01]  /*0a50*/  LOP3.LUT R2, R2, 0xc0, RZ, 0xc0, !PT ;  /* 0x000000c002027812 */ /* 0x000fe200078ec0ff */
[----:B------:R-:W-:Y:S01]  /*0a60*/  IMAD.IADD R212, R212, 0x1, R211 ;  /* 0x00000001d4d47824 */ /* 0x000fe200078e02d3 */
[----:B------:R-:W-:Y:S01]  /*0a70*/  SEL R123, R123, 0xffffffe0, !P0 ;  /* 0xffffffe07b7b7807 */ /* 0x000fe20004000000 */
[--C-:B------:R-:W-:Y:S01]  /*0a80*/  IMAD.IADD R218, R216, 0x1, R213.reuse ;  /* 0x00000001d8da7824 */ /* 0x100fe200078e02d5 */
[----:B------:R-:W-:Y:S01]  /*0a90*/  SHF.R.U32.HI R5, RZ, 0x3, R2 ;  /* 0x00000003ff057819 */ /* 0x000fe20000011602 */
[----:B------:R-:W-:-:S02]  /*0aa0*/  IMAD.IADD R215, R217, 0x1, R213 ;  /* 0x00000001d9d77824 */ /* 0x000fc400078e02d5 */
[----:B------:R-:W-:Y:S01]  /*0ab0*/  IMAD.IADD R214, R213, 0x1, R211 ;  /* 0x00000001d5d67824 */ /* 0x000fe200078e02d3 */
[----:B------:R-:W-:Y:S01]  /*0ac0*/  LOP3.LUT R6, R5, R2, R6, 0x1e, !PT ;  /* 0x0000000205067212 */ /* 0x000fe200078e1e06 */
        /* <DEDUP_REMOVED lines=23> */
.L_x_859:
        /* <DEDUP_REMOVED lines=67> */
.L_x_831:
        /* <DEDUP_REMOVED lines=63> */
[----:B------:R-:W-:Y:S01]  /*1460*/  ULDC UR37, c[0x0][0x2c4] ;  /* 0x0000b10000257ab9 */ /* 0x000fe20000000800 */
[----:B------:R-:W-:Y:S02]  /*1470*/  @UP1 UIADD3 UR22, UR15, UR21, URZ ;  /* 0x000000150f161290 */ /* 0x000fe4000fffe03f */
[----:B------:R-:W-:Y:S01]  /*1480*/  IMAD.HI.U32 R4, R5, R0, R4 ;  /* 0x0000000005047227 */ /* 0x000fe200078e0004 */
[----:B------:R-:W-:Y:S01]  /*1490*/  MOV R0, R3 ;  /* 0x0000000300007202 */ /* 0x000fe20000000f00 */
[----:B------:R-:W-:Y:S01]  /*14a0*/  UIMAD.WIDE.U32 UR14, UR8, UR12, URZ ;  /* 0x0000000c080e72a5 */ /* 0x000fe2000f8e003f */
[----:B------:R-:W-:Y:S01]  /*14b0*/  @UP0 UMOV UR47, UR16 ;  /* 0x00000010002f0c82 */ /* 0x000fe20008000000 */
[----:B------:R-:W-:-:S02]  /*14c0*/  UIMAD UR5, UR8, UR5, UR7 ;  /* 0x00000005080572a4 */ /* 0x000fc4000f8e0207 */
        /* <DEDUP_REMOVED lines=14> */
[----:B------:R-:W-:Y:S02]  /*15b0*/  @UP3 UIMAD UR17, UR57, UR17, UR5 ;  /* 0x00000011391132a4 */ /* 0x000fe4000f8e0205 */
[----:B------:R-:W-:Y:S02]  /*15c0*/  USHF.R.S32.HI UR16, URZ, 0x1f, UR14 ;  /* 0x0000001f3f107899 */ /* 0x000fe4000801140e */
[----:B------:R-:W-:-:S02]  /*15d0*/  UIADD3 UR5, UP2, UR14, UR29, URZ ;  /* 0x0000001d0e057290 */ /* 0x000fc4000ff5e03f */
[----:B------:R-:W-:Y:S01]  /*15e0*/  @!P1 IMAD.IADD R0, R0, 0x1, -R7 ;  /* 0x0000000100009824 */ /* 0x000fe200078e0a07 */
[----:B------:R-:W-:Y:S01]  /*15f0*/  @!UP3 UIMAD UR12, UR45, UR61, UR57 ;  /* 0x0000003d2d0cb2a4 */ /* 0x000fe2000f8e0239 */
[----:B------:R-:W-:Y:S01]  /*1600*/  @!P1 IADD3 R6, R6, 0x1, RZ ;  /* 0x0000000106069810 */ /* 0x000fe20007ffe0ff */
[----:B------:R-:W-:Y:S01]  /*1610*/  UIADD3.X UR15, UR16, UR19, URZ, UP2, !UPT ;  /* 0x00000013100f7290 */ /* 0x000fe200097fe43f */
[----:B------:R-:W-:Y:S01]  /*1620*/  PLOP3.LUT P1, PT, PT, PT, UP0, 0x80, 0x0 ;  /* 0x000000000000781c */ /* 0x000fe20003f2f008 */
[----:B------:R-:W-:Y:S01]  /*1630*/  UIMAD UR7, UR9, UR5, URZ ;  /* 0x00000005090772a4 */ /* 0x000fe2000f8e023f */
[----:B------:R-:W-:Y:S01]  /*1640*/  ISETP.GE.U32.AND P0, PT, R0, R7, PT ;  /* 0x000000070000720c */ /* 0x000fe20003f06070 */
[----:B------:R-:W-:Y:S01]  /*1650*/  @UP0 UIADD3 UR27, UR32, UR34, URZ ;  /* 0x00000022201b0290 */ /* 0x000fe2000fffe03f */
[----:B------:R-:W-:Y:S01]  /*1660*/  LOP3.LUT R0, R8, UR57, RZ, 0x3c, !PT ;  /* 0x0000003908007c12 */ /* 0x000fe2000f8e3cff */
[----:B------:R-:W-:Y:S01]  /*1670*/  @!UP3 UIMAD UR17, UR12, UR37, URZ ;  /* 0x000000250c11b2a4 */ /* 0x000fe2000f8e023f */
[----:B------:R-:W-:-:S02]  /*1680*/  @UP0 ULDC.64 UR20, c[0x0][0x250] ;  /* 0x0000940000140ab9 */ /* 0x000fc40000000a00 */
[----:B------:R-:W-:Y:S01]  /*1690*/  ISETP.GE.AND P2, PT, R0, RZ, PT ;  /* 0x000000ff0000720c */ /* 0x000fe20003f46270 */
[----:B------:R-:W-:Y:S02]  /*16a0*/  UIMAD.WIDE.U32 UR36, UR8, UR5, URZ ;  /* 0x00000005082472a5 */ /* 0x000fe4000f8e003f */
[----:B------:R-:W-:Y:S02]  /*16b0*/  UIMAD UR12, UR9, UR18, URZ ;  /* 0x00000012090c72a4 */ /* 0x000fe4000f8e023f */
[----:B------:R-:W-:Y:S02]  /*16c0*/  UIMAD UR5, UR8, UR15, UR7 ;  /* 0x0000000f080572a4 */ /* 0x000fe4000f8e0207 */
[----:B------:R-:W-:Y:S01]  /*16d0*/  @UP0 UIMAD.WIDE.U32 UR8, UR27, UR20, URZ ;  /* 0x000000141b0802a5 */ /* 0x000fe2000f8e003f */
[----:B------:R-:W-:Y:S01]  /*16e0*/  @P0 VIADD R6, R6, 0x1 ;  /* 0x0000000106060836 */ /* 0x000fe20000000000 */
[----:B------:R-:W-:Y:S01]  /*16f0*/  UIMAD UR51, UR57, UR43, URZ ;  /* 0x0000002b393372a4 */ /* 0x000fe2000f8e023f */
[----:B------:R-:W-:Y:S01]  /*1700*/  PLOP3.LUT P0, PT, PT, PT, UP3, 0x80, 0x0 ;  /* 0x000000000000781c */ /* 0x000fe20003f0f038 */
[----:B------:R-:W-:-:S02]  /*1710*/  @UP0 UIMAD UR7, UR27, UR21, URZ ;  /* 0x000000151b0702a4 */ /* 0x000fc4000f8e023f */
[----:B------:R-:W-:Y:S01]  /*1720*/  USEL UR52, UR42, URZ, UP5 ;  /* 0x0000003f2a347287 */ /* 0x000fe2000a800000 */
[----:B------:R-:W-:Y:S01]  /*1730*/  @!P2 IADD3 R6, -R6, RZ, RZ ;  /* 0x000000ff0606a210 */ /* 0x000fe20007ffe1ff */
[----:B------:R-:W-:Y:S01]  /*1740*/  USHF.R.S32.HI UR50, URZ, 0x1f, UR23 ;  /* 0x0000001f3f327899 */ /* 0x000fe20008011417 */
[----:B------:R-:W-:Y:S01]  /*1750*/  @!P3 LOP3.LUT R6, RZ, R8, RZ, 0x33, !PT ;  /* 0x00000008ff06b212 */ /* 0x000fe200078e33ff */
[----:B------:R-:W-:Y:S02]  /*1760*/  @!UP1 UIADD3 UR48, UR31, UR28, URZ ;  /* 0x0000001c1f309290 */ /* 0x000fe4000fffe03f */
[----:B------:R-:W-:Y:S02]  /*1770*/  @UP1 UIADD3 UR46, UR13, UR12, URZ ;  /* 0x0000000c0d2e1290 */ /* 0x000fe4000fffe03f */
[----:B------:R-:W-:Y:S02]  /*1780*/  USHF.R.S32.HI UR54, URZ, 0x1f, UR51 ;  /* 0x0000001f3f367899 */ /* 0x000fe40008011433 */
[----:B------:R-:W-:-:S02]  /*1790*/  USEL UR53, UR26, URZ, UP5 ;  /* 0x0000003f1a357287 */ /* 0x000fc4000a800000 */
        /* <DEDUP_REMOVED lines=16> */
.L_x_833:
        /* <DEDUP_REMOVED lines=13> */
.L_x_834:
        /* <DEDUP_REMOVED lines=11> */
.L_x_835:
[----:B------:R-:W-:-:S04]  /*1a20*/  UIMAD UR5, UR45, UR61, UR57 ;  /* 0x0000003d2d0572a4 */ /* 0x000fc8000f8e0239 */
[----:B------:R-:W-:-:S12]  /*1a30*/  UIMAD UR5, UR5, UR59, URZ ;  /* 0x0000003b050572a4 */ /* 0x000fd8000f8e023f */
.L_x_836:
[----:B------:R-:W1:Y:S01]  /*1a40*/  S2R R5, SR_TID.X ;  /* 0x0000000000057919 */ /* 0x000e620000002100 */
[----:B------:R-:W2:Y:S01]  /*1a50*/  LDC.64 R12, c[0x0][0x420] ;  /* 0x00010800ff0c7b82 */ /* 0x000ea20000000a00 */
[----:B------:R-:W-:Y:S01]  /*1a60*/  USHF.R.S32.HI UR28, URZ, 0x1f, UR57 ;  /* 0x0000001f3f1c7899 */ /* 0x000fe20008011439 */
[----:B------:R-:W-:Y:S01]  /*1a70*/  BSSY B1, `(.L_x_832) ;  /* 0x0000828000017945 */ /* 0x000fe20003800000 */
[----:B------:R-:W-:Y:S01]  /*1a80*/  ULDC.64 UR8, c[0x0][0x428] ;  /* 0x00010a0000087ab9 */ /* 0x000fe20000000a00 */
[----:B------:R-:W-:Y:S02]  /*1a90*/  UIADD3 UR18, UR14, UR5, URZ ;  /* 0x000000050e127290 */ /* 0x000fe4000fffe03f */
[----:B------:R-:W-:Y:S01]  /*1aa0*/  UIMAD UR5, UR28, UR8, URZ ;  /* 0x000000081c0572a4 */ /* 0x000fe2000f8e023f */
[----:B------:R-:W-:Y:S01]  /*1ab0*/  ULDC UR7, c[0x0][0x2dc] ;  /* 0x0000b70000077ab9 */ /* 0x000fe20000000800 */
[----:B------:R-:W-:Y:S02]  /*1ac0*/  UIADD3 UR13, UR14, UR17, URZ ;  /* 0x000000110e0d7290 */ /* 0x000fe4000fffe03f */
[----:B------:R-:W-:-:S02]  /*1ad0*/  UIMAD UR17, UR7, UR61, URZ ;  /* 0x0000003d071172a4 */ /* 0x000fc4000f8e023f */
[----:B------:R-:W-:Y:S02]  /*1ae0*/  UIMAD UR7, UR57, UR9, UR5 ;  /* 0x00000009390772a4 */ /* 0x000fe4000f8e0205 */
[----:B------:R-:W-:Y:S01]  /*1af0*/  UISETP.GE.AND UP4, UPT, UR35, 0x1, UPT ;  /* 0x000000012300788c */ /* 0x000fe2000bf86270 */
[----:B------:R-:W-:Y:S01]  /*1b00*/  ULDC.64 UR30, c[0x0][0x3e0] ;  /* 0x0000f800001e7ab9 */ /* 0x000fe20000000a00 */
[----:B------:R-:W-:Y:S01]  /*1b10*/  ULDC.64 UR26, c[0x0][0x2b0] ;  /* 0x0000ac00001a7ab9 */ /* 0x000fe20000000a00 */
[----:B------:R-:W-:Y:S01]  /*1b20*/  ULDC.64 UR40, c[0x0][0x478] ;  /* 0x00011e0000287ab9 */ /* 0x000fe20000000a00 */
        /* <DEDUP_REMOVED lines=13> */
[--C-:B------:R-:W-:Y:S02]  /*1c00*/  SHF.R.S32.HI R5, RZ, 0x1f, R4.reuse ;  /* 0x0000001fff057819 */ /* 0x100fe40000011404 */
[----:B------:R-:W-:Y:S01]  /*1c10*/  IADD3 R8, P0, R4, UR12, RZ ;  /* 0x0000000c04087c10 */ /* 0x000fe2000ff1e0ff */
[----:B------:R-:W-:Y:S01]  /*1c20*/  IMAD R15, R7, UR38, RZ ;  /* 0x00000026070f7c24 */ /* 0x000fe2000f8e02ff */
[----:B------:R-:W-:Y:S01]  /*1c30*/  ULEA.HI.SX32 UR12, UR44, 0xffffffff, 0x19 ;  /* 0xffffffff2c0c7891 */ /* 0x000fe2000f8fca3f */
[----:B------:R-:W-:Y:S01]  /*1c40*/  IMAD.WIDE.U32 R10, R0, UR38, R4 ;  /* 0x00000026000a7c25 */ /* 0x000fe2000f8e0004 */
[----:B------:R-:W-:-:S03]  /*1c50*/  IADD3.X R9, R5, UR48, RZ, P0, !PT ;  /* 0x0000003005097c10 */ /* 0x000fc600087fe4ff */
[----:B--2---:R-:W-:Y:S01]  /*1c60*/  IMAD R7, R12, UR16, RZ ;  /* 0x000000100c077c24 */ /* 0x004fe2000f8e02ff */
[----:B------:R-:W-:Y:S01]  /*1c70*/  IADD3 R10, P0, R10, UR56, RZ ;  /* 0x000000380a0a7c10 */ /* 0x000fe2000ff1e0ff */
[----:B------:R-:W-:Y:S02]  /*1c80*/  IMAD R0, R0, UR39, R15 ;  /* 0x0000002700007c24 */ /* 0x000fe4000f8e020f */
[----:B------:R-:W-:Y:S02]  /*1c90*/  IMAD R7, R13, UR14, R7 ;  /* 0x0000000e0d077c24 */ /* 0x000fe4000f8e0207 */
[----:B------:R-:W-:Y:S01]  /*1ca0*/  IMAD.WIDE.U32 R8, R12, UR14, R8 ;  /* 0x0000000e0c087c25 */ /* 0x000fe2000f8e0008 */
[----:B------:R-:W-:Y:S01]  /*1cb0*/  IADD3.X R11, R11, UR22, R0, P0, !PT ;  /* 0x000000160b0b7c10 */ /* 0x000fe200087fe400 */
[----:B------:R-:W-:Y:S02]  /*1cc0*/  USHF.L.U32 UR22, UR17, 0x7, URZ ;  /* 0x0000000711167899 */ /* 0x000fe4000800063f */
[----:B------:R-:W-:Y:S01]  /*1cd0*/  IMAD.U32 R0, RZ, RZ, UR8 ;  /* 0x00000008ff007e24 */ /* 0x000fe2000f8e00ff */
[----:B------:R-:W-:Y:S01]  /*1ce0*/  ULDC.64 UR8, c[0x0][0x258] ;  /* 0x0000960000087ab9 */ /* 0x000fe20000000a00 */
[----:B------:R-:W-:Y:S01]  /*1cf0*/  IMAD.IADD R9, R9, 0x1, R7 ;  /* 0x0000000109097824 */ /* 0x000fe200078e0207 */
[----:B------:R-:W-:Y:S01]  /*1d00*/  UIMAD UR5, UR28, UR8, URZ ;  /* 0x000000081c0572a4 */ /* 0x000fe2000f8e023f */
[----:B------:R-:W-:Y:S01]  /*1d10*/  SHF.R.S32.HI R7, RZ, 0x5, R14 ;  /* 0x00000005ff077819 */ /* 0x000fe2000001140e */
[----:B------:R-:W-:Y:S01]  /*1d20*/  ULDC.64 UR14, c[0x0][0x210] ;  /* 0x00008400000e7ab9 */ /* 0x000fe20000000a00 */
[----:B------:R-:W-:Y:S01]  /*1d30*/  IMAD.WIDE.U32 R8, R0, UR57, R8 ;  /* 0x0000003900087c25 */ /* 0x000fe2000f8e0008 */
[----:B------:R-:W-:-:S02]  /*1d40*/  UIMAD UR9, UR57, UR9, UR5 ;  /* 0x00000009390972a4 */ /* 0x000fc4000f8e0205 */
[----:B------:R-:W-:Y:S01]  /*1d50*/  UIADD3 UR5, UP3, UP2, UR36, UR22, UR51 ;  /* 0x0000001624057290 */ /* 0x000fe2000fa7e033 */
[----:B------:R-:W-:Y:S01]  /*1d60*/  IMAD.U32 R0, RZ, RZ, UR8 ;  /* 0x00000008ff007e24 */ /* 0x000fe2000f8e00ff */
[----:B------:R-:W-:Y:S01]  /*1d70*/  ULDC.64 UR28, c[0x0][0x400] ;  /* 0x00010000001c7ab9 */ /* 0x000fe20000000a00 */
[----:B------:R-:W-:Y:S01]  /*1d80*/  VIADD R9, R9, UR7 ;  /* 0x0000000709097c36 */ /* 0x000fe20008000000 */
[----:B------:R-:W-:Y:S01]  /*1d90*/  USHF.R.S32.HI UR7, URZ, 0x1f, UR22 ;  /* 0x0000001f3f077899 */ /* 0x000fe20008011416 */
[----:B------:R-:W-:Y:S01]  /*1da0*/  IMAD.WIDE.U32 R10, R0, UR57, R10 ;  /* 0x00000039000a7c25 */ /* 0x000fe2000f8e000a */
[----:B------:R-:W-:Y:S02]  /*1db0*/  UIADD3 UR8, UP1, UP0, UR53, UR5, UR55 ;  /* 0x0000000535087290 */ /* 0x000fe4000f83e037 */
[----:B------:R-:W-:Y:S01]  /*1dc0*/  UIADD3.X UR5, UR19, UR7, UR54, UP3, UP2 ;  /* 0x0000000713057290 */ /* 0x000fe20009fe4436 */
[----:B------:R-:W-:Y:S01]  /*1dd0*/  VIADD R15, R11, UR9 ;  /* 0x000000090b0f7c36 */ /* 0x000fe20008000000 */
[----:B------:R-:W-:Y:S01]  /*1de0*/  LEA R14, P0, R10, UR14, 0x1 ;  /* 0x0000000e0a0e7c11 */ /* 0x000fe2000f8008ff */
[----:B------:R-:W-:Y:S01]  /*1df0*/  IMAD R7, R7, UR17, R16 ;  /* 0x0000001107077c24 */ /* 0x000fe2000f8e0210 */
[----:B------:R-:W-:Y:S01]  /*1e00*/  UIADD3.X UR5, UR52, UR5, UR46, UP1, UP0 ;  /* 0x0000000534057290 */ /* 0x000fe20008fe042e */
[-C--:B------:R-:W-:Y:S01]  /*1e10*/  IMAD R0, R18, R12.reuse, RZ ;  /* 0x0000000c12007224 */ /* 0x080fe200078e02ff */
[----:B------:R-:W-:Y:S01]  /*1e20*/  LEA.HI.X R15, R10, UR15, R15, 0x1, P0 ;  /* 0x0000000f0a0f7c11 */ /* 0x000fe200080f0c0f */
[----:B------:R-:W-:Y:S01]  /*1e30*/  IMAD.WIDE.U32 R8, R3, R12, R8 ;  /* 0x0000000c03087225 */ /* 0x000fe200078e0008 */
[----:B------:R-:W-:Y:S01]  /*1e40*/  PLOP3.LUT P0, PT, PT, PT, UP4, 0x80, 0x0 ;  /* 0x000000000000781c */ /* 0x000fe20003f0f048 */
[----:B------:R-:W-:-:S02]  /*1e50*/  UIMAD.WIDE UR18, UR18, 0x4, UR40 ;  /* 0x00000004121278a5 */ /* 0x000fc4000f8e0228 */
[----:B------:R-:W-:Y:S01]  /*1e60*/  IMAD R11, R3, R13, R0 ;  /* 0x0000000d030b7224 */ /* 0x000fe200078e0200 */
[----:B------:R-:W-:Y:S02]  /*1e70*/  IADD3 R0, P2, R7, UR8, RZ ;  /* 0x0000000807007c10 */ /* 0x000fe4000ff5e0ff */
[----:B------:R-:W-:Y:S01]  /*1e80*/  LEA R10, P3, R8, UR30, 0x1 ;  /* 0x0000001e080a7c11 */ /* 0x000fe2000f8608ff */
[----:B------:R-:W-:Y:S01]  /*1e90*/  IMAD.IADD R9, R9, 0x1, R11 ;  /* 0x0000000109097824 */ /* 0x000fe200078e020b */
[----:B------:R-:W-:Y:S02]  /*1ea0*/  LEA R29, P1, R0, UR28, 0x2 ;  /* 0x0000001c001d7c11 */ /* 0x000fe4000f8210ff */
[----:B------:R-:W-:Y:S02]  /*1eb0*/  LEA.HI.X.SX32 R7, R7, UR5, 0x1, P2 ;  /* 0x0000000507077c11 */ /* 0x000fe400090f0eff */
[----:B------:R-:W-:Y:S02]  /*1ec0*/  LEA.HI.X R11, R8, UR31, R9, 0x1, P3 ;  /* 0x0000001f080b7c11 */ /* 0x000fe400098f0c09 */
[----:B------:R-:W-:Y:S01]  /*1ed0*/  LEA.HI.X R28, R0, UR29, R7, 0x2, P1 ;  /* 0x0000001d001c7c11 */ /* 0x000fe200088f1407 */
[----:B------:R-:W-:Y:S06]  /*1ee0*/  @!P0 BRA `(.L_x_837) ;  /* 0x0000007400648947 */ /* 0x000fec0003800000 */
[----:B------:R-:W2:Y:S04]  /*1ef0*/  LDL R30, [R1+0x34] ;  /* 0x00003400011e7983 */ /* 0x000ea80000100800 */
[----:B------:R-:W3:Y:S01]  /*1f00*/  LDL R19, [R1+0x2c] ;  /* 0x00002c0001137983 */ /* 0x000ee20000100800 */
[----:B------:R-:W-:Y:S01]  /*1f10*/  UMOV UR8, UR12 ;  /* 0x0000000c00087c82 */ /* 0x000fe20008000000 */
[----:B------:R-:W-:Y:S01]  /*1f20*/  UIMAD UR16, UR33, -0x80, UR6 ;  /* 0xffffff80211078a4 */ /* 0x000fe2000f8e0206 */
[----:B------:R-:W-:Y:S01]  /*1f30*/  VIADD R7, R3, 0x40 ;  /* 0x0000004003077836 */ /* 0x000fe20000000000 */
[----:B------:R-:W-:Y:S02]  /*1f40*/  UIMAD UR5, UR8, -0x80, UR35 ;  /* 0xffffff80080578a4 */ /* 0x000fe4000f8e0223 */
[----:B------:R-:W-:Y:S01]  /*1f50*/  UIMAD UR7, UR50, UR24, URZ ;  /* 0x00000018320772a4 */ /* 0x000fe2000f8e023f */
[----:B------:R-:W-:Y:S01]  /*1f60*/  IMAD.U32 R8, RZ, RZ, UR24 ;  /* 0x00000018ff087e24 */ /* 0x000fe2000f8e00ff */
[C---:B------:R-:W-:Y:S01]  /*1f70*/  ISETP.GE.AND P1, PT, R7.reuse, UR16, PT ;  /* 0x0000001007007c0c */ /* 0x040fe2000bf26270 */
[----:B------:R-:W-:Y:S01]  /*1f80*/  IMAD.U32 R0, RZ, RZ, UR20 ;  /* 0x00000014ff007e24 */ /* 0x000fe2000f8e00ff */
[----:B------:R-:W-:Y:S01]  /*1f90*/  ISETP.GE.AND P3, PT, R7, UR5, PT ;  /* 0x0000000507007c0c */ /* 0x000fe2000bf66270 */
[----:B------:R-:W-:Y:S01]  /*1fa0*/  UIMAD UR9, UR23, UR25, UR7 ;  /* 0x00000019170972a4 */ /* 0x000fe2000f8e0207 */
[--C-:B------:R-:W-:Y:S01]  /*1fb0*/  IMAD.WIDE.U32 R8, R8, UR23, R4.reuse ;  /* 0x0000001708087c25 */ /* 0x100fe2000f8e0004 */
[----:B------:R-:W-:Y:S01]  /*1fc0*/  ULDC.64 UR14, c[0x0][0x260] ;  /* 0x00009800000e7ab9 */ /* 0x000fe20000000a00 */
[----:B------:R-:W-:Y:S01]  /*1fd0*/  ULDC.64 UR12, c[0x0][0x268] ;  /* 0x00009a00000c7ab9 */ /* 0x000fe20000000a00 */
[----:B------:R-:W-:Y:S01]  /*1fe0*/  IADD3 R8, P0, R8, UR47, RZ ;  /* 0x0000002f08087c10 */ /* 0x000fe2000ff1e0ff */
[----:B------:R-:W-:-:S04]  /*1ff0*/  IMAD.WIDE.U32 R4, R0, UR23, R4 ;  /* 0x0000001700047c25 */ /* 0x000fc8000f8e0004 */
[----:B------:R-:W-:Y:S02]  /*2000*/  IMAD.SHL.U32 R16, R13, 0x80, RZ ;  /* 0x000000800d107824 */ /* 0x000fe400078e00ff */
[----:B------:R-:W-:Y:S01]  /*2010*/  IMAD.MOV.U32 R232, RZ, RZ, R10 ;  /* 0x000000ffffe87224 */ /* 0x000fe200078e000a */
[----:B------:R-:W-:Y:S01]  /*2020*/  ISETP.GE.AND P4, PT, R3, UR5, PT ;  /* 0x0000000503007c0c */ /* 0x000fe2000bf86270 */
[----:B------:R-:W-:Y:S01]  /*2030*/  IMAD.WIDE.U32 R12, R12, 0x80, RZ ;  /* 0x000000800c0c7825 */ /* 0x000fe200078e00ff */
[----:B------:R-:W-:Y:S01]  /*2040*/  UIMAD UR7, UR50, UR20, URZ ;  /* 0x00000014320772a4 */ /* 0x000fe2000f8e023f */
[----:B------:R-:W1:Y:S02]  /*2050*/  @!P1 LDC.64 R24, c[0x0][0x218] ;  /* 0x00008600ff189b82 */ /* 0x000e640000000a00 */
[----:B------:R-:W-:Y:S01]  /*2060*/  IMAD.MOV.U32 R233, RZ, RZ, R11 ;  /* 0x000000ffffe97224 */ /* 0x000fe200078e000b */
[----:B------:R-:W-:Y:S01]  /*2070*/  @!P3 IADD3 R10, P2, R232, R12, RZ ;  /* 0x0000000ce80ab210 */ /* 0x000fe20007f5e0ff */
[----:B------:R-:W-:-:S03]  /*2080*/  UIMAD UR7, UR23, UR21, UR7 ;  /* 0x00000015170772a4 */ /* 0x000fc6000f8e0207 */
[----:B------:R-:W-:Y:S02]  /*2090*/  @!P3 IADD3.X R11, R233, R13, R16, P2, !PT ;  /* 0x0000000de90bb210 */ /* 0x000fe400017fe410 */
[----:B------:R-:W-:Y:S01]  /*20a0*/  IADD3 R4, P2, R4, UR42, RZ ;  /* 0x0000002a04047c10 */ /* 0x000fe2000ff5e0ff */
[----:B------:R-:W-:Y:S02]  /*20b0*/  IMAD.MOV.U32 R230, RZ, RZ, R14 ;  /* 0x000000ffffe67224 */ /* 0x000fe400078e000e */
[----:B------:R-:W-:Y:S02]  /*20c0*/  IMAD.MOV.U32 R231, RZ, RZ, R15 ;  /* 0x000000ffffe77224 */ /* 0x000fe400078e000f */
[----:B------:R-:W-:Y:S02]  /*20d0*/  IMAD.MOV.U32 R32, RZ, RZ, 0x7f800000 ;  /* 0x7f800000ff207424 */ /* 0x000fe400078e00ff */
[----:B--2---:R-:W-:-:S05]  /*20e0*/  VIADD R7, R30, 0x8 ;  /* 0x000000081e077836 */ /* 0x004fca0000000000 */
[----:B------:R-:W-:Y:S01]  /*20f0*/  ISETP.GE.AND P6, PT, R7, UR5, PT ;  /* 0x0000000507007c0c */ /* 0x000fe2000bfc6270 */
[----:B------:R-:W-:-:S05]  /*2100*/  IMAD.U32 R7, RZ, RZ, UR9 ;  /* 0x00000009ff077e24 */ /* 0x000fca000f8e00ff */
[----:B------:R-:W-:Y:S02]  /*2110*/  IADD3.X R9, R9, UR49, R7, P0, !PT ;  /* 0x0000003109097c10 */ /* 0x000fe400087fe407 */
[----:B------:R-:W-:Y:S01]  /*2120*/  PLOP3.LUT P0, PT, PT, PT, UP5, 0x80, 0x0 ;  /* 0x000000000000781c */ /* 0x000fe20003f0f058 */
[----:B------:R-:W-:-:S05]  /*2130*/  VIADD R0, R30, 0x40 ;  /* 0x000000401e007836 */ /* 0x000fca0000000000 */
[----:B------:R-:W-:Y:S01]  /*2140*/  ISETP.GE.AND P5, PT, R0, UR5, PT ;  /* 0x0000000500007c0c */ /* 0x000fe2000bfa6270 */
[----:B------:R-:W-:-:S04]  /*2150*/  IMAD R0, R17, UR14, RZ ;  /* 0x0000000e11007c24 */ /* 0x000fc8000f8e02ff */
[C---:B------:R-:W-:Y:S01]  /*2160*/  IMAD R13, R6.reuse, UR15, R0 ;  /* 0x0000000f060d7c24 */ /* 0x040fe2000f8e0200 */
[----:B---3--:R-:W-:Y:S01]  /*2170*/  LEA R0, R19, UR4, 0x1 ;  /* 0x0000000413007c11 */ /* 0x008fe2000f8e08ff */
[----:B------:R-:W-:Y:S01]  /*2180*/  @P0 BAR.SYNC.DEFER_BLOCKING 0x0 ;  /* 0x0000000000000b1d */ /* 0x000fe20000010000 */
[----:B------:R-:W-:Y:S02]  /*2190*/  IMAD.U32 R7, RZ, RZ, UR7 ;  /* 0x00000007ff077e24 */ /* 0x000fe4000f8e00ff */
[----:B------:R-:W-:-:S03]  /*21a0*/  IMAD.WIDE.U32 R8, R6, UR14, R8 ;  /* 0x0000000e06087c25 */ /* 0x000fc6000f8e0008 */
[----:B------:R-:W-:Y:S01]  /*21b0*/  IADD3.X R5, R5, UR43, R7, P2, !PT ;  /* 0x0000002b05057c10 */ /* 0x000fe200097fe407 */
[----:B------:R-:W-:Y:S01]  /*21c0*/  IMAD R7, R17, UR12, RZ ;  /* 0x0000000c11077c24 */ /* 0x000fe2000f8e02ff */
[----:B------:R-:W-:Y:S01]  /*21d0*/  ISETP.GE.AND P2, PT, R3, UR16, PT ;  /* 0x0000001003007c0c */ /* 0x000fe2000bf46270 */
[----:B------:R-:W-:Y:S02]  /*21e0*/  USHF.L.U32 UR9, UR39, 0x7, URZ ;  /* 0x0000000727097899 */ /* 0x000fe4000800063f */
[C---:B------:R-:W-:Y:S01]  /*21f0*/  IMAD R12, R6.reuse, UR13, R7 ;  /* 0x0000000d060c7c24 */ /* 0x040fe2000f8e0207 */
[----:B------:R-:W-:Y:S01]  /*2200*/  ULEA.HI UR7, UR8, UR8, URZ, 0x1 ;  /* 0x0000000808077291 */ /* 0x000fe2000f8f083f */
[----:B------:R-:W-:Y:S01]  /*2210*/  IMAD.WIDE.U32 R4, R6, UR12, R4 ;  /* 0x0000000c06047c25 */ /* 0x000fe2000f8e0004 */
[----:B------:R-:W-:Y:S01]  /*2220*/  UIMAD.WIDE.U32 UR12, UR38, 0x80, URZ ;  /* 0x00000080260c78a5 */ /* 0x000fe2000f8e003f */
[----:B------:R-:W-:Y:S04]  /*2230*/  @P4 STS [R0+0x4000], RZ ;  /* 0x004000ff00004388 */ /* 0x000fe80000000800 */
[----:B------:R-:W-:Y:S04]  /*2240*/  @P4 STS [R0+0x4004], RZ ;  /* 0x004004ff00004388 */ /* 0x000fe80000000800 */
[----:B------:R-:W-:Y:S01]  /*2250*/  @P4 STS.64 [R0+0x4008], RZ ;  /* 0x004008ff00004388 */ /* 0x000fe20000000a00 */
[----:B------:R-:W2:Y:S03]  /*2260*/  @!P2 LDC.64 R22, c[0x0][0x218] ;  /* 0x00008600ff16ab82 */ /* 0x000ea60000000a00 */
[----:B------:R-:W-:Y:S01]  /*2270*/  @!PT LDS RZ, [RZ] ;  /* 0x00000000fffff984 */ /* 0x000fe20000000800 */
[----:B------:R-:W-:Y:S01]  /*2280*/  @!PT LDS RZ, [RZ] ;  /* 0x00000000fffff984 */ /* 0x000fe20000000800 */
[----:B------:R-:W-:Y:S01]  /*2290*/  @!PT LDS RZ, [RZ] ;  /* 0x00000000fffff984 */ /* 0x000fe20000000800 */
[----:B------:R-:W-:Y:S04]  /*22a0*/  @!P4 LDGSTS.E.BYPASS.LTC128B.128 [R0+0x4000], desc[UR10][R232.64] ;  /* 0x04000000e800cfae */ /* 0x000fe8000b901d4a */
[----:B------:R-:W-:Y:S01]  /*22b0*/  @P3 STS.128 [R0+0x5000], RZ ;  /* 0x005000ff00003388 */ /* 0x000fe20000000c00 */
[----:B------:R-:W3:Y:S03]  /*22c0*/  @!P2 LDC.64 R26, c[0x0][0x220] ;  /* 0x00008800ff1aab82 */ /* 0x000ee60000000a00 */
[----:B------:R-:W-:Y:S01]  /*22d0*/  @!PT LDS RZ, [RZ] ;  /* 0x00000000fffff984 */ /* 0x000fe20000000800 */
[----:B------:R-:W-:Y:S01]  /*22e0*/  @!PT LDS RZ, [RZ] ;  /* 0x00000000fffff984 */ /* 0x000fe20000000800 */
[----:B------:R-:W-:Y:S01]  /*22f0*/  @!PT LDS RZ, [RZ] ;  /* 0x00000000fffff984 */ /* 0x000fe20000000800 */
[----:B------:R4:W-:Y:S01]  /*2300*/  @!P3 LDGSTS.E.BYPASS.LTC128B.128 [R0+0x5000], desc[UR10][R10.64] ;  /* 0x050000000a00bfae */ /* 0x0009e2000b901d4a */
[----:B------:R-:W-:Y:S01]  /*2310*/  IMAD.IADD R7, R9, 0x1, R13 ;  /* 0x0000000109077824 */ /* 0x000fe200078e020d */
[----:B------:R-:W-:Y:S01]  /*2320*/  ULOP3.LUT UR7, UR7, 0xfffffffe, URZ, 0xc0, !UPT ;  /* 0xfffffffe07077892 */ /* 0x000fe2000f8ec03f */
[----:B------:R-:W-:-:S02]  /*2330*/  IMAD.IADD R5, R5, 0x1, R12 ;  /* 0x0000000105057824 */ /* 0x000fc400078e020c */
[----:B------:R-:W-:Y:S02]  /*2340*/  @!P1 IMAD.MOV.U32 R9, RZ, RZ, R7 ;  /* 0x000000ffff099224 */ /* 0x000fe400078e0007 */
[----:B------:R-:W-:Y:S01]  /*2350*/  IMAD.U32 R12, RZ, RZ, UR9 ;  /* 0x00000009ff0c7e24 */ /* 0x000fe2000f8e00ff */
[----:B------:R-:W-:Y:S01]  /*2360*/  UIADD3 UR7, UR8, -UR7, URZ ;  /* 0x8000000708077290 */ /* 0x000fe2000fffe03f */
[----:B------:R-:W-:Y:S01]  /*2370*/  @!P2 IMAD.MOV.U32 R6, RZ, RZ, R8 ;  /* 0x000000ffff06a224 */ /* 0x000fe200078e0008 */
[----:B----4-:R-:W-:-:S05]  /*2380*/  @!P1 IADD3 R10, P0, R3, 0x40, RZ ;  /* 0x00000040030a9810 */ /* 0x010fca0007f1e0ff */
[----:B------:R-:W-:Y:S01]  /*2390*/  @!P1 IMAD.X R11, RZ, RZ, R18, P0 ;  /* 0x000000ffff0b9224 */ /* 0x000fe200000e0612 */
[----:B------:R-:W-:-:S03]  /*23a0*/  @!P3 IADD3 R14, P0, R230, UR12, RZ ;  /* 0x0000000ce60ebc10 */ /* 0x000fc6000ff1e0ff */
[----:B------:R-:W-:Y:S01]  /*23b0*/  @!P1 IMAD R11, R11, UR24, RZ ;  /* 0x000000180b0b9c24 */ /* 0x000fe2000f8e02ff */
[----:B------:R-:W-:-:S03]  /*23c0*/  @!P3 IADD3.X R15, R231, UR13, R12, P0, !PT ;  /* 0x0000000de70fbc10 */ /* 0x000fc600087fe40c */
[C---:B------:R-:W-:Y:S02]  /*23d0*/  @!P1 IMAD R21, R10.reuse, UR25, R11 ;  /* 0x000000190a159c24 */ /* 0x040fe4000f8e020b */
[----:B------:R-:W-:Y:S01]  /*23e0*/  @!P1 IMAD.WIDE.U32 R10, R10, UR24, R8 ;  /* 0x000000180a0a9c25 */ /* 0x000fe2000f8e0008 */
[----:B------:R-:W-:Y:S01]  /*23f0*/  @!P1 IADD3 R12, P0, R3, 0x40, RZ ;  /* 0x00000040030c9810 */ /* 0x000fe20007f1e0ff */
[----:B------:R-:W-:Y:S02]  /*2400*/  UISETP.NE.AND UP0, UPT, UR7, 0x1, UPT ;  /* 0x000000010700788c */ /* 0x000fe4000bf05270 */
[----:B------:R-:W-:Y:S02]  /*2410*/  @!P2 IMAD R8, R18, UR24, RZ ;  /* 0x000000181208ac24 */ /* 0x000fe4000f8e02ff */
[----:B------:R-:W-:Y:S02]  /*2420*/  @!P1 IMAD.MOV.U32 R16, RZ, RZ, R4 ;  /* 0x000000ffff109224 */ /* 0x000fe400078e0004 */
[----:B------:R-:W-:-:S02]  /*2430*/  @!P1 IMAD.MOV.U32 R17, RZ, RZ, R5 ;  /* 0x000000ffff119224 */ /* 0x000fc400078e0005 */
[----:B------:R-:W-:Y:S01]  /*2440*/  @!P2 IMAD R13, R18, UR20, RZ ;  /* 0x00000014120dac24 */ /* 0x000fe2000f8e02ff */
[----:B------:R-:W-:Y:S01]  /*2450*/  UMOV UR12, UR26 ;  /* 0x0000001a000c7c82 */ /* 0x000fe20008000000 */
[C---:B------:R-:W-:Y:S01]  /*2460*/  @!P2 IMAD R20, R3.reuse, UR25, R8 ;  /* 0x000000190314ac24 */ /* 0x040fe2000f8e0208 */
[----:B------:R-:W-:Y:S01]  /*2470*/  UMOV UR9, UR27 ;  /* 0x0000001b00097c82 */ /* 0x000fe20008000000 */
[----:B------:R-:W-:-:S04]  /*2480*/  @!P2 IMAD.WIDE.U32 R8, R3, UR24, R6 ;  /* 0x000000180308ac25 */ /* 0x000fc8000f8e0006 */
[----:B------:R-:W-:Y:S01]  /*2490*/  VIADD R118, R129, 0x1000 ;  /* 0x0000100081767836 */ /* 0x000fe20000000000 */
[----:B------:R-:W-:Y:S01]  /*24a0*/  CS2R R94, SRZ ;  /* 0x00000000005e7805 */ /* 0x000fe2000001ff00 */
[----:B------:R-:W-:Y:S01]  /*24b0*/  VIADD R6, R19, 0x1000 ;  /* 0x0000100013067836 */ /* 0x000fe20000000000 */
[----:B------:R-:W-:Y:S01]  /*24c0*/  CS2R R92, SRZ ;  /* 0x00000000005c7805 */ /* 0x000fe2000001ff00 */
[----:B------:R-:W-:Y:S01]  /*24d0*/  @!P1 IMAD.X R7, RZ, RZ, R18, P0 ;  /* 0x000000ffff079224 */ /* 0x000fe200000e0612 */
[----:B------:R-:W-:Y:S01]  /*24e0*/  PLOP3.LUT P0, PT, PT, PT, UP0, 0x80, 0x0 ;  /* 0x000000000000781c */ /* 0x000fe20003f0f008 */
[----:B------:R-:W-:Y:S01]  /*24f0*/  IMAD.SHL.U32 R122, R129, 0x2, RZ ;  /* 0x00000002817a7824 */ /* 0x000fe200078e00ff */
[----:B------:R-:W-:Y:S01]  /*2500*/  CS2R R98, SRZ ;  /* 0x0000000000627805 */ /* 0x000fe2000001ff00 */
[----:B------:R-:W-:Y:S01]  /*2510*/  @!P1 IMAD R7, R7, UR20, RZ ;  /* 0x0000001407079c24 */ /* 0x000fe2000f8e02ff */
[----:B------:R-:W-:Y:S02]  /*2520*/  SEL R6, R6, R19, !P0 ;  /* 0x0000001306067207 */ /* 0x000fe40004000000 */
[----:B------:R-:W-:-:S02]  /*2530*/  CS2R R96, SRZ ;  /* 0x0000000000607805 */ /* 0x000fc4000001ff00 */
[----:B------:R-:W-:Y:S01]  /*2540*/  CS2R R90, SRZ ;  /* 0x00000000005a7805 */ /* 0x000fe2000001ff00 */
[----:B------:R-:W-:Y:S01]  /*2550*/  @!P1 IMAD R19, R12, UR21, R7 ;  /* 0x000000150c139c24 */ /* 0x000fe2000f8e0207 */
[----:B------:R-:W-:Y:S01]  /*2560*/  LEA R31, R6, UR4, 0x1 ;  /* 0x00000004061f7c11 */ /* 0x000fe2000f8e08ff */
[----:B------:R-:W-:Y:S01]  /*2570*/  @!P1 IMAD.WIDE.U32 R6, R12, UR20, R16 ;  /* 0x000000140c069c25 */ /* 0x000fe2000f8e0010 */
[----:B------:R-:W-:Y:S01]  /*2580*/  CS2R R88, SRZ ;  /* 0x0000000000587805 */ /* 0x000fe2000001ff00 */
[----:B------:R-:W4:Y:S01]  /*2590*/  @!P1 LDC.64 R16, c[0x0][0x220] ;  /* 0x00008800ff109b82 */ /* 0x000f220000000a00 */
[----:B------:R-:W-:Y:S01]  /*25a0*/  CS2R R86, SRZ ;  /* 0x0000000000567805 */ /* 0x000fe2000001ff00 */
[----:B------:R-:W-:Y:S01]  /*25b0*/  @P4 STS [R31], RZ ;  /* 0x000000ff1f004388 */ /* 0x000fe20000000800 */
[C---:B------:R-:W-:Y:S01]  /*25c0*/  @!P2 IMAD R18, R3.reuse, UR21, R13 ;  /* 0x000000150312ac24 */ /* 0x040fe2000f8e020d */
[----:B------:R-:W-:Y:S02]  /*25d0*/  CS2R R84, SRZ ;  /* 0x0000000000547805 */ /* 0x000fe4000001ff00 */
[----:B------:R-:W-:Y:S01]  /*25e0*/  CS2R R78, SRZ ;  /* 0x00000000004e7805 */ /* 0x000fe2000001ff00 */
[----:B------:R-:W-:Y:S01]  /*25f0*/  @P4 STS [R31+0x4], RZ ;  /* 0x000004ff1f004388 */ /* 0x000fe20000000800 */
[----:B------:R-:W-:Y:S01]  /*2600*/  @!P2 IMAD.WIDE.U32 R4, R3, UR20, R4 ;  /* 0x000000140304ac25 */ /* 0x000fe2000f8e0004 */
[----:B------:R-:W-:-:S02]  /*2610*/  CS2R R76, SRZ ;  /* 0x00000000004c7805 */ /* 0x000fc4000001ff00 */
[----:B------:R-:W-:Y:S01]  /*2620*/  CS2R R82, SRZ ;  /* 0x0000000000527805 */ /* 0x000fe2000001ff00 */
[----:B------:R-:W-:Y:S01]  /*2630*/  @P4 STS [R31+0x8], RZ ;  /* 0x000008ff1f004388 */ /* 0x000fe20000000800 */
[----:B------:R-:W-:Y:S01]  /*2640*/  @!P2 IMAD.IADD R3, R9, 0x1, R20 ;  /* 0x000000010903a824 */ /* 0x000fe200078e0214 */
[----:B------:R-:W-:Y:S02]  /*2650*/  CS2R R80, SRZ ;  /* 0x0000000000507805 */ /* 0x000fe4000001ff00 */
[----:B------:R-:W-:Y:S01]  /*2660*/  CS2R R74, SRZ ;  /* 0x00000000004a7805 */ /* 0x000fe2000001ff00 */
[----:B------:R-:W-:Y:S01]  /*2670*/  @P4 STS [R31+0xc], RZ ;  /* 0x00000cff1f004388 */ /* 0x000fe20000000800 */
[----:B------:R-:W-:Y:S02]  /*2680*/  CS2R R72, SRZ ;  /* 0x0000000000487805 */ /* 0x000fe4000001ff00 */
[----:B------:R-:W-:Y:S02]  /*2690*/  CS2R R70, SRZ ;  /* 0x0000000000467805 */ /* 0x000fe4000001ff00 */
[----:B------:R-:W-:Y:S01]  /*26a0*/  CS2R R68, SRZ ;  /* 0x0000000000447805 */ /* 0x000fe2000001ff00 */
[----:B------:R-:W-:Y:S01]  /*26b0*/  @!PT LDS RZ, [RZ] ;  /* 0x00000000fffff984 */ /* 0x000fe20000000800 */
[----:B------:R-:W-:Y:S01]  /*26c0*/  @!PT LDS RZ, [RZ] ;  /* 0x00000000fffff984 */ /* 0x000fe20000000800 */
[----:B------:R-:W-:Y:S01]  /*26d0*/  @!PT LDS RZ, [RZ] ;  /* 0x00000000fffff984 */ /* 0x000fe20000000800 */
[----:B------:R-:W-:Y:S01]  /*26e0*/  @!P4 LDGSTS.E.BYPASS.LTC128B.128 [R31], desc[UR10][R230.64] ;  /* 0x00000000e61fcfae */ /* 0x000fe2000b901d4a */
[C---:B--2---:R-:W-:Y:S01]  /*26f0*/  @!P2 LEA R12, P4, R8.reuse, R22, 0x1 ;  /* 0x00000016080ca211 */ /* 0x044fe200078808ff */
[----:B------:R-:W-:Y:S01]  /*2700*/  UMOV UR14, UR18 ;  /* 0x00000012000e7c82 */ /* 0x000fe20008000000 */
[----:B------:R-:W-:Y:S01]  /*2710*/  UMOV UR13, UR19 ;  /* 0x00000013000d7c82 */ /* 0x000fe20008000000 */
[----:B------:R-:W-:Y:S01]  /*2720*/  @P3 STS [R31+0x1000], RZ ;  /* 0x001000ff1f003388 */ /* 0x000fe20000000800 */
[----:B------:R-:W-:Y:S01]  /*2730*/  @!P2 LEA.HI.X R13, R8, R23, R3, 0x1, P4 ;  /* 0x00000017080da211 */ /* 0x000fe200020f0c03 */
[----:B------:R-:W-:-:S02]  /*2740*/  UIADD3 UR16, -UR22, URZ, URZ ;  /* 0x0000003f16107290 */ /* 0x000fc4000fffe13f */
[----:B------:R-:W-:Y:S01]  /*2750*/  @P3 STS [R31+0x1004], RZ ;  /* 0x001004ff1f003388 */ /* 0x000fe20000000800 */
[----:B------:R-:W-:Y:S01]  /*2760*/  @!P1 IMAD.IADD R3, R11, 0x1, R21 ;  /* 0x000000010b039824 */ /* 0x000fe200078e0215 */
[----:B------:R-:W-:Y:S02]  /*2770*/  USHF.L.U32 UR31, UR17, 0x3, URZ ;  /* 0x00000003111f7899 */ /* 0x000fe4000800063f */
[----:B------:R-:W-:Y:S01]  /*2780*/  @P3 STS [R31+0x1008], RZ ;  /* 0x001008ff1f003388 */ /* 0x000fe20000000800 */
[----:B------:R-:W-:Y:S01]  /*2790*/  @!P2 IMAD.IADD R5, R5, 0x1, R18 ;  /* 0x000000010505a824 */ /* 0x000fe200078e0212 */
[----:B------:R-:W-:Y:S02]  /*27a0*/  USHF.L.U32 UR30, UR17, 0x4, URZ ;  /* 0x00000004111e7899 */ /* 0x000fe4000800063f */
[----:B------:R-:W-:Y:S01]  /*27b0*/  @P3 STS [R31+0x100c], RZ ;  /* 0x00100cff1f003388 */ /* 0x000fe20000000800 */
[----:B------:R-:W-:Y:S02]  /*27c0*/  UIMAD UR29, UR17, 0x18, URZ ;  /* 0x00000018111d78a4 */ /* 0x000fe4000f8e023f */
[----:B------:R-:W-:Y:S01]  /*27d0*/  USHF.L.U32 UR28, UR17, 0x5, URZ ;  /* 0x00000005111c7899 */ /* 0x000fe2000800063f */
[----:B------:R-:W-:Y:S01]  /*27e0*/  @!PT LDS RZ, [RZ] ;  /* 0x00000000fffff984 */ /* 0x000fe20000000800 */
[----:B------:R-:W-:Y:S01]  /*27f0*/  @!PT LDS RZ, [RZ] ;  /* 0x00000000fffff984 */ /* 0x000fe20000000800 */
[----:B------:R-:W-:Y:S01]  /*2800*/  @!PT LDS RZ, [RZ] ;  /* 0x00000000fffff984 */ /* 0x000fe20000000800 */
[----:B------:R1:W-:Y:S01]  /*2810*/  @!P3 LDGSTS.E.BYPASS.LTC128B.128 [R31+0x1000], desc[UR10][R14.64] ;  /* 0x010000000e1fbfae */ /* 0x0003e2000b901d4a */
[----:B---3--:R-:W-:Y:S01]  /*2820*/  @!P2 LEA R8, P3, R4, R26, 0x1 ;  /* 0x0000001a0408a211 */ /* 0x008fe200078608ff */
[----:B------:R-:W-:-:S03]  /*2830*/  ULDC UR7, c[0x0][0x2ec] ;  /* 0x0000bb0000077ab9 */ /* 0x000fc60000000800 */
[----:B------:R-:W-:Y:S01]  /*2840*/  @!P2 LEA.HI.X R9, R4, R27, R5, 0x1, P3 ;  /* 0x0000001b0409a211 */ /* 0x000fe200018f0c05 */
[----:B------:R-:W-:Y:S01]  /*2850*/  @!P1 IMAD.IADD R5, R7, 0x1, R19 ;  /* 0x0000000107059824 */ /* 0x000fe200078e0213 */
[----:B------:R-:W-:Y:S01]  /*2860*/  @P2 STS [R0+0x6000], RZ ;  /* 0x006000ff00002388 */ /* 0x000fe20000000800 */
[----:B----4-:R-:W-:-:S03]  /*2870*/  @!P1 LEA R4, P3, R6, R16, 0x1 ;  /* 0x0000001006049211 */ /* 0x010fc600078608ff */
[----:B------:R-:W-:Y:S04]  /*2880*/  @P2 STS [R0+0x6004], RZ ;  /* 0x006004ff00002388 */ /* 0x000fe80000000800 */
[----:B------:R-:W-:Y:S01]  /*2890*/  @P2 STS.64 [R0+0x6008], RZ ;  /* 0x006008ff00002388 */ /* 0x000fe20000000a00 */
[----:B------:R-:W-:-:S03]  /*28a0*/  @!P1 LEA.HI.X R5, R6, R17, R5, 0x1, P3 ;  /* 0x0000001106059211 */ /* 0x000fc600018f0c05 */
[----:B------:R-:W-:Y:S01]  /*28b0*/  @!PT LDS RZ, [RZ] ;  /* 0x00000000fffff984 */ /* 0x000fe20000000800 */
[----:B------:R-:W-:Y:S01]  /*28c0*/  @!PT LDS RZ, [RZ] ;  /* 0x00000000fffff984 */ /* 0x000fe20000000800 */
[----:B------:R-:W-:Y:S01]  /*28d0*/  @!PT LDS RZ, [RZ] ;  /* 0x00000000fffff984 */ /* 0x000fe20000000800 */
[----:B------:R-:W-:Y:S01]  /*28e0*/  @!P2 LDGSTS.E.BYPASS.LTC128B.128 [R0+0x6000], desc[UR10][R12.64] ;  /* 0x060000000c00afae */ /* 0x000fe2000b901d4a */
[----:B-1----:R-:W-:-:S04]  /*28f0*/  @!P1 LEA R14, P4, R10, R24, 0x1 ;  /* 0x000000180a0e9211 */ /* 0x002fc800078808ff */
[----:B------:R-:W-:Y:S01]  /*2900*/  @!P1 LEA.HI.X R15, R10, R25, R3, 0x1, P4 ;  /* 0x000000190a0f9211 */ /* 0x000fe200020f0c03 */
[----:B------:R-:W-:Y:S01]  /*2910*/  @P1 STS.128 [R0+0x7000], RZ ;  /* 0x007000ff00001388 */ /* 0x000fe20000000c00 */
[----:B------:R-:W-:-:S03]  /*2920*/  VIADD R3, R30, 0x48 ;  /* 0x000000481e037836 */ /* 0x000fc60000000000 */
[----:B------:R-:W-:Y:S01]  /*2930*/  @!PT LDS RZ, [RZ] ;  /* 0x00000000fffff984 */ /* 0x000fe20000000800 */
[----:B------:R-:W-:Y:S01]  /*2940*/  @!PT LDS RZ, [RZ] ;  /* 0x00000000fffff984 */ /* 0x000fe20000000800 */
[----:B------:R-:W-:Y:S01]  /*2950*/  @!PT LDS RZ, [RZ] ;  /* 0x00000000fffff984 */ /* 0x000fe20000000800 */
[----:B------:R-:W-:Y:S01]  /*2960*/  @!P1 LDGSTS.E.BYPASS.LTC128B.128 [R0+0x7000], desc[UR10][R14.64] ;  /* 0x070000000e009fae */ /* 0x000fe2000b901d4a */
[C---:B------:R-:W-:Y:S01]  /*2970*/  IMAD.SHL.U32 R6, R30.reuse, 0x4, RZ ;  /* 0x000000041e067824 */ /* 0x040fe200078e00ff */
[----:B------:R-:W-:Y:S02]  /*2980*/  ISETP.GE.AND P4, PT, R30, UR5, PT ;  /* 0x000000051e007c0c */ /* 0x000fe4000bf86270 */
[----:B------:R-:W-:Y:S04]  /*2990*/  @P2 STS [R0+0x8000], RZ ;  /* 0x008000ff00002388 */ /* 0x000fe80000000800 */
[----:B------:R-:W-:Y:S04]  /*29a0*/  @P2 STS [R0+0x8004], RZ ;  /* 0x008004ff00002388 */ /* 0x000fe80000000800 */
[----:B------:R-:W-:Y:S01]  /*29b0*/  @P2 STS.64 [R0+0x8008], RZ ;  /* 0x008008ff00002388 */ /* 0x000fe20000000a00 */
[----:B------:R-:W-:-:S03]  /*29c0*/  ISETP.GE.AND P3, PT, R3, UR5, PT ;  /* 0x0000000503007c0c */ /* 0x000fc6000bf66270 */
        /* <DEDUP_REMOVED lines=8> */
[----:B------:R2:W-:Y:S01]  /*2a50*/  @!P1 LDGSTS.E.BYPASS.LTC128B.128 [R0+0x9000], desc[UR10][R4.64] ;  /* 0x0900000004009fae */ /* 0x0005e2000b901d4a */
[----:B------:R-:W-:-:S03]  /*2a60*/  IMAD.MOV.U32 R22, RZ, RZ, 0x7f800000 ;  /* 0x7f800000ff167424 */ /* 0x000fc600078e00ff */
[----:B------:R3:W-:Y:S01]  /*2a70*/  STL [R1+0x8], R31 ;  /* 0x0000081f01007387 */ /* 0x0007e20000100800 */
[----:B------:R-:W-:-:S03]  /*2a80*/  IMAD.MOV.U32 R20, RZ, RZ, 0x7f800000 ;  /* 0x7f800000ff147424 */ /* 0x000fc600078e00ff */
[----:B------:R-:W0:Y:S01]  /*2a90*/  LDGDEPBAR ;  /* 0x00000000000079af */ /* 0x000e220000000000 */
[----:B-1----:R-:W-:Y:S02]  /*2aa0*/  SHF.R.S32.HI R8, RZ, 0x1f, R30 ;  /* 0x0000001fff087819 */ /* 0x002fe4000001141e */
[----:B--2---:R-:W-:Y:S02]  /*2ab0*/  IADD3 R4, P2, R6, UR12, RZ ;  /* 0x0000000c06047c10 */ /* 0x004fe4000ff5e0ff */
[----:B------:R-:W-:Y:S01]  /*2ac0*/  SHF.L.U64.HI R5, R30, 0x2, R8 ;  /* 0x000000021e057819 */ /* 0x000fe20000010208 */
[----:B---3--:R-:W-:-:S03]  /*2ad0*/  IMAD.MOV.U32 R31, RZ, RZ, 0x7f800000 ;  /* 0x7f800000ff1f7424 */ /* 0x008fc600078e00ff */
[----:B------:R-:W-:Y:S02]  /*2ae0*/  IADD3.X R5, R5, UR9, RZ, P2, !PT ;  /* 0x0000000905057c10 */ /* 0x000fe400097fe4ff */
[----:B------:R-:W-:-:S03]  /*2af0*/  SHF.R.S32.HI R0, RZ, 0x1f, R3 ;  /* 0x0000001fff007819 */ /* 0x000fc60000011403 */
[----:B------:R-:W2:Y:S01]  /*2b00*/  @!P4 LDG.E R32, desc[UR10][R4.64] ;  /* 0x0000000a0420c981 */ /* 0x000ea2000c1e1900 */
[----:B------:R-:W-:-:S03]  /*2b10*/  @!P3 LEA R6, P1, R3, UR12, 0x2 ;  /* 0x0000000c0306bc11 */ /* 0x000fc6000f8210ff */
[----:B------:R-:W3:Y:S04]  /*2b20*/  @!P6 LDG.E R31, desc[UR10][R4.64+0x20] ;  /* 0x0000200a041fe981 */ /* 0x000ee8000c1e1900 */
[----:B------:R-:W4:Y:S01]  /*2b30*/  @!P5 LDG.E R22, desc[UR10][R4.64+0x100] ;  /* 0x0001000a0416d981 */ /* 0x000f22000c1e1900 */
[----:B------:R-:W-:-:S05]  /*2b40*/  @!P3 LEA.HI.X R7, R3, UR9, R0, 0x2, P1 ;  /* 0x000000090307bc11 */ /* 0x000fca00088f1400 */
[----:B------:R1:W5:Y:S01]  /*2b50*/  @!P3 LDG.E R20, desc[UR10][R6.64] ;  /* 0x0000000a0614b981 */ /* 0x000362000c1e1900 */
[C---:B------:R-:W-:Y:S02]  /*2b60*/  IMAD.SHL.U32 R3, R30.reuse, 0x4, RZ ;  /* 0x000000041e037824 */ /* 0x040fe400078e00ff */
[C---:B------:R-:W-:Y:S01]  /*2b70*/  VIADD R0, R30.reuse, 0xffffff80 ;  /* 0xffffff801e007836 */ /* 0x040fe20000000000 */
[----:B------:R-:W-:Y:S04]  /*2b80*/  STL [R1+0x4], R29 ;  /* 0x0000041d01007387 */ /* 0x000fe80000100800 */
[----:B------:R-:W-:Y:S01]  /*2b90*/  STL [R1], R28 ;  /* 0x0000001c01007387 */ /* 0x000fe20000100800 */
[----:B-1----:R-:W-:Y:S01]  /*2ba0*/  SHF.L.U64.HI R6, R30, 0x2, R8 ;  /* 0x000000021e067819 */ /* 0x002fe20000010208 */
[----:B------:R-:W-:Y:S01]  /*2bb0*/  VIADD R4, R124, 0x1000 ;  /* 0x000010007c047836 */ /* 0x000fe20000000000 */
[----:B------:R-:W-:Y:S01]  /*2bc0*/  UIADD3 UR5, UR23, 0x80, URZ ;  /* 0x0000008017057890 */ /* 0x000fe2000fffe03f */
[----:B------:R-:W-:Y:S01]  /*2bd0*/  SEL R118, R118, R129, !P0 ;  /* 0x0000008176767207 */ /* 0x000fe20004000000 */
[----:B------:R-:W-:-:S03]  /*2be0*/  UIMAD UR27, UR17, 0x28, URZ ;  /* 0x00000028111b78a4 */ /* 0x000fc6000f8e023f */
[----:B------:R-:W-:Y:S01]  /*2bf0*/  LEA R118, R118, UR4, 0x1 ;  /* 0x0000000476767c11 */ /* 0x000fe2000f8e08ff */
[----:B------:R-:W-:Y:S02]  /*2c00*/  UIMAD UR26, UR17, 0x30, URZ ;  /* 0x00000030111a78a4 */ /* 0x000fe4000f8e023f */
[----:B------:R-:W-:Y:S02]  /*2c10*/  UIMAD UR25, UR17, 0x38, URZ ;  /* 0x00000038111978a4 */ /* 0x000fe4000f8e023f */
[----:B------:R-:W-:Y:S02]  /*2c20*/  USHF.L.U32 UR24, UR17, 0x6, URZ ;  /* 0x0000000611187899 */ /* 0x000fe4000800063f */
[----:B------:R-:W-:Y:S02]  /*2c30*/  UIMAD UR23, UR17, 0x48, URZ ;  /* 0x00000048111778a4 */ /* 0x000fe4000f8e023f */
[----:B------:R-:W-:Y:S02]  /*2c40*/  UIMAD UR22, UR17, 0x50, URZ ;  /* 0x00000050111678a4 */ /* 0x000fe4000f8e023f */
[----:B------:R-:W-:-:S02]  /*2c50*/  UIMAD UR21, UR17, 0x58, URZ ;  /* 0x00000058111578a4 */ /* 0x000fc4000f8e023f */
[----:B------:R-:W-:Y:S02]  /*2c60*/  UIMAD UR20, UR17, 0x60, URZ ;  /* 0x00000060111478a4 */ /* 0x000fe4000f8e023f */
[----:B------:R-:W-:Y:S02]  /*2c70*/  UIMAD UR19, UR17, 0x68, URZ ;  /* 0x00000068111378a4 */ /* 0x000fe4000f8e023f */
[----:B------:R-:W-:Y:S02]  /*2c80*/  UIMAD UR18, UR17, 0x70, URZ ;  /* 0x00000070111278a4 */ /* 0x000fe4000f8e023f */
[----:B------:R-:W-:Y:S02]  /*2c90*/  UISETP.GE.AND UP0, UPT, UR5, UR6, UPT ;  /* 0x000000060500728c */ /* 0x000fe4000bf06270 */
[----:B------:R-:W-:Y:S01]  /*2ca0*/  UIMAD UR17, UR17, 0x78, URZ ;  /* 0x00000078111178a4 */ /* 0x000fe2000f8e023f */
[----:B------:R-:W-:Y:S01]  /*2cb0*/  ULDC UR5, c[0x0][0x39c] ;  /* 0x0000e70000057ab9 */ /* 0x000fe20000000800 */
[----:B--2---:R-:W-:Y:S04]  /*2cc0*/  STL [R1+0x14], R32 ;  /* 0x0000142001007387 */ /* 0x004fe80000100800 */
[----:B---3--:R-:W-:Y:S04]  /*2cd0*/  STL [R1+0x18], R31 ;  /* 0x0000181f01007387 */ /* 0x008fe80000100800 */
[----:B----4-:R-:W-:Y:S04]  /*2ce0*/  STL [R1+0xc], R22 ;  /* 0x00000c1601007387 */ /* 0x010fe80000100800 */
[----:B------:R1:W-:Y:S04]  /*2cf0*/  STL [R1+0x28], R3 ;  /* 0x0000280301007387 */ /* 0x0003e80000100800 */
[----:B-----5:R2:W-:Y:S04]  /*2d00*/  STL [R1+0x10], R20 ;  /* 0x0000101401007387 */ /* 0x0205e80000100800 */
[----:B------:R2:W-:Y:S01]  /*2d10*/  STL [R1+0x24], R6 ;  /* 0x0000240601007387 */ /* 0x0005e20000100800 */
[----:B-1----:R-:W-:-:S04]  /*2d20*/  SHF.R.S32.HI R3, RZ, 0x1f, R0 ;  /* 0x0000001fff037819 */ /* 0x002fc80000011400 */
[C---:B------:R-:W-:Y:S01]  /*2d30*/  SHF.L.U64.HI R5, R0.reuse, 0x2, R3 ;  /* 0x0000000200057819 */ /* 0x040fe20000010203 */
[----:B------:R-:W-:-:S04]  /*2d40*/  IMAD.SHL.U32 R0, R0, 0x4, RZ ;  /* 0x0000000400007824 */ /* 0x000fc800078e00ff */
[----:B------:R2:W-:Y:S04]  /*2d50*/  STL [R1+0x20], R5 ;  /* 0x0000200501007387 */ /* 0x0005e80000100800 */
[----:B------:R2:W-:Y:S01]  /*2d60*/  STL [R1+0x1c], R0 ;  /* 0x00001c0001007387 */ /* 0x0005e20000100800 */
[----:B------:R-:W-:-:S04]  /*2d70*/  SEL R3, R4, R124, !P0 ;  /* 0x0000007c04037207 */ /* 0x000fc80004000000 */
[----:B------:R-:W-:-:S07]  /*2d80*/  LEA R3, R3, UR4, 0x1 ;  /* 0x0000000403037c11 */ /* 0x000fce000f8e08ff */
.L_x_840:
        /* <DEDUP_REMOVED lines=80> */
[----:B-1----:R-:W-:Y:S01]  /*3290*/  IMAD.MOV.U32 R8, RZ, RZ, R81 ;  /* 0x000000ffff087224 */ /* 0x002fe200078e0051 */
[----:B---3--:R-:W-:Y:S08]  /*32a0*/  FSETP.NEU.FTZ.AND P3, PT, R131, -INF , PT ;  /* 0xff8000008300780b */ /* 0x008ff00003f7d000 */
[----:B------:R-:W1:Y:S01]  /*32b0*/  MUFU.TANH R80, R5 ;  /* 0x0000000500507308 */ /* 0x000e620000002400 */
[----:B--2---:R-:W2:Y:S09]  /*32c0*/  LDL R12, [R1+0xc] ;  /* 0x00000c00010c7983 */ /* 0x004eb20000100800 */
[----:B------:R-:W-:Y:S01]  /*32d0*/  MUFU.TANH R69, R6 ;  /* 0x0000000600457308 */ /* 0x000fe20000002400 */
[----:B----4-:R-:W3:Y:S09]  /*32e0*/  LDL R13, [R1+0x10] ;  /* 0x00001000010d7983 */ /* 0x010ef20000100800 */
[----:B------:R4:W1:Y:S10]  /*32f0*/  MUFU.TANH R68, R7 ;  /* 0x0000000700447308 */ /* 0x0008740000002400 */
[----:B------:R1:W-:Y:S10]  /*3300*/  MUFU.TANH R204, R11 ;  /* 0x0000000b00cc7308 */ /* 0x0003f40000002400 */
[----:B------:R1:W-:Y:S01]  /*3310*/  MUFU.TANH R205, R10 ;  /* 0x0000000a00cd7308 */ /* 0x0003e20000002400 */
[----:B----4-:R-:W4:Y:S09]  /*3320*/  LDSM.16.M88.4 R4, [R117+0x6400] ;  /* 0x006400007504783b */ /* 0x010f320000000200 */
[----:B------:R4:W-:Y:S01]  /*3330*/  MUFU.TANH R187, R9 ;  /* 0x0000000900bb7308 */ /* 0x0009e20000002400 */
[----:B-1----:R-:W-:Y:S05]  /*3340*/  IMAD.U32 R11, RZ, RZ, UR33 ;  /* 0x00000021ff0b7e24 */ /* 0x002fea000f8e00ff */
[----:B------:R-:W-:Y:S04]  /*3350*/  @P1 LEA R11, R11, R0, 0x7 ;  /* 0x000000000b0b1211 */ /* 0x000fe800078e38ff */
[----:B------:R-:W-:Y:S01]  /*3360*/  MUFU.TANH R201, R15 ;  /* 0x0000000f00c97308 */ /* 0x000fe20000002400 */
[----:B------:R-:W-:Y:S01]  /*3370*/  PLOP3.LUT P1, PT, PT, PT, UP0, 0x80, 0x0 ;  /* 0x000000000000781c */ /* 0x000fe20003f2f008 */
[----:B------:R-:W-:Y:S01]  /*3380*/  FMUL.FTZ R10, R131, 1.4426950216293334961 ;  /* 0x3fb8aa3b830a7820 */ /* 0x000fe20000410000 */
[C---:B------:R-:W-:Y:S01]  /*3390*/  @P0 VIADD R0, R11.reuse, 0x1 ;  /* 0x000000010b000836 */ /* 0x040fe20000000000 */
[----:B------:R-:W-:Y:S02]  /*33a0*/  PLOP3.LUT P0, PT, PT, PT, UP0, 0x80, 0x0 ;  /* 0x000000000000781c */ /* 0x000fe40003f0f008 */
[----:B------:R-:W-:Y:S04]  /*33b0*/  @P4 ISETP.GE.AND P4, PT, R11, UR6, PT ;  /* 0x000000060b004c0c */ /* 0x000fe8000bf86270 */
[----:B------:R-:W-:Y:S01]  /*33c0*/  MUFU.TANH R75, R16 ;  /* 0x00000010004b7308 */ /* 0x000fe20000002400 */
[----:B------:R-:W-:Y:S01]  /*33d0*/  FSEL R10, R10, RZ, P3 ;  /* 0x000000ff0a0a7208 */ /* 0x000fe20001800000 */
[----:B----4-:R-:W-:Y:S01]  /*33e0*/  FMUL.FTZ R9, R130, 1.4426950216293334961 ;  /* 0x3fb8aa3b82097820 */ /* 0x010fe20000410000 */
[----:B------:R-:W-:Y:S02]  /*33f0*/  @P5 ISETP.GE.AND P5, PT, R0, UR6, PT ;  /* 0x0000000600005c0c */ /* 0x000fe4000bfa6270 */
[----:B------:R-:W-:Y:S02]  /*3400*/  MOV R0, R80 ;  /* 0x0000005000007202 */ /* 0x000fe40000000f00 */
[----:B------:R-:W-:Y:S03]  /*3410*/  @P1 FSEL R8, R81, -INF , !P4 ;  /* 0xff80000051081808 */ /* 0x000fe60006000000 */
[----:B------:R-:W-:Y:S01]  /*3420*/  MUFU.TANH R202, R14 ;  /* 0x0000000e00ca7308 */ /* 0x000fe20000002400 */
[----:B------:R-:W-:Y:S02]  /*3430*/  @P0 FSEL R0, R80, -INF , !P5 ;  /* 0xff80000050000808 */ /* 0x000fe40006800000 */
[----:B------:R-:W-:Y:S02]  /*3440*/  FSETP.NEU.FTZ.AND P3, PT, R130, -INF , PT ;  /* 0xff8000008200780b */ /* 0x000fe40003f7d000 */
[----:B------:R-:W-:Y:S01]  /*3450*/  PLOP3.LUT P1, PT, PT, PT, UP0, 0x80, 0x0 ;  /* 0x000000000000781c */ /* 0x000fe20003f2f008 */
[--C-:B------:R-:W-:Y:S01]  /*3460*/  FFMA.FTZ R0, R0, UR7, -R10.reuse ;  /* 0x0000000700007c23 */ /* 0x100fe2000801080a */
[----:B------:R-:W-:Y:S03]  /*3470*/  FSEL R9, R9, RZ, P3 ;  /* 0x000000ff09097208 */ /* 0x000fe60001800000 */
[----:B------:R-:W-:Y:S01]  /*3480*/  MUFU.TANH R160, R18 ;  /* 0x0000001200a07308 */ /* 0x000fe20000002400 */
[-C--:B------:R-:W-:Y:S01]  /*3490*/  HMMA.16816.F32 R20, R104, R4.reuse, R20 ;  /* 0x000000046814723c */ /* 0x080fe20000001814 */
[----:B------:R-:W-:Y:S05]  /*34a0*/  PLOP3.LUT P0, PT, PT, PT, UP0, 0x80, 0x0 ;  /* 0x000000000000781c */ /* 0x000fea0003f0f008 */
[C---:B------:R-:W-:Y:S03]  /*34b0*/  HMMA.16816.F32 R24, R112.reuse, R4, R24 ;  /* 0x000000047018723c */ /* 0x040fe60000001818 */
[----:B------:R-:W-:Y:S03]  /*34c0*/  MUFU.EX2 R132, R0 ;  /* 0x0000000000847308 */ /* 0x000fe60000000800 */
[-C--:B------:R-:W-:Y:S07]  /*34d0*/  HMMA.16816.F32 R28, R112, R6.reuse, R28 ;  /* 0x00000006701c723c */ /* 0x080fee000000181c */
[----:B------:R-:W-:Y:S01]  /*34e0*/  MUFU.TANH R159, R19 ;  /* 0x00000013009f7308 */ /* 0x000fe20000002400 */
[----:B------:R-:W-:Y:S03]  /*34f0*/  FFMA.FTZ R4, R8, UR7, -R10 ;  /* 0x0000000708047c23 */ /* 0x000fe6000801080a */
[----:B------:R-:W-:Y:S01]  /*3500*/  IMAD.MOV.U32 R5, RZ, RZ, R68 ;  /* 0x000000ffff057224 */ /* 0x000fe200078e0044 */
[C---:B------:R-:W-:Y:S05]  /*3510*/  HMMA.16816.F32 R32, R104.reuse, R6, R32 ;  /* 0x000000066820723c */ /* 0x040fea0000001820 */
[----:B------:R1:W-:Y:S01]  /*3520*/  MUFU.EX2 R82, R4 ;  /* 0x0000000400527308 */ /* 0x0003e20000000800 */
[----:B------:R-:W-:Y:S01]  /*3530*/  @P1 FSEL R5, R68, -INF , !P5 ;  /* 0xff80000044051808 */ /* 0x000fe20006800000 */
[----:B------:R-:W-:Y:S01]  /*3540*/  FMUL.FTZ R20, R20, UR5 ;  /* 0x0000000514147c20 */ /* 0x000fe20008410000 */
[----:B------:R-:W-:Y:S03]  /*3550*/  PLOP3.LUT P1, PT, PT, PT, UP0, 0x80, 0x0 ;  /* 0x000000000000781c */ /* 0x000fe60003f2f008 */
[----:B------:R-:W-:Y:S01]  /*3560*/  FMUL.FTZ R21, R21, UR5 ;  /* 0x0000000515157c20 */ /* 0x000fe20008410000 */
[----:B------:R-:W-:Y:S03]  /*3570*/  FMUL.FTZ R22, R22, UR5 ;  /* 0x0000000516167c20 */ /* 0x000fe60008410000 */
[----:B------:R-:W4:Y:S01]  /*3580*/  MUFU.TANH R74, R17 ;  /* 0x00000011004a7308 */ /* 0x000f220000002400 */
        /* <DEDUP_REMOVED lines=8> */
[----:B-1----:R-:W-:Y:S01]  /*3610*/  IMAD.MOV.U32 R4, RZ, RZ, R69 ;  /* 0x000000ffff047224 */ /* 0x002fe200078e0045 */
[----:B------:R-:W-:Y:S01]  /*3620*/  @P2 FSEL R4, R69, -INF , !P4 ;  /* 0xff80000045042808 */ /* 0x000fe20006000000 */
[----:B------:R-:W-:Y:S01]  /*3630*/  FMUL.FTZ R29, R29, UR5 ;  /* 0x000000051d1d7c20 */ /* 0x000fe20008410000 */
[----:B------:R-:W-:Y:S01]  /*3640*/  FMUL.FTZ R32, R32, UR5 ;  /* 0x0000000520207c20 */ /* 0x000fe20008410000 */
[----:B------:R-:W-:Y:S01]  /*3650*/  FMUL.FTZ R34, R34, UR5 ;  /* 0x0000000522227c20 */ /* 0x000fe20008410000 */
[----:B------:R-:W-:Y:S01]  /*3660*/  FMUL.FTZ R35, R35, UR5 ;  /* 0x0000000523237c20 */ /* 0x000fe20008410000 */
[--C-:B------:R-:W-:Y:S03]  /*3670*/  FFMA.FTZ R0, R4, UR7, -R9.reuse ;  /* 0x0000000704007c23 */ /* 0x100fe60008010809 */
[----:B------:R-:W-:Y:S01]  /*3680*/  MUFU.TANH R251, R21 ;  /* 0x0000001500fb7308 */ /* 0x000fe20000002400 */
[----:B----4-:R-:W-:Y:S01]  /*3690*/  MOV R14, R74 ;  /* 0x0000004a000e7202 */ /* 0x010fe20000000f00 */
[----:B------:R-:W-:Y:S01]  /*36a0*/  FMUL.FTZ R33, R33, UR5 ;  /* 0x0000000521217c20 */ /* 0x000fe20008410000 */
[----:B------:R-:W-:Y:S07]  /*36b0*/  FMUL.FTZ R30, R30, UR5 ;  /* 0x000000051e1e7c20 */ /* 0x000fee0008410000 */
        /* <DEDUP_REMOVED lines=21> */
[----:B------:R-:W-:Y:S10]  /*3810*/  MUFU.TANH R149, R35 ;  /* 0x0000002300957308 */ /* 0x000ff40000002400 */
[----:B------:R-:W1:Y:S01]  /*3820*/  MUFU.TANH R245, R33 ;  /* 0x0000002100f57308 */ /* 0x000e620000002400 */
[C---:B--2---:R-:W-:Y:S01]  /*3830*/  FMUL.FTZ R8, R12.reuse, 1.4426950216293334961 ;  /* 0x3fb8aa3b0c087820 */ /* 0x044fe20000410000 */
[----:B------:R-:W-:Y:S01]  /*3840*/  FSETP.NEU.FTZ.AND P2, PT, R12, -INF , PT ;  /* 0xff8000000c00780b */ /* 0x000fe20003f5d000 */
[----:B------:R-:W-:Y:S01]  /*3850*/  IMAD.MOV.U32 R12, RZ, RZ, R187 ;  /* 0x000000ffff0c7224 */ /* 0x000fe200078e00bb */
[----:B------:R-:W-:Y:S02]  /*3860*/  @P0 FSEL R12, R187, -INF , !P5 ;  /* 0xff800000bb0c0808 */ /* 0x000fe40006800000 */
[----:B------:R-:W-:Y:S02]  /*3870*/  FSEL R8, R8, RZ, P2 ;  /* 0x000000ff08087208 */ /* 0x000fe40001000000 */
[----:B------:R-:W-:Y:S02]  /*3880*/  PLOP3.LUT P2, PT, PT, PT, UP0, 0x80, 0x0 ;  /* 0x000000000000781c */ /* 0x000fe40003f4f008 */
[C---:B---3--:R-:W-:Y:S01]  /*3890*/  FSETP.NEU.FTZ.AND P3, PT, R13.reuse, -INF , PT ;  /* 0xff8000000d00780b */ /* 0x048fe20003f7d000 */
[--C-:B------:R-:W-:Y:S01]  /*38a0*/  FFMA.FTZ R4, R0, UR7, -R8.reuse ;  /* 0x0000000700047c23 */ /* 0x100fe20008010808 */
[----:B------:R-:W-:Y:S01]  /*38b0*/  FFMA.FTZ R12, R12, UR7, -R8 ;  /* 0x000000070c0c7c23 */ /* 0x000fe20008010808 */
[----:B------:R-:W-:Y:S01]  /*38c0*/  FMUL.FTZ R0, R13, 1.4426950216293334961 ;  /* 0x3fb8aa3b0d007820 */ /* 0x000fe20000410000 */
[----:B------:R-:W-:Y:S01]  /*38d0*/  PLOP3.LUT P0, PT, PT, PT, UP0, 0x80, 0x0 ;  /* 0x000000000000781c */ /* 0x000fe20003f0f008 */
[----:B------:R2:W-:Y:S01]  /*38e0*/  MUFU.EX2 R226, R4 ;  /* 0x0000000400e27308 */ /* 0x0005e20000000800 */
[----:B------:R-:W-:Y:S01]  /*38f0*/  IMAD.MOV.U32 R13, RZ, RZ, R202 ;  /* 0x000000ffff0d7224 */ /* 0x000fe200078e00ca */
[----:B------:R-:W-:Y:S02]  /*3900*/  PLOP3.LUT P5, PT, PT, PT, UP0, 0x80, 0x0 ;  /* 0x000000000000781c */ /* 0x000fe40003faf008 */
[----:B------:R-:W-:Y:S02]  /*3910*/  FSEL R0, R0, RZ, P3 ;  /* 0x000000ff00007208 */ /* 0x000fe40001800000 */
[----:B------:R-:W-:Y:S04]  /*3920*/  PLOP3.LUT P3, PT, PT, PT, UP0, 0x80, 0x0 ;  /* 0x000000000000781c */ /* 0x000fe80003f6f008 */
[----:B------:R3:W-:Y:S01]  /*3930*/  MUFU.EX2 R225, R12 ;  /* 0x0000000c00e17308 */ /* 0x0007e20000000800 */
[----:B--2---:R-:W-:Y:S01]  /*3940*/  IMAD.MOV.U32 R4, RZ, RZ, R205 ;  /* 0x000000ffff047224 */ /* 0x004fe200078e00cd */
[----:B------:R-:W-:Y:S02]  /*3950*/  @P2 FSEL R4, R205, -INF , !P4 ;  /* 0xff800000cd042808 */ /* 0x000fe40006000000 */
[----:B------:R-:W-:Y:S02]  /*3960*/  PLOP3.LUT P2, PT, PT, PT, UP0, 0x80, 0x0 ;  /* 0x000000000000781c */ /* 0x000fe40003f4f008 */
[----:B------:R-:W-:Y:S01]  /*3970*/  PLOP3.LUT P4, PT, PT, PT, UP0, 0x80, 0x0 ;  /* 0x000000000000781c */ /* 0x000fe20003f8f008 */
[--C-:B------:R-:W-:Y:S04]  /*3980*/  FFMA.FTZ R4, R4, UR7, -R0.reuse ;  /* 0x0000000704047c23 */ /* 0x100fe80008010800 */
[----:B------:R2:W-:Y:S06]  /*3990*/  MUFU.EX2 R236, R4 ;  /* 0x0000000400ec7308 */ /* 0x0005ec0000000800 */
[----:B---3--:R-:W-:Y:S01]  /*39a0*/  @P2 VIADD R12, R11, 0x9 ;  /* 0x000000090b0c2836 */ /* 0x008fe20000000000 */
[----:B------:R-:W-:Y:S04]  /*39b0*/  PLOP3.LUT P2, PT, PT, PT, UP0, 0x80, 0x0 ;  /* 0x000000000000781c */ /* 0x000fe80003f4f008 */
[----:B------:R-:W-:Y:S02]  /*39c0*/  @P4 ISETP.GE.AND P4, PT, R12, UR6, PT ;  /* 0x000000060c004c0c */ /* 0x000fe4000bf86270 */
[----:B------:R-:W-:Y:S01]  /*39d0*/  MOV R12, R201 ;  /* 0x000000c9000c7202 */ /* 0x000fe20000000f00 */
[----:B--2---:R-:W-:Y:S01]  /*39e0*/  FFMA.FTZ R4, R5, UR7, -R0 ;  /* 0x0000000705047c23 */ /* 0x004fe20008010800 */
[----:B------:R-:W-:Y:S03]  /*39f0*/  MOV R5, R184 ;  /* 0x000000b800057202 */ /* 0x000fe60000000f00 */
[----:B------:R2:W-:Y:S02]  /*3a00*/  MUFU.EX2 R235, R4 ;  /* 0x0000000400eb7308 */ /* 0x0005e40000000800 */
[----:B--2---:R-:W-:Y:S01]  /*3a10*/  @P0 VIADD R4, R11, 0x8 ;  /* 0x000000080b040836 */ /* 0x004fe20000000000 */
[----:B------:R-:W-:Y:S04]  /*3a20*/  PLOP3.LUT P0, PT, PT, PT, UP0, 0x80, 0x0 ;  /* 0x000000000000781c */ /* 0x000fe80003f0f008 */
        /* <DEDUP_REMOVED lines=21> */
[----:B--2---:R-:W2:Y:S09]  /*3b80*/  LDSM.16.M88.4 R4, [R117+0x6800] ;  /* 0x006800007504783b */ /* 0x004eb20000000200 */
[----:B------:R1:W-:Y:S01]  /*3b90*/  MUFU.EX2 R78, R14 ;  /* 0x0000000e004e7308 */ /* 0x0003e20000000800 */
        /* <DEDUP_REMOVED lines=8> */
[----:B------:R-:W-:Y:S02]  /*3c20*/  PLOP3.LUT P4, PT, PT, PT, UP0, 0x80, 0x0 ;  /* 0x000000000000781c */ /* 0x000fe40003f8f008 */
[----:B-1----:R-:W-:Y:S01]  /*3c30*/  MOV R14, R245 ;  /* 0x000000f5000e7202 */ /* 0x002fe20000000f00 */
[----:B---3--:R-:W-:Y:S01]  /*3c40*/  IMAD.MOV.U32 R12, RZ, RZ, R160 ;  /* 0x000000ffff0c7224 */ /* 0x008fe200078e00a0 */
[----:B------:R-:W-:Y:S02]  /*3c50*/  @P2 FSEL R12, R160, -INF , !P3 ;  /* 0xff800000a00c2808 */ /* 0x000fe40005800000 */
[----:B------:R-:W-:Y:S02]  /*3c60*/  PLOP3.LUT P2, PT, PT, PT, UP0, 0x80, 0x0 ;  /* 0x000000000000781c */ /* 0x000fe40003f4f008 */
[----:B------:R-:W-:Y:S01]  /*3c70*/  PLOP3.LUT P3, PT, PT, PT, UP0, 0x80, 0x0 ;  /* 0x000000000000781c */ /* 0x000fe20003f6f008 */
[--C-:B------:R-:W-:Y:S01]  /*3c80*/  FFMA.FTZ R12, R12, UR7, -R9.reuse ;  /* 0x000000070c0c7c23 */ /* 0x100fe20008010809 */
[-C--:B--2---:R-:W-:Y:S03]  /*3c90*/  HMMA.16816.F32 R36, R104, R4.reuse, R36 ;  /* 0x000000046824723c */ /* 0x084fe60000001824 */
        /* <DEDUP_REMOVED lines=8> */
[----:B------:R-:W-:Y:S01]  /*3d20*/  FMUL.FTZ R38, R38, UR5 ;  /* 0x0000000526267c20 */ /* 0x000fe20008410000 */
[----:B------:R1:W-:Y:S02]  /*3d30*/  MUFU.EX2 R190, R12 ;  /* 0x0000000c00be7308 */ /* 0x0003e40000000800 */
[----:B------:R-:W-:Y:S01]  /*3d40*/  @P0 IADD3 R13, R11, 0x11, RZ ;  /* 0x000000110b0d0810 */ /* 0x000fe20007ffe0ff */
[----:B------:R-:W-:Y:S01]  /*3d50*/  FMUL.FTZ R39, R39, UR5 ;  /* 0x0000000527277c20 */ /* 0x000fe20008410000 */
[----:B------:R-:W-:Y:S01]  /*3d60*/  PLOP3.LUT P0, PT, PT, PT, UP0, 0x80, 0x0 ;  /* 0x000000000000781c */ /* 0x000fe20003f0f008 */
[----:B------:R-:W-:Y:S01]  /*3d70*/  FMUL.FTZ R40, R40, UR5 ;  /* 0x0000000528287c20 */ /* 0x000fe20008410000 */
[----:B------:R-:W-:Y:S01]  /*3d80*/  @P4 ISETP.GE.AND P4, PT, R13, UR6, PT ;  /* 0x000000060d004c0c */ /* 0x000fe2000bf86270 */
[----:B------:R-:W-:Y:S03]  /*3d90*/  IMAD.MOV.U32 R13, RZ, RZ, R193 ;  /* 0x000000ffff0d7224 */ /* 0x000fe600078e00c1 */
        /* <DEDUP_REMOVED lines=8> */
[----:B------:R-:W2:Y:S01]  /*3e20*/  MUFU.TANH R243, R37 ;  /* 0x0000002500f37308 */ /* 0x000ea20000002400 */
        /* <DEDUP_REMOVED lines=8> */
[--C-:B------:R-:W-:Y:S01]  /*3eb0*/  FFMA.FTZ R4, R4, UR7, -R10.reuse ;  /* 0x0000000704047c23 */ /* 0x100fe2000801080a */
[----:B------:R-:W-:Y:S01]  /*3ec0*/  @P1 FSEL R12, R252, -INF , !P3 ;  /* 0xff800000fc0c1808 */ /* 0x000fe20005800000 */
[----:B------:R-:W-:Y:S01]  /*3ed0*/  FMUL.FTZ R51, R51, UR5 ;  /* 0x0000000533337c20 */ /* 0x000fe20008410000 */
[----:B------:R-:W-:Y:S01]  /*3ee0*/  FMUL.FTZ R47, R47, UR5 ;  /* 0x000000052f2f7c20 */ /* 0x000fe20008410000 */
[----:B------:R-:W-:Y:S02]  /*3ef0*/  PLOP3.LUT P1, PT, PT, PT, UP0, 0x80, 0x0 ;  /* 0x000000000000781c */ /* 0x000fe40003f2f008 */
[----:B------:R-:W-:Y:S03]  /*3f00*/  FFMA.FTZ R5, R12, UR7, -R10 ;  /* 0x000000070c057c23 */ /* 0x000fe6000801080a */
[----:B------:R-:W-:Y:S01]  /*3f10*/  MUFU.EX2 R76, R4 ;  /* 0x00000004004c7308 */ /* 0x000fe20000000800 */
[----:B------:R-:W-:Y:S02]  /*3f20*/  MOV R12, R153 ;  /* 0x00000099000c7202 */ /* 0x000fe40000000f00 */
[----:B------:R-:W-:Y:S07]  /*3f30*/  PLOP3.LUT P0, PT, PT, PT, UP0, 0x80, 0x0 ;  /* 0x000000000000781c */ /* 0x000fee0003f0f008 */
        /* <DEDUP_REMOVED lines=14> */
[--C-:B-1----:R-:W-:Y:S01]  /*4020*/  FFMA.FTZ R4, R12, UR7, -R9.reuse ;  /* 0x000000070c047c23 */ /* 0x102fe20008010809 */
[----:B------:R-:W-:Y:S02]  /*4030*/  MOV R12, R175 ;  /* 0x000000af000c7202 */ /* 0x000fe40000000f00 */
[----:B------:R-:W-:Y:S02]  /*4040*/  @P0 FSEL R12, R175, -INF , !P4 ;  /* 0xff800000af0c0808 */ /* 0x000fe40006000000 */
[----:B------:R-:W-:Y:S04]  /*4050*/  PLOP3.LUT P0, PT, PT, PT, UP0, 0x80, 0x0 ;  /* 0x000000000000781c */ /* 0x000fe80003f0f008 */
[----:B------:R1:W-:Y:S01]  /*4060*/  MUFU.EX2 R181, R4 ;  /* 0x0000000400b57308 */ /* 0x0003e20000000800 */
[----:B------:R-:W-:Y:S09]  /*4070*/  FFMA.FTZ R12, R12, UR7, -R8 ;  /* 0x000000070c0c7c23 */ /* 0x000ff20008010808 */
[----:B------:R-:W-:Y:S10]  /*4080*/  MUFU.EX2 R207, R12 ;  /* 0x0000000c00cf7308 */ /* 0x000ff40000000800 */
[----:B------:R-:W-:Y:S01]  /*4090*/  MUFU.TANH R152, R44 ;  /* 0x0000002c00987308 */ /* 0x000fe20000002400 */
        /* <DEDUP_REMOVED lines=10> */
[----:B------:R-:W3:Y:S01]  /*4140*/  MUFU.TANH R173, R47 ;  /* 0x0000002f00ad7308 */ /* 0x000ee20000002400 */
[----:B-1----:R-:W-:Y:S01]  /*4150*/  IMAD.MOV.U32 R4, RZ, RZ, R196 ;  /* 0x000000ffff047224 */ /* 0x002fe200078e00c4 */
[----:B------:R-:W-:Y:S02]  /*4160*/  @P2 FSEL R4, R196, -INF , !P3 ;  /* 0xff800000c4042808 */ /* 0x000fe40005800000 */
[----:B------:R-:W-:Y:S02]  /*4170*/  PLOP3.LUT P3, PT, PT, PT, UP0, 0x80, 0x0 ;  /* 0x000000000000781c */ /* 0x000fe40003f6f008 */
[----:B------:R-:W-:Y:S01]  /*4180*/  PLOP3.LUT P2, PT, PT, PT, UP0, 0x80, 0x0 ;  /* 0x000000000000781c */ /* 0x000fe20003f4f008 */
[--C-:B------:R-:W-:Y:S03]  /*4190*/  FFMA.FTZ R4, R4, UR7, -R0.reuse ;  /* 0x0000000704047c23 */ /* 0x100fe60008010800 */
[----:B------:R-:W-:Y:S10]  /*41a0*/  MUFU.TANH R240, R48 ;  /* 0x0000003000f07308 */ /* 0x000ff40000002400 */
[----:B------:R1:W-:Y:S01]  /*41b0*/  MUFU.EX2 R228, R4 ;  /* 0x0000000400e47308 */ /* 0x0003e20000000800 */
[----:B------:R-:W-:Y:S02]  /*41c0*/  @P2 IADD3 R12, R11, 0x19, RZ ;  /* 0x000000190b0c2810 */ /* 0x000fe40007ffe0ff */
[----:B------:R-:W-:Y:S02]  /*41d0*/  PLOP3.LUT P2, PT, PT, PT, UP0, 0x80, 0x0 ;  /* 0x000000000000781c */ /* 0x000fe40003f4f008 */
[----:B------:R-:W-:Y:S05]  /*41e0*/  @P4 ISETP.GE.AND P4, PT, R12, UR6, PT ;  /* 0x000000060c004c0c */ /* 0x000fea000bf86270 */
[----:B------:R-:W-:Y:S01]  /*41f0*/  MUFU.TANH R138, R50 ;  /* 0x00000032008a7308 */ /* 0x000fe20000002400 */
[----:B------:R-:W-:Y:S09]  /*4200*/  MOV R12, R192 ;  /* 0x000000c0000c7202 */ /* 0x000ff20000000f00 */
[----:B------:R-:W-:Y:S01]  /*4210*/  MUFU.TANH R239, R49 ;  /* 0x0000003100ef7308 */ /* 0x000fe20000002400 */
[----:B-1----:R-:W-:Y:S01]  /*4220*/  FFMA.FTZ R4, R5, UR7, -R0 ;  /* 0x0000000705047c23 */ /* 0x002fe20008010800 */
[----:B------:R-:W-:Y:S08]  /*4230*/  IMAD.MOV.U32 R5, RZ, RZ, R172 ;  /* 0x000000ffff057224 */ /* 0x000ff000078e00ac */
        /* <DEDUP_REMOVED lines=23> */
[----:B------:R-:W-:Y:S04]  /*43b0*/  FFMA.FTZ R14, R14, UR7, -R10 ;  /* 0x000000070e0e7c23 */ /* 0x000fe8000801080a */
[----:B------:R2:W-:Y:S01]  /*43c0*/  MUFU.EX2 R223, R13 ;  /* 0x0000000d00df7308 */ /* 0x0005e20000000800 */
[----:B-1----:R-:W1:Y:S09]  /*43d0*/  LDSM.16.M88.4 R4, [R117+0x6c00] ;  /* 0x006c00007504783b */ /* 0x002e720000000200 */
[----:B------:R-:W-:Y:S01]  /*43e0*/  MUFU.EX2 R72, R14 ;  /* 0x0000000e00487308 */ /* 0x000fe20000000800 */
[----:B----4-:R-:W-:Y:S01]  /*43f0*/  IMAD.MOV.U32 R12, RZ, RZ, R246 ;  /* 0x000000ffff0c7224 */ /* 0x010fe200078e00f6 */
[----:B------:R-:W-:Y:S02]  /*4400*/  @P1 FSEL R12, R246, -INF , !P3 ;  /* 0xff800000f60c1808 */ /* 0x000fe40005800000 */
[----:B------:R-:W-:Y:S03]  /*4410*/  PLOP3.LUT P1, PT, PT, PT, UP0, 0x80, 0x0 ;  /* 0x000000000000781c */ /* 0x000fe60003f2f008 */
[----:B------:R-:W-:Y:S01]  /*4420*/  FFMA.FTZ R12, R12, UR7, -R10 ;  /* 0x000000070c0c7c23 */ /* 0x000fe2000801080a */
[----:B--2---:R-:W-:Y:S03]  /*4430*/  MOV R13, R149 ;  /* 0x00000095000d7202 */ /* 0x004fe60000000f00 */
[----:B------:R2:W-:Y:S06]  /*4440*/  MUFU.EX2 R73, R12 ;  /* 0x0000000c00497308 */ /* 0x0005ec0000000800 */
[----:B------:R-:W-:Y:S02]  /*4450*/  @P1 FSEL R13, R149, -INF , !P4 ;  /* 0xff800000950d1808 */ /* 0x000fe40006000000 */
[----:B------:R-:W-:Y:S02]  /*4460*/  PLOP3.LUT P1, PT, PT, PT, UP0, 0x80, 0x0 ;  /* 0x000000000000781c */ /* 0x000fe40003f2f008 */
[----:B------:R-:W-:Y:S01]  /*4470*/  PLOP3.LUT P4, PT, PT, PT, UP0, 0x80, 0x0 ;  /* 0x000000000000781c */ /* 0x000fe20003f8f008 */
        /* <DEDUP_REMOVED lines=8> */
[-C--:B------:R-:W-:Y:S01]  /*4500*/  HMMA.16816.F32 R60, R112, R6.reuse, R60 ;  /* 0x00000006703c723c */ /* 0x080fe2000000183c */
[----:B------:R-:W2:Y:S04]  /*4510*/  LDL R115, [R1+0x28] ;  /* 0x0000280001737983 */ /* 0x000ea80000100800 */
[----:B------:R-:W-:Y:S01]  /*4520*/  MOV R4, R243 ;  /* 0x000000f300047202 */ /* 0x000fe20000000f00 */
[----:B------:R-:W-:Y:S01]  /*4530*/  HMMA.16816.F32 R64, R104, R6, R64 ;  /* 0x000000066840723c */ /* 0x000fe20000001840 */
[----:B------:R-:W4:Y:S04]  /*4540*/  LDL R113, [R1+0x24] ;  /* 0x0000240001717983 */ /* 0x000f280000100800 */
[--C-:B-1----:R-:W-:Y:S01]  /*4550*/  FFMA.FTZ R12, R13, UR7, -R9.reuse ;  /* 0x000000070d0c7c23 */ /* 0x102fe20008010809 */
        /* <DEDUP_REMOVED lines=11> */
[----:B---3--:R-:W-:Y:S01]  /*4610*/  MOV R6, R173 ;  /* 0x000000ad00067202 */ /* 0x008fe20000000f00 */
        /* <DEDUP_REMOVED lines=27> */
[----:B------:R-:W3:Y:S10]  /*47d0*/  MUFU.TANH R134, R55 ;  /* 0x0000003700867308 */ /* 0x000ef40000002400 */
[----:B------:R-:W2:Y:S01]  /*47e0*/  MUFU.TANH R147, R56 ;  /* 0x0000003800937308 */ /* 0x000ea20000002400 */
[----:B-1----:R-:W-:Y:S01]  /*47f0*/  IMAD.MOV.U32 R5, RZ, RZ, R146 ;  /* 0x000000ffff057224 */ /* 0x002fe200078e0092 */
[----:B------:R-:W-:Y:S02]  /*4800*/  @P2 FSEL R5, R146, -INF , !P3 ;  /* 0xff80000092052808 */ /* 0x000fe40005800000 */
[----:B------:R-:W-:Y:S03]  /*4810*/  PLOP3.LUT P2, PT, PT, PT, UP0, 0x80, 0x0 ;  /* 0x000000000000781c */ /* 0x000fe60003f4f008 */
[--C-:B------:R-:W-:Y:S03]  /*4820*/  FFMA.FTZ R4, R5, UR7, -R9.reuse ;  /* 0x0000000705047c23 */ /* 0x100fe60008010809 */
[----:B------:R-:W-:Y:S01]  /*4830*/  MUFU.TANH R148, R57 ;  /* 0x0000003900947308 */ /* 0x000fe20000002400 */
[----:B------:R-:W-:Y:S01]  /*4840*/  IMAD.MOV.U32 R5, RZ, RZ, R162 ;  /* 0x000000ffff057224 */ /* 0x000fe200078e00a2 */
[----:B------:R-:W-:Y:S01]  /*4850*/  @P1 FSEL R5, R162, -INF , !P3 ;  /* 0xff800000a2051808 */ /* 0x000fe20005800000 */
[----:B---3--:R-:W-:Y:S01]  /*4860*/  IMAD.MOV.U32 R7, RZ, RZ, R134 ;  /* 0x000000ffff077224 */ /* 0x008fe200078e0086 */
[----:B------:R-:W-:Y:S03]  /*4870*/  PLOP3.LUT P1, PT, PT, PT, UP0, 0x80, 0x0 ;  /* 0x000000000000781c */ /* 0x000fe60003f2f008 */
[----:B------:R-:W-:Y:S03]  /*4880*/  FFMA.FTZ R5, R5, UR7, -R8 ;  /* 0x0000000705057c23 */ /* 0x000fe60008010808 */
[----:B------:R1:W-:Y:S10]  /*4890*/  MUFU.EX2 R158, R4 ;  /* 0x00000004009e7308 */ /* 0x0003f40000000800 */
[----:B------:R3:W-:Y:S10]  /*48a0*/  MUFU.EX2 R189, R5 ;  /* 0x0000000500bd7308 */ /* 0x0007f40000000800 */
[----:B------:R-:W-:Y:S01]  /*48b0*/  MUFU.TANH R163, R59 ;  /* 0x0000003b00a37308 */ /* 0x000fe20000002400 */
[--C-:B-1----:R-:W-:Y:S01]  /*48c0*/  FFMA.FTZ R4, R12, UR7, -R9.reuse ;  /* 0x000000070c047c23 */ /* 0x102fe20008010809 */
[----:B------:R-:W-:Y:S02]  /*48d0*/  MOV R12, R179 ;  /* 0x000000b3000c7202 */ /* 0x000fe40000000f00 */
[----:B------:R-:W-:Y:S02]  /*48e0*/  @P1 FSEL R12, R179, -INF , !P4 ;  /* 0xff800000b30c1808 */ /* 0x000fe40006000000 */
[----:B------:R-:W-:Y:S04]  /*48f0*/  PLOP3.LUT P1, PT, PT, PT, UP0, 0x80, 0x0 ;  /* 0x000000000000781c */ /* 0x000fe80003f2f008 */
[----:B------:R1:W-:Y:S01]  /*4900*/  MUFU.EX2 R157, R4 ;  /* 0x00000004009d7308 */ /* 0x0003e20000000800 */
[----:B---3--:R-:W-:Y:S01]  /*4910*/  IMAD.MOV.U32 R5, RZ, RZ, R180 ;  /* 0x000000ffff057224 */ /* 0x008fe200078e00b4 */
[----:B------:R-:W-:Y:S02]  /*4920*/  @P2 FSEL R5, R180, -INF , !P3 ;  /* 0xff800000b4052808 */ /* 0x000fe40005800000 */
[----:B------:R-:W-:Y:S02]  /*4930*/  PLOP3.LUT P2, PT, PT, PT, UP0, 0x80, 0x0 ;  /* 0x000000000000781c */ /* 0x000fe40003f4f008 */
[----:B------:R-:W-:Y:S04]  /*4940*/  PLOP3.LUT P3, PT, PT, PT, UP0, 0x80, 0x0 ;  /* 0x000000000000781c */ /* 0x000fe80003f6f008 */
[----:B------:R-:W3:Y:S10]  /*4950*/  MUFU.TANH R164, R58 ;  /* 0x0000003a00a47308 */ /* 0x000ef40000002400 */
[----:B------:R-:W3:Y:S01]  /*4960*/  MUFU.TANH R141, R60 ;  /* 0x0000003c008d7308 */ /* 0x000ee20000002400 */
[----:B-1----:R-:W-:Y:S02]  /*4970*/  MOV R4, R161 ;  /* 0x000000a100047202 */ /* 0x002fe40000000f00 */
[----:B------:R-:W-:Y:S02]  /*4980*/  @P0 FSEL R4, R161, -INF , !P4 ;  /* 0xff800000a1040808 */ /* 0x000fe40006000000 */
[----:B------:R-:W-:Y:S02]  /*4990*/  PLOP3.LUT P0, PT, PT, PT, UP0, 0x80, 0x0 ;  /* 0x000000000000781c */ /* 0x000fe40003f0f008 */
[----:B------:R-:W-:Y:S01]  /*49a0*/  PLOP3.LUT P4, PT, PT, PT, UP0, 0x80, 0x0 ;  /* 0x000000000000781c */ /* 0x000fe20003f8f008 */
[----:B------:R-:W-:Y:S02]  /*49b0*/  FFMA.FTZ R4, R4, UR7, -R8 ;  /* 0x0000000704047c23 */ /* 0x000fe40008010808 */
[----:B------:R-:W1:Y:S10]  /*49c0*/  MUFU.TANH R156, R62 ;  /* 0x0000003e009c7308 */ /* 0x000e740000002400 */
[----:B------:R3:W-:Y:S10]  /*49d0*/  MUFU.EX2 R186, R4 ;  /* 0x0000000400ba7308 */ /* 0x0007f40000000800 */
[----:B------:R-:W1:Y:S10]  /*49e0*/  MUFU.TANH R140, R61 ;  /* 0x0000003d008c7308 */ /* 0x000e740000002400 */
[----:B------:R-:W1:Y:S01]  /*49f0*/  MUFU.TANH R224, R64 ;  /* 0x0000004000e07308 */ /* 0x000e620000002400 */
[----:B---3--:R-:W-:Y:S01]  /*4a00*/  FFMA.FTZ R4, R5, UR7, -R0 ;  /* 0x0000000705047c23 */ /* 0x008fe20008010800 */
[----:B------:R-:W-:Y:S08]  /*4a10*/  IMAD.MOV.U32 R5, RZ, RZ, R152 ;  /* 0x000000ffff057224 */ /* 0x000ff000078e0098 */
[----:B------:R3:W-:Y:S10]  /*4a20*/  MUFU.EX2 R210, R4 ;  /* 0x0000000400d27308 */ /* 0x0007f40000000800 */
[----:B------:R-:W-:Y:S10]  /*4a30*/  MUFU.TANH R221, R65 ;  /* 0x0000004100dd7308 */ /* 0x000ff40000002400 */
[----:B------:R-:W-:Y:S01]  /*4a40*/  MUFU.TANH R131, R66 ;  /* 0x0000004200837308 */ /* 0x000fe20000002400 */
[----:B---3--:R-:W-:Y:S09]  /*4a50*/  FFMA.FTZ R4, R12, UR7, -R0 ;  /* 0x000000070c047c23 */ /* 0x008ff20008010800 */
[----:B------:R3:W-:Y:S10]  /*4a60*/  MUFU.EX2 R209, R4 ;  /* 0x0000000400d17308 */ /* 0x0007f40000000800 */
[----:B------:R-:W-:Y:S10]  /*4a70*/  MUFU.TANH R130, R67 ;  /* 0x0000004300827308 */ /* 0x000ff40000002400 */
[----:B------:R-:W4:Y:S01]  /*4a80*/  MUFU.TANH R154, R63 ;  /* 0x0000003f009a7308 */ /* 0x000f220000002400 */
[C---:B---3--:R-:W-:Y:S01]  /*4a90*/  @P2 VIADD R4, R11.reuse, 0x28 ;  /* 0x000000280b042836 */ /* 0x048fe20000000000 */
        /* <DEDUP_REMOVED lines=16> */
[----:B---3--:R-:W-:Y:S01]  /*4ba0*/  IMAD.MOV.U32 R5, RZ, RZ, R174 ;  /* 0x000000ffff057224 */ /* 0x008fe200078e00ae */
[----:B------:R-:W-:Y:S02]  /*4bb0*/  @P2 FSEL R5, R174, -INF , !P5 ;  /* 0xff800000ae052808 */ /* 0x000fe40006800000 */
[----:B------:R-:W-:Y:S03]  /*4bc0*/  PLOP3.LUT P2, PT, PT, PT, UP0, 0x80, 0x0 ;  /* 0x000000000000781c */ /* 0x000fe60003f4f008 */
[----:B-1----:R-:W-:Y:S01]  /*4bd0*/  FFMA.FTZ R4, R5, UR7, -R0 ;  /* 0x0000000705047c23 */ /* 0x002fe20008010800 */
        /* <DEDUP_REMOVED lines=12> */
[----:B---3--:R-:W-:Y:S02]  /*4ca0*/  MOV R5, R137 ;  /* 0x0000008900057202 */ /* 0x008fe40000000f00 */
[----:B------:R-:W-:Y:S02]  /*4cb0*/  @P0 FSEL R5, R137, -INF , !P6 ;  /* 0xff80000089050808 */ /* 0x000fe40007000000 */
[----:B------:R-:W-:Y:S02]  /*4cc0*/  PLOP3.LUT P0, PT, PT, PT, UP0, 0x80, 0x0 ;  /* 0x000000000000781c */ /* 0x000fe40003f0f008 */
[----:B------:R-:W-:Y:S01]  /*4cd0*/  PLOP3.LUT P2, PT, PT, PT, UP0, 0x80, 0x0 ;  /* 0x000000000000781c */ /* 0x000fe20003f4f008 */
[--C-:B------:R-:W-:Y:S01]  /*4ce0*/  FFMA.FTZ R5, R5, UR7, -R9.reuse ;  /* 0x0000000705057c23 */ /* 0x100fe20008010809 */
[----:B------:R-:W-:Y:S03]  /*4cf0*/  PLOP3.LUT P6, PT, PT, PT, UP0, 0x80, 0x0 ;  /* 0x000000000000781c */ /* 0x000fe60003fcf008 */
[----:B------:R3:W-:Y:S01]  /*4d00*/  MUFU.EX2 R143, R5 ;  /* 0x00000005008f7308 */ /* 0x0007e20000000800 */
[----:B-1----:R-:W-:Y:S01]  /*4d10*/  IMAD.MOV.U32 R4, RZ, RZ, R240 ;  /* 0x000000ffff047224 */ /* 0x002fe200078e00f0 */
[----:B------:R-:W-:Y:S02]  /*4d20*/  @P1 FSEL R4, R240, -INF , !P5 ;  /* 0xff800000f0041808 */ /* 0x000fe40006800000 */
[----:B------:R-:W-:Y:S03]  /*4d30*/  PLOP3.LUT P1, PT, PT, PT, UP0, 0x80, 0x0 ;  /* 0x000000000000781c */ /* 0x000fe60003f2f008 */
[----:B------:R-:W-:Y:S04]  /*4d40*/  FFMA.FTZ R4, R4, UR7, -R10 ;  /* 0x0000000704047c23 */ /* 0x000fe8000801080a */
[----:B------:R1:W-:Y:S01]  /*4d50*/  MUFU.EX2 R250, R4 ;  /* 0x0000000400fa7308 */ /* 0x0003e20000000800 */
[----:B---3--:R-:W-:Y:S01]  /*4d60*/  MOV R5, R237 ;  /* 0x000000ed00057202 */ /* 0x008fe20000000f00 */
        /* <DEDUP_REMOVED lines=13> */
[----:B--2---:R-:W-:Y:S01]  /*4e40*/  IMAD.MOV.U32 R6, RZ, RZ, R147 ;  /* 0x000000ffff067224 */ /* 0x004fe200078e0093 */
        /* <DEDUP_REMOVED lines=16> */
[----:B--2---:R-:W-:Y:S01]  /*4f50*/  IMAD.MOV.U32 R4, RZ, RZ, R135 ;  /* 0x000000ffff047224 */ /* 0x004fe200078e0087 */
        /* <DEDUP_REMOVED lines=12> */
[----:B--2---:R-:W-:Y:S05]  /*5020*/  F2FP.F16.F32.PACK_AB R4, R2, R3 ;  /* 0x000000030204723e */ /* 0x004fea00000000ff */
        /* <DEDUP_REMOVED lines=8> */
[----:B--2---:R-:W-:Y:S02]  /*50b0*/  F2FP.F16.F32.PACK_AB R4, R190, R191 ;  /* 0x000000bfbe04723e */ /* 0x004fe400000000ff */
[----:B---3--:R-:W-:Y:S03]  /*50c0*/  F2FP.F16.F32.PACK_AB R5, R225, R226 ;  /* 0x000000e2e105723e */ /* 0x008fe600000000ff */
[----:B------:R2:W-:Y:S01]  /*50d0*/  STS [R217+0x12400], R4 ;  /* 0x01240004d9007388 */ /* 0x0005e20000000800 */
[----:B-1----:R-:W-:Y:S02]  /*50e0*/  MOV R6, R163 ;  /* 0x000000a300067202 */ /* 0x002fe40000000f00 */
[----:B------:R-:W-:Y:S01]  /*50f0*/  @P0 FSEL R6, R163, -INF , !P5 ;  /* 0xff800000a3060808 */ /* 0x000fe20006800000 */
[----:B------:R1:W-:Y:S01]  /*5100*/  STS [R216+0x14000], R5 ;  /* 0x01400005d8007388 */ /* 0x0003e20000000800 */
[----:B------:R-:W-:Y:S01]  /*5110*/  PLOP3.LUT P0, PT, PT, PT, UP0, 0x80, 0x0 ;  /* 0x000000000000781c */ /* 0x000fe20003f0f008 */
[----:B----4-:R-:W-:Y:S01]  /*5120*/  IMAD.MOV.U32 R7, RZ, RZ, R141 ;  /* 0x000000ffff077224 */ /* 0x010fe200078e008d */
[----:B------:R-:W-:Y:S05]  /*5130*/  @P3 FSEL R7, R141, -INF , !P6 ;  /* 0xff8000008d073808 */ /* 0x000fea0007000000 */
[----:B------:R-:W-:Y:S04]  /*5140*/  FFMA.FTZ R7, R7, UR7, -R8 ;  /* 0x0000000707077c23 */ /* 0x000fe80008010808 */
[----:B------:R3:W-:Y:S01]  /*5150*/  MUFU.EX2 R166, R7 ;  /* 0x0000000700a67308 */ /* 0x0007e20000000800 */
[----:B--2---:R-:W-:Y:S02]  /*5160*/  F2FP.F16.F32.PACK_AB R4, R235, R236 ;  /* 0x000000eceb04723e */ /* 0x004fe400000000ff */
[----:B-1----:R-:W-:Y:S03]  /*5170*/  F2FP.F16.F32.PACK_AB R5, R219, R220 ;  /* 0x000000dcdb05723e */ /* 0x002fe600000000ff */
[----:B------:R1:W-:Y:S04]  /*5180*/  STS [R216+0x14400], R4 ;  /* 0x01440004d8007388 */ /* 0x0003e80000000800 */
[----:B------:R2:W-:Y:S01]  /*5190*/  STS [R217+0x14000], R5 ;  /* 0x01400005d9007388 */ /* 0x0005e20000000800 */
[----:B---3--:R-:W-:Y:S01]  /*51a0*/  IMAD.MOV.U32 R7, RZ, RZ, R156 ;  /* 0x000000ffff077224 */ /* 0x008fe200078e009c */
[----:B------:R-:W-:Y:S02]  /*51b0*/  @P0 FSEL R7, R156, -INF , !P6 ;  /* 0xff8000009c070808 */ /* 0x000fe40007000000 */
[----:B------:R-:W-:Y:S01]  /*51c0*/  PLOP3.LUT P0, PT, PT, PT, UP0, 0x80, 0x0 ;  /* 0x000000000000781c */ /* 0x000fe20003f0f008 */
[----:B-1----:R-:W-:Y:S01]  /*51d0*/  FFMA.FTZ R4, R6, UR7, -R0 ;  /* 0x0000000706047c23 */ /* 0x002fe20008010800 */
[----:B------:R-:W-:Y:S02]  /*51e0*/  MOV R6, R140 ;  /* 0x0000008c00067202 */ /* 0x000fe40000000f00 */
[----:B------:R-:W-:Y:S01]  /*51f0*/  @P1 FSEL R6, R140, -INF , !P2 ;  /* 0xff8000008c061808 */ /* 0x000fe20005000000 */
[----:B------:R1:W-:Y:S01]  /*5200*/  MUFU.EX2 R197, R4 ;  /* 0x0000000400c57308 */ /* 0x0003e20000000800 */
[----:B--2---:R-:W-:Y:S02]  /*5210*/  F2FP.F16.F32.PACK_AB R5, R181, R182 ;  /* 0x000000b6b505723e */ /* 0x004fe400000000ff */
        /* <DEDUP_REMOVED lines=32> */
[----:B------:R-:W-:Y:S02]  /*5420*/  IADD3.X R115, R113, UR13, RZ, P0, !PT ;  /* 0x0000000d71737c10 */ /* 0x000fe400087fe4ff */
[----:B-1----:R-:W-:Y:S03]  /*5430*/  F2FP.F16.F32.PACK_AB R4, R72, R73 ;  /* 0x000000494804723e */ /* 0x002fe600000000ff */
[----:B------:R-:W2:Y:S04]  /*5440*/  LDG.E R112, desc[UR10][R114.64] ;  /* 0x0000000a72707981 */ /* 0x000ea8000c1e1900 */
[----:B------:R1:W-:Y:S01]  /*5450*/  STS [R215+0x12000], R4 ;  /* 0x01200004d7007388 */ /* 0x0003e20000000800 */
[----:B---3--:R-:W-:Y:S02]  /*5460*/  F2FP.F16.F32.PACK_AB R0, R241, R242 ;  /* 0x000000f2f100723e */ /* 0x008fe400000000ff */
[----:B-1----:R-:W-:Y:S05]  /*5470*/  F2FP.F16.F32.PACK_AB R4, R167, R168 ;  /* 0x000000a8a704723e */ /* 0x002fea00000000ff */
[----:B------:R1:W-:Y:S04]  /*5480*/  STS [R215+0x12400], R4 ;  /* 0x01240004d7007388 */ /* 0x0003e80000000800 */
[----:B------:R3:W-:Y:S01]  /*5490*/  STS [R218+0x14000], R5 ;  /* 0x01400005da007388 */ /* 0x0007e20000000800 */
[----:B-1----:R-:W-:Y:S02]  /*54a0*/  F2FP.F16.F32.PACK_AB R4, R199, R200 ;  /* 0x000000c8c704723e */ /* 0x002fe400000000ff */
[----:B---3--:R-:W-:Y:S05]  /*54b0*/  F2FP.F16.F32.PACK_AB R5, R227, R228 ;  /* 0x000000e4e305723e */ /* 0x008fea00000000ff */
[----:B------:R1:W-:Y:S04]  /*54c0*/  STS [R218+0x14400], R5 ;  /* 0x01440005da007388 */ /* 0x0003e80000000800 */
[----:B------:R3:W-:Y:S01]  /*54d0*/  STS [R215+0x14000], R4 ;  /* 0x01400004d7007388 */ /* 0x0007e20000000800 */
[----:B-1----:R-:W-:Y:S01]  /*54e0*/  F2FP.F16.F32.PACK_AB R5, R70, R71 ;  /* 0x000000474605723e */ /* 0x002fe200000000ff */
[--C-:B---3--:R-:W-:Y:S01]  /*54f0*/  FFMA.FTZ R4, R6, UR7, -R9.reuse ;  /* 0x0000000706047c23 */ /* 0x108fe20008010809 */
        /* <DEDUP_REMOVED lines=10> */
[----:B---3--:R-:W-:Y:S02]  /*55a0*/  F2FP.F16.F32.PACK_AB R6, R143, R144 ;  /* 0x000000908f06723e */ /* 0x008fe400000000ff */
[----:B----4-:R-:W-:Y:S03]  /*55b0*/  F2FP.F16.F32.PACK_AB R5, R186, R189 ;  /* 0x000000bdba05723e */ /* 0x010fe600000000ff */
[----:B------:R3:W-:Y:S04]  /*55c0*/  STS [R212+0x12400], R6 ;  /* 0x01240006d4007388 */ /* 0x0007e80000000800 */
[----:B------:R4:W-:Y:S01]  /*55d0*/  STS [R211+0x14000], R5 ;  /* 0x01400005d3007388 */ /* 0x0009e20000000800 */
[----:B-1----:R-:W-:Y:S02]  /*55e0*/  F2FP.F16.F32.PACK_AB R4, R209, R210 ;  /* 0x000000d2d104723e */ /* 0x002fe400000000ff */
[----:B------:R-:W-:Y:S03]  /*55f0*/  F2FP.F16.F32.PACK_AB R7, R177, R178 ;  /* 0x000000b2b107723e */ /* 0x000fe600000000ff */
        /* <DEDUP_REMOVED lines=11> */
[----:B----4-:R-:W-:Y:S05]  /*56b0*/  F2FP.F16.F32.PACK_AB R5, R133, R136 ;  /* 0x000000888505723e */ /* 0x010fea00000000ff */
[----:B------:R-:W-:Y:S04]  /*56c0*/  STS [R213+0x12400], R5 ;  /* 0x01240005d5007388 */ /* 0x000fe80000000800 */
[----:B------:R-:W-:Y:S04]  /*56d0*/  STS [R214+0x14000], R7 ;  /* 0x01400007d6007388 */ /* 0x000fe80000000800 */
[----:B------:R-:W-:Y:S01]  /*56e0*/  STS [R214+0x14400], R6 ;  /* 0x01440006d6007388 */ /* 0x000fe20000000800 */
[----:B-1----:R-:W-:Y:S02]  /*56f0*/  F2FP.F16.F32.PACK_AB R4, R165, R166 ;  /* 0x000000a6a504723e */ /* 0x002fe400000000ff */
[----:B------:R-:W-:Y:S03]  /*5700*/  F2FP.F16.F32.PACK_AB R0, R185, R194 ;  /* 0x000000c2b900723e */ /* 0x000fe600000000ff */
[----:B------:R-:W-:Y:S04]  /*5710*/  STS [R213+0x14000], R4 ;  /* 0x01400004d5007388 */ /* 0x000fe80000000800 */
[----:B------:R1:W-:Y:S04]  /*5720*/  STS [R213+0x14400], R0 ;  /* 0x01440000d5007388 */ /* 0x0003e80000000800 */
[----:B------:R-:W-:Y:S08]  /*5730*/  LDSM.16.M88.4 R64, [R122+UR4+0x4000] ;  /* 0x004000047a40783b */ /* 0x000ff00008000200 */
[----:B------:R-:W3:Y:S08]  /*5740*/  LDSM.16.M88.4 R16, [R116+0x8000] ;  /* 0x008000007410783b */ /* 0x000ef00000000200 */
[----:B------:R-:W4:Y:S01]  /*5750*/  LDSM.16.M88.4 R60, [R122+UR4+0x5000] ;  /* 0x005000047a3c783b */ /* 0x000f220008000200 */
[----:B-1----:R-:W-:Y:S07]  /*5760*/  IMAD.U32 R0, RZ, RZ, UR4 ;  /* 0x00000004ff007e24 */ /* 0x002fee000f8e00ff */
[----:B------:R-:W1:Y:S01]  /*5770*/  LDSM.16.M88.4 R32, [R116+0x8400] ;  /* 0x008400007420783b */ /* 0x000e620000000200 */
[----:B------:R-:W-:Y:S07]  /*5780*/  IADD3 R0, R122, 0x4000, R0 ;  /* 0x000040007a007810 */ /* 0x000fee0007ffe000 */
[----:B------:R-:W2:Y:S08]  /*5790*/  LDSM.16.M88.4 R48, [R116+0x8800] ;  /* 0x008800007430783b */ /* 0x000eb00000000200 */
[----:B------:R-:W2:Y:S01]  /*57a0*/  LDSM.16.M88.4 R100, [R116+0x8c00] ;  /* 0x008c00007464783b */ /* 0x000ea20000000200 */
[-C--:B---3--:R-:W-:Y:S07]  /*57b0*/  HMMA.16816.F32 R4, R64, R16.reuse, RZ ;  /* 0x000000104004723c */ /* 0x088fee00000018ff */
[----:B------:R-:W-:Y:S01]  /*57c0*/  LDSM.16.M88.4 R108, [R117+0x8000] ;  /* 0x00800000756c783b */ /* 0x000fe20000000200 */
[C---:B----4-:R-:W-:Y:S06]  /*57d0*/  HMMA.16816.F32 R8, R60.reuse, R16, RZ ;  /* 0x000000103c08723c */ /* 0x050fec00000018ff */
[-C--:B------:R-:W-:Y:S06]  /*57e0*/  HMMA.16816.F32 R12, R60, R18.reuse, RZ ;  /* 0x000000123c0c723c */ /* 0x080fec00000018ff */
[C---:B------:R-:W-:Y:S06]  /*57f0*/  HMMA.16816.F32 R16, R64.reuse, R18, RZ ;  /* 0x000000124010723c */ /* 0x040fec00000018ff */
[-C--:B-1----:R-:W-:Y:S06]  /*5800*/  HMMA.16816.F32 R20, R64, R32.reuse, RZ ;  /* 0x000000204014723c */ /* 0x082fec00000018ff */
        /* <DEDUP_REMOVED lines=10> */
[----:B------:R-:W-:Y:S01]  /*58b0*/  IADD3 R100, R0, R123, RZ ;  /* 0x0000007b00647210 */ /* 0x000fe20007ffe0ff */
[----:B------:R-:W-:Y:S04]  /*58c0*/  FFMA.FTZ R0, -R81, R81, 1 ;  /* 0x3f80000051007423 */ /* 0x000fe80000010151 */
[----:B------:R-:W1:Y:S01]  /*58d0*/  LDSM.16.M88.4 R104, [R100] ;  /* 0x000000006468783b */ /* 0x000e620000000200 */
[----:B------:R-:W-:Y:S04]  /*58e0*/  HMMA.16816.F32 R64, R64, R102, RZ ;  /* 0x000000664040723c */ /* 0x000fe800000018ff */
[----:B------:R-:W-:Y:S03]  /*58f0*/  FMUL.FTZ R0, R0, UR5 ;  /* 0x0000000500007c20 */ /* 0x000fe60008410000 */
[----:B------:R-:W2:Y:S01]  /*5900*/  LDSM.16.M88.4 R100, [R100+0x1000] ;  /* 0x001000006464783b */ /* 0x000ea20000000200 */
[-C--:B-1----:R-:W-:Y:S06]  /*5910*/  HMMA.16816.F32 R4, R104, R108.reuse, R4 ;  /* 0x0000006c6804723c */ /* 0x082fec0000001804 */
[C---:B--2---:R-:W-:Y:S06]  /*5920*/  HMMA.16816.F32 R8, R100.reuse, R108, R8 ;  /* 0x0000006c6408723c */ /* 0x044fec0000001808 */
[-C--:B------:R-:W-:Y:S06]  /*5930*/  HMMA.16816.F32 R12, R100, R110.reuse, R12 ;  /* 0x0000006e640c723c */ /* 0x080fec000000180c */
[C---:B------:R-:W-:Y:S01]  /*5940*/  HMMA.16816.F32 R16, R104.reuse, R110, R16 ;  /* 0x0000006e6810723c */ /* 0x040fe20000001810 */
[----:B------:R-:W1:Y:S05]  /*5950*/  LDSM.16.M88.4 R108, [R117+0x8400] ;  /* 0x00840000756c783b */ /* 0x000e6a0000000200 */
[C---:B------:R-:W-:Y:S01]  /*5960*/  FADD.FTZ R5, -R112.reuse, R5 ;  /* 0x0000000570057221 */ /* 0x040fe20000010100 */
[----:B------:R-:W-:Y:S04]  /*5970*/  FADD.FTZ R4, -R112, R4 ;  /* 0x0000000470047221 */ /* 0x000fe80000010100 */
[----:B------:R-:W-:Y:S01]  /*5980*/  FMUL.FTZ R132, R132, R5 ;  /* 0x0000000584847220 */ /* 0x000fe20000410000 */
[----:B------:R-:W-:Y:S01]  /*5990*/  FMUL.FTZ R4, R82, R4 ;  /* 0x0000000452047220 */ /* 0x000fe20000410000 */
[----:B------:R-:W2:Y:S03]  /*59a0*/  LDG.E R5, desc[UR10][R114.64+0x20] ;  /* 0x0000200a72057981 */ /* 0x000ea6000c1e1900 */
[----:B------:R-:W-:Y:S01]  /*59b0*/  FMUL.FTZ R113, R4, R0 ;  /* 0x0000000004717220 */ /* 0x000fe20000410000 */
[----:B------:R3:W5:Y:S04]  /*59c0*/  LDL.LU R82, [R1+0x84] ;  /* 0x0000840001527983 */ /* 0x0007680000300800 */
[----:B------:R3:W5:Y:S03]  /*59d0*/  LDL.LU R81, [R1+0x80] ;  /* 0x0000800001517983 */ /* 0x0007660000300800 */
[C---:B------:R-:W-:Y:S01]  /*59e0*/  FADD.FTZ R16, -R112.reuse, R16 ;  /* 0x0000001070107221 */ /* 0x040fe20000010100 */
[----:B------:R3:W5:Y:S01]  /*59f0*/  LDG.E R4, desc[UR10][R114.64+0x100] ;  /* 0x0001000a72047981 */ /* 0x000762000c1e1900 */
[C---:B------:R-:W-:Y:S02]  /*5a00*/  FADD.FTZ R17, -R112.reuse, R17 ;  /* 0x0000001170117221 */ /* 0x040fe40000010100 */
[----:B------:R-:W-:Y:S01]  /*5a10*/  FMUL.FTZ R16, R79, R16 ;  /* 0x000000104f107220 */ /* 0x000fe20000410000 */
[----:B------:R3:W5:Y:S01]  /*5a20*/  LDG.E R0, desc[UR10][R114.64+0x120] ;  /* 0x0001200a72007981 */ /* 0x000762000c1e1900 */
[-C--:B-1----:R-:W-:Y:S06]  /*5a30*/  HMMA.16816.F32 R20, R104, R108.reuse, R20 ;  /* 0x0000006c6814723c */ /* 0x082fec0000001814 */
[C---:B------:R-:W-:Y:S06]  /*5a40*/  HMMA.16816.F32 R24, R100.reuse, R108, R24 ;  /* 0x0000006c6418723c */ /* 0x040fec0000001818 */
[-C--:B------:R-:W-:Y:S06]  /*5a50*/  HMMA.16816.F32 R28, R100, R110.reuse, R28 ;  /* 0x0000006e641c723c */ /* 0x080fec000000181c */
[C---:B------:R-:W-:Y:S01]  /*5a60*/  HMMA.16816.F32 R32, R104.reuse, R110, R32 ;  /* 0x0000006e6820723c */ /* 0x040fe20000001820 */
[----:B------:R-:W1:Y:S05]  /*5a70*/  LDSM.16.M88.4 R108, [R117+0x8800] ;  /* 0x00880000756c783b */ /* 0x000e6a0000000200 */
[C---:B------:R-:W-:Y:S01]  /*5a80*/  FADD.FTZ R21, -R112.reuse, R21 ;  /* 0x0000001570157221 */ /* 0x040fe20000010100 */
[C---:B------:R-:W-:Y:S11]  /*5a90*/  FADD.FTZ R20, -R112.reuse, R20 ;  /* 0x0000001470147221 */ /* 0x040ff60000010100 */
[----:B------:R-:W-:Y:S06]  /*5aa0*/  @!UPT UIADD3 URZ, URZ, URZ, URZ ;  /* 0x0000003f3f3ff290 */ /* 0x000fec000fffe03f */
[C---:B------:R-:W-:Y:S01]  /*5ab0*/  FADD.FTZ R33, -R112.reuse, R33 ;  /* 0x0000002170217221 */ /* 0x040fe20000010100 */
[----:B------:R-:W-:Y:S01]  /*5ac0*/  FADD.FTZ R32, -R112, R32 ;  /* 0x0000002070207221 */ /* 0x000fe20000010100 */
[-C--:B-1----:R-:W-:Y:S06]  /*5ad0*/  HMMA.16816.F32 R36, R104, R108.reuse, R36 ;  /* 0x0000006c6824723c */ /* 0x082fec0000001824 */
[C---:B------:R-:W-:Y:S06]  /*5ae0*/  HMMA.16816.F32 R40, R100.reuse, R108, R40 ;  /* 0x0000006c6428723c */ /* 0x040fec0000001828 */
[-C--:B------:R-:W-:Y:S06]  /*5af0*/  HMMA.16816.F32 R44, R100, R110.reuse, R44 ;  /* 0x0000006e642c723c */ /* 0x080fec000000182c */
[C---:B------:R-:W-:Y:S01]  /*5b00*/  HMMA.16816.F32 R48, R104.reuse, R110, R48 ;  /* 0x0000006e6830723c */ /* 0x040fe20000001830 */
[----:B------:R-:W1:Y:S05]  /*5b10*/  LDSM.16.M88.4 R108, [R117+0x8c00] ;  /* 0x008c0000756c783b */ /* 0x000e6a0000000200 */
[-C--:B-1----:R-:W-:Y:S06]  /*5b20*/  HMMA.16816.F32 R52, R104, R108.reuse, R52 ;  /* 0x0000006c6834723c */ /* 0x082fec0000001834 */
[C---:B------:R-:W-:Y:S06]  /*5b30*/  HMMA.16816.F32 R56, R100.reuse, R108, R56 ;  /* 0x0000006c6438723c */ /* 0x040fec0000001838 */
[-C--:B------:R-:W-:Y:S05]  /*5b40*/  HMMA.16816.F32 R60, R100, R110.reuse, R60 ;  /* 0x0000006e643c723c */ /* 0x080fea000000183c */
[----:B------:R-:W-:Y:S01]  /*5b50*/  FFMA.FTZ R108, -R80, R80, 1 ;  /* 0x3f800000506c7423 */ /* 0x000fe20000010150 */
[----:B------:R-:W-:Y:S01]  /*5b60*/  HMMA.16816.F32 R64, R104, R110, R64 ;  /* 0x0000006e6840723c */ /* 0x000fe20000001840 */
[----:B------:R3:W5:Y:S04]  /*5b70*/  LDL.LU R80, [R1+0x7c] ;  /* 0x00007c0001507983 */ /* 0x0007680000300800 */
[----:B------:R3:W5:Y:S01]  /*5b80*/  LDL.LU R79, [R1+0x78] ;  /* 0x00007800014f7983 */ /* 0x0007620000300800 */
[----:B------:R-:W-:Y:S01]  /*5b90*/  FFMA.FTZ R100, -R75, R75, 1 ;  /* 0x3f8000004b647423 */ /* 0x000fe2000001014b */
[----:B------:R-:W-:Y:S01]  /*5ba0*/  FMUL.FTZ R104, R76, R21 ;  /* 0x000000154c687220 */ /* 0x000fe20000410000 */
[----:B------:R-:W-:Y:S03]  /*5bb0*/  FFMA.FTZ R21, -R74, R74, 1 ;  /* 0x3f8000004a157423 */ /* 0x000fe6000001014a */
[----:B------:R-:W-:Y:S01]  /*5bc0*/  FMUL.FTZ R102, R78, R17 ;  /* 0x000000114e667220 */ /* 0x000fe20000410000 */
        /* <DEDUP_REMOVED lines=8> */
[----:B------:R-:W-:Y:S01]  /*5c50*/  FMUL.FTZ R20, R20, UR5 ;  /* 0x0000000514147c20 */ /* 0x000fe20008410000 */
[----:B------:R3:W5:Y:S01]  /*5c60*/  LDL.LU R76, [R1+0x6c] ;  /* 0x00006c00014c7983 */ /* 0x0007620000300800 */
[----:B------:R-:W-:Y:S01]  /*5c70*/  FADD.FTZ R52, -R112, R52 ;  /* 0x0000003470347221 */ /* 0x000fe20000010100 */
[----:B------:R-:W-:Y:S01]  /*5c80*/  FFMA.FTZ R17, -R251, R251, 1 ;  /* 0x3f800000fb117423 */ /* 0x000fe200000101fb */
[----:B------:R-:W-:Y:S01]  /*5c90*/  F2FP.F16.F32.PACK_AB R102, R21, R100 ;  /* 0x000000641566723e */ /* 0x000fe200000000ff */
[----:B------:R3:W5:Y:S01]  /*5ca0*/  LDL.LU R75, [R1+0x68] ;  /* 0x00006800014b7983 */ /* 0x0007620000300800 */
[----:B------:R-:W-:Y:S01]  /*5cb0*/  FMUL.FTZ R21, R72, R33 ;  /* 0x0000002148157220 */ /* 0x000fe20000410000 */
[----:B------:R-:W-:Y:S01]  /*5cc0*/  FMUL.FTZ R20, R103, R20 ;  /* 0x0000001467147220 */ /* 0x000fe20000410000 */
[C---:B------:R-:W-:Y:S01]  /*5cd0*/  FADD.FTZ R33, -R112.reuse, R37 ;  /* 0x0000002570217221 */ /* 0x040fe20000010100 */
[----:B------:R3:W5:Y:S01]  /*5ce0*/  LDL.LU R74, [R1+0x64] ;  /* 0x00006400014a7983 */ /* 0x0007620000300800 */
[----:B------:R-:W-:Y:S01]  /*5cf0*/  FMUL.FTZ R17, R17, UR5 ;  /* 0x0000000511117c20 */ /* 0x000fe20008410000 */
[----:B------:R-:W-:Y:S01]  /*5d00*/  FADD.FTZ R103, -R112, R53 ;  /* 0x0000003570677221 */ /* 0x000fe20000010100 */
[----:B------:R-:W-:Y:S01]  /*5d10*/  FMUL.FTZ R33, R70, R33 ;  /* 0x0000002146217220 */ /* 0x000fe20000410000 */
[----:B------:R-:W-:Y:S01]  /*5d20*/  FMUL.FTZ R53, R248, R52 ;  /* 0x00000034f8357220 */ /* 0x000fe20000410000 */
[----:B------:R-:W-:Y:S01]  /*5d30*/  FMUL.FTZ R17, R104, R17 ;  /* 0x0000001168117220 */ /* 0x000fe20000410000 */
[----:B------:R-:W-:Y:S01]  /*5d40*/  FMUL.FTZ R103, R247, R103 ;  /* 0x00000067f7677220 */ /* 0x000fe20000410000 */
[C---:B------:R-:W-:Y:S01]  /*5d50*/  FADD.FTZ R52, -R112.reuse, R65 ;  /* 0x0000004170347221 */ /* 0x040fe20000010100 */
[----:B------:R-:W-:Y:S01]  /*5d60*/  FFMA.FTZ R37, -R243, R243, 1 ;  /* 0x3f800000f3257423 */ /* 0x000fe200000101f3 */
[----:B------:R-:W-:Y:S01]  /*5d70*/  FFMA.FTZ R100, -R245, R245, 1 ;  /* 0x3f800000f5647423 */ /* 0x000fe200000101f5 */
[----:B------:R-:W-:Y:S01]  /*5d80*/  F2FP.F16.F32.PACK_AB R104, R17, R20 ;  /* 0x000000141168723e */ /* 0x000fe200000000ff */
[----:B------:R-:W-:Y:S01]  /*5d90*/  FMUL.FTZ R20, R73, R32 ;  /* 0x0000002049147220 */ /* 0x000fe20000410000 */
[----:B------:R-:W-:Y:S01]  /*5da0*/  FADD.FTZ R32, -R112, R36 ;  /* 0x0000002470207221 */ /* 0x000fe20000010100 */
        /* <DEDUP_REMOVED lines=9> */
[----:B------:R-:W-:Y:S01]  /*5e40*/  FMUL.FTZ R36, R36, UR5 ;  /* 0x0000000524247c20 */ /* 0x000fe20008410000 */
[----:B------:R-:W-:Y:S01]  /*5e50*/  FFMA.FTZ R17, -R244, R244, 1 ;  /* 0x3f800000f4117423 */ /* 0x000fe200000101f4 */
[----:B------:R-:W-:Y:S01]  /*5e60*/  FMUL.FTZ R33, R33, UR5 ;  /* 0x0000000521217c20 */ /* 0x000fe20008410000 */
[----:B------:R3:W5:Y:S01]  /*5e70*/  LDL.LU R70, [R1+0x54] ;  /* 0x0000540001467983 */ /* 0x0007620000300800 */
[----:B------:R-:W-:Y:S01]  /*5e80*/  FMUL.FTZ R100, R100, UR5 ;  /* 0x0000000564647c20 */ /* 0x000fe20008410000 */
[----:B------:R-:W-:Y:S01]  /*5e90*/  FMUL.FTZ R17, R17, UR5 ;  /* 0x0000000511117c20 */ /* 0x000fe20008410000 */
[----:B------:R-:W-:Y:S02]  /*5ea0*/  FMUL.FTZ R101, R108, UR5 ;  /* 0x000000056c657c20 */ /* 0x000fe40008410000 */
[----:B------:R-:W-:Y:S01]  /*5eb0*/  FMUL.FTZ R100, R21, R100 ;  /* 0x0000006415647220 */ /* 0x000fe20000410000 */
[----:B------:R-:W-:Y:S01]  /*5ec0*/  FADD.FTZ R21, -R112, R48 ;  /* 0x0000003070157221 */ /* 0x000fe20000010100 */
[----:B------:R-:W-:Y:S01]  /*5ed0*/  FMUL.FTZ R48, R32, R17 ;  /* 0x0000001120307220 */ /* 0x000fe20000410000 */
[----:B------:R-:W-:Y:S01]  /*5ee0*/  FFMA.FTZ R32, -R238, R238, 1 ;  /* 0x3f800000ee207423 */ /* 0x000fe200000101ee */
[----:B------:R-:W-:Y:S01]  /*5ef0*/  FMUL.FTZ R101, R132, R101 ;  /* 0x0000006584657220 */ /* 0x000fe20000410000 */
[----:B------:R-:W-:Y:S01]  /*5f00*/  FMUL.FTZ R17, R250, R21 ;  /* 0x00000015fa117220 */ /* 0x000fe20000410000 */
[----:B------:R-:W-:Y:S01]  /*5f10*/  FFMA.FTZ R21, -R237, R237, 1 ;  /* 0x3f800000ed157423 */ /* 0x000fe200000101ed */
[----:B------:R-:W-:Y:S01]  /*5f20*/  FMUL.FTZ R32, R32, UR5 ;  /* 0x0000000520207c20 */ /* 0x000fe20008410000 */
[----:B------:R-:W-:Y:S01]  /*5f30*/  F2FP.F16.F32.PACK_AB R48, R37, R48 ;  /* 0x000000302530723e */ /* 0x000fe200000000ff */
[----:B------:R-:W-:Y:S01]  /*5f40*/  FMUL.FTZ R36, R17, R36 ;  /* 0x0000002411247220 */ /* 0x000fe20000410000 */
[----:B------:R-:W-:Y:S01]  /*5f50*/  F2FP.F16.F32.PACK_AB R16, R101, R113 ;  /* 0x000000716510723e */ /* 0x000fe200000000ff */
[----:B------:R-:W-:Y:S01]  /*5f60*/  FMUL.FTZ R32, R53, R32 ;  /* 0x0000002035207220 */ /* 0x000fe20000410000 */
[----:B------:R-:W-:Y:S01]  /*5f70*/  FMUL.FTZ R21, R21, UR5 ;  /* 0x0000000515157c20 */ /* 0x000fe20008410000 */
[----:B------:R-:W-:Y:S01]  /*5f80*/  FFMA.FTZ R17, -R221, R221, 1 ;  /* 0x3f800000dd117423 */ /* 0x000fe200000101dd */
[----:B------:R-:W-:Y:S02]  /*5f90*/  FFMA.FTZ R101, -R246, R246, 1 ;  /* 0x3f800000f6657423 */ /* 0x000fe400000101f6 */
[----:B------:R-:W-:Y:S01]  /*5fa0*/  FMUL.FTZ R21, R103, R21 ;  /* 0x0000001567157220 */ /* 0x000fe20000410000 */
[----:B------:R-:W-:Y:S01]  /*5fb0*/  FMUL.FTZ R17, R17, UR5 ;  /* 0x0000000511117c20 */ /* 0x000fe20008410000 */
[----:B------:R-:W-:Y:S03]  /*5fc0*/  FMUL.FTZ R101, R101, UR5 ;  /* 0x0000000565657c20 */ /* 0x000fe60008410000 */
[----:B------:R-:W-:Y:S01]  /*5fd0*/  FMUL.FTZ R17, R52, R17 ;  /* 0x0000001134117220 */ /* 0x000fe20000410000 */
[----:B------:R-:W-:Y:S01]  /*5fe0*/  FMUL.FTZ R101, R20, R101 ;  /* 0x0000006514657220 */ /* 0x000fe20000410000 */
[C---:B------:R-:W-:Y:S01]  /*5ff0*/  FADD.FTZ R20, -R112.reuse, R49 ;  /* 0x0000003170147221 */ /* 0x040fe20000010100 */
[----:B------:R-:W-:Y:S03]  /*6000*/  FADD.FTZ R49, -R112, R64 ;  /* 0x0000004070317221 */ /* 0x000fe60000010100 */
[----:B------:R-:W-:Y:S01]  /*6010*/  FMUL.FTZ R20, R249, R20 ;  /* 0x00000014f9147220 */ /* 0x000fe20000410000 */
[----:B------:R-:W-:Y:S01]  /*6020*/  FMUL.FTZ R49, R242, R49 ;  /* 0x00000031f2317220 */ /* 0x000fe20000410000 */
[----:B------:R-:W-:Y:S02]  /*6030*/  F2FP.F16.F32.PACK_AB R100, R100, R101 ;  /* 0x000000656464723e */ /* 0x000fe400000000ff */
[----:B------:R-:W-:Y:S01]  /*6040*/  FMUL.FTZ R33, R20, R33 ;  /* 0x0000002114217220 */ /* 0x000fe20000410000 */
[----:B------:R-:W-:Y:S04]  /*6050*/  FFMA.FTZ R20, -R224, R224, 1 ;  /* 0x3f800000e0147423 */ /* 0x000fe800000101e0 */
[----:B------:R-:W-:Y:S01]  /*6060*/  FMUL.FTZ R20, R20, UR5 ;  /* 0x0000000514147c20 */ /* 0x000fe20008410000 */
[----:B------:R-:W-:Y:S02]  /*6070*/  F2FP.F16.F32.PACK_AB R37, R33, R36 ;  /* 0x000000242125723e */ /* 0x000fe400000000ff */
[----:B------:R-:W-:Y:S01]  /*6080*/  F2FP.F16.F32.PACK_AB R36, R21, R32 ;  /* 0x000000201524723e */ /* 0x000fe200000000ff */
[----:B------:R-:W-:Y:S01]  /*6090*/  FMUL.FTZ R20, R49, R20 ;  /* 0x0000001431147220 */ /* 0x000fe20000410000 */
[----:B------:R-:W-:Y:S02]  /*60a0*/  FFMA.FTZ R21, -R69, R69, 1 ;  /* 0x3f80000045157423 */ /* 0x000fe40000010145 */
[----:B------:R3:W5:Y:S02]  /*60b0*/  LDL.LU R69, [R1+0x50] ;  /* 0x0000500001457983 */ /* 0x0007640000300800 */
[----:B------:R-:W-:Y:S01]  /*60c0*/  F2FP.F16.F32.PACK_AB R33, R17, R20 ;  /* 0x000000141121723e */ /* 0x000fe200000000ff */
[----:B------:R-:W-:Y:S01]  /*60d0*/  FFMA.FTZ R17, -R68, R68, 1 ;  /* 0x3f80000044117423 */ /* 0x000fe20000010144 */
[----:B------:R-:W-:Y:S01]  /*60e0*/  FMUL.FTZ R21, R21, UR5 ;  /* 0x0000000515157c20 */ /* 0x000fe20008410000 */
[----:B------:R3:W5:Y:S02]  /*60f0*/  LDL.LU R68, [R1+0x4c] ;  /* 0x00004c0001447983 */ /* 0x0007640000300800 */
[----:B------:R-:W-:Y:S01]  /*6100*/  FMUL.FTZ R17, R17, UR5 ;  /* 0x0000000511117c20 */ /* 0x000fe20008410000 */
[C---:B--2---:R-:W-:Y:S01]  /*6110*/  FADD.FTZ R6, -R5.reuse, R6 ;  /* 0x0000000605067221 */ /* 0x044fe20000010100 */
[----:B------:R-:W-:Y:S03]  /*6120*/  FADD.FTZ R7, -R5, R7 ;  /* 0x0000000705077221 */ /* 0x000fe60000010100 */
[----:B------:R-:W-:Y:S01]  /*6130*/  FMUL.FTZ R32, R3, R6 ;  /* 0x0000000603207220 */ /* 0x000fe20000410000 */
[----:B------:R-:W-:Y:S01]  /*6140*/  FMUL.FTZ R20, R2, R7 ;  /* 0x0000000702147220 */ /* 0x000fe20000410000 */
[----:B------:R3:W5:Y:S04]  /*6150*/  LDL.LU R3, [R1+0x48] ;  /* 0x0000480001037983 */ /* 0x0007680000300800 */
[----:B------:R3:W5:Y:S01]  /*6160*/  LDL.LU R2, [R1+0x44] ;  /* 0x0000440001027983 */ /* 0x0007620000300800 */
[----:B------:R-:W-:Y:S05]  /*6170*/  @!P1 BRA `(.L_x_838) ;  /* 0x0000000000589947 */ /* 0x000fea0003800000 */
[----:B------:R-:W2:Y:S01]  /*6180*/  LDL.LU R105, [R1+0x8] ;  /* 0x0000080001697983 */ /* 0x000ea20000300800 */
[----:B------:R-:W1:Y:S01]  /*6190*/  LDC R49, c[0x0][0x240] ;  /* 0x00009000ff317b82 */ /* 0x000e620000000800 */
[----:B------:R-:W-:Y:S04]  /*61a0*/  ULOP3.LUT UR15, UR8, 0x1, URZ, 0xc0, !UPT ;  /* 0x00000001080f7892 */ /* 0x000fe8000f8ec03f */
[----:B------:R-:W-:Y:S03]  /*61b0*/  UISETP.NE.U32.AND UP1, UPT, UR15, 0x1, UPT ;  /* 0x000000010f00788c */ /* 0x000fe6000bf25070 */
[----:B------:R-:W4:Y:S01]  /*61c0*/  LDC R52, c[0x0][0x244] ;  /* 0x00009100ff347b82 */ /* 0x000f220000000800 */
[----:B------:R-:W-:Y:S06]  /*61d0*/  USEL UR15, UR60, 0x2000, !UP1 ;  /* 0x000020003c0f7887 */ /* 0x000fec000c800000 */
[----:B------:R-:W-:Y:S01]  /*61e0*/  IADD3 R118, R118, UR15, RZ ;  /* 0x0000000f76767c10 */ /* 0x000fe2000fffe0ff */
[----:B--2---:R-:W-:Y:S02]  /*61f0*/  VIADD R105, R105, UR15 ;  /* 0x0000000f69697c36 */ /* 0x004fe40008000000 */
[C---:B-1----:R-:W-:Y:S03]  /*6200*/  IMAD.U32 R6, R49.reuse, -0x80, RZ ;  /* 0xffffff8031067824 */ /* 0x042fe600078e00ff */
[----:B------:R1:W-:Y:S02]  /*6210*/  STL [R1+0x8], R105 ;  /* 0x0000086901007387 */ /* 0x0003e40000100800 */
        /* <DEDUP_REMOVED lines=9> */
[----:B----4-:R-:W-:Y:S05]  /*62b0*/  LEA.HI.X R7, R49, R231, R52, 0x7, P0 ;  /* 0x000000e731077211 */ /* 0x010fea00000f3c34 */
[----:B------:R1:W-:Y:S04]  /*62c0*/  LDGSTS.E.BYPASS.LTC128B.128 [R105+0x1000], desc[UR10][R6.64] ;  /* 0x0100000006697fae */ /* 0x0003e8000b901d4a */
[----:B------:R-:W0:Y:S02]  /*62d0*/  LDGDEPBAR ;  /* 0x00000000000079af */ /* 0x000e240000000000 */
.L_x_838:
[----:B------:R-:W2:Y:S01]  /*62e0*/  LDL R53, [R1+0x2c] ;  /* 0x00002c0001357983 */ /* 0x000ea20000100800 */
[----:B------:R-:W-:Y:S01]  /*62f0*/  FMUL.FTZ R21, R32, R21 ;  /* 0x0000001520157220 */ /* 0x000fe20000410000 */
[----:B------:R-:W-:Y:S01]  /*6300*/  FMUL.FTZ R20, R20, R17 ;  /* 0x0000001114147220 */ /* 0x000fe20000410000 */
[C---:B-----5:R-:W-:Y:S01]  /*6310*/  FADD.FTZ R11, -R0.reuse, R11 ;  /* 0x0000000b000b7221 */ /* 0x060fe20000010100 */
[----:B------:R-:W4:Y:S01]  /*6320*/  LDL.LU R52, [R1] ;  /* 0x0000000001347983 */ /* 0x000f220000300800 */
[C---:B------:R-:W-:Y:S01]  /*6330*/  FADD.FTZ R15, -R0.reuse, R15 ;  /* 0x0000000f000f7221 */ /* 0x040fe20000010100 */
[----:B------:R-:W-:Y:S01]  /*6340*/  FADD.FTZ R27, -R0, R27 ;  /* 0x0000001b001b7221 */ /* 0x000fe20000010100 */
[----:B------:R-:W-:Y:S01]  /*6350*/  FMUL.FTZ R11, R235, R11 ;  /* 0x0000000beb0b7220 */ /* 0x000fe20000410000 */
[----:B------:R-:W3:Y:S01]  /*6360*/  LDL.LU R49, [R1+0x4] ;  /* 0x0000040001317983 */ /* 0x000ee20000300800 */
[----:B------:R-:W-:Y:S01]  /*6370*/  FMUL.FTZ R15, R229, R15 ;  /* 0x0000000fe50f7220 */ /* 0x000fe20000410000 */
[----:B------:R-:W-:Y:S01]  /*6380*/  FMUL.FTZ R27, R227, R27 ;  /* 0x0000001be31b7220 */ /* 0x000fe20000410000 */
[----:B-1----:R-:W-:Y:S01]  /*6390*/  FFMA.FTZ R7, -R155, R155, 1 ;  /* 0x3f8000009b077423 */ /* 0x002fe2000001019b */
[----:B------:R1:W-:Y:S01]  /*63a0*/  STS [R216+0xa000], R16 ;  /* 0x00a00010d8007388 */ /* 0x0003e20000000800 */
[----:B------:R-:W-:Y:S01]  /*63b0*/  FFMA.FTZ R17, -R160, R160, 1 ;  /* 0x3f800000a0117423 */ /* 0x000fe200000101a0 */
[C---:B------:R-:W-:Y:S01]  /*63c0*/  FADD.FTZ R18, -R5.reuse, R18 ;  /* 0x0000001205127221 */ /* 0x040fe20000010100 */
[C---:B------:R-:W-:Y:S01]  /*63d0*/  FADD.FTZ R19, -R5.reuse, R19 ;  /* 0x0000001305137221 */ /* 0x040fe20000010100 */
[----:B------:R-:W-:Y:S01]  /*63e0*/  FADD.FTZ R22, -R5, R22 ;  /* 0x0000001605167221 */ /* 0x000fe20000010100 */
[----:B------:R-:W-:Y:S01]  /*63f0*/  FFMA.FTZ R6, -R153, R153, 1 ;  /* 0x3f80000099067423 */ /* 0x000fe20000010199 */
[----:B------:R-:W-:Y:S01]  /*6400*/  FMUL.FTZ R32, R17, UR5 ;  /* 0x0000000511207c20 */ /* 0x000fe20008410000 */
[----:B------:R-:W-:Y:S01]  /*6410*/  FMUL.FTZ R18, R191, R18 ;  /* 0x00000012bf127220 */ /* 0x000fe20000410000 */
[----:B------:R-:W-:Y:S01]  /*6420*/  FMUL.FTZ R19, R190, R19 ;  /* 0x00000013be137220 */ /* 0x000fe20000410000 */
[----:B------:R-:W-:Y:S01]  /*6430*/  FMUL.FTZ R22, R182, R22 ;  /* 0x00000016b6167220 */ /* 0x000fe20000410000 */
[C---:B------:R-:W-:Y:S01]  /*6440*/  FADD.FTZ R34, -R5.reuse, R34 ;  /* 0x0000002205227221 */ /* 0x040fe20000010100 */
[----:B------:R-:W-:Y:S01]  /*6450*/  FMUL.FTZ R18, R18, R32 ;  /* 0x0000002012127220 */ /* 0x000fe20000410000 */
[C---:B------:R-:W-:Y:S01]  /*6460*/  FADD.FTZ R23, -R5.reuse, R23 ;  /* 0x0000001705177221 */ /* 0x040fe20000010100 */
[C---:B------:R-:W-:Y:S01]  /*6470*/  FADD.FTZ R38, -R5.reuse, R38 ;  /* 0x0000002605267221 */ /* 0x040fe20000010100 */
[----:B------:R-:W-:Y:S01]  /*6480*/  FADD.FTZ R39, -R5, R39 ;  /* 0x0000002705277221 */ /* 0x000fe20000010100 */
[----:B------:R-:W-:Y:S01]  /*6490*/  FMUL.FTZ R34, R168, R34 ;  /* 0x00000022a8227220 */ /* 0x000fe20000410000 */
[----:B------:R-:W-:Y:S01]  /*64a0*/  FMUL.FTZ R23, R181, R23 ;  /* 0x00000017b5177220 */ /* 0x000fe20000410000 */
[----:B------:R-:W-:Y:S01]  /*64b0*/  FMUL.FTZ R38, R158, R38 ;  /* 0x000000269e267220 */ /* 0x000fe20000410000 */
[----:B------:R-:W-:Y:S01]  /*64c0*/  FMUL.FTZ R39, R157, R39 ;  /* 0x000000279d277220 */ /* 0x000fe20000410000 */
[C---:B------:R-:W-:Y:S01]  /*64d0*/  FADD.FTZ R50, -R5.reuse, R50 ;  /* 0x0000003205327221 */ /* 0x040fe20000010100 */
[C---:B------:R-:W-:Y:S01]  /*64e0*/  FADD.FTZ R51, -R5.reuse, R51 ;  /* 0x0000003305337221 */ /* 0x040fe20000010100 */
[C---:B------:R-:W-:Y:S01]  /*64f0*/  FADD.FTZ R35, -R5.reuse, R35 ;  /* 0x0000002305237221 */ /* 0x040fe20000010100 */
[----:B------:R-:W-:Y:S01]  /*6500*/  FADD.FTZ R54, -R5, R54 ;  /* 0x0000003605367221 */ /* 0x000fe20000010100 */
[----:B------:R-:W-:Y:S01]  /*6510*/  FMUL.FTZ R50, R144, R50 ;  /* 0x0000003290327220 */ /* 0x000fe20000410000 */
[----:B------:R-:W-:Y:S01]  /*6520*/  FMUL.FTZ R51, R143, R51 ;  /* 0x000000338f337220 */ /* 0x000fe20000410000 */
[----:B-1----:R-:W-:Y:S01]  /*6530*/  FFMA.FTZ R16, -R159, R159, 1 ;  /* 0x3f8000009f107423 */ /* 0x002fe2000001019f */
[C---:B------:R-:W-:Y:S01]  /*6540*/  FADD.FTZ R55, -R5.reuse, R55 ;  /* 0x0000003705377221 */ /* 0x040fe20000010100 */
[C---:B------:R-:W-:Y:S01]  /*6550*/  FADD.FTZ R66, -R5.reuse, R66 ;  /* 0x0000004205427221 */ /* 0x040fe20000010100 */
[----:B------:R-:W-:Y:S01]  /*6560*/  FADD.FTZ R67, -R5, R67 ;  /* 0x0000004305437221 */ /* 0x000fe20000010100 */
[----:B------:R-:W-:Y:S01]  /*6570*/  FMUL.FTZ R17, R16, UR5 ;  /* 0x0000000510117c20 */ /* 0x000fe20008410000 */
[----:B------:R-:W-:Y:S01]  /*6580*/  FMUL.FTZ R16, R7, UR5 ;  /* 0x0000000507107c20 */ /* 0x000fe20008410000 */
[----:B------:R-:W-:Y:S01]  /*6590*/  FMUL.FTZ R7, R6, UR5 ;  /* 0x0000000506077c20 */ /* 0x000fe20008410000 */
[----:B------:R-:W-:Y:S01]  /*65a0*/  FFMA.FTZ R5, -R130, R130, 1 ;  /* 0x3f80000082057423 */ /* 0x000fe20000010182 */
[----:B------:R-:W-:Y:S01]  /*65b0*/  FMUL.FTZ R6, R19, R17 ;  /* 0x0000001113067220 */ /* 0x000fe20000410000 */
[----:B------:R-:W-:Y:S01]  /*65c0*/  FMUL.FTZ R22, R22, R16 ;  /* 0x0000001016167220 */ /* 0x000fe20000410000 */
[----:B------:R-:W-:Y:S01]  /*65d0*/  FFMA.FTZ R17, -R150, R150, 1 ;  /* 0x3f80000096117423 */ /* 0x000fe20000010196 */
[----:B------:R-:W-:Y:S01]  /*65e0*/  FFMA.FTZ R16, -R149, R149, 1 ;  /* 0x3f80000095107423 */ /* 0x000fe20000010195 */
[----:B------:R-:W-:Y:S01]  /*65f0*/  FMUL.FTZ R23, R23, R7 ;  /* 0x0000000717177220 */ /* 0x000fe20000410000 */
[----:B------:R-:W-:Y:S01]  /*6600*/  F2FP.F16.F32.PACK_AB R6, R6, R18 ;  /* 0x000000120606723e */ /* 0x000fe200000000ff */
[----:B------:R-:W-:Y:S01]  /*6610*/  FMUL.FTZ R19, R17, UR5 ;  /* 0x0000000511137c20 */ /* 0x000fe20008410000 */
[----:B------:R-:W-:Y:S01]  /*6620*/  FMUL.FTZ R18, R16, UR5 ;  /* 0x0000000510127c20 */ /* 0x000fe20008410000 */
[----:B------:R-:W-:Y:S01]  /*6630*/  FFMA.FTZ R17, -R146, R146, 1 ;  /* 0x3f80000092117423 */ /* 0x000fe20000010192 */
[----:B------:R-:W-:Y:S01]  /*6640*/  FFMA.FTZ R16, -R145, R145, 1 ;  /* 0x3f80000091107423 */ /* 0x000fe20000010191 */
[----:B------:R-:W-:Y:S01]  /*6650*/  FMUL.FTZ R34, R34, R19 ;  /* 0x0000001322227220 */ /* 0x000fe20000410000 */
[----:B------:R-:W-:Y:S01]  /*6660*/  F2FP.F16.F32.PACK_AB R7, R20, R21 ;  /* 0x000000151407723e */ /* 0x000fe200000000ff */
[----:B------:R-:W-:Y:S01]  /*6670*/  FMUL.FTZ R17, R17, UR5 ;  /* 0x0000000511117c20 */ /* 0x000fe20008410000 */
[----:B------:R-:W-:Y:S01]  /*6680*/  FMUL.FTZ R16, R16, UR5 ;  /* 0x0000000510107c20 */ /* 0x000fe20008410000 */
[----:B------:R-:W-:Y:S01]  /*6690*/  F2FP.F16.F32.PACK_AB R22, R23, R22 ;  /* 0x000000161716723e */ /* 0x000fe200000000ff */
[----:B------:R-:W-:Y:S01]  /*66a0*/  FMUL.FTZ R67, R133, R67 ;  /* 0x0000004385437220 */ /* 0x000fe20000410000 */
[----:B------:R1:W-:Y:S01]  /*66b0*/  STS [R216+0xa400], R7 ;  /* 0x00a40007d8007388 */ /* 0x0003e20000000800 */
[----:B------:R-:W-:Y:S01]  /*66c0*/  FMUL.FTZ R38, R38, R17 ;  /* 0x0000001126267220 */ /* 0x000fe20000410000 */
[----:B------:R-:W-:Y:S01]  /*66d0*/  FMUL.FTZ R19, R39, R16 ;  /* 0x0000001027137220 */ /* 0x000fe20000410000 */
[----:B------:R-:W-:Y:S01]  /*66e0*/  FFMA.FTZ R17, -R138, R138, 1 ;  /* 0x3f8000008a117423 */ /* 0x000fe2000001018a */
[----:B------:R1:W-:Y:S01]  /*66f0*/  STS [R217+0xa400], R6 ;  /* 0x00a40006d9007388 */ /* 0x0003e20000000800 */
[----:B------:R-:W-:Y:S01]  /*6700*/  FFMA.FTZ R16, -R137, R137, 1 ;  /* 0x3f80000089107423 */ /* 0x000fe20000010189 */
[----:B------:R-:W-:Y:S01]  /*6710*/  FMUL.FTZ R5, R5, UR5 ;  /* 0x0000000505057c20 */ /* 0x000fe20008410000 */
[----:B------:R-:W-:Y:S01]  /*6720*/  FMUL.FTZ R17, R17, UR5 ;  /* 0x0000000511117c20 */ /* 0x000fe20008410000 */
[----:B------:R-:W-:Y:S01]  /*6730*/  STS [R217+0xa000], R102 ;  /* 0x00a00066d9007388 */ /* 0x000fe20000000800 */
[----:B------:R-:W-:Y:S01]  /*6740*/  FMUL.FTZ R16, R16, UR5 ;  /* 0x0000000510107c20 */ /* 0x000fe20008410000 */
[----:B------:R-:W-:Y:S01]  /*6750*/  FMUL.FTZ R67, R67, R5 ;  /* 0x0000000543437220 */ /* 0x000fe20000410000 */
[----:B------:R-:W-:Y:S01]  /*6760*/  FMUL.FTZ R50, R50, R17 ;  /* 0x0000001132327220 */ /* 0x000fe20000410000 */
[----:B------:R-:W-:Y:S01]  /*6770*/  FFMA.FTZ R17, -R134, R134, 1 ;  /* 0x3f80000086117423 */ /* 0x000fe20000010186 */
[----:B------:R-:W-:Y:S01]  /*6780*/  FMUL.FTZ R51, R51, R16 ;  /* 0x0000001033337220 */ /* 0x000fe20000410000 */
[----:B------:R-:W-:Y:S01]  /*6790*/  FFMA.FTZ R16, -R131, R131, 1 ;  /* 0x3f80000083107423 */ /* 0x000fe20000010183 */
[----:B------:R-:W-:Y:S01]  /*67a0*/  FMUL.FTZ R55, R139, R55 ;  /* 0x000000378b377220 */ /* 0x000fe20000410000 */
[----:B------:R-:W-:Y:S01]  /*67b0*/  FMUL.FTZ R66, R136, R66 ;  /* 0x0000004288427220 */ /* 0x000fe20000410000 */
[----:B------:R-:W-:Y:S01]  /*67c0*/  FMUL.FTZ R17, R17, UR5 ;  /* 0x0000000511117c20 */ /* 0x000fe20008410000 */
[----:B------:R-:W-:Y:S01]  /*67d0*/  FMUL.FTZ R16, R16, UR5 ;  /* 0x0000000510107c20 */ /* 0x000fe20008410000 */
[C---:B------:R-:W-:Y:S01]  /*67e0*/  FADD.FTZ R8, -R4.reuse, R8 ;  /* 0x0000000804087221 */ /* 0x040fe20000010100 */
[C---:B------:R-:W-:Y:S01]  /*67f0*/  FADD.FTZ R9, -R4.reuse, R9 ;  /* 0x0000000904097221 */ /* 0x040fe20000010100 */
[----:B------:R-:W-:Y:S01]  /*6800*/  FADD.FTZ R13, -R4, R13 ;  /* 0x0000000d040d7221 */ /* 0x000fe20000010100 */
[----:B------:R-:W-:Y:S01]  /*6810*/  FFMA.FTZ R5, -R183, R183, 1 ;  /* 0x3f800000b7057423 */ /* 0x000fe200000101b7 */
[----:B------:R-:W-:Y:S01]  /*6820*/  FMUL.FTZ R55, R55, R17 ;  /* 0x0000001137377220 */ /* 0x000fe20000410000 */
[----:B------:R-:W-:Y:S01]  /*6830*/  FMUL.FTZ R66, R66, R16 ;  /* 0x0000001042427220 */ /* 0x000fe20000410000 */
        /* <DEDUP_REMOVED lines=10> */
[----:B------:R-:W-:Y:S01]  /*68e0*/  FFMA.FTZ R5, -R171, R171, 1 ;  /* 0x3f800000ab057423 */ /* 0x000fe200000101ab */
[----:B------:R-:W-:Y:S01]  /*68f0*/  FMUL.FTZ R29, R199, R29 ;  /* 0x0000001dc71d7220 */ /* 0x000fe20000410000 */
[----:B------:R-:W-:Y:S01]  /*6900*/  FMUL.FTZ R17, R17, R9 ;  /* 0x0000000911117220 */ /* 0x000fe20000410000 */
[----:B------:R-:W-:Y:S01]  /*6910*/  FMUL.FTZ R16, R16, R8 ;  /* 0x0000000810107220 */ /* 0x000fe20000410000 */
[----:B------:R-:W-:Y:S01]  /*6920*/  FMUL.FTZ R5, R5, UR5 ;  /* 0x0000000505057c20 */ /* 0x000fe20008410000 */
[----:B------:R-:W-:Y:S01]  /*6930*/  FADD.FTZ R12, -R4, R12 ;  /* 0x0000000c040c7221 */ /* 0x000fe20000010100 */
[----:B-1----:R-:W-:Y:S01]  /*6940*/  FFMA.FTZ R7, -R184, R184, 1 ;  /* 0x3f800000b8077423 */ /* 0x002fe200000101b8 */
[----:B------:R-:W-:Y:S01]  /*6950*/  FADD.FTZ R28, -R4, R28 ;  /* 0x0000001c041c7221 */ /* 0x000fe20000010100 */
[----:B------:R-:W-:Y:S01]  /*6960*/  FMUL.FTZ R29, R29, R5 ;  /* 0x000000051d1d7220 */ /* 0x000fe20000410000 */
[----:B------:R-:W-:Y:S01]  /*6970*/  F2FP.F16.F32.PACK_AB R5, R16, R17 ;  /* 0x000000111005723e */ /* 0x000fe200000000ff */
[----:B------:R-:W-:Y:S01]  /*6980*/  FMUL.FTZ R12, R220, R12 ;  /* 0x0000000cdc0c7220 */ /* 0x000fe20000410000 */
[----:B------:R-:W-:Y:S01]  /*6990*/  FMUL.FTZ R7, R7, UR5 ;  /* 0x0000000507077c20 */ /* 0x000fe20008410000 */
[----:B------:R-:W-:Y:S01]  /*69a0*/  F2FP.F16.F32.PACK_AB R19, R19, R38 ;  /* 0x000000261313723e */ /* 0x000fe200000000ff */
[----:B------:R-:W-:Y:S01]  /*69b0*/  FADD.FTZ R25, -R4, R25 ;  /* 0x0000001904197221 */ /* 0x000fe20000010100 */
[----:B------:R1:W-:Y:S01]  /*69c0*/  STS [R216+0xc000], R5 ;  /* 0x00c00005d8007388 */ /* 0x0003e20000000800 */
        /* <DEDUP_REMOVED lines=8> */
[----:B------:R-:W-:Y:S01]  /*6a50*/  FMUL.FTZ R35, R167, R35 ;  /* 0x00000023a7237220 */ /* 0x000fe20000410000 */
[----:B------:R-:W-:Y:S01]  /*6a60*/  FMUL.FTZ R28, R28, R7 ;  /* 0x000000071c1c7220 */ /* 0x000fe20000410000 */
[----:B------:R-:W-:Y:S01]  /*6a70*/  FFMA.FTZ R7, -R152, R152, 1 ;  /* 0x3f80000098077423 */ /* 0x000fe20000010198 */
[----:B------:R-:W-:Y:S01]  /*6a80*/  FMUL.FTZ R25, R25, R8 ;  /* 0x0000000819197220 */ /* 0x000fe20000410000 */
[----:B------:R-:W-:Y:S01]  /*6a90*/  FADD.FTZ R41, -R4, R41 ;  /* 0x0000002904297221 */ /* 0x000fe20000010100 */
[----:B------:R-:W-:Y:S01]  /*6aa0*/  FFMA.FTZ R8, -R161, R161, 1 ;  /* 0x3f800000a1087423 */ /* 0x000fe200000101a1 */
[----:B------:R-:W-:Y:S01]  /*6ab0*/  FMUL.FTZ R44, R178, R44 ;  /* 0x0000002cb22c7220 */ /* 0x000fe20000410000 */
[----:B------:R-:W-:Y:S01]  /*6ac0*/  FMUL.FTZ R7, R7, UR5 ;  /* 0x0000000507077c20 */ /* 0x000fe20008410000 */
[----:B------:R-:W-:Y:S01]  /*6ad0*/  FMUL.FTZ R20, R35, R18 ;  /* 0x0000001223147220 */ /* 0x000fe20000410000 */
[----:B------:R-:W-:Y:S01]  /*6ae0*/  FMUL.FTZ R41, R186, R41 ;  /* 0x00000029ba297220 */ /* 0x000fe20000410000 */
[----:B------:R-:W-:Y:S01]  /*6af0*/  FMUL.FTZ R8, R8, UR5 ;  /* 0x0000000508087c20 */ /* 0x000fe20008410000 */
[C---:B------:R-:W-:Y:S01]  /*6b00*/  FADD.FTZ R24, -R4.reuse, R24 ;  /* 0x0000001804187221 */ /* 0x040fe20000010100 */
[C---:B------:R-:W-:Y:S01]  /*6b10*/  FADD.FTZ R40, -R4.reuse, R40 ;  /* 0x0000002804287221 */ /* 0x040fe20000010100 */
[C---:B------:R-:W-:Y:S01]  /*6b20*/  FADD.FTZ R45, -R4.reuse, R45 ;  /* 0x0000002d042d7221 */ /* 0x040fe20000010100 */
[C---:B------:R-:W-:Y:S01]  /*6b30*/  FADD.FTZ R56, -R4.reuse, R56 ;  /* 0x0000003804387221 */ /* 0x040fe20000010100 */
[C---:B------:R-:W-:Y:S01]  /*6b40*/  FADD.FTZ R57, -R4.reuse, R57 ;  /* 0x0000003904397221 */ /* 0x040fe20000010100 */
[C---:B------:R-:W-:Y:S01]  /*6b50*/  FADD.FTZ R60, -R4.reuse, R60 ;  /* 0x0000003c043c7221 */ /* 0x040fe20000010100 */
[----:B------:R-:W-:Y:S01]  /*6b60*/  FADD.FTZ R61, -R4, R61 ;  /* 0x0000003d043d7221 */ /* 0x000fe20000010100 */
[----:B------:R-:W-:Y:S01]  /*6b70*/  FFMA.FTZ R18, -R135, R135, 1 ;  /* 0x3f80000087127423 */ /* 0x000fe20000010187 */
[----:B------:R-:W-:Y:S01]  /*6b80*/  FFMA.FTZ R6, -R151, R151, 1 ;  /* 0x3f80000097067423 */ /* 0x000fe20000010197 */
[----:B------:R-:W-:Y:S01]  /*6b90*/  FFMA.FTZ R4, -R147, R147, 1 ;  /* 0x3f80000093047423 */ /* 0x000fe20000010193 */
[----:B------:R-:W-:Y:S01]  /*6ba0*/  FMUL.FTZ R44, R44, R7 ;  /* 0x000000072c2c7220 */ /* 0x000fe20000410000 */
[----:B------:R-:W-:Y:S01]  /*6bb0*/  FFMA.FTZ R7, -R148, R148, 1 ;  /* 0x3f80000094077423 */ /* 0x000fe20000010194 */
[----:B------:R-:W-:Y:S01]  /*6bc0*/  FMUL.FTZ R17, R41, R8 ;  /* 0x0000000829117220 */ /* 0x000fe20000410000 */
[----:B------:R-:W-:Y:S01]  /*6bd0*/  FMUL.FTZ R18, R18, UR5 ;  /* 0x0000000512127c20 */ /* 0x000fe20008410000 */
[----:B------:R-:W-:Y:S01]  /*6be0*/  FMUL.FTZ R54, R142, R54 ;  /* 0x000000368e367220 */ /* 0x000fe20000410000 */
[----:B------:R-:W-:Y:S01]  /*6bf0*/  FMUL.FTZ R45, R177, R45 ;  /* 0x0000002db12d7220 */ /* 0x000fe20000410000 */
[----:B------:R-:W-:Y:S01]  /*6c00*/  FMUL.FTZ R6, R6, UR5 ;  /* 0x0000000506067c20 */ /* 0x000fe20008410000 */
[----:B------:R-:W-:Y:S01]  /*6c10*/  FMUL.FTZ R8, R4, UR5 ;  /* 0x0000000504087c20 */ /* 0x000fe20008410000 */
[----:B------:R-:W-:Y:S01]  /*6c20*/  FFMA.FTZ R9, -R176, R176, 1 ;  /* 0x3f800000b0097423 */ /* 0x000fe200000101b0 */
[----:B------:R-:W-:Y:S01]  /*6c30*/  FFMA.FTZ R4, -R140, R140, 1 ;  /* 0x3f8000008c047423 */ /* 0x000fe2000001018c */
[----:B------:R-:W-:Y:S01]  /*6c40*/  FMUL.FTZ R57, R169, R57 ;  /* 0x00000039a9397220 */ /* 0x000fe20000410000 */
[----:B------:R-:W-:Y:S01]  /*6c50*/  FMUL.FTZ R7, R7, UR5 ;  /* 0x0000000507077c20 */ /* 0x000fe20008410000 */
[----:B-1----:R-:W-:Y:S01]  /*6c60*/  FFMA.FTZ R5, -R205, R205, 1 ;  /* 0x3f800000cd057423 */ /* 0x002fe200000101cd */
[----:B------:R-:W-:Y:S01]  /*6c70*/  FMUL.FTZ R54, R54, R18 ;  /* 0x0000001236367220 */ /* 0x000fe20000410000 */
[----:B------:R-:W-:Y:S01]  /*6c80*/  FMUL.FTZ R16, R45, R6 ;  /* 0x000000062d107220 */ /* 0x000fe20000410000 */
[----:B------:R-:W-:Y:S01]  /*6c90*/  FMUL.FTZ R24, R208, R24 ;  /* 0x00000018d0187220 */ /* 0x000fe20000410000 */
[----:B------:R-:W-:Y:S01]  /*6ca0*/  FMUL.FTZ R9, R9, UR5 ;  /* 0x0000000509097c20 */ /* 0x000fe20008410000 */
[----:B------:R-:W-:Y:S01]  /*6cb0*/  F2FP.F16.F32.PACK_AB R18, R13, R12 ;  /* 0x0000000c0d12723e */ /* 0x000fe200000000ff */
[----:B------:R-:W-:Y:S01]  /*6cc0*/  FMUL.FTZ R61, R165, R61 ;  /* 0x0000003da53d7220 */ /* 0x000fe20000410000 */
[----:B------:R-:W-:Y:S01]  /*6cd0*/  FMUL.FTZ R4, R4, UR5 ;  /* 0x0000000504047c20 */ /* 0x000fe20008410000 */
[----:B------:R-:W-:Y:S01]  /*6ce0*/  FFMA.FTZ R6, -R141, R141, 1 ;  /* 0x3f8000008d067423 */ /* 0x000fe2000001018d */
[----:B------:R-:W-:Y:S01]  /*6cf0*/  FMUL.FTZ R13, R57, R7 ;  /* 0x00000007390d7220 */ /* 0x000fe20000410000 */
[----:B------:R-:W-:Y:S01]  /*6d00*/  FMUL.FTZ R7, R5, UR5 ;  /* 0x0000000505077c20 */ /* 0x000fe20008410000 */
[----:B------:R-:W-:Y:S01]  /*6d10*/  FMUL.FTZ R24, R24, R9 ;  /* 0x0000000918187220 */ /* 0x000fe20000410000 */
[----:B------:R-:W-:Y:S01]  /*6d20*/  FADD.FTZ R14, -R0, R14 ;  /* 0x0000000e000e7221 */ /* 0x000fe20000010100 */
[----:B------:R-:W-:Y:S01]  /*6d30*/  FFMA.FTZ R5, -R202, R202, 1 ;  /* 0x3f800000ca057423 */ /* 0x000fe200000101ca */
[----:B------:R-:W-:Y:S01]  /*6d40*/  FMUL.FTZ R12, R61, R4 ;  /* 0x000000043d0c7220 */ /* 0x000fe20000410000 */
[----:B------:R-:W-:Y:S01]  /*6d50*/  FMUL.FTZ R60, R166, R60 ;  /* 0x0000003ca63c7220 */ /* 0x000fe20000410000 */
[----:B------:R-:W-:Y:S01]  /*6d60*/  FMUL.FTZ R6, R6, UR5 ;  /* 0x0000000506067c20 */ /* 0x000fe20008410000 */
[----:B------:R-:W-:Y:S01]  /*6d70*/  FFMA.FTZ R9, -R162, R162, 1 ;  /* 0x3f800000a2097423 */ /* 0x000fe200000101a2 */
[----:B------:R-:W-:Y:S01]  /*6d80*/  FADD.FTZ R10, -R0, R10 ;  /* 0x0000000a000a7221 */ /* 0x000fe20000010100 */
[----:B------:R-:W-:Y:S01]  /*6d90*/  FFMA.FTZ R4, -R204, R204, 1 ;  /* 0x3f800000cc047423 */ /* 0x000fe200000101cc */
[----:B------:R-:W-:Y:S01]  /*6da0*/  FMUL.FTZ R14, R234, R14 ;  /* 0x0000000eea0e7220 */ /* 0x000fe20000410000 */
[----:B------:R-:W-:Y:S01]  /*6db0*/  FMUL.FTZ R5, R5, UR5 ;  /* 0x0000000505057c20 */ /* 0x000fe20008410000 */
[----:B------:R-:W-:Y:S01]  /*6dc0*/  FMUL.FTZ R60, R60, R6 ;  /* 0x000000063c3c7220 */ /* 0x000fe20000410000 */
[----:B------:R-:W-:Y:S01]  /*6dd0*/  FMUL.FTZ R40, R189, R40 ;  /* 0x00000028bd287220 */ /* 0x000fe20000410000 */
[----:B------:R-:W-:Y:S01]  /*6de0*/  FMUL.FTZ R9, R9, UR5 ;  /* 0x0000000509097c20 */ /* 0x000fe20008410000 */
[----:B------:R-:W-:Y:S01]  /*6df0*/  FMUL.FTZ R10, R236, R10 ;  /* 0x0000000aec0a7220 */ /* 0x000fe20000410000 */
[----:B------:R-:W-:Y:S01]  /*6e00*/  FMUL.FTZ R6, R4, UR5 ;  /* 0x0000000504067c20 */ /* 0x000fe20008410000 */
        /* <DEDUP_REMOVED lines=8> */
[----:B------:R-:W-:Y:S01]  /*6e90*/  FMUL.FTZ R26, R228, R26 ;  /* 0x0000001ae41a7220 */ /* 0x000fe20000410000 */
[----:B------:R-:W-:Y:S01]  /*6ea0*/  FMUL.FTZ R6, R5, UR5 ;  /* 0x0000000505067c20 */ /* 0x000fe20008410000 */
[----:B------:R-:W-:Y:S01]  /*6eb0*/  F2FP.F16.F32.PACK_AB R17, R17, R9 ;  /* 0x000000091111723e */ /* 0x000fe200000000ff */
[----:B------:R-:W-:Y:S01]  /*6ec0*/  FMUL.FTZ R9, R15, R4 ;  /* 0x000000040f097220 */ /* 0x000fe20000410000 */
[----:B------:R-:W-:Y:S01]  /*6ed0*/  F2FP.F16.F32.PACK_AB R10, R10, R7 ;  /* 0x000000070a0a723e */ /* 0x000fe200000000ff */
[----:B------:R-:W-:Y:S01]  /*6ee0*/  FMUL.FTZ R26, R26, R6 ;  /* 0x000000061a1a7220 */ /* 0x000fe20000410000 */
[----:B------:R-:W-:Y:S01]  /*6ef0*/  FMUL.FTZ R56, R170, R56 ;  /* 0x00000038aa387220 */ /* 0x000fe20000410000 */
[----:B------:R-:W-:Y:S01]  /*6f00*/  FFMA.FTZ R4, -R195, R195, 1 ;  /* 0x3f800000c3047423 */ /* 0x000fe200000101c3 */
[----:B------:R-:W-:Y:S01]  /*6f10*/  FADD.FTZ R43, -R0, R43 ;  /* 0x0000002b002b7221 */ /* 0x000fe20000010100 */
[----:B------:R-:W-:Y:S01]  /*6f20*/  STS [R216+0xc400], R10 ;  /* 0x00c4000ad8007388 */ /* 0x000fe20000000800 */
[----:B------:R-:W-:Y:S01]  /*6f30*/  FFMA.FTZ R6, -R179, R179, 1 ;  /* 0x3f800000b3067423 */ /* 0x000fe200000101b3 */
[----:B------:R-:W-:Y:S01]  /*6f40*/  F2FP.F16.F32.PACK_AB R9, R9, R14 ;  /* 0x0000000e0909723e */ /* 0x000fe200000000ff */
[----:B------:R-:W-:Y:S01]  /*6f50*/  FMUL.FTZ R56, R56, R8 ;  /* 0x0000000838387220 */ /* 0x000fe20000410000 */
[----:B------:R-:W-:Y:S01]  /*6f60*/  STS [R217+0xc000], R18 ;  /* 0x00c00012d9007388 */ /* 0x000fe20000000800 */
[----:B------:R-:W-:Y:S01]  /*6f70*/  FADD.FTZ R30, -R0, R30 ;  /* 0x0000001e001e7221 */ /* 0x000fe20000010100 */
[----:B------:R-:W-:Y:S01]  /*6f80*/  FFMA.FTZ R5, -R193, R193, 1 ;  /* 0x3f800000c1057423 */ /* 0x000fe200000101c1 */
[----:B------:R-:W-:Y:S01]  /*6f90*/  FMUL.FTZ R8, R4, UR5 ;  /* 0x0000000504087c20 */ /* 0x000fe20008410000 */
[----:B------:R-:W-:Y:S01]  /*6fa0*/  STS [R217+0xc400], R9 ;  /* 0x00c40009d9007388 */ /* 0x000fe20000000800 */
[----:B------:R-:W-:Y:S01]  /*6fb0*/  FMUL.FTZ R43, R209, R43 ;  /* 0x0000002bd12b7220 */ /* 0x000fe20000410000 */
[----:B------:R-:W-:Y:S01]  /*6fc0*/  FMUL.FTZ R6, R6, UR5 ;  /* 0x0000000506067c20 */ /* 0x000fe20008410000 */
[----:B------:R-:W-:Y:S01]  /*6fd0*/  FADD.FTZ R31, -R0, R31 ;  /* 0x0000001f001f7221 */ /* 0x000fe20000010100 */
[----:B------:R-:W-:Y:S01]  /*6fe0*/  STS [R218+0xa000], R104 ;  /* 0x00a00068da007388 */ /* 0x000fe20000000800 */
[----:B------:R-:W-:Y:S01]  /*6ff0*/  FFMA.FTZ R4, -R192, R192, 1 ;  /* 0x3f800000c0047423 */ /* 0x000fe200000101c0 */
[----:B------:R-:W-:Y:S01]  /*7000*/  FMUL.FTZ R30, R223, R30 ;  /* 0x0000001edf1e7220 */ /* 0x000fe20000410000 */
[----:B------:R-:W-:Y:S01]  /*7010*/  FMUL.FTZ R5, R5, UR5 ;  /* 0x0000000505057c20 */ /* 0x000fe20008410000 */
[----:B------:R-:W-:Y:S01]  /*7020*/  STS [R218+0xa400], R22 ;  /* 0x00a40016da007388 */ /* 0x000fe20000000800 */
[----:B------:R-:W-:Y:S01]  /*7030*/  FMUL.FTZ R43, R43, R6 ;  /* 0x000000062b2b7220 */ /* 0x000fe20000410000 */
[----:B------:R-:W-:Y:S01]  /*7040*/  FMUL.FTZ R8, R27, R8 ;  /* 0x000000081b087220 */ /* 0x000fe20000410000 */
[----:B------:R-:W-:Y:S01]  /*7050*/  FMUL.FTZ R31, R222, R31 ;  /* 0x0000001fde1f7220 */ /* 0x000fe20000410000 */
[----:B------:R-:W-:Y:S01]  /*7060*/  STS [R215+0xa000], R100 ;  /* 0x00a00064d7007388 */ /* 0x000fe20000000800 */
[----:B------:R-:W-:Y:S01]  /*7070*/  FMUL.FTZ R4, R4, UR5 ;  /* 0x0000000504047c20 */ /* 0x000fe20008410000 */
[----:B------:R-:W-:Y:S01]  /*7080*/  FFMA.FTZ R6, -R164, R164, 1 ;  /* 0x3f800000a4067423 */ /* 0x000fe200000101a4 */
[----:B------:R-:W-:Y:S01]  /*7090*/  FADD.FTZ R58, -R0, R58 ;  /* 0x0000003a003a7221 */ /* 0x000fe20000010100 */
[----:B------:R-:W-:Y:S01]  /*70a0*/  F2FP.F16.F32.PACK_AB R20, R20, R34 ;  /* 0x000000221414723e */ /* 0x000fe200000000ff */
[----:B------:R-:W-:Y:S01]  /*70b0*/  FMUL.FTZ R30, R30, R5 ;  /* 0x000000051e1e7220 */ /* 0x000fe20000410000 */
[----:B------:R-:W-:Y:S01]  /*70c0*/  FADD.FTZ R46, -R0, R46 ;  /* 0x0000002e002e7221 */ /* 0x000fe20000010100 */
[----:B------:R-:W-:Y:S01]  /*70d0*/  FFMA.FTZ R5, -R174, R174, 1 ;  /* 0x3f800000ae057423 */ /* 0x000fe200000101ae */
[----:B------:R-:W-:Y:S01]  /*70e0*/  FMUL.FTZ R31, R31, R4 ;  /* 0x000000041f1f7220 */ /* 0x000fe20000410000 */
[----:B------:R-:W-:Y:S01]  /*70f0*/  STS [R215+0xa400], R20 ;  /* 0x00a40014d7007388 */ /* 0x000fe20000000800 */
[----:B------:R-:W-:Y:S01]  /*7100*/  FMUL.FTZ R6, R6, UR5 ;  /* 0x0000000506067c20 */ /* 0x000fe20008410000 */
[----:B------:R-:W-:Y:S01]  /*7110*/  FMUL.FTZ R58, R198, R58 ;  /* 0x0000003ac63a7220 */ /* 0x000fe20000410000 */
[----:B------:R-:W-:Y:S01]  /*7120*/  F2FP.F16.F32.PACK_AB R24, R25, R24 ;  /* 0x000000181918723e */ /* 0x000fe200000000ff */
[----:B------:R-:W-:Y:S01]  /*7130*/  FMUL.FTZ R46, R206, R46 ;  /* 0x0000002ece2e7220 */ /* 0x000fe20000410000 */
[----:B------:R-:W-:Y:S01]  /*7140*/  F2FP.F16.F32.PACK_AB R8, R8, R26 ;  /* 0x0000001a0808723e */ /* 0x000fe200000000ff */
[----:B------:R-:W-:Y:S01]  /*7150*/  FMUL.FTZ R5, R5, UR5 ;  /* 0x0000000505057c20 */ /* 0x000fe20008410000 */
[----:B------:R-:W-:Y:S01]  /*7160*/  FADD.FTZ R47, -R0, R47 ;  /* 0x0000002f002f7221 */ /* 0x000fe20000010100 */
[----:B------:R-:W-:Y:S01]  /*7170*/  FFMA.FTZ R4, -R173, R173, 1 ;  /* 0x3f800000ad047423 */ /* 0x000fe200000101ad */
[----:B------:R-:W-:Y:S01]  /*7180*/  FMUL.FTZ R58, R58, R6 ;  /* 0x000000063a3a7220 */ /* 0x000fe20000410000 */
[----:B------:R-:W-:Y:S01]  /*7190*/  FADD.FTZ R42, -R0, R42 ;  /* 0x0000002a002a7221 */ /* 0x000fe20000010100 */
[----:B------:R-:W-:Y:S01]  /*71a0*/  FFMA.FTZ R7, -R180, R180, 1 ;  /* 0x3f800000b4077423 */ /* 0x000fe200000101b4 */
[----:B------:R-:W-:Y:S01]  /*71b0*/  F2FP.F16.F32.PACK_AB R6, R31, R30 ;  /* 0x0000001e1f06723e */ /* 0x000fe200000000ff */
[----:B------:R-:W-:Y:S01]  /*71c0*/  STS [R218+0xc000], R24 ;  /* 0x00c00018da007388 */ /* 0x000fe20000000800 */
[----:B------:R-:W-:Y:S01]  /*71d0*/  F2FP.F16.F32.PACK_AB R28, R29, R28 ;  /* 0x0000001c1d1c723e */ /* 0x000fe200000000ff */
[----:B------:R-:W-:Y:S01]  /*71e0*/  FMUL.FTZ R46, R46, R5 ;  /* 0x000000052e2e7220 */ /* 0x000fe20000410000 */
[----:B------:R-:W-:Y:S01]  /*71f0*/  FMUL.FTZ R47, R203, R47 ;  /* 0x0000002fcb2f7220 */ /* 0x000fe20000410000 */
[----:B------:R-:W-:Y:S01]  /*7200*/  STS [R218+0xc400], R8 ;  /* 0x00c40008da007388 */ /* 0x000fe20000000800 */
[----:B------:R-:W-:Y:S01]  /*7210*/  FMUL.FTZ R4, R4, UR5 ;  /* 0x0000000504047c20 */ /* 0x000fe20008410000 */
[----:B------:R-:W-:Y:S01]  /*7220*/  FMUL.FTZ R42, R210, R42 ;  /* 0x0000002ad22a7220 */ /* 0x000fe20000410000 */
[----:B------:R-:W-:Y:S01]  /*7230*/  FMUL.FTZ R7, R7, UR5 ;  /* 0x0000000507077c20 */ /* 0x000fe20008410000 */
[----:B------:R-:W-:Y:S01]  /*7240*/  FFMA.FTZ R5, -R163, R163, 1 ;  /* 0x3f800000a3057423 */ /* 0x000fe200000101a3 */
[C---:B------:R-:W-:Y:S01]  /*7250*/  FADD.FTZ R59, -R0.reuse, R59 ;  /* 0x0000003b003b7221 */ /* 0x040fe20000010100 */
[----:B------:R-:W-:Y:S01]  /*7260*/  STS [R215+0xc000], R28 ;  /* 0x00c0001cd7007388 */ /* 0x000fe20000000800 */
[C---:B------:R-:W-:Y:S01]  /*7270*/  FADD.FTZ R62, -R0.reuse, R62 ;  /* 0x0000003e003e7221 */ /* 0x040fe20000010100 */
[----:B------:R-:W-:Y:S01]  /*7280*/  FADD.FTZ R63, -R0, R63 ;  /* 0x0000003f003f7221 */ /* 0x000fe20000010100 */
[----:B------:R-:W-:Y:S01]  /*7290*/  FMUL.FTZ R47, R47, R4 ;  /* 0x000000042f2f7220 */ /* 0x000fe20000410000 */
[----:B------:R-:W-:Y:S01]  /*72a0*/  STS [R215+0xc400], R6 ;  /* 0x00c40006d7007388 */ /* 0x000fe20000000800 */
[----:B------:R-:W-:Y:S01]  /*72b0*/  FFMA.FTZ R0, -R154, R154, 1 ;  /* 0x3f8000009a007423 */ /* 0x000fe2000001019a */
[----:B------:R-:W-:Y:S01]  /*72c0*/  FMUL.FTZ R42, R42, R7 ;  /* 0x000000072a2a7220 */ /* 0x000fe20000410000 */
[----:B------:R-:W-:Y:S01]  /*72d0*/  FMUL.FTZ R5, R5, UR5 ;  /* 0x0000000505057c20 */ /* 0x000fe20008410000 */
[----:B------:R-:W-:Y:S01]  /*72e0*/  FMUL.FTZ R59, R197, R59 ;  /* 0x0000003bc53b7220 */ /* 0x000fe20000410000 */
[----:B------:R-:W-:Y:S01]  /*72f0*/  FFMA.FTZ R4, -R156, R156, 1 ;  /* 0x3f8000009c047423 */ /* 0x000fe2000001019c */
[----:B------:R-:W-:Y:S01]  /*7300*/  F2FP.F16.F32.PACK_AB R50, R51, R50 ;  /* 0x000000323332723e */ /* 0x000fe200000000ff */
[----:B------:R-:W-:Y:S01]  /*7310*/  STS [R211+0xa000], R48 ;  /* 0x00a00030d3007388 */ /* 0x000fe20000000800 */
[----:B------:R-:W-:Y:S01]  /*7320*/  FMUL.FTZ R7, R0, UR5 ;  /* 0x0000000500077c20 */ /* 0x000fe20008410000 */
[----:B------:R-:W-:Y:S01]  /*7330*/  FMUL.FTZ R4, R4, UR5 ;  /* 0x0000000504047c20 */ /* 0x000fe20008410000 */
[----:B------:R-:W-:Y:S01]  /*7340*/  FMUL.FTZ R0, R59, R5 ;  /* 0x000000053b007220 */ /* 0x000fe20000410000 */
[----:B------:R-:W-:Y:S01]  /*7350*/  STS [R211+0xa400], R19 ;  /* 0x00a40013d3007388 */ /* 0x000fe20000000800 */
[----:B------:R-:W-:Y:S01]  /*7360*/  FMUL.FTZ R62, R194, R62 ;  /* 0x0000003ec23e7220 */ /* 0x000fe20000410000 */
[----:B------:R-:W-:Y:S01]  /*7370*/  F2FP.F16.F32.PACK_AB R5, R43, R42 ;  /* 0x0000002a2b05723e */ /* 0x000fe200000000ff */
[----:B------:R-:W-:Y:S01]  /*7380*/  FMUL.FTZ R63, R185, R63 ;  /* 0x0000003fb93f7220 */ /* 0x000fe20000410000 */
[----:B------:R-:W-:Y:S01]  /*7390*/  STS [R212+0xa000], R37 ;  /* 0x00a00025d4007388 */ /* 0x000fe20000000800 */
[----:B------:R-:W-:Y:S01]  /*73a0*/  FMUL.FTZ R62, R62, R4 ;  /* 0x000000043e3e7220 */ /* 0x000fe20000410000 */
[----:B------:R-:W-:Y:S01]  /*73b0*/  F2FP.F16.F32.PACK_AB R16, R16, R44 ;  /* 0x0000002c1010723e */ /* 0x000fe200000000ff */
[----:B------:R-:W-:Y:S01]  /*73c0*/  FMUL.FTZ R7, R63, R7 ;  /* 0x000000073f077220 */ /* 0x000fe20000410000 */
[----:B------:R-:W-:Y:S01]  /*73d0*/  STS [R212+0xa400], R50 ;  /* 0x00a40032d4007388 */ /* 0x000fe20000000800 */
[----:B------:R-:W-:Y:S02]  /*73e0*/  F2FP.F16.F32.PACK_AB R4, R47, R46 ;  /* 0x0000002e2f04723e */ /* 0x000fe400000000ff */
[----:B------:R-:W-:Y:S01]  /*73f0*/  F2FP.F16.F32.PACK_AB R54, R55, R54 ;  /* 0x000000363736723e */ /* 0x000fe200000000ff */
[----:B------:R-:W-:Y:S01]  /*7400*/  STS [R211+0xc000], R17 ;  /* 0x00c00011d3007388 */ /* 0x000fe20000000800 */
[----:B------:R-:W-:Y:S02]  /*7410*/  F2FP.F16.F32.PACK_AB R66, R67, R66 ;  /* 0x000000424342723e */ /* 0x000fe400000000ff */
[----:B------:R-:W-:Y:S01]  /*7420*/  F2FP.F16.F32.PACK_AB R13, R13, R56 ;  /* 0x000000380d0d723e */ /* 0x000fe200000000ff */
        /* <DEDUP_REMOVED lines=18> */
[----:B------:R-:W4:Y:S04]  /*7550*/  LDSM.16.MT88.4 R12, [R2+0x16000] ;  /* 0x01600000020c783b */ /* 0x000f280000004200 */
[----:B------:R-:W-:Y:S04]  /*7560*/  LDSM.16.MT88.4 R16, [R2+0x12800] ;  /* 0x012800000210783b */ /* 0x000fe80000004200 */
[----:B------:R-:W3:Y:S04]  /*7570*/  LDSM.16.MT88.4 R20, [R0+0x4400] ;  /* 0x004400000014783b */ /* 0x000ee80000004200 */
[----:B------:R-:W3:Y:S01]  /*7580*/  LDSM.16.MT88.4 R24, [R2+0x16800] ;  /* 0x016800000218783b */ /* 0x000ee20000004200 */
[-C--:B-1----:R-:W-:Y:S05]  /*7590*/  HMMA.16816.F32 R68, R4, R8.reuse, R68 ;  /* 0x000000080444723c */ /* 0x082fea0000001844 */
[----:B--2---:R-:W-:Y:S01]  /*75a0*/  LEA R59, R53, UR4, 0x1 ;  /* 0x00000004353b7c11 */ /* 0x004fe2000f8e08ff */
[C---:B----4-:R-:W-:Y:S05]  /*75b0*/  HMMA.16816.F32 R72, R12.reuse, R8, R72 ;  /* 0x000000080c48723c */ /* 0x050fea0000001848 */
[----:B------:R-:W-:Y:S01]  /*75c0*/  MOV R53, R52 ;  /* 0x0000003400357202 */ /* 0x000fe20000000f00 */
[-C--:B------:R-:W-:Y:S01]  /*75d0*/  HMMA.16816.F32 R76, R12, R10.reuse, R76 ;  /* 0x0000000a0c4c723c */ /* 0x080fe2000000184c */
[----:B------:R-:W-:Y:S04]  /*75e0*/  LDSM.16.MT88.4 R12, [R2+0x17000] ;  /* 0x01700000020c783b */ /* 0x000fe80000004200 */
[----:B---3--:R-:W-:Y:S01]  /*75f0*/  MOV R52, R49 ;  /* 0x0000003100347202 */ /* 0x008fe20000000f00 */
[----:B------:R-:W-:Y:S01]  /*7600*/  HMMA.16816.F32 R80, R4, R10, R80 ;  /* 0x0000000a0450723c */ /* 0x000fe20000001850 */
[----:B------:R-:W-:Y:S04]  /*7610*/  LDSM.16.MT88.4 R4, [R2+0x13000] ;  /* 0x013000000204783b */ /* 0x000fe80000004200 */
[----:B------:R-:W1:Y:S01]  /*7620*/  LDSM.16.MT88.4 R8, [R0+0x4800] ;  /* 0x004800000008783b */ /* 0x000e620000004200 */
[-C--:B------:R-:W-:Y:S06]  /*7630*/  HMMA.16816.F32 R68, R16, R20.reuse, R68 ;  /* 0x000000141044723c */ /* 0x080fec0000001844 */
        /* <DEDUP_REMOVED lines=61> */
.L_x_839:
        /* <DEDUP_REMOVED lines=82> */
[----:B------:R1:W-:Y:S01]  /*7f30*/  STL [R1], R39 ;  /* 0x0000002701007387 */ /* 0x0003e20000100800 */
        /* <DEDUP_REMOVED lines=223> */
.L_x_841:
        /* <DEDUP_REMOVED lines=21> */
.L_x_842:
        /* <DEDUP_REMOVED lines=39> */
.L_x_844:
[----:B------:R-:W-:Y:S05]  /*90f0*/  BSYNC B0 ;  /* 0x0000000000007941 */ /* 0x000fea0003800000 */
.L_x_843:
        /* <DEDUP_REMOVED lines=13> */
.L_x_846:
[----:B------:R-:W-:Y:S05]  /*91d0*/  BSYNC B0 ;  /* 0x0000000000007941 */ /* 0x000fea0003800000 */
.L_x_845:
        /* <DEDUP_REMOVED lines=27> */
.L_x_848:
[----:B------:R-:W-:Y:S05]  /*9390*/  BSYNC B0 ;  /* 0x0000000000007941 */ /* 0x000fea0003800000 */
.L_x_847:
        /* <DEDUP_REMOVED lines=14> */
.L_x_837:
        /* <DEDUP_REMOVED lines=24> */
.L_x_850:
        /* <DEDUP_REMOVED lines=22> */
.L_x_851:
        /* <DEDUP_REMOVED lines=33> */
.L_x_853:
[----:B------:R-:W-:Y:S05]  /*9970*/  BSYNC B0 ;  /* 0x0000000000007941 */ /* 0x000fea0003800000 */
.L_x_852:
        /* <DEDUP_REMOVED lines=14> */
.L_x_855:
[----:B------:R-:W-:Y:S05]  /*9a60*/  BSYNC B0 ;  /* 0x0000000000007941 */ /* 0x000fea0003800000 */
.L_x_854:
        /* <DEDUP_REMOVED lines=26> */
.L_x_857:
[----:B------:R-:W-:Y:S05]  /*9c10*/  BSYNC B0 ;  /* 0x0000000000007941 */ /* 0x000fea0003800000 */
.L_x_856:
        /* <DEDUP_REMOVED lines=13> */
.L_x_849:
[----:B------:R-:W-:Y:S05]  /*9cf0*/  BSYNC B1 ;  /* 0x0000000000017941 */ /* 0x000fea0003800000 */
.L_x_832:
        /* <DEDUP_REMOVED lines=8> */
.L_x_858:
[----:B------:R-:W-:Y:S05]  /*9d80*/  EXIT ;  /* 0x000000000000794d */ /* 0x000fea0003800000 */
.L_x_860:
        /* <DEDUP_REMOVED lines=15> */
.L_x_1354:


//--------------------- .text._ZN5flash44flash_bwd_dq_dk_dv_loop_seqk_parallel_kernelI23Flash_bwd_kernel_traitsILi32ELi128ELi128ELi8ELi4ELi4ELi4ELb0ELb0EN7cutlass6half_tE19Flash_kernel_traitsILi32ELi128ELi128ELi8ES3_EELb1ELb0ELb0ELb0ELb0ELb0ELb0EEEvNS_16Flash_bwd_paramsE --------------------------
	.section	.text._ZN5flash44flash_bwd_dq_dk_dv_loop_seqk_parallel_kernelI23Flash_bwd_kernel_traitsILi32ELi128ELi128ELi8ELi4ELi4ELi4ELb0ELb0EN7cutlass6half_tE19Flash_kernel_traitsILi32ELi128ELi128ELi8ES3_EELb1ELb0ELb0ELb0ELb0ELb0ELb0EEEvNS_16Flash_bwd_paramsE,"ax",@progbits
	.align	128
        .global         _ZN5flash44flash_bwd_dq_dk_dv_loop_seqk_parallel_kernelI23Flash_bwd_kernel_traitsILi32ELi128ELi128ELi8ELi4ELi4ELi4ELb0ELb0EN7cutlass6half_tE19Flash_kernel_traitsILi32ELi128ELi128ELi8ES3_EELb1ELb0ELb0ELb0ELb0ELb0ELb0EEEvNS_16Flash_bwd_paramsE
        .type           _ZN5flash44flash_bwd_dq_dk_dv_loop_seqk_parallel_kernelI23Flash_bwd_kernel_traitsILi32ELi128ELi128ELi8ELi4ELi4ELi4ELb0ELb0EN7cutlass6half_tE19Flash_kernel_traitsILi32ELi128ELi128ELi8ES3_EELb1ELb0ELb0ELb0ELb0ELb0ELb0EEEvNS_16Flash_bwd_paramsE,@function
        .size           _ZN5flash44flash_bwd_dq_dk_dv_loop_seqk_parallel_kernelI23Flash_bwd_kernel_traitsILi32ELi128ELi128ELi8ELi4ELi4ELi4ELb0ELb0EN7cutlass6half_tE19Flash_kernel_traitsILi32ELi128ELi128ELi8ES3_EELb1ELb0ELb0ELb0ELb0ELb0ELb0EEEvNS_16Flash_bwd_paramsE,(.L_x_1355 - _ZN5flash44flash_bwd_dq_dk_dv_loop_seqk_parallel_kernelI23Flash_bwd_kernel_traitsILi32ELi128ELi128ELi8ELi4ELi4ELi4ELb0ELb0EN7cutlass6half_tE19Flash_kernel_traitsILi32ELi128ELi128ELi8ES3_EELb1ELb0ELb0ELb0ELb0ELb0ELb0EEEvNS_16Flash_bwd_paramsE)
        .other          _ZN5flash44flash_bwd_dq_dk_dv_loop_seqk_parallel_kernelI23Flash_bwd_kernel_traitsILi32ELi128ELi128ELi8ELi4ELi4ELi4ELb0ELb0EN7cutlass6half_tE19Flash_kernel_traitsILi32ELi128ELi128ELi8ES3_EELb1ELb0ELb0ELb0ELb0ELb0ELb0EEEvNS_16Flash_bwd_paramsE,@"STO_CUDA_ENTRY STV_DEFAULT"
_ZN5flash44flash_bwd_dq_dk_dv_loop_seqk_parallel_kernelI23Flash_bwd_kernel_traitsILi32ELi128ELi128ELi8ELi4ELi4ELi4ELb0ELb0EN7cutlass6half_tE19Flash_kernel_traitsILi32ELi128ELi128ELi8ES3_EELb1ELb0ELb0ELb0ELb0ELb0ELb0EEEvNS_16Flash_bwd_paramsE:
.text._ZN5flash44flash_bwd_dq_dk_dv_loop_seqk_parallel_kernelI23Flash_bwd_kernel_traitsILi32ELi128ELi128ELi8ELi4ELi4ELi4ELb0ELb0EN7cutlass6half_tE19Flash_kernel_traitsILi32ELi128ELi128ELi8ES3_EELb1ELb0ELb0ELb0ELb0ELb0ELb0EEEvNS_16Flash_bwd_paramsE:
        /* <DEDUP_REMOVED lines=25> */
[CC--:B------:R-:W-:Y:S02]  /*0190*/  LEA.HI R151, R153.reuse, R162.reuse, RZ, 0x7 ;  /* 0x000000a299977211 */ /* 0x0c0fe400078f38ff */
[CC--:B------:R-:W-:Y:S01]  /*01a0*/  LEA.HI R2, R153.reuse, R162.reuse, RZ, 0x4 ;  /* 0x000000a299027211 */ /* 0x0c0fe200078f20ff */
[----:B----4-:R-:W-:Y:S01]  /*01b0*/  USHF.R.S32.HI UR5, URZ, 0x1f, UR57 ;  /* 0x0000001f3f057899 */ /* 0x010fe20008011439 */
[CC--:B------:R-:W-:Y:S01]  /*01c0*/  LEA.HI R11, R153.reuse, R162.reuse, RZ, 0x2 ;  /* 0x000000a2990b7211 */ /* 0x0c0fe200078f10ff */
[----:B------:R-:W-:Y:S01]  /*01d0*/  USHF.R.S32.HI UR6, URZ, 0x1f, UR57 ;  /* 0x0000001f3f067899 */ /* 0x000fe20008011439 */
[----:B------:R-:W-:Y:S02]  /*01e0*/  LEA.HI R153, R153, R162, RZ, 0x5 ;  /* 0x000000a299997211 */ /* 0x000fe400078f28ff */
[----:B------:R-:W-:Y:S01]  /*01f0*/  LOP3.LUT R143, R10, 0xfffffff8, RZ, 0xc0, !PT ;  /* 0xfffffff80a8f7812 */ /* 0x000fe200078ec0ff */
[----:B------:R-:W-:Y:S01]  /*0200*/  IMAD.U32 R157, RZ, RZ, UR5 ;  /* 0x00000005ff9d7e24 */ /* 0x000fe2000f8e00ff */
[----:B------:R-:W-:Y:S01]  /*0210*/  LOP3.LUT R7, R153, 0xffffffe0, RZ, 0xc0, !PT ;  /* 0xffffffe099077812 */ /* 0x000fe200078ec0ff */
[----:B------:R-:W-:Y:S01]  /*0220*/  USHF.R.S32.HI UR5, URZ, 0x1f, UR46 ;  /* 0x0000001f3f057899 */ /* 0x000fe2000801142e */
[----:B------:R-:W-:Y:S01]  /*0230*/  SHF.R.S32.HI R3, RZ, 0x4, R2 ;  /* 0x00000004ff037819 */ /* 0x000fe20000011402 */
[----:B------:R-:W-:Y:S01]  /*0240*/  IMAD.IADD R143, R162, 0x1, -R143 ;  /* 0x00000001a28f7824 */ /* 0x000fe200078e0a8f */
[----:B------:R-:W-:Y:S01]  /*0250*/  LOP3.LUT R13, R2, 0xfffffff0, RZ, 0xc0, !PT ;  /* 0xfffffff0020d7812 */ /* 0x000fe200078ec0ff */
[----:B------:R-:W-:Y:S01]  /*0260*/  IMAD.IADD R4, R162, 0x1, -R7 ;  /* 0x00000001a2047824 */ /* 0x000fe200078e0a07 */
[----:B------:R-:W-:Y:S01]  /*0270*/  LEA.HI R2, R2, R3, RZ, 0x1 ;  /* 0x0000000302027211 */ /* 0x000fe200078f08ff */
[----:B------:R-:W-:Y:S01]  /*0280*/  IMAD.U32 R161, RZ, RZ, UR6 ;  /* 0x00000006ffa17e24 */ /* 0x000fe2000f8e00ff */
[----:B------:R-:W-:Y:S01]  /*0290*/  LEA.HI R7, R143, R143, RZ, 0x1 ;  /* 0x0000008f8f077211 */ /* 0x000fe200078f08ff */
[----:B------:R-:W-:Y:S01]  /*02a0*/  IMAD.IADD R13, R162, 0x1, -R13 ;  /* 0x00000001a20d7824 */ /* 0x000fe200078e0a0d */
[----:B------:R-:W-:Y:S01]  /*02b0*/  LOP3.LUT R2, R2, 0xfffffffe, RZ, 0xc0, !PT ;  /* 0xfffffffe02027812 */ /* 0x000fe200078ec0ff */
[----:B------:R-:W-:Y:S01]  /*02c0*/  IMAD.U32 R159, RZ, RZ, UR6 ;  /* 0x00000006ff9f7e24 */ /* 0x000fe2000f8e00ff */
[----:B------:R-:W-:Y:S01]  /*02d0*/  LOP3.LUT R0, R7, 0x7fffffe, RZ, 0xc0, !PT ;  /* 0x07fffffe07007812 */ /* 0x000fe200078ec0ff */
[----:B------:R-:W-:Y:S01]  /*02e0*/  UIADD3 UR6, UR4, 0xa000, URZ ;  /* 0x0000a00004067890 */ /* 0x000fe2000fffe03f */
[----:B------:R-:W-:Y:S01]  /*02f0*/  LOP3.LUT R5, R11, 0xfffffffc, RZ, 0xc0, !PT ;  /* 0xfffffffc0b057812 */ /* 0x000fe200078ec0ff */
[----:B------:R-:W-:Y:S01]  /*0300*/  IMAD.IADD R2, R3, 0x1, -R2 ;  /* 0x0000000103027824 */ /* 0x000fe200078e0a02 */
[----:B------:R-:W-:Y:S01]  /*0310*/  SHF.R.S32.HI R152, RZ, 0x5, R153 ;  /* 0x00000005ff987819 */ /* 0x000fe20000011499 */
[----:B------:R-:W-:Y:S01]  /*0320*/  IMAD.IADD R3, R143, 0x1, -R0 ;  /* 0x000000018f037824 */ /* 0x000fe200078e0a00 */
[----:B------:R-:W-:Y:S01]  /*0330*/  LEA.HI R0, R13, R13, RZ, 0x1 ;  /* 0x0000000d0d007211 */ /* 0x000fe200078f08ff */
[----:B------:R-:W-:Y:S01]  /*0340*/  IMAD.IADD R162, R162, 0x1, -R5 ;  /* 0x00000001a2a27824 */ /* 0x000fe200078e0a05 */
[----:B------:R-:W-:Y:S01]  /*0350*/  SHF.R.S32.HI R154, RZ, 0x2, R11 ;  /* 0x00000002ff9a7819 */ /* 0x000fe2000001140b */
[----:B------:R-:W-:Y:S01]  /*0360*/  IMAD.SHL.U32 R143, R143, 0x40, RZ ;  /* 0x000000408f8f7824 */ /* 0x000fe200078e00ff */
[----:B------:R-:W-:Y:S01]  /*0370*/  SHF.R.S32.HI R153, RZ, 0x1f, R153 ;  /* 0x0000001fff997819 */ /* 0x000fe20000011499 */
[----:B------:R-:W-:Y:S01]  /*0380*/  IMAD.SHL.U32 R12, R162, 0x2, RZ ;  /* 0x00000002a20c7824 */ /* 0x000fe200078e00ff */
[----:B------:R-:W-:Y:S01]  /*0390*/  SHF.R.S32.HI R11, RZ, 0x1f, R11 ;  /* 0x0000001fff0b7819 */ /* 0x000fe2000001140b */
[C---:B------:R-:W-:Y:S01]  /*03a0*/  IMAD.SHL.U32 R148, R2.reuse, 0x8, RZ ;  /* 0x0000000802947824 */ /* 0x040fe200078e00ff */
[--C-:B------:R-:W-:Y:S01]  /*03b0*/  SHF.R.S32.HI R6, RZ, 0x1, R0.reuse ;  /* 0x00000001ff067819 */ /* 0x100fe20000011400 */
[----:B------:R-:W-:Y:S01]  /*03c0*/  IMAD.SHL.U32 R147, R2, 0x10, RZ ;  /* 0x0000001002937824 */ /* 0x000fe200078e00ff */
[----:B------:R-:W-:Y:S01]  /*03d0*/  SHF.R.S32.HI R5, RZ, 0x1f, R0 ;  /* 0x0000001fff057819 */ /* 0x000fe20000011400 */
[----:B------:R-:W-:Y:S01]  /*03e0*/  IMAD.U32 R155, RZ, RZ, UR5 ;  /* 0x00000005ff9b7e24 */ /* 0x000fe2000f8e00ff */
[----:B------:R-:W-:Y:S01]  /*03f0*/  LEA.HI R153, R153, R152, RZ, 0x2 ;  /* 0x0000009899997211 */ /* 0x000fe200078f10ff */
[----:B------:R-:W-:Y:S01]  /*0400*/  IMAD.U32 R160, RZ, RZ, UR5 ;  /* 0x00000005ffa07e24 */ /* 0x000fe2000f8e00ff */
[----:B------:R-:W-:Y:S01]  /*0410*/  LEA.HI R11, R11, R154, RZ, 0x3 ;  /* 0x0000009a0b0b7211 */ /* 0x000fe200078f18ff */
[----:B------:R-:W-:Y:S01]  /*0420*/  UIADD3 UR5, UR4, 0x6000, URZ ;  /* 0x0000600004057890 */ /* 0x000fe2000fffe03f */
[----:B------:R-:W-:Y:S01]  /*0430*/  LEA.HI R5, R5, R6, RZ, 0x2 ;  /* 0x0000000605057211 */ /* 0x000fe200078f10ff */
[----:B------:R-:W-:Y:S01]  /*0440*/  IMAD.SHL.U32 R162, R162, 0x8, RZ ;  /* 0x00000008a2a27824 */ /* 0x000fe200078e00ff */
[----:B------:R-:W-:-:S02]  /*0450*/  SHF.R.S32.HI R151, RZ, 0x7, R151 ;  /* 0x00000007ff977819 */ /* 0x000fc40000011497 */
[----:B------:R-:W-:Y:S02]  /*0460*/  LOP3.LUT R153, R153, 0xfffffffc, RZ, 0xc0, !PT ;  /* 0xfffffffc99997812 */ /* 0x000fe400078ec0ff */
[----:B------:R-:W-:Y:S01]  /*0470*/  SHF.R.S32.HI R9, RZ, 0x1f, R4 ;  /* 0x0000001fff097819 */ /* 0x000fe20000011404 */
[----:B------:R-:W-:Y:S01]  /*0480*/  IMAD R146, R151, 0x8, R2 ;  /* 0x0000000897927824 */ /* 0x000fe200078e0202 */
[----:B------:R-:W-:Y:S01]  /*0490*/  LOP3.LUT R11, R11, 0xfffffff8, RZ, 0xc0, !PT ;  /* 0xfffffff80b0b7812 */ /* 0x000fe200078ec0ff */
[----:B------:R-:W-:Y:S01]  /*04a0*/  IMAD.IADD R153, R152, 0x1, -R153 ;  /* 0x0000000198997824 */ /* 0x000fe200078e0a99 */
[----:B------:R-:W-:Y:S01]  /*04b0*/  LOP3.LUT R5, R5, 0xfffffffc, RZ, 0xc0, !PT ;  /* 0xfffffffc05057812 */ /* 0x000fe200078ec0ff */
[----:B------:R-:W-:Y:S01]  /*04c0*/  IMAD R146, R146, 0x8, R3 ;  /* 0x0000000892927824 */ /* 0x000fe200078e0203 */
[----:B------:R-:W-:Y:S01]  /*04d0*/  LEA.HI R9, R9, R4, RZ, 0x2 ;  /* 0x0000000409097211 */ /* 0x000fe200078f10ff */
[----:B------:R-:W-:Y:S01]  /*04e0*/  IMAD.IADD R11, R154, 0x1, -R11 ;  /* 0x000000019a0b7824 */ /* 0x000fe200078e0a0b */
[----:B------:R-:W-:Y:S01]  /*04f0*/  SHF.R.S32.HI R4, RZ, 0x1f, R13 ;  /* 0x0000001fff047819 */ /* 0x000fe2000001140d */
[----:B------:R-:W-:Y:S01]  /*0500*/  IMAD.IADD R5, R6, 0x1, -R5 ;  /* 0x0000000106057824 */ /* 0x000fe200078e0a05 */
[----:B------:R-:W-:Y:S01]  /*0510*/  SHF.R.S32.HI R7, RZ, 0x1, R7 ;  /* 0x00000001ff077819 */ /* 0x000fe20000011407 */
[----:B------:R-:W-:Y:S01]  /*0520*/  IMAD.SHL.U32 R6, R153, 0x10, RZ ;  /* 0x0000001099067824 */ /* 0x000fe200078e00ff */
[----:B------:R-:W-:Y:S01]  /*0530*/  LEA.HI R3, R4, R13, RZ, 0x3 ;  /* 0x0000000d04037211 */ /* 0x000fe200078f18ff */
[--C-:B------:R-:W-:Y:S01]  /*0540*/  IMAD R158, R151, 0x2000, R12.reuse ;  /* 0x00002000979e7824 */ /* 0x100fe200078e020c */
[----:B------:R-:W-:Y:S01]  /*0550*/  LOP3.LUT R4, R11, 0x1, RZ, 0xc0, !PT ;  /* 0x000000010b047812 */ /* 0x000fe200078ec0ff */
[----:B------:R-:W-:Y:S01]  /*0560*/  IMAD R171, R153, 0x200, R12 ;  /* 0x0000020099ab7824 */ /* 0x000fe200078e020c */
[----:B------:R-:W-:-:S02]  /*0570*/  LOP3.LUT R143, R143, 0x1c0, RZ, 0xc0, !PT ;  /* 0x000001c08f8f7812 */ /* 0x000fc400078ec0ff */
[C---:B------:R-:W-:Y:S01]  /*0580*/  LOP3.LUT P0, RZ, R7.reuse, 0x2, RZ, 0xc0, !PT ;  /* 0x0000000207ff7812 */ /* 0x040fe2000780c0ff */
[----:B------:R-:W-:Y:S01]  /*0590*/  IMAD.SHL.U32 R7, R7, 0x40, RZ ;  /* 0x0000004007077824 */ /* 0x000fe200078e00ff */
[----:B------:R-:W-:Y:S02]  /*05a0*/  LEA.HI.SX32 R150, R9, R6, 0x1e ;  /* 0x0000000609967211 */ /* 0x000fe400078ff2ff */
[----:B------:R-:W-:Y:S02]  /*05b0*/  ISETP.NE.U32.AND P6, PT, R4, 0x1, PT ;  /* 0x000000010400780c */ /* 0x000fe40003fc5070 */
[----:B------:R-:W-:Y:S02]  /*05c0*/  LOP3.LUT R9, R143, 0x30, R6, 0xf8, !PT ;  /* 0x000000308f097812 */ /* 0x000fe400078ef806 */
[----:B------:R-:W-:Y:S02]  /*05d0*/  LEA.HI R4, R11, R11, RZ, 0x1 ;  /* 0x0000000b0b047211 */ /* 0x000fe400078f08ff */
[----:B------:R-:W-:-:S02]  /*05e0*/  LOP3.LUT R7, R7, 0xc0, RZ, 0xc0, !PT ;  /* 0x000000c007077812 */ /* 0x000fc400078ec0ff */
[----:B------:R-:W-:Y:S02]  /*05f0*/  LOP3.LUT R142, R3, 0xfffffff8, RZ, 0xc0, !PT ;  /* 0xfffffff8038e7812 */ /* 0x000fe400078ec0ff */
[----:B------:R-:W-:Y:S01]  /*0600*/  LOP3.LUT R8, R9, 0x8, R10, 0xf8, !PT ;  /* 0x0000000809087812 */ /* 0x000fe200078ef80a */
[----:B------:R-:W-:Y:S01]  /*0610*/  IMAD.SHL.U32 R9, R11, 0x40, RZ ;  /* 0x000000400b097824 */ /* 0x000fe200078e00ff */
[----:B------:R-:W-:Y:S01]  /*0620*/  LOP3.LUT R6, R4, 0x3fffffe, RZ, 0xc0, !PT ;  /* 0x03fffffe04067812 */ /* 0x000fe200078ec0ff */
[----:B------:R-:W-:Y:S01]  /*0630*/  IMAD.IADD R142, R13, 0x1, -R142 ;  /* 0x000000010d8e7824 */ /* 0x000fe200078e0a8e */
[----:B------:R-:W-:Y:S02]  /*0640*/  SHF.R.S32.HI R4, RZ, 0x1, R4 ;  /* 0x00000001ff047819 */ /* 0x000fe40000011404 */
[----:B------:R-:W-:Y:S01]  /*0650*/  LOP3.LUT R10, R7, 0x8, R10, 0xf8, !PT ;  /* 0x00000008070a7812 */ /* 0x000fe200078ef80a */
[----:B------:R-:W-:Y:S01]  /*0660*/  IMAD.IADD R6, R11, 0x1, -R6 ;  /* 0x000000010b067824 */ /* 0x000fe200078e0a06 */
[----:B------:R-:W-:-:S02]  /*0670*/  SHF.R.U32.HI R7, RZ, 0x3, R7 ;  /* 0x00000003ff077819 */ /* 0x000fc40000011607 */
[C---:B------:R-:W-:Y:S01]  /*0680*/  LOP3.LUT P5, RZ, R11.reuse, 0x2, RZ, 0xc0, !PT ;  /* 0x000000020bff7812 */ /* 0x040fe200078ac0ff */
[----:B------:R-:W-:Y:S01]  /*0690*/  IMAD R171, R6, 0x20, R171 ;  /* 0x0000002006ab7824 */ /* 0x000fe200078e02ab */
[----:B------:R-:W-:Y:S01]  /*06a0*/  LOP3.LUT P4, RZ, R11, 0x4, RZ, 0xc0, !PT ;  /* 0x000000040bff7812 */ /* 0x000fe2000788c0ff */
[----:B------:R-:W-:Y:S01]  /*06b0*/  IMAD.SHL.U32 R6, R151, 0x8, RZ ;  /* 0x0000000897067824 */ /* 0x000fe200078e00ff */
[----:B------:R-:W-:Y:S02]  /*06c0*/  LOP3.LUT R9, R9, 0x1c0, RZ, 0xc0, !PT ;  /* 0x000001c009097812 */ /* 0x000fe400078ec0ff */
[----:B------:R-:W-:Y:S02]  /*06d0*/  LOP3.LUT P3, RZ, R4, 0x2, RZ, 0xc0, !PT ;  /* 0x0000000204ff7812 */ /* 0x000fe4000786c0ff */
[----:B------:R-:W-:Y:S01]  /*06e0*/  LOP3.LUT R7, R10, R7, RZ, 0x3c, !PT ;  /* 0x000000070a077212 */ /* 0x000fe200078e3cff */
[----:B------:R-:W-:Y:S01]  /*06f0*/  IMAD.SHL.U32 R10, R153, 0x400, RZ ;  /* 0x00000400990a7824 */ /* 0x000fe200078e00ff */
[----:B------:R-:W-:-:S02]  /*0700*/  LEA.HI R9, R9, R9, RZ, 0x1d ;  /* 0x0000000909097211 */ /* 0x000fc400078fe8ff */
[C---:B------:R-:W-:Y:S01]  /*0710*/  R2P PR, R142.reuse, 0x6 ;  /* 0x000000068e007804 */ /* 0x040fe20000000000 */
[----:B------:R-:W-:Y:S01]  /*0720*/  IMAD.SHL.U32 R142, R142, 0x40, RZ ;  /* 0x000000408e8e7824 */ /* 0x000fe200078e00ff */
[----:B------:R-:W-:Y:S01]  /*0730*/  SHF.R.U32.HI R143, RZ, 0x3, R143 ;  /* 0x00000003ff8f7819 */ /* 0x000fe2000001168f */
[----:B------:R-:W-:Y:S01]  /*0740*/  IMAD.U32 R146, R146, 0x20, R7 ;  /* 0x0000002092927824 */ /* 0x000fe200078e0007 */
[----:B------:R-:W-:Y:S01]  /*0750*/  IADD3 R158, R9, R158, R10 ;  /* 0x0000009e099e7210 */ /* 0x000fe20007ffe00a */
[----:B------:R-:W-:Y:S01]  /*0760*/  IMAD.SHL.U32 R9, R4, 0x40, RZ ;  /* 0x0000004004097824 */ /* 0x000fe200078e00ff */
[----:B------:R-:W-:Y:S01]  /*0770*/  LOP3.LUT R0, R0, 0x7fffffe, RZ, 0xc0, !PT ;  /* 0x07fffffe00007812 */ /* 0x000fe200078ec0ff */
[----:B------:R-:W-:Y:S01]  /*0780*/  IMAD.SHL.U32 R146, R146, 0x2, RZ ;  /* 0x0000000292927824 */ /* 0x000fe200078e00ff */
[----:B------:R-:W-:Y:S02]  /*0790*/  LOP3.LUT R142, R142, 0x1c0, RZ, 0xc0, !PT ;  /* 0x000001c08e8e7812 */ /* 0x000fe400078ec0ff */
[----:B------:R-:W-:Y:S01]  /*07a0*/  LOP3.LUT R143, R8, R143, RZ, 0x3c, !PT ;  /* 0x0000008f088f7212 */ /* 0x000fe200078e3cff */
[----:B------:R-:W-:Y:S01]  /*07b0*/  IMAD.IADD R0, R13, 0x1, -R0 ;  /* 0x000000010d007824 */ /* 0x000fe200078e0a00 */
[----:B------:R-:W-:-:S02]  /*07c0*/  SHF.R.S32.HI R3, RZ, 0x3, R3 ;  /* 0x00000003ff037819 */ /* 0x000fc40000011403 */
[----:B------:R-:W-:Y:S01]  /*07d0*/  LOP3.LUT R9, R9, 0xc0, RZ, 0xc0, !PT ;  /* 0x000000c009097812 */ /* 0x000fe200078ec0ff */
[----:B------:R-:W-:Y:S01]  /*07e0*/  IMAD R143, R2, 0x200, R143 ;  /* 0x00000200028f7824 */ /* 0x000fe200078e028f */
[----:B------:R-:W-:Y:S01]  /*07f0*/  LOP3.LUT R148, R148, 0x8, RZ, 0xc0, !PT ;  /* 0x0000000894947812 */ /* 0x000fe200078ec0ff */
[C---:B------:R-:W-:Y:S01]  /*0800*/  IMAD R0, R3.reuse, 0x8, R0 ;  /* 0x0000000803007824 */ /* 0x040fe200078e0200 */
[----:B------:R-:W-:Y:S01]  /*0810*/  SHF.R.U32.HI R7, RZ, 0x3, R142 ;  /* 0x00000003ff077819 */ /* 0x000fe2000001168e */
[----:B------:R-:W-:Y:S01]  /*0820*/  IMAD R3, R3, 0x200, R10 ;  /* 0x0000020003037824 */ /* 0x000fe200078e020a */
[----:B------:R-:W-:Y:S01]  /*0830*/  LOP3.LUT R6, R6, 0x8, RZ, 0xc0, !PT ;  /* 0x0000000806067812 */ /* 0x000fe200078ec0ff */
[----:B------:R-:W-:Y:S01]  /*0840*/  IMAD.SHL.U32 R0, R0, 0x20, RZ ;  /* 0x0000002000007824 */ /* 0x000fe200078e00ff */
[----:B------:R-:W-:Y:S02]  /*0850*/  SEL R145, R144, 0xffffffe0, !P0 ;  /* 0xffffffe090917807 */ /* 0x000fe40004000000 */
[----:B------:R-:W-:-:S02]  /*0860*/  SHF.R.U32.HI R2, RZ, 0x3, R9 ;  /* 0x00000003ff027819 */ /* 0x000fc40000011609 */
[----:B------:R-:W-:Y:S02]  /*0870*/  LOP3.LUT R142, R7, R142, R148, 0x1e, !PT ;  /* 0x0000008e078e7212 */ /* 0x000fe400078e1e94 */
[C---:B------:R-:W-:Y:S01]  /*0880*/  LOP3.LUT P0, RZ, R5.reuse, 0x2, RZ, 0xc0, !PT ;  /* 0x0000000205ff7812 */ /* 0x040fe2000780c0ff */
[----:B------:R-:W-:Y:S01]  /*0890*/  IMAD.SHL.U32 R5, R5, 0x40, RZ ;  /* 0x0000004005057824 */ /* 0x000fe200078e00ff */
[----:B------:R-:W-:Y:S01]  /*08a0*/  LOP3.LUT R2, R2, R9, R6, 0x1e, !PT ;  /* 0x0000000902027212 */ /* 0x000fe200078e1e06 */
[----:B------:R-:W-:Y:S01]  /*08b0*/  IMAD.IADD R142, R3, 0x1, R142 ;  /* 0x00000001038e7824 */ /* 0x000fe200078e028e */
[----:B------:R-:W-:Y:S02]  /*08c0*/  LEA R158, R158, UR4, 0x1 ;  /* 0x000000049e9e7c11 */ /* 0x000fe4000f8e08ff */
[----:B------:R-:W-:Y:S01]  /*08d0*/  LOP3.LUT R5, R5, 0xc0, RZ, 0xc0, !PT ;  /* 0x000000c005057812 */ /* 0x000fe200078ec0ff */
[----:B------:R-:W-:Y:S01]  /*08e0*/  IMAD.IADD R171, R2, 0x1, R171 ;  /* 0x0000000102ab7824 */ /* 0x000fe200078e02ab */
[----:B------:R-:W-:Y:S01]  /*08f0*/  SEL R169, R169, 0x10, !P6 ;  /* 0x00000010a9a97807 */ /* 0x000fe20007000000 */
[----:B------:R-:W-:Y:S01]  /*0900*/  VIADD R164, R158, 0x40 ;  /* 0x000000409ea47836 */ /* 0x000fe20000000000 */
[----:B------:R-:W-:Y:S01]  /*0910*/  LEA R142, R142, UR6, 0x1 ;  /* 0x000000068e8e7c11 */ /* 0x000fe2000f8e08ff */
[C---:B------:R-:W-:Y:S01]  /*0920*/  @P4 VIADD R164, R158.reuse, 0xffffffc0 ;  /* 0xffffffc09ea44836 */ /* 0x040fe20000000000 */
[----:B------:R-:W-:Y:S01]  /*0930*/  SHF.R.U32.HI R4, RZ, 0x3, R5 ;  /* 0x00000003ff047819 */ /* 0x000fe20000011605 */
[----:B------:R-:W-:Y:S01]  /*0940*/  IMAD.IADD R166, R158, 0x1, R169 ;  /* 0x000000019ea67824 */ /* 0x000fe200078e02a9 */
[----:B------:R-:W-:Y:S01]  /*0950*/  LOP3.LUT R147, R6, 0x10, R147, 0xf8, !PT ;  /* 0x0000001006937812 */ /* 0x000fe200078ef893 */
[----:B------:R-:W-:Y:S01]  /*0960*/  VIADD R141, R142, 0x20 ;  /* 0x000000208e8d7836 */ /* 0x000fe20000000000 */
[----:B------:R-:W-:Y:S01]  /*0970*/  SEL R167, R144, 0xffffffe0, !P5 ;  /* 0xffffffe090a77807 */ /* 0x000fe20006800000 */
[----:B------:R-:W-:Y:S01]  /*0980*/  IMAD.IADD R169, R169, 0x1, R164 ;  /* 0x00000001a9a97824 */ /* 0x000fe200078e02a4 */
[----:B------:R-:W-:Y:S01]  /*0990*/  SEL R136, R136, 0xffffffc0, !P2 ;  /* 0xffffffc088887807 */ /* 0x000fe20005000000 */
[----:B------:R-:W-:Y:S01]  /*09a0*/  @P1 VIADD R141, R142, 0xffffffe0 ;  /* 0xffffffe08e8d1836 */ /* 0x000fe20000000000 */
[----:B------:R-:W-:Y:S01]  /*09b0*/  LEA R171, R171, UR5, 0x1 ;  /* 0x00000005abab7c11 */ /* 0x000fe2000f8e08ff */
[--C-:B------:R-:W-:Y:S01]  /*09c0*/  IMAD.IADD R165, R158, 0x1, R167.reuse ;  /* 0x000000019ea57824 */ /* 0x100fe200078e02a7 */
[----:B------:R-:W-:Y:S01]  /*09d0*/  LOP3.LUT R148, R4, R5, R148, 0x1e, !PT ;  /* 0x0000000504947212 */ /* 0x000fe200078e1e94 */
[----:B------:R-:W-:Y:S01]  /*09e0*/  IMAD.IADD R172, R166, 0x1, R167 ;  /* 0x00000001a6ac7824 */ /* 0x000fe200078e02a7 */
[----:B------:R-:W-:Y:S01]  /*09f0*/  LOP3.LUT R147, R4, R147, R5, 0x1e, !PT ;  /* 0x0000009304937212 */ /* 0x000fe200078e1e05 */
[----:B------:R-:W-:Y:S01]  /*0a00*/  IMAD R5, R153, 0x200, R0 ;  /* 0x0000020099057824 */ /* 0x000fe200078e0200 */
[----:B------:R-:W-:Y:S01]  /*0a10*/  SEL R144, R144, 0xffffffe0, !P0 ;  /* 0xffffffe090907807 */ /* 0x000fe20004000000 */
[----:B------:R-:W-:Y:S01]  /*0a20*/  IMAD.IADD R168, R167, 0x1, R164 ;  /* 0x00000001a7a87824 */ /* 0x000fe200078e02a4 */
[----:B------:R-:W-:Y:S01]  /*0a30*/  LEA R143, R143, UR4, 0x1 ;  /* 0x000000048f8f7c11 */ /* 0x000fe2000f8e08ff */
[----:B------:R-:W-:Y:S01]  /*0a40*/  VIADD R170, R171, 0x20 ;  /* 0x00000020abaa7836 */ /* 0x000fe20000000000 */
[----:B------:R-:W-:Y:S01]  /*0a50*/  IADD3 R145, R145, UR5, R146 ;  /* 0x0000000591917c10 */ /* 0x000fe2000fffe092 */
[----:B------:R-:W-:-:S02]  /*0a60*/  IMAD.IADD R140, R142, 0x1, R136 ;  /* 0x000000018e8c7824 */ /* 0x000fc400078e0288 */
        /* <DEDUP_REMOVED lines=8> */
.L_x_905:
        /* <DEDUP_REMOVED lines=16> */
[----:B-1----:R-:W-:Y:S01]  /*0bf0*/  IMAD.U32 R12, RZ, RZ, UR6 ;  /* 0x00000006ff0c7e24 */ /* 0x002fe2000f8e00ff */
[----:B------:R-:W-:-:S02]  /*0c00*/  @UP4 UIADD3 UR8, UP1, UR16, UR8, URZ ;  /* 0x0000000810084290 */ /* 0x000fc4000ff3e03f */
[----:B------:R-:W-:Y:S01]  /*0c10*/  UIADD3.X UR12, UR5, UR11, URZ, UP2, !UPT ;  /* 0x0000000b050c7290 */ /* 0x000fe200097fe43f */
[----:B------:R-:W-:Y:S01]  /*0c20*/  IMAD.U32 R13, RZ, RZ, UR7 ;  /* 0x00000007ff0d7e24 */ /* 0x000fe2000f8e00ff */
[----:B------:R-:W-:Y:S01]  /*0c30*/  UISETP.NE.AND.EX UP2, UPT, UR11, URZ, UPT, UP0 ;  /* 0x0000003f0b00728c */ /* 0x000fe2000bf45300 */
[----:B------:R-:W-:Y:S02]  /*0c40*/  ULDC.U8 UR17, c[0x0][0x3c2] ;  /* 0x0000f08000117ab9 */ /* 0x000fe40000000000 */
[----:B------:R-:W-:Y:S01]  /*0c50*/  ULDC.64 UR10, c[0x0][0x2f8] ;  /* 0x0000be00000a7ab9 */ /* 0x000fe20000000a00 */
[----:B------:R-:W-:Y:S01]  /*0c60*/  @UP4 UIADD3.X UR9, UR5, UR9, URZ, UP1, !UPT ;  /* 0x0000000905094290 */ /* 0x000fe20008ffe43f */
[----:B---3--:R-:W-:Y:S01]  /*0c70*/  IMAD.U32 R14, RZ, RZ, UR8 ;  /* 0x00000008ff0e7e24 */ /* 0x008fe2000f8e00ff */
[----:B------:R-:W-:Y:S01]  /*0c80*/  UISETP.NE.AND UP1, UPT, UR17, URZ, UPT ;  /* 0x0000003f1100728c */ /* 0x000fe2000bf25270 */
[----:B--2---:R-:W2:Y:S01]  /*0c90*/  @P0 LDG.E R0, desc[UR14][R12.64] ;  /* 0x0000000e0c000981 */ /* 0x004ea2000c1e1900 */
[----:B------:R-:W-:Y:S01]  /*0ca0*/  UISETP.EQ.U32.AND UP4, UPT, UR10, URZ, UPT ;  /* 0x0000003f0a00728c */ /* 0x000fe2000bf82070 */
[----:B------:R-:W-:Y:S01]  /*0cb0*/  PLOP3.LUT P3, PT, PT, PT, UP2, 0x80, 0x0 ;  /* 0x000000000000781c */ /* 0x000fe20003f6f028 */
[----:B------:R-:W-:Y:S01]  /*0cc0*/  IMAD.U32 R15, RZ, RZ, UR9 ;  /* 0x00000009ff0f7e24 */ /* 0x000fe2000f8e00ff */
[----:B------:R-:W-:-:S02]  /*0cd0*/  UIADD3 UR6, UP0, UR16, UR10, URZ ;  /* 0x0000000a10067290 */ /* 0x000fc4000ff1e03f */
[----:B------:R-:W-:Y:S02]  /*0ce0*/  UISETP.EQ.OR.EX UP4, UPT, UR11, URZ, !UP1, UP4 ;  /* 0x0000003f0b00728c */ /* 0x000fe4000cf82740 */
[----:B------:R-:W3:Y:S01]  /*0cf0*/  @P1 LDG.E R5, desc[UR14][R14.64] ;  /* 0x0000000e0e051981 */ /* 0x000ee2000c1e1900 */
[----:B------:R-:W-:Y:S01]  /*0d00*/  UIADD3.X UR5, UR5, UR11, URZ, UP0, !UPT ;  /* 0x0000000b05057290 */ /* 0x000fe200087fe43f */
[----:B----4-:R-:W-:Y:S01]  /*0d10*/  IMAD.U32 R10, RZ, RZ, UR13 ;  /* 0x0000000dff0a7e24 */ /* 0x010fe2000f8e00ff */
[----:B------:R-:W-:Y:S01]  /*0d20*/  UMOV UR37, URZ ;  /* 0x0000003f00257c82 */ /* 0x000fe20008000000 */
[----:B------:R-:W-:Y:S01]  /*0d30*/  PLOP3.LUT P2, PT, PT, PT, UP4, 0x80, 0x0 ;  /* 0x000000000000781c */ /* 0x000fe20003f4f048 */
[----:B------:R-:W-:Y:S01]  /*0d40*/  IMAD.U32 R11, RZ, RZ, UR12 ;  /* 0x0000000cff0b7e24 */ /* 0x000fe2000f8e00ff */
[----:B------:R-:W-:Y:S01]  /*0d50*/  @!UP3 ULDC.64 UR8, c[0x0][0x318] ;  /* 0x0000c6000008bab9 */ /* 0x000fe20000000a00 */
[----:B------:R-:W-:Y:S02]  /*0d60*/  IMAD.U32 R8, RZ, RZ, UR6 ;  /* 0x00000006ff087e24 */ /* 0x000fe4000f8e00ff */
[----:B------:R-:W-:Y:S01]  /*0d70*/  IMAD.U32 R9, RZ, RZ, UR5 ;  /* 0x00000005ff097e24 */ /* 0x000fe2000f8e00ff */
[----:B------:R-:W4:Y:S04]  /*0d80*/  @P3 LDG.E R7, desc[UR14][R10.64] ;  /* 0x0000000e0a073981 */ /* 0x000f28000c1e1900 */
[----:B-----5:R-:W5:Y:S01]  /*0d90*/  @P3 LDG.E R4, desc[UR14][R10.64+0x4] ;  /* 0x0000040e0a043981 */ /* 0x020f62000c1e1900 */
[----:B------:R-:W-:Y:S01]  /*0da0*/  @!UP3 UISETP.NE.U32.AND UP0, UPT, UR8, URZ, UPT ;  /* 0x0000003f0800b28c */ /* 0x000fe2000bf05070 */
[----:B------:R-:W-:-:S02]  /*0db0*/  @!UP3 ULDC UR5, c[0x0][0x2cc] ;  /* 0x0000b3000005bab9 */ /* 0x000fc40000000800 */
        /* <DEDUP_REMOVED lines=22> */
.L_x_861:
        /* <DEDUP_REMOVED lines=61> */
[----:B------:R-:W-:Y:S01]  /*12f0*/  IABS R4, UR57 ;  /* 0x0000003900047c13 */ /* 0x000fe20008000000 */
[----:B------:R-:W-:-:S02]  /*1300*/  ULOP3.LUT UR16, UR19, 0xffffff80, URZ, 0xc0, !UPT ;  /* 0xffffff8013107892 */ /* 0x000fc4000f8ec03f */
[----:B------:R-:W-:Y:S01]  /*1310*/  IMAD.HI.U32 R5, R9, R5, R8 ;  /* 0x0000000509057227 */ /* 0x000fe200078e0008 */
[----:B------:R-:W-:Y:S02]  /*1320*/  UISETP.NE.AND UP0, UPT, UR39, -0x1, UPT ;  /* 0xffffffff2700788c */ /* 0x000fe4000bf05270 */
[----:B------:R-:W-:Y:S02]  /*1330*/  USHF.L.U64.HI UR18, UR46, 0x7, UR56 ;  /* 0x000000072e127899 */ /* 0x000fe40008010238 */
[----:B------:R-:W-:Y:S01]  /*1340*/  UIMAD UR26, UR7, UR31, URZ ;  /* 0x0000001f071a72a4 */ /* 0x000fe2000f8e023f */
[----:B------:R-:W-:Y:S01]  /*1350*/  IMAD.HI.U32 R8, R5, R4, RZ ;  /* 0x0000000405087227 */ /* 0x000fe200078e00ff */
[----:B------:R-:W-:Y:S02]  /*1360*/  @UP3 USEL UR5, UR5, UR7, !UP1 ;  /* 0x0000000705053287 */ /* 0x000fe4000c800000 */
[----:B------:R-:W-:Y:S01]  /*1370*/  UIADD3 UR16, UR16, -0x80, URZ ;  /* 0xffffff8010107890 */ /* 0x000fe2000fffe03f */
[----:B------:R-:W-:Y:S01]  /*1380*/  IMAD.MOV R5, RZ, RZ, -R8 ;  /* 0x000000ffff057224 */ /* 0x000fe200078e0a08 */
[----:B------:R-:W-:Y:S01]  /*1390*/  @UP3 ULDC UR11, c[0x0][0x2e4] ;  /* 0x0000b900000b3ab9 */ /* 0x000fe20000000800 */
[----:B------:R-:W-:-:S02]  /*13a0*/  USEL UR35, UR18, URZ, UP2 ;  /* 0x0000003f12237287 */ /* 0x000fc40009000000 */
[----:B------:R-:W-:Y:S01]  /*13b0*/  IMAD R5, R6, R5, R4 ;  /* 0x0000000506057224 */ /* 0x000fe200078e0204 */
[----:B------:R-:W-:Y:S01]  /*13c0*/  USEL UR55, UR12, UR10, !UP1 ;  /* 0x0000000a0c377287 */ /* 0x000fe2000c800000 */
[----:B------:R-:W-:Y:S01]  /*13d0*/  LOP3.LUT R4, R0, UR57, RZ, 0x3c, !PT ;  /* 0x0000003900047c12 */ /* 0x000fe2000f8e3cff */
[----:B------:R-:W-:Y:S02]  /*13e0*/  @UP1 UIADD3 UR21, UR17, UR26, URZ ;  /* 0x0000001a11151290 */ /* 0x000fe4000fffe03f */
[----:B------:R-:W-:Y:S01]  /*13f0*/  ISETP.GT.U32.AND P1, PT, R6, R5, PT ;  /* 0x000000050600720c */ /* 0x000fe20003f24070 */
[----:B------:R-:W-:Y:S01]  /*1400*/  @!UP3 UIMAD UR10, UR46, UR60, UR57 ;  /* 0x0000003c2e0ab2a4 */ /* 0x000fe2000f8e0239 */
[----:B------:R-:W-:Y:S01]  /*1410*/  ISETP.GE.AND P2, PT, R4, RZ, PT ;  /* 0x000000ff0400720c */ /* 0x000fe20003f46270 */
[----:B------:R-:W-:Y:S02]  /*1420*/  @UP3 UIMAD UR18, UR57, UR11, UR5 ;  /* 0x0000000b391232a4 */ /* 0x000fe4000f8e0205 */
[----:B------:R-:W-:-:S02]  /*1430*/  USHF.R.S32.HI UR17, URZ, 0x1f, UR16 ;  /* 0x0000001f3f117899 */ /* 0x000fc40008011410 */
[----:B------:R-:W-:Y:S02]  /*1440*/  UIADD3 UR5, UP2, UR16, UR33, URZ ;  /* 0x0000002110057290 */ /* 0x000fe4000ff5e03f */
[----:B------:R-:W-:Y:S01]  /*1450*/  @!UP3 UIMAD UR18, UR10, UR40, URZ ;  /* 0x000000280a12b2a4 */ /* 0x000fe2000f8e023f */
[----:B------:R-:W-:Y:S01]  /*1460*/  ULDC.U8 UR23, c[0x0][0x480] ;  /* 0x0001200000177ab9 */ /* 0x000fe20000000000 */
[----:B------:R-:W-:Y:S02]  /*1470*/  UIADD3.X UR10, UR17, UR35, URZ, UP2, !UPT ;  /* 0x00000023110a7290 */ /* 0x000fe400097fe43f */
[-C--:B------:R-:W-:Y:S01]  /*1480*/  @!P1 IADD3 R5, R5, -R6.reuse, RZ ;  /* 0x8000000605059210 */ /* 0x080fe20007ffe0ff */
[----:B------:R-:W-:Y:S01]  /*1490*/  @!P1 VIADD R8, R8, 0x1 ;  /* 0x0000000108089836 */ /* 0x000fe20000000000 */
[----:B------:R-:W-:Y:S01]  /*14a0*/  UIMAD UR9, UR9, UR5, URZ ;  /* 0x00000005090972a4 */ /* 0x000fe2000f8e023f */
[----:B------:R-:W-:Y:S01]  /*14b0*/  PLOP3.LUT P1, PT, PT, PT, UP0, 0x80, 0x0 ;  /* 0x000000000000781c */ /* 0x000fe20003f2f008 */
[----:B------:R-:W-:Y:S01]  /*14c0*/  @UP0 UIADD3 UR20, UR37, UR39, URZ ;  /* 0x0000002725140290 */ /* 0x000fe2000fffe03f */
[----:B------:R-:W-:Y:S01]  /*14d0*/  ISETP.GE.U32.AND P0, PT, R5, R6, PT ;  /* 0x000000060500720c */ /* 0x000fe20003f06070 */
[----:B------:R-:W-:-:S02]  /*14e0*/  @UP0 UIADD3 UR29, UR37, UR39, URZ ;  /* 0x00000027251d0290 */ /* 0x000fc4000fffe03f */
[----:B------:R-:W-:Y:S01]  /*14f0*/  UISETP.NE.AND UP4, UPT, UR23, URZ, UPT ;  /* 0x0000003f1700728c */ /* 0x000fe2000bf85270 */
[----:B------:R-:W-:Y:S02]  /*1500*/  @UP0 ULDC.64 UR24, c[0x0][0x250] ;  /* 0x0000940000180ab9 */ /* 0x000fe40000000a00 */
[----:B------:R-:W-:Y:S01]  /*1510*/  @UP0 ULDC.64 UR22, c[0x0][0x248] ;  /* 0x0000920000160ab9 */ /* 0x000fe20000000a00 */
[----:B------:R-:W-:Y:S02]  /*1520*/  UIMAD.WIDE.U32 UR40, UR8, UR5, URZ ;  /* 0x00000005082872a5 */ /* 0x000fe4000f8e003f */
[----:B------:R-:W-:Y:S02]  /*1530*/  UIMAD UR5, UR8, UR10, UR9 ;  /* 0x0000000a080572a4 */ /* 0x000fe4000f8e0209 */
[----:B------:R-:W-:Y:S02]  /*1540*/  @UP0 UIMAD.WIDE.U32 UR12, UR20, UR22, URZ ;  /* 0x00000016140c02a5 */ /* 0x000fe4000f8e003f */
[----:B------:R-:W-:Y:S01]  /*1550*/  @UP0 UIMAD.WIDE.U32 UR8, UR29, UR24, URZ ;  /* 0x000000181d0802a5 */ /* 0x000fe2000f8e003f */
[----:B------:R-:W-:Y:S01]  /*1560*/  @P0 VIADD R8, R8, 0x1 ;  /* 0x0000000108080836 */ /* 0x000fe20000000000 */
[----:B------:R-:W-:Y:S01]  /*1570*/  UIMAD UR50, UR57, UR61, URZ ;  /* 0x0000003d393272a4 */ /* 0x000fe2000f8e023f */
[----:B------:R-:W-:Y:S01]  /*1580*/  PLOP3.LUT P0, PT, PT, PT, UP3, 0x80, 0x0 ;  /* 0x000000000000781c */ /* 0x000fe20003f0f038 */
[----:B------:R-:W-:-:S02]  /*1590*/  @UP0 UIMAD UR11, UR20, UR23, URZ ;  /* 0x00000017140b02a4 */ /* 0x000fc4000f8e023f */
[----:B------:R-:W-:Y:S01]  /*15a0*/  @UP0 UIMAD UR10, UR29, UR25, URZ ;  /* 0x000000191d0a02a4 */ /* 0x000fe2000f8e023f */
[----:B------:R-:W-:Y:S01]  /*15b0*/  @!P2 IADD3 R8, -R8, RZ, RZ ;  /* 0x000000ff0808a210 */ /* 0x000fe20007ffe1ff */
[----:B------:R-:W-:Y:S01]  /*15c0*/  USEL UR52, UR28, URZ, UP4 ;  /* 0x0000003f1c347287 */ /* 0x000fe2000a000000 */
[----:B------:R-:W-:Y:S01]  /*15d0*/  @!P3 LOP3.LUT R8, RZ, R0, RZ, 0x33, !PT ;  /* 0x00000000ff08b212 */ /* 0x000fe200078e33ff */
[----:B------:R-:W-:Y:S02]  /*15e0*/  USEL UR51, UR49, URZ, UP4 ;  /* 0x0000003f31337287 */ /* 0x000fe4000a000000 */
[----:B------:R-:W-:Y:S02]  /*15f0*/  USHF.R.S32.HI UR38, URZ, 0x1f, UR27 ;  /* 0x0000001f3f267899 */ /* 0x000fe4000801141b */
[----:B------:R-:W-:Y:S02]  /*1600*/  @!UP1 UIADD3 UR47, UR43, UR32, URZ ;  /* 0x000000202b2f9290 */ /* 0x000fe4000fffe03f */
[----:B------:R-:W-:-:S02]  /*1610*/  USHF.R.S32.HI UR53, URZ, 0x1f, UR50 ;  /* 0x0000001f3f357899 */ /* 0x000fc40008011432 */
        /* <DEDUP_REMOVED lines=18> */
.L_x_863:
        /* <DEDUP_REMOVED lines=13> */
.L_x_864:
        /* <DEDUP_REMOVED lines=11> */
.L_x_865:
[----:B------:R-:W-:-:S04]  /*18c0*/  UIMAD UR7, UR46, UR60, UR57 ;  /* 0x0000003c2e0772a4 */ /* 0x000fc8000f8e0239 */
[----:B------:R-:W-:-:S12]  /*18d0*/  UIMAD UR7, UR7, UR58, URZ ;  /* 0x0000003a070772a4 */ /* 0x000fd8000f8e023f */
.L_x_866:
        /* <DEDUP_REMOVED lines=17> */
[----:B------:R-:W-:Y:S01]  /*19f0*/  UIADD3 UR18, UR16, UR18, URZ ;  /* 0x0000001210127290 */ /* 0x000fe2000fffe03f */
[----:B------:R-:W-:Y:S01]  /*1a00*/  IMAD.WIDE.U32 R12, R13, UR30, R162 ;  /* 0x0000001e0d0c7c25 */ /* 0x000fe2000f8e00a2 */
[----:B------:R-:W-:Y:S01]  /*1a10*/  UISETP.GE.AND UP2, UPT, UR34, 0x1, UPT ;  /* 0x000000012200788c */ /* 0x000fe2000bf46270 */
[----:B------:R-:W-:Y:S01]  /*1a20*/  ULDC.64 UR32, c[0x0][0x3e0] ;  /* 0x0000f80000207ab9 */ /* 0x000fe20000000a00 */
[----:B------:R-:W-:Y:S01]  /*1a30*/  ULDC.64 UR42, c[0x0][0x2b0] ;  /* 0x0000ac00002a7ab9 */ /* 0x000fe20000000a00 */
[----:B-1----:R-:W-:Y:S01]  /*1a40*/  IMAD R0, R4, UR17, RZ ;  /* 0x0000001104007c24 */ /* 0x002fe2000f8e02ff */
[----:B------:R-:W-:Y:S01]  /*1a50*/  IADD3 R12, P0, R12, UR54, RZ ;  /* 0x000000360c0c7c10 */ /* 0x000fe2000ff1e0ff */
[----:B------:R-:W-:Y:S01]  /*1a60*/  IMAD.WIDE.U32 R16, R4, UR16, R14 ;  /* 0x0000001004107c25 */ /* 0x000fe2000f8e000e */
[----:B------:R-:W-:Y:S01]  /*1a70*/  ULDC.64 UR44, c[0x0][0x478] ;  /* 0x00011e00002c7ab9 */ /* 0x000fe20000000a00 */
[----:B------:R-:W-:Y:S01]  /*1a80*/  ULEA.HI.SX32 UR11, UR19, 0xffffffff, 0x19 ;  /* 0xffffffff130b7891 */ /* 0x000fe2000f8fca3f */
[----:B------:R-:W-:Y:S01]  /*1a90*/  IADD3.X R13, R13, UR21, R7, P0, !PT ;  /* 0x000000150d0d7c10 */ /* 0x000fe200087fe407 */
[----:B------:R-:W-:Y:S01]  /*1aa0*/  IMAD R0, R5, UR16, R0 ;  /* 0x0000001005007c24 */ /* 0x000fe2000f8e0200 */
[----:B------:R-:W-:Y:S01]  /*1ab0*/  USHF.L.U32 UR21, UR5, 0x7, URZ ;  /* 0x0000000705157899 */ /* 0x000fe2000800063f */
        /* <DEDUP_REMOVED lines=10> */
[----:B------:R-:W-:Y:S01]  /*1b60*/  ULDC.64 UR16, c[0x0][0x210] ;  /* 0x0000840000107ab9 */ /* 0x000fe20000000a00 */
[----:B------:R-:W-:Y:S01]  /*1b70*/  USHF.R.S32.HI UR7, URZ, 0x1f, UR21 ;  /* 0x0000001f3f077899 */ /* 0x000fe20008011415 */
[----:B------:R-:W-:Y:S01]  /*1b80*/  IMAD.WIDE.U32 R16, R16, UR57, R12 ;  /* 0x0000003910107c25 */ /* 0x000fe2000f8e000c */
[----:B------:R-:W-:Y:S01]  /*1b90*/  UIADD3 UR8, UP1, UP0, UR40, UR21, UR50 ;  /* 0x0000001528087290 */ /* 0x000fe2000f83e032 */
[----:B------:R-:W-:Y:S02]  /*1ba0*/  ULDC.64 UR12, c[0x0][0x400] ;  /* 0x00010000000c7ab9 */ /* 0x000fe40000000a00 */
[----:B------:R-:W-:Y:S01]  /*1bb0*/  IMAD.IADD R7, R9, 0x1, -R10 ;  /* 0x0000000109077824 */ /* 0x000fe200078e0a0a */
[C---:B------:R-:W-:Y:S01]  /*1bc0*/  LEA R186, P0, R16.reuse, UR16, 0x1 ;  /* 0x0000001010ba7c11 */ /* 0x040fe2000f8008ff */
[----:B------:R-:W-:Y:S01]  /*1bd0*/  VIADD R10, R17, UR9 ;  /* 0x00000009110a7c36 */ /* 0x000fe20008000000 */
[----:B------:R-:W-:Y:S01]  /*1be0*/  UIADD3.X UR7, UR49, UR7, UR53, UP1, UP0 ;  /* 0x0000000731077290 */ /* 0x000fe20008fe0435 */
[----:B------:R-:W-:Y:S01]  /*1bf0*/  VIADD R15, R15, UR10 ;  /* 0x0000000a0f0f7c36 */ /* 0x000fe20008000000 */
        /* <DEDUP_REMOVED lines=18> */
[CC--:B------:R-:W-:Y:S01]  /*1d20*/  LEA.HI R10, R0.reuse, R9.reuse, RZ, 0x3 ;  /* 0x00000009000a7211 */ /* 0x0c0fe200078f18ff */
[----:B------:R-:W-:Y:S01]  /*1d30*/  ULEA.HI UR7, UR11, UR11, URZ, 0x1 ;  /* 0x0000000b0b077291 */ /* 0x000fe2000f8f083f */
[----:B------:R-:W-:Y:S01]  /*1d40*/  PLOP3.LUT P1, PT, PT, PT, UP4, 0x80, 0x0 ;  /* 0x000000000000781c */ /* 0x000fe20003f2f048 */
[----:B------:R-:W-:Y:S01]  /*1d50*/  UMOV UR16, UR18 ;  /* 0x0000001200107c82 */ /* 0x000fe20008000000 */
[----:B------:R-:W-:Y:S01]  /*1d60*/  SHF.R.S32.HI R10, RZ, 0x3, R10 ;  /* 0x00000003ff0a7819 */ /* 0x000fe2000001140a */
[----:B------:R-:W-:Y:S01]  /*1d70*/  ULOP3.LUT UR7, UR7, 0xfffffffe, URZ, 0xc0, !UPT ;  /* 0xfffffffe07077892 */ /* 0x000fe2000f8ec03f */
[----:B------:R-:W-:Y:S01]  /*1d80*/  LEA.HI R9, R0, R9, RZ, 0x2 ;  /* 0x0000000900097211 */ /* 0x000fe200078f10ff */
[----:B------:R-:W-:Y:S01]  /*1d90*/  UMOV UR17, UR19 ;  /* 0x0000001300117c82 */ /* 0x000fe20008000000 */
[----:B------:R-:W-:Y:S01]  /*1da0*/  UMOV UR19, UR8 ;  /* 0x0000000800137c82 */ /* 0x000fe20008000000 */
[----:B------:R-:W-:Y:S01]  /*1db0*/  IMAD.SHL.U32 R10, R10, 0x40, RZ ;  /* 0x000000400a0a7824 */ /* 0x000fe200078e00ff */
[----:B------:R-:W-:Y:S01]  /*1dc0*/  LEA.HI R9, R9, R154, RZ, 0x1 ;  /* 0x0000009a09097211 */ /* 0x000fe200078f08ff */
[----:B------:R-:W-:Y:S01]  /*1dd0*/  UIADD3 UR10, UR11, -UR7, URZ ;  /* 0x800000070b0a7290 */ /* 0x000fe2000fffe03f */
[----:B------:R-:W-:Y:S01]  /*1de0*/  BSSY B0, `(.L_x_868) ;  /* 0x0000023000007945 */ /* 0x000fe20003800000 */
[----:B------:R-:W-:Y:S01]  /*1df0*/  UIMAD UR7, UR11, -0x80, UR34 ;  /* 0xffffff800b0778a4 */ /* 0x000fe2000f8e0222 */
[----:B------:R-:W-:Y:S01]  /*1e00*/  LOP3.LUT R15, R10, 0xc0, RZ, 0xc0, !PT ;  /* 0x000000c00a0f7812 */ /* 0x000fe200078ec0ff */
[----:B------:R-:W-:Y:S01]  /*1e10*/  @P1 BAR.SYNC.DEFER_BLOCKING 0x0 ;  /* 0x0000000000001b1d */ /* 0x000fe20000010000 */
[----:B------:R-:W-:Y:S01]  /*1e20*/  LOP3.LUT R9, R9, 0x7fffffe, RZ, 0xc0, !PT ;  /* 0x07fffffe09097812 */ /* 0x000fe200078ec0ff */
[----:B------:R-:W-:Y:S01]  /*1e30*/  UISETP.NE.AND UP0, UPT, UR10, 0x1, UPT ;  /* 0x000000010a00788c */ /* 0x000fe2000bf05270 */
[----:B------:R-:W-:Y:S01]  /*1e40*/  LOP3.LUT R13, R15, 0x18, R162, 0xf8, !PT ;  /* 0x000000180f0d7812 */ /* 0x000fe200078ef8a2 */
[C---:B------:R-:W-:Y:S01]  /*1e50*/  VIADD R10, R154.reuse, 0x40 ;  /* 0x000000409a0a7836 */ /* 0x040fe20000000000 */
[----:B------:R-:W-:Y:S01]  /*1e60*/  SHF.R.U32.HI R0, RZ, 0x3, R15 ;  /* 0x00000003ff007819 */ /* 0x000fe2000001160f */
[C---:B------:R-:W-:Y:S01]  /*1e70*/  IMAD.IADD R9, R154.reuse, 0x1, -R9 ;  /* 0x000000019a097824 */ /* 0x040fe200078e0a09 */
[----:B------:R-:W-:Y:S01]  /*1e80*/  ISETP.GE.AND P3, PT, R154, UR7, PT ;  /* 0x000000079a007c0c */ /* 0x000fe2000bf66270 */
[----:B------:R-:W-:Y:S01]  /*1e90*/  UMOV UR18, UR9 ;  /* 0x0000000900127c82 */ /* 0x000fe20008000000 */
[----:B------:R-:W-:Y:S01]  /*1ea0*/  LOP3.LUT R0, R13, R0, RZ, 0x3c, !PT ;  /* 0x000000000d007212 */ /* 0x000fe200078e3cff */
[----:B------:R-:W-:Y:S01]  /*1eb0*/  IMAD R9, R152, 0x8, R9 ;  /* 0x0000000898097824 */ /* 0x000fe200078e0209 */
[----:B------:R-:W-:-:S02]  /*1ec0*/  PLOP3.LUT P0, PT, PT, PT, UP0, 0x80, 0x0 ;  /* 0x000000000000781c */ /* 0x000fc40003f0f008 */
[----:B------:R-:W-:Y:S01]  /*1ed0*/  ISETP.GE.AND P2, PT, R10, UR7, PT ;  /* 0x000000070a007c0c */ /* 0x000fe2000bf46270 */
[----:B------:R-:W-:-:S04]  /*1ee0*/  IMAD.U32 R9, R9, 0x20, R0 ;  /* 0x0000002009097824 */ /* 0x000fc800078e0000 */
[----:B------:R-:W-:-:S05]  /*1ef0*/  VIADD R180, R9, 0x1000 ;  /* 0x0000100009b47836 */ /* 0x000fca0000000000 */
[----:B------:R-:W-:Y:S02]  /*1f00*/  SEL R180, R180, R9, !P0 ;  /* 0x00000009b4b47207 */ /* 0x000fe40004000000 */
[----:B------:R-:W-:Y:S02]  /*1f10*/  LEA R9, R9, UR4, 0x1 ;  /* 0x0000000409097c11 */ /* 0x000fe4000f8e08ff */
[----:B------:R-:W-:-:S03]  /*1f20*/  LEA R180, R180, UR4, 0x1 ;  /* 0x00000004b4b47c11 */ /* 0x000fc6000f8e08ff */
        /* <DEDUP_REMOVED lines=14> */
.L_x_869:
[----:B------:R-:W-:Y:S05]  /*2010*/  BSYNC B0 ;  /* 0x0000000000007941 */ /* 0x000fea0003800000 */
.L_x_868:
        /* <DEDUP_REMOVED lines=13> */
.L_x_871:
[----:B------:R-:W-:Y:S05]  /*20f0*/  BSYNC B0 ;  /* 0x0000000000007941 */ /* 0x000fea0003800000 */
.L_x_870:
        /* <DEDUP_REMOVED lines=18> */
.L_x_873:
[----:B------:R-:W-:Y:S05]  /*2220*/  BSYNC B0 ;  /* 0x0000000000007941 */ /* 0x000fea0003800000 */
.L_x_872:
        /* <DEDUP_REMOVED lines=14> */
[----:B-1----:R-:W-:-:S03]  /*2310*/  IMAD.U32 R13, RZ, RZ, UR31 ;  /* 0x0000001fff0d7e24 */ /* 0x002fc6000f8e00ff */
[----:B------:R-:W-:-:S04]  /*2320*/  LEA R12, P1, R15, R186, 0x7 ;  /* 0x000000ba0f0c7211 */ /* 0x000fc800078238ff */
[----:B------:R-:W-:-:S05]  /*2330*/  LEA.HI.X R13, R15, R187, R13, 0x7, P1 ;  /* 0x000000bb0f0d7211 */ /* 0x000fca00008f3c0d */
[----:B------:R-:W-:Y:S01]  /*2340*/  @!PT LDS RZ, [RZ] ;  /* 0x00000000fffff984 */ /* 0x000fe20000000800 */
[----:B------:R-:W-:Y:S01]  /*2350*/  @!PT LDS RZ, [RZ] ;  /* 0x00000000fffff984 */ /* 0x000fe20000000800 */
[----:B------:R-:W-:Y:S01]  /*2360*/  @!PT LDS RZ, [RZ] ;  /* 0x00000000fffff984 */ /* 0x000fe20000000800 */
[----:B------:R1:W-:Y:S04]  /*2370*/  LDGSTS.E.BYPASS.LTC128B.128 [R180+0x1000], desc[UR14][R12.64] ;  /* 0x010000000cb47fae */ /* 0x0003e8000b901d4e */
.L_x_875:
[----:B------:R-:W-:Y:S05]  /*2380*/  BSYNC B0 ;  /* 0x0000000000007941 */ /* 0x000fea0003800000 */
.L_x_874:
[----:B------:R-:W-:Y:S01]  /*2390*/  UIMAD UR8, UR38, UR22, URZ ;  /* 0x00000016260872a4 */ /* 0x000fe2000f8e023f */
[----:B-1----:R-:W-:Y:S01]  /*23a0*/  IMAD.WIDE.U32 R12, R5, UR27, R162 ;  /* 0x0000001b050c7c25 */ /* 0x002fe2000f8e00a2 */
[----:B------:R-:W-:Y:S01]  /*23b0*/  ULDC.64 UR12, c[0x0][0x260] ;  /* 0x00009800000c7ab9 */ /* 0x000fe20000000a00 */
[C---:B------:R-:W-:Y:S01]  /*23c0*/  IADD3 R0, R150.reuse, 0x40, RZ ;  /* 0x0000004096007810 */ /* 0x040fe20007ffe0ff */
[----:B------:R-:W-:Y:S01]  /*23d0*/  UIMAD UR9, UR27, UR23, UR8 ;  /* 0x000000171b0972a4 */ /* 0x000fe2000f8e0208 */
[----:B------:R-:W-:Y:S01]  /*23e0*/  VIADD R4, R150, 0x8 ;  /* 0x0000000896047836 */ /* 0x000fe20000000000 */
[----:B------:R-:W-:Y:S01]  /*23f0*/  UIMAD UR8, UR36, -0x80, UR6 ;  /* 0xffffff80240878a4 */ /* 0x000fe2000f8e0206 */
[----:B------:R-:W-:Y:S01]  /*2400*/  IADD3 R14, P1, R12, UR20, RZ ;  /* 0x000000140c0e7c10 */ /* 0x000fe2000ff3e0ff */
[----:B------:R-:W-:Y:S01]  /*2410*/  BSSY B0, `(.L_x_876) ;  /* 0x0000024000007945 */ /* 0x000fe20003800000 */
[----:B------:R-:W-:Y:S01]  /*2420*/  ISETP.GE.AND P5, PT, R0, UR7, PT ;  /* 0x0000000700007c0c */ /* 0x000fe2000bfa6270 */
[----:B------:R-:W-:Y:S01]  /*2430*/  IMAD.U32 R5, RZ, RZ, UR9 ;  /* 0x00000009ff057e24 */ /* 0x000fe2000f8e00ff */
[----:B------:R-:W-:Y:S01]  /*2440*/  ISETP.GE.AND P6, PT, R4, UR7, PT ;  /* 0x0000000704007c0c */ /* 0x000fe2000bfc6270 */
[----:B------:R-:W-:Y:S01]  /*2450*/  VIADD R0, R150, 0x48 ;  /* 0x0000004896007836 */ /* 0x000fe20000000000 */
[----:B------:R-:W-:-:S02]  /*2460*/  ISETP.GE.AND P3, PT, R154, UR8, PT ;  /* 0x000000089a007c0c */ /* 0x000fc4000bf66270 */
[----:B------:R-:W-:Y:S01]  /*2470*/  IADD3.X R15, R13, UR26, R5, P1, !PT ;  /* 0x0000001a0d0f7c10 */ /* 0x000fe20008ffe405 */
[----:B------:R-:W-:Y:S01]  /*2480*/  IMAD R5, R6, UR12, RZ ;  /* 0x0000000c06057c24 */ /* 0x000fe2000f8e02ff */
[----:B------:R-:W-:Y:S02]  /*2490*/  ISETP.GE.AND P1, PT, R150, UR7, PT ;  /* 0x0000000796007c0c */ /* 0x000fe4000bf26270 */
[----:B------:R-:W-:Y:S01]  /*24a0*/  ISETP.GE.AND P4, PT, R0, UR7, PT ;  /* 0x0000000700007c0c */ /* 0x000fe2000bf86270 */
[C---:B------:R-:W-:Y:S01]  /*24b0*/  IMAD R5, R8.reuse, UR13, R5 ;  /* 0x0000000d08057c24 */ /* 0x040fe2000f8e0205 */
[----:B------:R-:W-:Y:S01]  /*24c0*/  P2R R12, PR, RZ, 0x2 ;  /* 0x00000002ff0c7803 */ /* 0x000fe20000000000 */
[----:B------:R-:W-:-:S04]  /*24d0*/  IMAD.WIDE.U32 R14, R8, UR12, R14 ;  /* 0x0000000c080e7c25 */ /* 0x000fc8000f8e000e */
[----:B------:R1:W-:Y:S01]  /*24e0*/  @P3 STS [R9+0x6000], RZ ;  /* 0x006000ff09003388 */ /* 0x0003e20000000800 */
[----:B------:R-:W-:-:S03]  /*24f0*/  IADD3 R5, R15, R5, RZ ;  /* 0x000000050f057210 */ /* 0x000fc60007ffe0ff */
        /* <DEDUP_REMOVED lines=21> */
.L_x_877:
[----:B------:R-:W-:Y:S05]  /*2650*/  BSYNC B0 ;  /* 0x0000000000007941 */ /* 0x000fea0003800000 */
.L_x_876:
[----:B------:R-:W-:Y:S01]  /*2660*/  ISETP.GE.AND P2, PT, R10, UR8, PT ;  /* 0x000000080a007c0c */ /* 0x000fe2000bf46270 */
[----:B------:R-:W-:-:S12]  /*2670*/  BSSY B0, `(.L_x_878) ;  /* 0x0000015000007945 */ /* 0x000fd80003800000 */
[----:B------:R1:W-:Y:S01]  /*2680*/  @P2 STS.128 [R9+0x7000], RZ ;  /* 0x007000ff09002388 */ /* 0x0003e20000000c00 */
        /* <DEDUP_REMOVED lines=19> */
.L_x_879:
[----:B------:R-:W-:Y:S05]  /*27c0*/  BSYNC B0 ;  /* 0x0000000000007941 */ /* 0x000fea0003800000 */
.L_x_878:
[----:B------:R-:W-:Y:S01]  /*27d0*/  UIMAD UR7, UR38, UR24, URZ ;  /* 0x00000018260772a4 */ /* 0x000fe2000f8e023f */
[----:B------:R-:W-:Y:S01]  /*27e0*/  MOV R5, UR24 ;  /* 0x0000001800057c02 */ /* 0x000fe20008000f00 */
[----:B------:R2:W-:Y:S01]  /*27f0*/  @P3 STS [R9+0x8000], RZ ;  /* 0x008000ff09003388 */ /* 0x0005e20000000800 */
[----:B------:R-:W-:Y:S01]  /*2800*/  ULDC.64 UR8, c[0x0][0x268] ;  /* 0x00009a0000087ab9 */ /* 0x000fe20000000a00 */
[----:B------:R-:W-:Y:S01]  /*2810*/  UIMAD UR7, UR27, UR25, UR7 ;  /* 0x000000191b0772a4 */ /* 0x000fe2000f8e0207 */
[----:B------:R-:W-:Y:S01]  /*2820*/  BSSY B0, `(.L_x_880) ;  /* 0x000001f000007945 */ /* 0x000fe20003800000 */
[----:B------:R-:W-:Y:S01]  /*2830*/  IMAD.WIDE.U32 R14, R5, UR27, R162 ;  /* 0x0000001b050e7c25 */ /* 0x000fe2000f8e00a2 */
[----:B------:R2:W-:Y:S03]  /*2840*/  @P3 STS [R9+0x8004], RZ ;  /* 0x008004ff09003388 */ /* 0x0005e60000000800 */
[----:B------:R-:W-:Y:S01]  /*2850*/  MOV R4, UR7 ;  /* 0x0000000700047c02 */ /* 0x000fe20008000f00 */
[----:B------:R2:W-:Y:S01]  /*2860*/  @P3 STS.64 [R9+0x8008], RZ ;  /* 0x008008ff09003388 */ /* 0x0005e20000000a00 */
[----:B-1----:R-:W-:Y:S01]  /*2870*/  IADD3 R16, P1, R14, UR28, RZ ;  /* 0x0000001c0e107c10 */ /* 0x002fe2000ff3e0ff */
[----:B------:R-:W-:-:S03]  /*2880*/  IMAD R5, R6, UR8, RZ ;  /* 0x0000000806057c24 */ /* 0x000fc6000f8e02ff */
[----:B------:R-:W-:Y:S01]  /*2890*/  IADD3.X R17, R15, UR29, R4, P1, !PT ;  /* 0x0000001d0f117c10 */ /* 0x000fe20008ffe404 */
[C---:B------:R-:W-:Y:S01]  /*28a0*/  IMAD R5, R8.reuse, UR9, R5 ;  /* 0x0000000908057c24 */ /* 0x040fe2000f8e0205 */
[----:B------:R-:W1:Y:S01]  /*28b0*/  LDC.64 R14, c[0x0][0x3b8] ;  /* 0x0000ee00ff0e7b82 */ /* 0x000e620000000a00 */
[----:B------:R-:W-:-:S05]  /*28c0*/  IMAD.WIDE.U32 R16, R8, UR8, R16 ;  /* 0x0000000808107c25 */ /* 0x000fca000f8e0010 */
[----:B------:R-:W-:Y:S01]  /*28d0*/  IADD3 R5, R17, R5, RZ ;  /* 0x0000000511057210 */ /* 0x000fe20007ffe0ff */
[----:B------:R-:W-:Y:S06]  /*28e0*/  @P3 BRA `(.L_x_881) ;  /* 0x0000000000483947 */ /* 0x000fec0003800000 */
        /* <DEDUP_REMOVED lines=18> */
.L_x_881:
[----:B------:R-:W-:Y:S05]  /*2a10*/  BSYNC B0 ;  /* 0x0000000000007941 */ /* 0x000fea0003800000 */
.L_x_880:
        /* <DEDUP_REMOVED lines=21> */
.L_x_883:
[----:B------:R-:W-:Y:S05]  /*2b70*/  BSYNC B0 ;  /* 0x0000000000007941 */ /* 0x000fea0003800000 */
.L_x_882:
[----:B------:R-:W-:Y:S01]  /*2b80*/  IMAD.MOV.U32 R13, RZ, RZ, 0x4 ;  /* 0x00000004ff0d7424 */ /* 0x000fe200078e00ff */
[----:B-1----:R-:W2:Y:S02]  /*2b90*/  LDG.E.64 R4, desc[UR14][R14.64] ;  /* 0x0000000e0e047981 */ /* 0x002ea4000c1e1b00 */
[----:B--234-:R-:W-:Y:S01]  /*2ba0*/  IMAD.MOV.U32 R9, RZ, RZ, 0x4 ;  /* 0x00000004ff097424 */ /* 0x01cfe200078e00ff */
[----:B------:R-:W-:Y:S01]  /*2bb0*/  ISETP.NE.AND P1, PT, R12, RZ, PT ;  /* 0x000000ff0c00720c */ /* 0x000fe20003f25270 */
[----:B------:R-:W-:Y:S01]  /*2bc0*/  IMAD.MOV.U32 R177, RZ, RZ, 0x7f800000 ;  /* 0x7f800000ffb17424 */ /* 0x000fe200078e00ff */
[----:B------:R-:W2:Y:S01]  /*2bd0*/  LDG.E.64 R10, desc[UR14][R14.64+0x8] ;  /* 0x0000080e0e0a7981 */ /* 0x000ea2000c1e1b00 */
[----:B------:R-:W-:Y:S02]  /*2be0*/  IMAD.MOV.U32 R179, RZ, RZ, 0x7f800000 ;  /* 0x7f800000ffb37424 */ /* 0x000fe400078e00ff */
[----:B------:R-:W-:Y:S01]  /*2bf0*/  IMAD.MOV.U32 R176, RZ, RZ, 0x7f800000 ;  /* 0x7f800000ffb07424 */ /* 0x000fe200078e00ff */
[----:B------:R-:W0:Y:S01]  /*2c00*/  LDGDEPBAR ;  /* 0x00000000000079af */ /* 0x000e220000000000 */
[----:B------:R-:W-:Y:S01]  /*2c10*/  IMAD.WIDE R12, R150, R13, UR16 ;  /* 0x00000010960c7e25 */ /* 0x000fe2000f8e020d */
[----:B------:R-:W-:-:S03]  /*2c20*/  UIMAD UR7, UR46, UR60, UR57 ;  /* 0x0000003c2e0772a4 */ /* 0x000fc6000f8e0239 */
[----:B------:R-:W-:Y:S01]  /*2c30*/  IMAD.MOV.U32 R178, RZ, RZ, 0x7f800000 ;  /* 0x7f800000ffb27424 */ /* 0x000fe200078e00ff */
[----:B------:R1:W5:Y:S01]  /*2c40*/  @!P6 LDG.E R179, desc[UR14][R12.64+0x20] ;  /* 0x0000200e0cb3e981 */ /* 0x000362000c1e1900 */
[----:B------:R-:W-:Y:S01]  /*2c50*/  @!P4 IMAD.WIDE R8, R0, R9, UR16 ;  /* 0x000000100008ce25 */ /* 0x000fe2000f8e0209 */
[----:B------:R-:W-:Y:S01]  /*2c60*/  SHF.R.S32.HI R174, RZ, 0x1f, R7 ;  /* 0x0000001fffae7819 */ /* 0x000fe20000011407 */
[----:B------:R-:W-:Y:S01]  /*2c70*/  ULDC UR38, c[0x0][0x2d0] ;  /* 0x0000b40000267ab9 */ /* 0x000fe20000000800 */
[----:B------:R1:W5:Y:S01]  /*2c80*/  @!P5 LDG.E R176, desc[UR14][R12.64+0x100] ;  /* 0x0001000e0cb0d981 */ /* 0x000362000c1e1900 */
[----:B------:R-:W-:Y:S02]  /*2c90*/  VIADD R139, R148, 0x1000 ;  /* 0x00001000948b7836 */ /* 0x000fe40000000000 */
[----:B------:R-:W-:Y:S01]  /*2ca0*/  VIADD R138, R147, 0x1000 ;  /* 0x00001000938a7836 */ /* 0x000fe20000000000 */
[----:B------:R1:W5:Y:S01]  /*2cb0*/  @!P4 LDG.E R177, desc[UR14][R8.64] ;  /* 0x0000000e08b1c981 */ /* 0x000362000c1e1900 */
[----:B------:R-:W-:Y:S01]  /*2cc0*/  USHF.L.U32 UR7, UR7, 0x5, URZ ;  /* 0x0000000507077899 */ /* 0x000fe2000800063f */
[----:B------:R-:W-:Y:S01]  /*2cd0*/  SEL R139, R139, R148, !P0 ;  /* 0x000000948b8b7207 */ /* 0x000fe20004000000 */
[----:B------:R-:W-:Y:S01]  /*2ce0*/  IMAD.MOV.U32 R173, RZ, RZ, 0x4 ;  /* 0x00000004ffad7424 */ /* 0x000fe200078e00ff */
[----:B------:R1:W5:Y:S01]  /*2cf0*/  @!P1 LDG.E R178, desc[UR14][R12.64] ;  /* 0x0000000e0cb29981 */ /* 0x000362000c1e1900 */
[----:B------:R-:W-:Y:S01]  /*2d00*/  USHF.R.S32.HI UR8, URZ, 0x1f, UR7 ;  /* 0x0000001f3f087899 */ /* 0x000fe20008011407 */
[----:B------:R-:W-:Y:S01]  /*2d10*/  SEL R138, R138, R147, !P0 ;  /* 0x000000938a8a7207 */ /* 0x000fe20004000000 */
        /* <DEDUP_REMOVED lines=17> */
[----:B------:R-:W-:Y:S01]  /*2e30*/  LEA R139, R139, UR4, 0x1 ;  /* 0x000000048b8b7c11 */ /* 0x000fe2000f8e08ff */
[----:B------:R-:W-:Y:S01]  /*2e40*/  IMAD.MOV.U32 R175, RZ, RZ, R180 ;  /* 0x000000ffffaf7224 */ /* 0x000fe200078e00b4 */
[----:B------:R-:W-:Y:S01]  /*2e50*/  LEA R138, R138, UR4, 0x1 ;  /* 0x000000048a8a7c11 */ /* 0x000fe2000f8e08ff */
[----:B------:R-:W-:Y:S02]  /*2e60*/  UIADD3 UR21, -UR21, URZ, URZ ;  /* 0x0000003f15157290 */ /* 0x000fe4000fffe13f */
        /* <DEDUP_REMOVED lines=14> */
[----:B------:R-:W-:Y:S01]  /*2f50*/  ULDC.U8 UR9, c[0x0][0x388] ;  /* 0x0000e20000097ab9 */ /* 0x000fe20000000000 */
[----:B------:R-:W-:Y:S02]  /*2f60*/  R2UR UR12, R5 ;  /* 0x00000000050c72ca */ /* 0x000fe400000e0000 */
[----:B------:R-:W-:Y:S02]  /*2f70*/  R2UR UR13, R4 ;  /* 0x00000000040d72ca */ /* 0x000fe400000e0000 */
[----:B--2---:R-:W-:Y:S01]  /*2f80*/  IADD3 R182, P2, P1, R10, UR7, R7 ;  /* 0x000000070ab67c10 */ /* 0x004fe2000f95e007 */
[----:B------:R-:W-:-:S04]  /*2f90*/  UIADD3 UR7, UR27, 0x80, URZ ;  /* 0x000000801b077890 */ /* 0x000fc8000fffe03f */
[----:B------:R-:W-:Y:S01]  /*2fa0*/  IMAD.WIDE.U32 R182, R182, -0x2daee0ad, RZ ;  /* 0xd2511f53b6b67825 */ /* 0x000fe200078e00ff */
[----:B------:R-:W-:Y:S01]  /*2fb0*/  IADD3.X R174, R11, UR8, R174, P2, P1 ;  /* 0x000000080bae7c10 */ /* 0x000fe200097e24ae */
[----:B------:R-:W-:Y:S02]  /*2fc0*/  UIMAD UR27, UR5, 0x48, URZ ;  /* 0x00000048051b78a4 */ /* 0x000fe4000f8e023f */
[----:B------:R-:W-:Y:S01]  /*2fd0*/  UISETP.GE.AND UP0, UPT, UR7, UR6, UPT ;  /* 0x000000060700728c */ /* 0x000fe2000bf06270 */
[----:B-1----:R-:W-:-:S10]  /*2fe0*/  ULDC UR8, c[0x0][0x2ec] ;  /* 0x0000bb0000087ab9 */ /* 0x002fd40000000800 */
.L_x_886:
[----:B------:R-:W-:Y:S01]  /*2ff0*/  PLOP3.LUT P0, PT, PT, PT, UP0, 0x80, 0x0 ;  /* 0x000000000000781c */ /* 0x000fe20003f0f008 */
[----:B------:R-:W0:Y:S01]  /*3000*/  LDGDEPBAR ;  /* 0x00000000000079af */ /* 0x000e220000000000 */
[----:B------:R-:W-:Y:S01]  /*3010*/  PLOP3.LUT P6, PT, PT, PT, UP0, 0x80, 0x0 ;  /* 0x000000000000781c */ /* 0x000fe20003fcf008 */
[----:B------:R-:W-:Y:S01]  /*3020*/  IMAD.IADD R149, R144, 0x1, R139 ;  /* 0x0000000190957824 */ /* 0x000fe200078e028b */
[----:B------:R-:W-:Y:S01]  /*3030*/  PLOP3.LUT P3, PT, PT, PT, UP0, 0x80, 0x0 ;  /* 0x000000000000781c */ /* 0x000fe20003f6f008 */
[----:B------:R-:W-:Y:S01]  /*3040*/  IMAD.U32 R191, RZ, RZ, UR18 ;  /* 0x00000012ffbf7e24 */ /* 0x000fe2000f8e00ff */
[----:B------:R-:W-:Y:S01]  /*3050*/  PLOP3.LUT P5, PT, PT, PT, UP0, 0x80, 0x0 ;  /* 0x000000000000781c */ /* 0x000fe20003faf008 */
[----:B------:R-:W-:Y:S01]  /*3060*/  IMAD.U32 R193, RZ, RZ, UR36 ;  /* 0x00000024ffc17e24 */ /* 0x000fe2000f8e00ff */
[----:B------:R-:W-:Y:S01]  /*3070*/  PLOP3.LUT P2, PT, PT, PT, UP0, 0x80, 0x0 ;  /* 0x000000000000781c */ /* 0x000fe20003f4f008 */
[----:B-----5:R-:W-:Y:S01]  /*3080*/  FMUL.FTZ R249, R178, 1.4426950216293334961 ;  /* 0x3fb8aa3bb2f97820 */ /* 0x020fe20000410000 */
        /* <DEDUP_REMOVED lines=90> */
[C---:B------:R-:W-:Y:S01]  /*3630*/  @P6 VIADD R181, R193.reuse, 0x10 ;  /* 0x00000010c1b56836 */ /* 0x040fe20000000000 */
        /* <DEDUP_REMOVED lines=15> */
[-C--:B------:R-:W-:Y:S05]  /*3730*/  HMMA.16816.F32 R60, R132, R102.reuse, R60 ;  /* 0x00000066843c723c */ /* 0x080fea000000183c */
        /* <DEDUP_REMOVED lines=10> */
[----:B------:R-:W-:Y:S02]  /*37e0*/  PLOP3.LUT P1, PT, PT, PT, UP0, 0x80, 0x0 ;  /* 0x000000000000781c */ /* 0x000fe40003f2f008 */
[----:B------:R-:W-:Y:S02]  /*37f0*/  PLOP3.LUT P0, PT, PT, PT, UP0, 0x80, 0x0 ;  /* 0x000000000000781c */ /* 0x000fe40003f0f008 */
[----:B------:R-:W-:Y:S02]  /*3800*/  @P2 FSEL R24, R24, -INF , !P6 ;  /* 0xff80000018182808 */ /* 0x000fe40007000000 */
        /* <DEDUP_REMOVED lines=9> */
[----:B------:R-:W-:Y:S01]  /*38a0*/  PLOP3.LUT P1, PT, PT, PT, UP0, 0x80, 0x0 ;  /* 0x000000000000781c */ /* 0x000fe20003f2f008 */
[----:B------:R-:W-:Y:S01]  /*38b0*/  @P3 VIADD R181, R193, 0x18 ;  /* 0x00000018c1b53836 */ /* 0x000fe20000000000 */
[----:B------:R-:W-:Y:S02]  /*38c0*/  PLOP3.LUT P3, PT, PT, PT, UP0, 0x80, 0x0 ;  /* 0x000000000000781c */ /* 0x000fe40003f6f008 */
[----:B------:R-:W-:Y:S02]  /*38d0*/  @P2 FSEL R27, R27, -INF , !P5 ;  /* 0xff8000001b1b2808 */ /* 0x000fe40006800000 */
[C---:B------:R-:W-:Y:S02]  /*38e0*/  LEA R196, P2, R150.reuse, R190, 0x2 ;  /* 0x000000be96c47211 */ /* 0x040fe400078410ff */
[----:B------:R-:W-:Y:S02]  /*38f0*/  @P6 ISETP.GE.AND P6, PT, R181, UR6, PT ;  /* 0x00000006b5006c0c */ /* 0x000fe4000bfc6270 */
[----:B------:R-:W-:Y:S02]  /*3900*/  @P4 FSEL R25, R25, -INF , !P5 ;  /* 0xff80000019194808 */ /* 0x000fe40006800000 */
[----:B------:R-:W-:Y:S01]  /*3910*/  PLOP3.LUT P5, PT, PT, PT, UP0, 0x80, 0x0 ;  /* 0x000000000000781c */ /* 0x000fe20003faf008 */
[----:B------:R-:W-:Y:S01]  /*3920*/  @P1 VIADD R181, R193, 0x19 ;  /* 0x00000019c1b51836 */ /* 0x000fe20000000000 */
        /* <DEDUP_REMOVED lines=11> */
[----:B------:R-:W-:Y:S02]  /*39e0*/  @P2 FSEL R34, R34, -INF , !P6 ;  /* 0xff80000022222808 */ /* 0x000fe40007000000 */
[----:B------:R-:W-:Y:S02]  /*39f0*/  @P4 ISETP.GE.AND P4, PT, R181, UR6, PT ;  /* 0x00000006b5004c0c */ /* 0x000fe4000bf86270 */
[----:B------:R-:W-:Y:S01]  /*3a00*/  PLOP3.LUT P3, PT, PT, PT, UP0, 0x80, 0x0 ;  /* 0x000000000000781c */ /* 0x000fe20003f6f008 */
[----:B------:R1:W5:Y:S01]  /*3a10*/  LDG.E R181, desc[UR14][R196.64+0x120] ;  /* 0x0001200ec4b57981 */ /* 0x000362000c1e1900 */
[----:B------:R-:W-:Y:S01]  /*3a20*/  PLOP3.LUT P6, PT, PT, PT, UP0, 0x80, 0x0 ;  /* 0x000000000000781c */ /* 0x000fe20003fcf008 */
[C---:B------:R-:W-:Y:S01]  /*3a30*/  @P0 VIADD R195, R193.reuse, 0x21 ;  /* 0x00000021c1c30836 */ /* 0x040fe20000000000 */
[----:B------:R-:W-:Y:S01]  /*3a40*/  PLOP3.LUT P0, PT, PT, PT, UP0, 0x80, 0x0 ;  /* 0x000000000000781c */ /* 0x000fe20003f0f008 */
[----:B------:R-:W-:Y:S01]  /*3a50*/  @P1 VIADD R194, R193, 0x20 ;  /* 0x00000020c1c21836 */ /* 0x000fe20000000000 */
[----:B------:R-:W-:Y:S02]  /*3a60*/  PLOP3.LUT P1, PT, PT, PT, UP0, 0x80, 0x0 ;  /* 0x000000000000781c */ /* 0x000fe40003f2f008 */
[----:B------:R-:W-:Y:S02]  /*3a70*/  PLOP3.LUT P5, PT, PT, PT, UP0, 0x80, 0x0 ;  /* 0x000000000000781c */ /* 0x000fe40003faf008 */
[----:B------:R-:W-:Y:S03]  /*3a80*/  PLOP3.LUT P2, PT, PT, PT, UP0, 0x80, 0x0 ;  /* 0x000000000000781c */ /* 0x000fe60003f4f008 */
[----:B------:R-:W-:Y:S02]  /*3a90*/  @P3 FSEL R29, R29, -INF , !P4 ;  /* 0xff8000001d1d3808 */ /* 0x000fe40006000000 */
[----:B------:R-:W-:Y:S02]  /*3aa0*/  @P6 FSEL R31, R31, -INF , !P4 ;  /* 0xff8000001f1f6808 */ /* 0x000fe40006000000 */
[----:B------:R-:W-:Y:S02]  /*3ab0*/  PLOP3.LUT P3, PT, PT, PT, UP0, 0x80, 0x0 ;  /* 0x000000000000781c */ /* 0x000fe40003f6f008 */
[----:B------:R-:W-:Y:S02]  /*3ac0*/  PLOP3.LUT P6, PT, PT, PT, UP0, 0x80, 0x0 ;  /* 0x000000000000781c */ /* 0x000fe40003fcf008 */
[----:B------:R-:W-:Y:S02]  /*3ad0*/  @P0 FSEL R35, R35, -INF , !P4 ;  /* 0xff80000023230808 */ /* 0x000fe40006000000 */
[----:B------:R-:W-:Y:S02]  /*3ae0*/  PLOP3.LUT P0, PT, PT, PT, UP0, 0x80, 0x0 ;  /* 0x000000000000781c */ /* 0x000fe40003f0f008 */
[----:B------:R-:W-:Y:S01]  /*3af0*/  @P1 FSEL R33, R33, -INF , !P4 ;  /* 0xff80000021211808 */ /* 0x000fe20006000000 */
[----:B-1----:R-:W-:Y:S01]  /*3b00*/  IMAD.U32 R196, RZ, RZ, UR11 ;  /* 0x0000000bffc47e24 */ /* 0x002fe2000f8e00ff */
[----:B------:R-:W-:Y:S02]  /*3b10*/  PLOP3.LUT P4, PT, PT, PT, UP0, 0x80, 0x0 ;  /* 0x000000000000781c */ /* 0x000fe40003f8f008 */
[----:B------:R-:W-:Y:S01]  /*3b20*/  @P5 ISETP.GE.AND P5, PT, R194, UR6, PT ;  /* 0x00000006c2005c0c */ /* 0x000fe2000bfa6270 */
[----:B------:R-:W-:Y:S01]  /*3b30*/  IMAD R196, R196, 0x8, R153 ;  /* 0x00000008c4c47824 */ /* 0x000fe200078e0299 */
[----:B------:R-:W-:Y:S01]  /*3b40*/  @P2 ISETP.GE.AND P2, PT, R195, UR6, PT ;  /* 0x00000006c3002c0c */ /* 0x000fe2000bf46270 */
[----:B------:R-:W-:Y:S01]  /*3b50*/  IMAD.U32 R194, RZ, RZ, UR36 ;  /* 0x00000024ffc27e24 */ /* 0x000fe2000f8e00ff */
[----:B------:R-:W-:Y:S01]  /*3b60*/  @P3 FSEL R36, R36, -INF , !P5 ;  /* 0xff80000024243808 */ /* 0x000fe20006800000 */
[----:B------:R-:W-:Y:S01]  /*3b70*/  IMAD.WIDE.U32 R230, R196, -0x326172a9, RZ ;  /* 0xcd9e8d57c4e67825 */ /* 0x000fe200078e00ff */
[----:B------:R-:W-:Y:S02]  /*3b80*/  @P6 FSEL R38, R38, -INF , !P5 ;  /* 0xff80000026266808 */ /* 0x000fe40006800000 */
[----:B------:R-:W-:Y:S01]  /*3b90*/  PLOP3.LUT P1, PT, PT, PT, UP0, 0x80, 0x0 ;  /* 0x000000000000781c */ /* 0x000fe20003f2f008 */
[----:B------:R-:W-:Y:S01]  /*3ba0*/  VIADD R196, R196, 0x4 ;  /* 0x00000004c4c47836 */ /* 0x000fe20000000000 */
[----:B------:R-:W-:Y:S01]  /*3bb0*/  PLOP3.LUT P3, PT, PT, PT, UP0, 0x80, 0x0 ;  /* 0x000000000000781c */ /* 0x000fe20003f6f008 */
[----:B------:R-:W-:Y:S01]  /*3bc0*/  IMAD R194, R194, 0x2, R151 ;  /* 0x00000002c2c27824 */ /* 0x000fe200078e0297 */
[----:B------:R-:W-:Y:S01]  /*3bd0*/  PLOP3.LUT P6, PT, PT, PT, UP0, 0x80, 0x0 ;  /* 0x000000000000781c */ /* 0x000fe20003fcf008 */
[----:B------:R-:W-:Y:S01]  /*3be0*/  IMAD.WIDE.U32 R208, R196, -0x326172a9, RZ ;  /* 0xcd9e8d57c4d07825 */ /* 0x000fe200078e00ff */
[----:B------:R-:W-:Y:S02]  /*3bf0*/  @P0 FSEL R37, R37, -INF , !P2 ;  /* 0xff80000025250808 */ /* 0x000fe40005000000 */
[----:B------:R-:W-:Y:S01]  /*3c00*/  PLOP3.LUT P0, PT, PT, PT, UP0, 0x80, 0x0 ;  /* 0x000000000000781c */ /* 0x000fe20003f0f008 */
[----:B------:R-:W-:Y:S01]  /*3c10*/  IMAD.SHL.U32 R197, R194, 0x2, RZ ;  /* 0x00000002c2c57824 */ /* 0x000fe200078e00ff */
[----:B------:R-:W-:Y:S02]  /*3c20*/  @P4 FSEL R42, R42, -INF , !P5 ;  /* 0xff8000002a2a4808 */ /* 0x000fe40006800000 */
[----:B------:R-:W-:Y:S01]  /*3c30*/  PLOP3.LUT P4, PT, PT, PT, UP0, 0x80, 0x0 ;  /* 0x000000000000781c */ /* 0x000fe20003f8f008 */
[----:B------:R-:W-:Y:S01]  /*3c40*/  VIADD R195, R197, 0x1 ;  /* 0x00000001c5c37836 */ /* 0x000fe20000000000 */
[----:B------:R-:W-:Y:S02]  /*3c50*/  @P1 FSEL R40, R40, -INF , !P5 ;  /* 0xff80000028281808 */ /* 0x000fe40006800000 */
[----:B------:R-:W-:Y:S02]  /*3c60*/  @P3 FSEL R39, R39, -INF , !P2 ;  /* 0xff80000027273808 */ /* 0x000fe40005000000 */
[----:B------:R-:W-:Y:S02]  /*3c70*/  @P6 FSEL R41, R41, -INF , !P2 ;  /* 0xff80000029296808 */ /* 0x000fe40005000000 */
[----:B------:R-:W-:Y:S01]  /*3c80*/  PLOP3.LUT P5, PT, PT, PT, UP0, 0x80, 0x0 ;  /* 0x000000000000781c */ /* 0x000fe20003faf008 */
[----:B------:R-:W-:Y:S01]  /*3c90*/  @P0 VIADD R194, R193, 0x30 ;  /* 0x00000030c1c20836 */ /* 0x000fe20000000000 */
[----:B------:R-:W-:Y:S02]  /*3ca0*/  PLOP3.LUT P3, PT, PT, PT, UP0, 0x80, 0x0 ;  /* 0x000000000000781c */ /* 0x000fe40003f6f008 */
[----:B------:R-:W-:Y:S02]  /*3cb0*/  PLOP3.LUT P6, PT, PT, PT, UP0, 0x80, 0x0 ;  /* 0x000000000000781c */ /* 0x000fe40003fcf008 */
[----:B------:R-:W-:Y:S02]  /*3cc0*/  PLOP3.LUT P1, PT, PT, PT, UP0, 0x80, 0x0 ;  /* 0x000000000000781c */ /* 0x000fe40003f2f008 */
[----:B------:R-:W-:Y:S02]  /*3cd0*/  PLOP3.LUT P0, PT, PT, PT, UP0, 0x80, 0x0 ;  /* 0x000000000000781c */ /* 0x000fe40003f0f008 */
[----:B------:R-:W-:Y:S01]  /*3ce0*/  LOP3.LUT R226, R183, UR12, R195, 0x96, !PT ;  /* 0x0000000cb7e27c12 */ /* 0x000fe2000f8e96c3 */
[C---:B------:R-:W-:Y:S01]  /*3cf0*/  @P4 VIADD R195, R193.reuse, 0x28 ;  /* 0x00000028c1c34836 */ /* 0x040fe20000000000 */
[----:B------:R-:W-:Y:S01]  /*3d00*/  PLOP3.LUT P4, PT, PT, PT, UP0, 0x80, 0x0 ;  /* 0x000000000000781c */ /* 0x000fe20003f8f008 */
[----:B------:R-:W-:Y:S01]  /*3d10*/  @P5 VIADD R198, R193, 0x29 ;  /* 0x00000029c1c65836 */ /* 0x000fe20000000000 */
[----:B------:R-:W-:Y:S01]  /*3d20*/  LOP3.LUT R212, R183, UR12, R197, 0x96, !PT ;  /* 0x0000000cb7d47c12 */ /* 0x000fe2000f8e96c5 */
[C---:B------:R-:W-:Y:S01]  /*3d30*/  @P3 VIADD R196, R193.reuse, 0x31 ;  /* 0x00000031c1c43836 */ /* 0x040fe20000000000 */
[----:B------:R-:W-:Y:S01]  /*3d40*/  PLOP3.LUT P5, PT, PT, PT, UP0, 0x80, 0x0 ;  /* 0x000000000000781c */ /* 0x000fe20003faf008 */
[----:B------:R-:W-:Y:S01]  /*3d50*/  @P6 VIADD R197, R193, 0x38 ;  /* 0x00000038c1c56836 */ /* 0x000fe20000000000 */
[-C--:B------:R-:W-:Y:S01]  /*3d60*/  LOP3.LUT R232, R231, R234.reuse, RZ, 0x3c, !PT ;  /* 0x000000eae7e87212 */ /* 0x080fe200078e3cff */
[----:B------:R-:W-:Y:S01]  /*3d70*/  IMAD.WIDE.U32 R212, R212, -0x326172a9, RZ ;  /* 0xcd9e8d57d4d47825 */ /* 0x000fe200078e00ff */
[----:B------:R-:W-:Y:S02]  /*3d80*/  @P1 FSEL R43, R43, -INF , !P2 ;  /* 0xff8000002b2b1808 */ /* 0x000fe40005000000 */
[----:B------:R-:W-:Y:S01]  /*3d90*/  PLOP3.LUT P2, PT, PT, PT, UP0, 0x80, 0x0 ;  /* 0x000000000000781c */ /* 0x000fe20003f4f008 */
[----:B------:R-:W-:Y:S01]  /*3da0*/  @P0 VIADD R193, R193, 0x39 ;  /* 0x00000039c1c10836 */ /* 0x000fe20000000000 */
[----:B------:R-:W-:Y:S01]  /*3db0*/  FSETP.NEU.FTZ.AND P0, PT, R178, -INF , PT ;  /* 0xff800000b200780b */ /* 0x000fe20003f1d000 */
[----:B------:R-:W-:Y:S01]  /*3dc0*/  IMAD.WIDE.U32 R232, R232, -0x2daee0ad, RZ ;  /* 0xd2511f53e8e87825 */ /* 0x000fe200078e00ff */
[----:B------:R-:W-:Y:S02]  /*3dd0*/  @P4 ISETP.GE.AND P4, PT, R194, UR6, PT ;  /* 0x00000006c2004c0c */ /* 0x000fe4000bf86270 */
[----:B------:R-:W-:Y:S01]  /*3de0*/  FSEL R249, R249, RZ, P0 ;  /* 0x000000fff9f97208 */ /* 0x000fe20000000000 */
[C---:B------:R-:W-:Y:S01]  /*3df0*/  FMUL.FTZ R194, R179.reuse, 1.4426950216293334961 ;  /* 0x3fb8aa3bb3c27820 */ /* 0x040fe20000410000 */
[----:B------:R-:W-:Y:S01]  /*3e00*/  FSETP.NEU.FTZ.AND P0, PT, R179, -INF , PT ;  /* 0xff800000b300780b */ /* 0x000fe20003f1d000 */
[----:B------:R-:W-:Y:S01]  /*3e10*/  IMAD.WIDE.U32 R226, R226, -0x326172a9, RZ ;  /* 0xcd9e8d57e2e27825 */ /* 0x000fe200078e00ff */
[----:B------:R-:W-:Y:S02]  /*3e20*/  PLOP3.LUT P1, PT, PT, PT, UP0, 0x80, 0x0 ;  /* 0x000000000000781c */ /* 0x000fe40003f2f008 */
[----:B------:R-:W-:Y:S02]  /*3e30*/  FSEL R117, R194, RZ, P0 ;  /* 0x000000ffc2757208 */ /* 0x000fe40000000000 */
[----:B------:R-:W-:Y:S02]  /*3e40*/  FSETP.NEU.FTZ.AND P0, PT, R176, -INF , PT ;  /* 0xff800000b000780b */ /* 0x000fe40003f1d000 */
[----:B------:R-:W-:Y:S01]  /*3e50*/  @P2 ISETP.GE.AND P2, PT, R198, UR6, PT ;  /* 0x00000006c6002c0c */ /* 0x000fe2000bf46270 */
[----:B------:R-:W-:Y:S01]  /*3e60*/  FFMA.FTZ R194, R7, UR8, -R117 ;  /* 0x0000000807c27c23 */ /* 0x000fe20008010875 */
[----:B------:R-:W-:Y:S01]  /*3e70*/  FSEL R252, R252, RZ, P0 ;  /* 0x000000fffcfc7208 */ /* 0x000fe20000000000 */
[C---:B------:R-:W-:Y:S01]  /*3e80*/  FMUL.FTZ R198, R177.reuse, 1.4426950216293334961 ;  /* 0x3fb8aa3bb1c67820 */ /* 0x040fe20000410000 */
[----:B------:R-:W-:Y:S02]  /*3e90*/  FSETP.NEU.FTZ.AND P0, PT, R177, -INF , PT ;  /* 0xff800000b100780b */ /* 0x000fe40003f1d000 */
[----:B------:R-:W-:Y:S01]  /*3ea0*/  @P5 ISETP.GE.AND P5, PT, R196, UR6, PT ;  /* 0x00000006c4005c0c */ /* 0x000fe2000bfa6270 */
[----:B------:R-:W-:Y:S01]  /*3eb0*/  FFMA.FTZ R196, R5, UR8, -R249 ;  /* 0x0000000805c47c23 */ /* 0x000fe200080108f9 */
[----:B------:R-:W-:Y:S01]  /*3ec0*/  FSEL R5, R198, RZ, P0 ;  /* 0x000000ffc6057208 */ /* 0x000fe20000000000 */
[--C-:B------:R-:W-:Y:S01]  /*3ed0*/  FFMA.FTZ R198, R9, UR8, -R252.reuse ;  /* 0x0000000809c67c23 */ /* 0x100fe200080108fc */
[----:B------:R-:W-:Y:S01]  /*3ee0*/  PLOP3.LUT P0, PT, PT, PT, UP0, 0x80, 0x0 ;  /* 0x000000000000781c */ /* 0x000fe20003f0f008 */
[----:B------:R-:W-:Y:S01]  /*3ef0*/  FFMA.FTZ R202, R13, UR8, -R252 ;  /* 0x000000080dca7c23 */ /* 0x000fe200080108fc */
[----:B------:R-:W-:Y:S01]  /*3f00*/  @P1 ISETP.GE.AND P1, PT, R195, UR6, PT ;  /* 0x00000006c3001c0c */ /* 0x000fe2000bf26270 */
[--C-:B------:R-:W-:Y:S01]  /*3f10*/  FFMA.FTZ R247, R26, UR8, -R5.reuse ;  /* 0x000000081af77c23 */ /* 0x100fe20008010805 */
[----:B------:R-:W-:Y:S01]  /*3f20*/  LOP3.LUT R234, R209, R234, RZ, 0x3c, !PT ;  /* 0x000000ead1ea7212 */ /* 0x000fe200078e3cff */
[--C-:B------:R-:W-:Y:S01]  /*3f30*/  FFMA.FTZ R200, R11, UR8, -R5.reuse ;  /* 0x000000080bc87c23 */ /* 0x100fe20008010805 */
[----:B------:R-:W-:Y:S01]  /*3f40*/  LOP3.LUT R195, R182, UR7, RZ, 0x3c, !PT ;  /* 0x00000007b6c37c12 */ /* 0x000fe2000f8e3cff */
[--C-:B------:R-:W-:Y:S01]  /*3f50*/  FFMA.FTZ R199, R10, UR8, -R5.reuse ;  /* 0x000000080ac77c23 */ /* 0x100fe20008010805 */
[----:B------:R-:W-:Y:S01]  /*3f60*/  LOP3.LUT R236, R213, UR5, R230, 0x96, !PT ;  /* 0x00000005d5ec7c12 */ /* 0x000fe2000f8e96e6 */
[--C-:B------:R-:W-:Y:S01]  /*3f70*/  FFMA.FTZ R203, R14, UR8, -R5.reuse ;  /* 0x000000080ecb7c23 */ /* 0x100fe20008010805 */
[----:B------:R-:W-:Y:S01]  /*3f80*/  LOP3.LUT R218, R195, R233, RZ, 0x3c, !PT ;  /* 0x000000e9c3da7212 */ /* 0x000fe200078e3cff */
[----:B------:R-:W-:Y:S01]  /*3f90*/  FFMA.FTZ R201, R12, UR8, -R252 ;  /* 0x000000080cc97c23 */ /* 0x000fe200080108fc */
[----:B------:R-:W-:Y:S01]  /*3fa0*/  LOP3.LUT R206, R213, UR5, R208, 0x96, !PT ;  /* 0x00000005d5ce7c12 */ /* 0x000fe2000f8e96d0 */
[--C-:B------:R-:W-:Y:S01]  /*3fb0*/  FFMA.FTZ R42, R42, UR8, -R5.reuse ;  /* 0x000000082a2a7c23 */ /* 0x100fe20008010805 */
[----:B------:R-:W-:Y:S01]  /*3fc0*/  @P0 FSEL R44, R44, -INF , !P1 ;  /* 0xff8000002c2c0808 */ /* 0x000fe20004800000 */
[----:B------:R-:W-:Y:S01]  /*3fd0*/  FFMA.FTZ R41, R41, UR8, -R252 ;  /* 0x0000000829297c23 */ /* 0x000fe200080108fc */
[----:B------:R-:W-:Y:S01]  /*3fe0*/  PLOP3.LUT P0, PT, PT, PT, UP0, 0x80, 0x0 ;  /* 0x000000000000781c */ /* 0x000fe20003f0f008 */
[--C-:B------:R-:W-:Y:S01]  /*3ff0*/  FFMA.FTZ R43, R43, UR8, -R5.reuse ;  /* 0x000000082b2b7c23 */ /* 0x100fe20008010805 */
[C---:B------:R-:W-:Y:S01]  /*4000*/  LOP3.LUT R230, R227.reuse, UR5, R230, 0x96, !PT ;  /* 0x00000005e3e67c12 */ /* 0x040fe2000f8e96e6 */
[----:B------:R-:W-:Y:S01]  /*4010*/  MUFU.EX2 R196, R196 ;  /* 0x000000c400c47308 */ /* 0x000fe20000000800 */
[----:B------:R-:W-:Y:S01]  /*4020*/  LOP3.LUT R208, R227, UR5, R208, 0x96, !PT ;  /* 0x00000005e3d07c12 */ /* 0x000fe2000f8e96d0 */
[----:B------:R-:W-:Y:S01]  /*4030*/  IMAD.WIDE.U32 R206, R206, -0x2daee0ad, RZ ;  /* 0xd2511f53cece7825 */ /* 0x000fe200078e00ff */
[----:B------:R-:W-:Y:S01]  /*4040*/  PLOP3.LUT P3, PT, PT, PT, UP0, 0x80, 0x0 ;  /* 0x000000000000781c */ /* 0x000fe20003f6f008 */
[----:B------:R-:W-:Y:S01]  /*4050*/  UIADD3 UR7, UR12, 0x76cf5d0a, URZ ;  /* 0x76cf5d0a0c077890 */ /* 0x000fe2000fffe03f */
[----:B------:R-:W-:Y:S01]  /*4060*/  PLOP3.LUT P6, PT, PT, PT, UP0, 0x80, 0x0 ;  /* 0x000000000000781c */ /* 0x000fe20003fcf008 */
[----:B------:R-:W-:Y:S01]  /*4070*/  IMAD.WIDE.U32 R208, R208, -0x2daee0ad, RZ ;  /* 0xd2511f53d0d07825 */ /* 0x000fe200078e00ff */
[----:B------:R-:W-:Y:S03]  /*4080*/  UIADD3 UR5, UR13, 0x3c6ef372, URZ ;  /* 0x3c6ef3720d057890 */ /* 0x000fe6000fffe03f */
[----:B------:R-:W-:Y:S01]  /*4090*/  MUFU.EX2 R194, R194 ;  /* 0x000000c200c27308 */ /* 0x000fe20000000800 */
[----:B------:R-:W-:Y:S01]  /*40a0*/  @P0 FSEL R46, R46, -INF , !P1 ;  /* 0xff8000002e2e0808 */ /* 0x000fe20004800000 */
[----:B------:R-:W-:Y:S01]  /*40b0*/  IMAD.WIDE.U32 R234, R234, -0x2daee0ad, RZ ;  /* 0xd2511f53eaea7825 */ /* 0x000fe200078e00ff */
[----:B------:R-:W-:Y:S03]  /*40c0*/  PLOP3.LUT P0, PT, PT, PT, UP0, 0x80, 0x0 ;  /* 0x000000000000781c */ /* 0x000fe60003f0f008 */
[----:B------:R-:W-:Y:S01]  /*40d0*/  FFMA.FTZ R46, R46, UR8, -R5 ;  /* 0x000000082e2e7c23 */ /* 0x000fe20008010805 */
[----:B------:R-:W-:Y:S03]  /*40e0*/  LOP3.LUT R224, R195, R235, RZ, 0x3c, !PT ;  /* 0x000000ebc3e07212 */ /* 0x000fe600078e3cff */
[----:B------:R-:W-:Y:S01]  /*40f0*/  MUFU.EX2 R200, R200 ;  /* 0x000000c800c87308 */ /* 0x000fe20000000800 */
[--C-:B------:R-:W-:Y:S01]  /*4100*/  LOP3.LUT R210, R207, UR7, R234.reuse, 0x96, !PT ;  /* 0x00000007cfd27c12 */ /* 0x100fe2000f8e96ea */
[----:B------:R-:W-:Y:S01]  /*4110*/  IMAD.WIDE.U32 R218, R218, -0x326172a9, RZ ;  /* 0xcd9e8d57dada7825 */ /* 0x000fe200078e00ff */
[----:B------:R-:W-:Y:S02]  /*4120*/  LOP3.LUT R234, R209, UR7, R234, 0x96, !PT ;  /* 0x00000007d1ea7c12 */ /* 0x000fe4000f8e96ea */
[----:B------:R-:W-:Y:S01]  /*4130*/  @P3 ISETP.GE.AND P3, PT, R197, UR6, PT ;  /* 0x00000006c5003c0c */ /* 0x000fe2000bf66270 */
[----:B------:R-:W-:Y:S01]  /*4140*/  FFMA.FTZ R197, R6, UR8, -R117 ;  /* 0x0000000806c57c23 */ /* 0x000fe20008010875 */
[C---:B------:R-:W-:Y:S03]  /*4150*/  LOP3.LUT R214, R219.reuse, UR5, R212, 0x96, !PT ;  /* 0x00000005dbd67c12 */ /* 0x040fe6000f8e96d4 */
[----:B------:R-:W-:Y:S01]  /*4160*/  MUFU.EX2 R198, R198 ;  /* 0x000000c600c67308 */ /* 0x000fe20000000800 */
[----:B------:R-:W-:Y:S01]  /*4170*/  @P0 FSEL R48, R48, -INF , !P1 ;  /* 0xff80000030300808 */ /* 0x000fe20004800000 */
[----:B------:R-:W-:Y:S01]  /*4180*/  IMAD.WIDE.U32 R210, R210, -0x326172a9, RZ ;  /* 0xcd9e8d57d2d27825 */ /* 0x000fe200078e00ff */
[----:B------:R-:W-:Y:S02]  /*4190*/  PLOP3.LUT P0, PT, PT, PT, UP0, 0x80, 0x0 ;  /* 0x000000000000781c */ /* 0x000fe40003f0f008 */
[----:B------:R-:W-:Y:S01]  /*41a0*/  LOP3.LUT R238, R219, UR5, R226, 0x96, !PT ;  /* 0x00000005dbee7c12 */ /* 0x000fe2000f8e96e2 */
[--C-:B------:R-:W-:Y:S01]  /*41b0*/  FFMA.FTZ R48, R48, UR8, -R249.reuse ;  /* 0x0000000830307c23 */ /* 0x100fe200080108f9 */
[----:B------:R-:W-:Y:S01]  /*41c0*/  @P6 ISETP.GE.AND P6, PT, R193, UR6, PT ;  /* 0x00000006c1006c0c */ /* 0x000fe2000bfc6270 */
[----:B------:R-:W-:Y:S02]  /*41d0*/  FFMA.FTZ R193, R4, UR8, -R249 ;  /* 0x0000000804c17c23 */ /* 0x000fe400080108f9 */
[----:B------:R-:W-:Y:S01]  /*41e0*/  MUFU.EX2 R199, R199 ;  /* 0x000000c700c77308 */ /* 0x000fe20000000800 */
[----:B------:R-:W-:Y:S04]  /*41f0*/  IMAD.WIDE.U32 R214, R214, -0x2daee0ad, RZ ;  /* 0xd2511f53d6d67825 */ /* 0x000fe800078e00ff */
[----:B------:R-:W-:Y:S01]  /*4200*/  IMAD.WIDE.U32 R234, R234, -0x326172a9, RZ ;  /* 0xcd9e8d57eaea7825 */ /* 0x000fe200078e00ff */
[----:B------:R-:W-:Y:S04]  /*4210*/  @P0 FSEL R50, R50, -INF , !P1 ;  /* 0xff80000032320808 */ /* 0x000fe80004800000 */
[----:B------:R-:W1:Y:S01]  /*4220*/  MUFU.EX2 R193, R193 ;  /* 0x000000c100c17308 */ /* 0x000e620000000800 */
[----:B------:R-:W-:Y:S01]  /*4230*/  PLOP3.LUT P0, PT, PT, PT, UP0, 0x80, 0x0 ;  /* 0x000000000000781c */ /* 0x000fe20003f0f008 */
[----:B------:R-:W-:Y:S01]  /*4240*/  IMAD.WIDE.U32 R224, R224, -0x326172a9, RZ ;  /* 0xcd9e8d57e0e07825 */ /* 0x000fe200078e00ff */
[----:B------:R-:W-:Y:S03]  /*4250*/  PLOP3.LUT P1, PT, PT, PT, UP0, 0x80, 0x0 ;  /* 0x000000000000781c */ /* 0x000fe60003f2f008 */
[----:B------:R-:W-:Y:S01]  /*4260*/  FFMA.FTZ R50, R50, UR8, -R117 ;  /* 0x0000000832327c23 */ /* 0x000fe20008010875 */
[----:B------:R-:W-:Y:S01]  /*4270*/  IMAD.WIDE.U32 R236, R236, -0x2daee0ad, RZ ;  /* 0xd2511f53ecec7825 */ /* 0x000fe200078e00ff */
[C---:B------:R-:W-:Y:S02]  /*4280*/  LOP3.LUT R212, R225.reuse, UR5, R212, 0x96, !PT ;  /* 0x00000005e1d47c12 */ /* 0x040fe4000f8e96d4 */
[----:B------:R-:W-:Y:S01]  /*4290*/  MUFU.EX2 R202, R202 ;  /* 0x000000ca00ca7308 */ /* 0x000fe20000000800 */
[----:B------:R-:W-:Y:S01]  /*42a0*/  LOP3.LUT R226, R225, UR5, R226, 0x96, !PT ;  /* 0x00000005e1e27c12 */ /* 0x000fe2000f8e96e2 */
[----:B------:R-:W-:Y:S01]  /*42b0*/  UIADD3 UR5, UR12, 0x32370b8f, URZ ;  /* 0x32370b8f0c057890 */ /* 0x000fe2000fffe03f */
[----:B------:R-:W-:Y:S01]  /*42c0*/  LOP3.LUT R195, R237, UR7, R232, 0x96, !PT ;  /* 0x00000007edc37c12 */ /* 0x000fe2000f8e96e8 */
[----:B------:R-:W-:Y:S01]  /*42d0*/  IMAD.WIDE.U32 R212, R212, -0x2daee0ad, RZ ;  /* 0xd2511f53d4d47825 */ /* 0x000fe200078e00ff */
[----:B------:R-:W-:Y:S05]  /*42e0*/  @P0 FSEL R45, R45, -INF , !P2 ;  /* 0xff8000002d2d0808 */ /* 0x000fea0005000000 */
[----:B------:R-:W-:Y:S01]  /*42f0*/  MUFU.EX2 R203, R203 ;  /* 0x000000cb00cb7308 */ /* 0x000fe20000000800 */
[----:B------:R-:W-:Y:S01]  /*4300*/  PLOP3.LUT P0, PT, PT, PT, UP0, 0x80, 0x0 ;  /* 0x000000000000781c */ /* 0x000fe20003f0f008 */
[----:B------:R-:W-:Y:S01]  /*4310*/  IMAD.WIDE.U32 R228, R195, -0x326172a9, RZ ;  /* 0xcd9e8d57c3e47825 */ /* 0x000fe200078e00ff */
[----:B------:R-:W-:Y:S02]  /*4320*/  @P1 FSEL R47, R47, -INF , !P2 ;  /* 0xff8000002f2f1808 */ /* 0x000fe40005000000 */
[----:B------:R-:W-:Y:S01]  /*4330*/  PLOP3.LUT P1, PT, PT, PT, UP0, 0x80, 0x0 ;  /* 0x000000000000781c */ /* 0x000fe20003f2f008 */
[----:B------:R-:W-:Y:S01]  /*4340*/  IMAD.WIDE.U32 R230, R230, -0x2daee0ad, RZ ;  /* 0xd2511f53e6e67825 */ /* 0x000fe200078e00ff */
[----:B------:R-:W-:Y:S03]  /*4350*/  LOP3.LUT R236, R215, UR5, R236, 0x96, !PT ;  /* 0x00000005d7ec7c12 */ /* 0x000fe6000f8e96ec */
[----:B------:R4:W1:Y:S01]  /*4360*/  MUFU.EX2 R195, R197 ;  /* 0x000000c500c37308 */ /* 0x0008620000000800 */
[----:B------:R-:W-:Y:S01]  /*4370*/  LOP3.LUT R206, R213, UR5, R206, 0x96, !PT ;  /* 0x00000005d5ce7c12 */ /* 0x000fe2000f8e96ce */
[----:B------:R-:W-:Y:S01]  /*4380*/  IMAD.WIDE.U32 R238, R238, -0x2daee0ad, RZ ;  /* 0xd2511f53eeee7825 */ /* 0x000fe200078e00ff */
[----:B------:R-:W-:Y:S01]  /*4390*/  LOP3.LUT R232, R231, UR7, R232, 0x96, !PT ;  /* 0x00000007e7e87c12 */ /* 0x000fe2000f8e96e8 */
[----:B------:R-:W-:Y:S01]  /*43a0*/  UIADD3 UR7, UR13, 0x78dde6e4, URZ ;  /* 0x78dde6e40d077890 */ /* 0x000fe2000fffe03f */
[----:B------:R-:W-:Y:S01]  /*43b0*/  @P0 FSEL R49, R49, -INF , !P2 ;  /* 0xff80000031310808 */ /* 0x000fe20005000000 */
[----:B------:R-:W-:Y:S01]  /*43c0*/  IMAD.WIDE.U32 R206, R206, -0x326172a9, RZ ;  /* 0xcd9e8d57cece7825 */ /* 0x000fe200078e00ff */
[----:B------:R-:W-:Y:S03]  /*43d0*/  PLOP3.LUT P0, PT, PT, PT, UP0, 0x80, 0x0 ;  /* 0x000000000000781c */ /* 0x000fe60003f0f008 */
[----:B------:R-:W-:Y:S01]  /*43e0*/  MUFU.EX2 R201, R201 ;  /* 0x000000c900c97308 */ /* 0x000fe20000000800 */
[----:B------:R-:W-:Y:S01]  /*43f0*/  LOP3.LUT R230, R239, UR5, R230, 0x96, !PT ;  /* 0x00000005efe67c12 */ /* 0x000fe2000f8e96e6 */
[----:B------:R-:W-:Y:S01]  /*4400*/  IMAD.WIDE.U32 R226, R226, -0x2daee0ad, RZ ;  /* 0xd2511f53e2e27825 */ /* 0x000fe200078e00ff */
[----:B------:R-:W-:Y:S02]  /*4410*/  @P1 FSEL R51, R51, -INF , !P2 ;  /* 0xff80000033331808 */ /* 0x000fe40005000000 */
[----:B------:R-:W-:Y:S01]  /*4420*/  PLOP3.LUT P1, PT, PT, PT, UP0, 0x80, 0x0 ;  /* 0x000000000000781c */ /* 0x000fe20003f2f008 */
[----:B------:R-:W-:Y:S01]  /*4430*/  FFMA.FTZ R49, R49, UR8, -R249 ;  /* 0x0000000831317c23 */ /* 0x000fe200080108f9 */
[----:B------:R-:W-:Y:S01]  /*4440*/  LOP3.LUT R208, R227, UR5, R208, 0x96, !PT ;  /* 0x00000005e3d07c12 */ /* 0x000fe2000f8e96d0 */
[----:B------:R-:W-:Y:S01]  /*4450*/  UIADD3 UR5, UR13, -0x255992d5, URZ ;  /* 0xdaa66d2b0d057890 */ /* 0x000fe2000fffe03f */
[----:B------:R-:W-:Y:S01]  /*4460*/  PLOP3.LUT P2, PT, PT, PT, UP0, 0x80, 0x0 ;  /* 0x000000000000781c */ /* 0x000fe20003f4f008 */
[----:B------:R-:W-:Y:S01]  /*4470*/  IMAD.WIDE.U32 R232, R232, -0x326172a9, RZ ;  /* 0xcd9e8d57e8e87825 */ /* 0x000fe200078e00ff */
[----:B------:R-:W-:Y:S02]  /*4480*/  LOP3.LUT R210, R207, UR7, R210, 0x96, !PT ;  /* 0x00000007cfd27c12 */ /* 0x000fe4000f8e96d2 */
[----:B------:R-:W-:Y:S01]  /*4490*/  @P0 FSEL R52, R52, -INF , !P4 ;  /* 0xff80000034340808 */ /* 0x000fe20006000000 */
[----:B------:R-:W-:Y:S01]  /*44a0*/  IMAD.WIDE.U32 R236, R236, -0x326172a9, RZ ;  /* 0xcd9e8d57ecec7825 */ /* 0x000fe200078e00ff */
[----:B------:R-:W-:Y:S02]  /*44b0*/  LOP3.LUT R216, R211, UR5, R224, 0x96, !PT ;  /* 0x00000005d3d87c12 */ /* 0x000fe4000f8e96e0 */
[----:B------:R-:W-:Y:S01]  /*44c0*/  PLOP3.LUT P0, PT, PT, PT, UP0, 0x80, 0x0 ;  /* 0x000000000000781c */ /* 0x000fe20003f0f008 */
[----:B------:R-:W-:Y:S01]  /*44d0*/  FFMA.FTZ R51, R51, UR8, -R117 ;  /* 0x0000000833337c23 */ /* 0x000fe20008010875 */
[--C-:B------:R-:W-:Y:S01]  /*44e0*/  LOP3.LUT R204, R229, UR5, R218.reuse, 0x96, !PT ;  /* 0x00000005e5cc7c12 */ /* 0x100fe2000f8e96da */
[----:B------:R-:W-:Y:S01]  /*44f0*/  IMAD.WIDE.U32 R230, R230, -0x326172a9, RZ ;  /* 0xcd9e8d57e6e67825 */ /* 0x000fe200078e00ff */
[----:B------:R-:W-:Y:S02]  /*4500*/  LOP3.LUT R218, R233, UR5, R218, 0x96, !PT ;  /* 0x00000005e9da7c12 */ /* 0x000fe4000f8e96da */
[----:B------:R-:W-:Y:S01]  /*4510*/  LOP3.LUT R224, R235, UR5, R224, 0x96, !PT ;  /* 0x00000005ebe07c12 */ /* 0x000fe2000f8e96e0 */
[----:B----4-:R-:W-:Y:S01]  /*4520*/  FFMA.FTZ R197, R8, UR8, -R252 ;  /* 0x0000000808c57c23 */ /* 0x010fe200080108fc */
[----:B------:R-:W-:Y:S01]  /*4530*/  LOP3.LUT R228, R237, UR7, R228, 0x96, !PT ;  /* 0x00000007ede47c12 */ /* 0x000fe2000f8e96e4 */
[----:B------:R-:W-:Y:S01]  /*4540*/  UIADD3 UR5, UR12, -0x126145ec, URZ ;  /* 0xed9eba140c057890 */ /* 0x000fe2000fffe03f */
[----:B------:R-:W-:Y:S01]  /*4550*/  LOP3.LUT R232, R231, UR7, R232, 0x96, !PT ;  /* 0x00000007e7e87c12 */ /* 0x000fe2000f8e96e8 */
[----:B------:R-:W-:Y:S01]  /*4560*/  IMAD.WIDE.U32 R216, R216, -0x2daee0ad, RZ ;  /* 0xd2511f53d8d87825 */ /* 0x000fe200078e00ff */
[----:B------:R-:W-:Y:S01]  /*4570*/  @P1 FSEL R54, R54, -INF , !P4 ;  /* 0xff80000036361808 */ /* 0x000fe20006000000 */
[----:B------:R-:W4:Y:S01]  /*4580*/  MUFU.EX2 R197, R197 ;  /* 0x000000c500c57308 */ /* 0x000f220000000800 */
[----:B------:R-:W-:Y:S01]  /*4590*/  @P2 FSEL R56, R56, -INF , !P4 ;  /* 0xff80000038382808 */ /* 0x000fe20006000000 */
[----:B------:R-:W-:Y:S01]  /*45a0*/  IMAD.WIDE.U32 R204, R204, -0x2daee0ad, RZ ;  /* 0xd2511f53cccc7825 */ /* 0x000fe200078e00ff */
[----:B------:R-:W-:Y:S02]  /*45b0*/  LOP3.LUT R212, R217, UR5, R212, 0x96, !PT ;  /* 0x00000005d9d47c12 */ /* 0x000fe4000f8e96d4 */
[----:B------:R-:W-:Y:S01]  /*45c0*/  @P0 FSEL R58, R58, -INF , !P4 ;  /* 0xff8000003a3a0808 */ /* 0x000fe20006000000 */
[----:B------:R-:W-:Y:S01]  /*45d0*/  IMAD.WIDE.U32 R218, R218, -0x2daee0ad, RZ ;  /* 0xd2511f53dada7825 */ /* 0x000fe200078e00ff */
[----:B------:R-:W-:Y:S02]  /*45e0*/  LOP3.LUT R214, R205, UR5, R214, 0x96, !PT ;  /* 0x00000005cdd67c12 */ /* 0x000fe4000f8e96d6 */
[----:B------:R-:W-:Y:S01]  /*45f0*/  PLOP3.LUT P4, PT, PT, PT, UP0, 0x80, 0x0 ;  /* 0x000000000000781c */ /* 0x000fe20003f8f008 */
[----:B------:R-:W-:Y:S01]  /*4600*/  IMAD.WIDE.U32 R228, R228, -0x2daee0ad, RZ ;  /* 0xd2511f53e4e47825 */ /* 0x000fe200078e00ff */
[----:B------:R-:W-:Y:S02]  /*4610*/  LOP3.LUT R238, R219, UR5, R238, 0x96, !PT ;  /* 0x00000005dbee7c12 */ /* 0x000fe4000f8e96ee */
[----:B------:R-:W-:Y:S01]  /*4620*/  PLOP3.LUT P1, PT, PT, PT, UP0, 0x80, 0x0 ;  /* 0x000000000000781c */ /* 0x000fe20003f2f008 */
[----:B------:R-:W-:Y:S01]  /*4630*/  IMAD.WIDE.U32 R224, R224, -0x2daee0ad, RZ ;  /* 0xd2511f53e0e07825 */ /* 0x000fe200078e00ff */
[----:B------:R-:W-:Y:S02]  /*4640*/  LOP3.LUT R204, R229, UR10, R204, 0x96, !PT ;  /* 0x0000000ae5cc7c12 */ /* 0x000fe4000f8e96cc */
[----:B------:R-:W-:Y:S01]  /*4650*/  PLOP3.LUT P2, PT, PT, PT, UP0, 0x80, 0x0 ;  /* 0x000000000000781c */ /* 0x000fe20003f4f008 */
[----:B------:R-:W-:Y:S01]  /*4660*/  IMAD.WIDE.U32 R208, R208, -0x326172a9, RZ ;  /* 0xcd9e8d57d0d07825 */ /* 0x000fe200078e00ff */
[----:B------:R-:W-:Y:S01]  /*4670*/  LOP3.LUT R226, R225, UR5, R226, 0x96, !PT ;  /* 0x00000005e1e27c12 */ /* 0x000fe2000f8e96e2 */
[----:B------:R-:W-:Y:S01]  /*4680*/  UIADD3 UR5, UR13, 0x1715609d, URZ ;  /* 0x1715609d0d057890 */ /* 0x000fe2000fffe03f */
[----:B------:R-:W-:Y:S01]  /*4690*/  PLOP3.LUT P0, PT, PT, PT, UP0, 0x80, 0x0 ;  /* 0x000000000000781c */ /* 0x000fe20003f0f008 */
[----:B------:R-:W-:Y:S01]  /*46a0*/  IMAD.WIDE.U32 R232, R232, -0x2daee0ad, RZ ;  /* 0xd2511f53e8e87825 */ /* 0x000fe200078e00ff */
[----:B------:R-:W-:Y:S01]  /*46b0*/  LOP3.LUT R234, R209, UR7, R234, 0x96, !PT ;  /* 0x00000007d1ea7c12 */ /* 0x000fe2000f8e96ea */
[----:B------:R-:W-:Y:S01]  /*46c0*/  UIADD3 UR7, UR13, -0x4ab325aa, URZ ;  /* 0xb54cda560d077890 */ /* 0x000fe2000fffe03f */
[----:B------:R-:W-:Y:S01]  /*46d0*/  @P4 FSEL R57, R57, -INF , !P5 ;  /* 0xff80000039394808 */ /* 0x000fe20006800000 */
[----:B------:R-:W-:Y:S01]  /*46e0*/  IMAD.WIDE.U32 R212, R212, -0x326172a9, RZ ;  /* 0xcd9e8d57d4d47825 */ /* 0x000fe200078e00ff */
[----:B------:R-:W-:Y:S02]  /*46f0*/  LOP3.LUT R209, R233, UR10, R218, 0x96, !PT ;  /* 0x0000000ae9d17c12 */ /* 0x000fe4000f8e96da */
[----:B------:R-:W-:Y:S01]  /*4700*/  PLOP3.LUT P4, PT, PT, PT, UP0, 0x80, 0x0 ;  /* 0x000000000000781c */ /* 0x000fe20003f8f008 */
[----:B------:R-:W-:Y:S01]  /*4710*/  IMAD.WIDE.U32 R218, R204, -0x326172a9, RZ ;  /* 0xcd9e8d57ccda7825 */ /* 0x000fe200078e00ff */
[----:B------:R-:W-:Y:S02]  /*4720*/  LOP3.LUT R206, R213, UR5, R206, 0x96, !PT ;  /* 0x00000005d5ce7c12 */ /* 0x000fe4000f8e96ce */
[----:B------:R-:W-:Y:S01]  /*4730*/  @P1 FSEL R53, R53, -INF , !P5 ;  /* 0xff80000035351808 */ /* 0x000fe20006800000 */
[----:B------:R-:W-:Y:S01]  /*4740*/  IMAD.WIDE.U32 R238, R238, -0x326172a9, RZ ;  /* 0xcd9e8d57eeee7825 */ /* 0x000fe200078e00ff */
[----:B------:R-:W-:Y:S02]  /*4750*/  LOP3.LUT R223, R218, 0xffff, RZ, 0xc0, !PT ;  /* 0x0000ffffdadf7812 */ /* 0x000fe400078ec0ff */
[----:B------:R-:W-:Y:S01]  /*4760*/  SHF.R.U32.HI R225, RZ, 0x10, R218 ;  /* 0x00000010ffe17819 */ /* 0x000fe200000116da */
[----:B------:R-:W-:Y:S01]  /*4770*/  IMAD.WIDE.U32 R226, R226, -0x326172a9, RZ ;  /* 0xcd9e8d57e2e27825 */ /* 0x000fe200078e00ff */
[----:B------:R-:W-:Y:S02]  /*4780*/  LOP3.LUT R230, R239, UR5, R230, 0x96, !PT ;  /* 0x00000005efe67c12 */ /* 0x000fe4000f8e96e6 */
[----:B------:R-:W-:Y:S01]  /*4790*/  PLOP3.LUT P1, PT, PT, PT, UP0, 0x80, 0x0 ;  /* 0x000000000000781c */ /* 0x000fe20003f2f008 */
[----:B------:R-:W-:Y:S01]  /*47a0*/  IMAD.WIDE.U32 R214, R214, -0x326172a9, RZ ;  /* 0xcd9e8d57d6d67825 */ /* 0x000fe200078e00ff */
[----:B------:R-:W-:Y:S02]  /*47b0*/  LOP3.LUT R231, R227, UR5, R208, 0x96, !PT ;  /* 0x00000005e3e77c12 */ /* 0x000fe4000f8e96d0 */
[----:B------:R-:W-:Y:S01]  /*47c0*/  @P2 FSEL R55, R55, -INF , !P5 ;  /* 0xff80000037372808 */ /* 0x000fe20006800000 */
[----:B------:R-:W-:Y:S01]  /*47d0*/  FFMA.FTZ R204, R15, UR8, -R5 ;  /* 0x000000080fcc7c23 */ /* 0x000fe20008010805 */
[----:B------:R-:W-:Y:S01]  /*47e0*/  LOP3.LUT R236, R215, UR5, R236, 0x96, !PT ;  /* 0x00000005d7ec7c12 */ /* 0x000fe2000f8e96ec */
[----:B------:R-:W-:Y:S01]  /*47f0*/  FFMA.FTZ R208, R17, UR8, -R249 ;  /* 0x0000000811d07c23 */ /* 0x000fe200080108f9 */
[----:B------:R-:W-:Y:S01]  /*4800*/  LOP3.LUT R217, R219, UR7, R214, 0x96, !PT ;  /* 0x00000007dbd97c12 */ /* 0x000fe2000f8e96d6 */
[--C-:B------:R-:W-:Y:S01]  /*4810*/  FFMA.FTZ R207, R18, UR8, -R117.reuse ;  /* 0x0000000812cf7c23 */ /* 0x100fe20008010875 */
[----:B------:R-:W-:Y:S01]  /*4820*/  LOP3.LUT R214, R218, 0xff, RZ, 0xc0, !PT ;  /* 0x000000ffdad67812 */ /* 0x000fe200078ec0ff */
[----:B------:R-:W-:Y:S01]  /*4830*/  FFMA.FTZ R213, R22, UR8, -R117 ;  /* 0x0000000816d57c23 */ /* 0x000fe20008010875 */
[----:B------:R-:W-:Y:S01]  /*4840*/  SHF.R.U32.HI R215, RZ, 0x18, R218 ;  /* 0x00000018ffd77819 */ /* 0x000fe200000116da */
[----:B------:R-:W-:Y:S01]  /*4850*/  IMAD.WIDE.U32 R210, R210, -0x2daee0ad, RZ ;  /* 0xd2511f53d2d27825 */ /* 0x000fe200078e00ff */
[----:B------:R-:W-:Y:S01]  /*4860*/  @P0 FSEL R59, R59, -INF , !P5 ;  /* 0xff8000003b3b0808 */ /* 0x000fe20006800000 */
[----:B------:R-:W-:Y:S01]  /*4870*/  UIADD3 UR5, UR12, 0x646e171e, URZ ;  /* 0x646e171e0c057890 */ /* 0x000fe2000fffe03f */
[----:B------:R-:W-:Y:S01]  /*4880*/  PLOP3.LUT P2, PT, PT, PT, UP0, 0x80, 0x0 ;  /* 0x000000000000781c */ /* 0x000fe20003f4f008 */
[----:B------:R-:W-:Y:S01]  /*4890*/  IMAD.WIDE.U32 R234, R234, -0x2daee0ad, RZ ;  /* 0xd2511f53eaea7825 */ /* 0x000fe200078e00ff */
[----:B------:R-:W-:Y:S01]  /*48a0*/  LOP3.LUT R211, R211, UR10, R216, 0x96, !PT ;  /* 0x0000000ad3d37c12 */ /* 0x000fe2000f8e96d8 */
[----:B------:R-:W-:Y:S01]  /*48b0*/  MUFU.EX2 R204, R204 ;  /* 0x000000cc00cc7308 */ /* 0x000fe20000000800 */
[----:B------:R-:W-:Y:S01]  /*48c0*/  PLOP3.LUT P0, PT, PT, PT, UP0, 0x80, 0x0 ;  /* 0x000000000000781c */ /* 0x000fe20003f0f008 */
[----:B------:R-:W-:Y:S01]  /*48d0*/  IMAD.WIDE.U32 R218, R206, -0x2daee0ad, RZ ;  /* 0xd2511f53ceda7825 */ /* 0x000fe200078e00ff */
[----:B------:R-:W-:Y:S02]  /*48e0*/  LOP3.LUT R224, R235, UR10, R224, 0x96, !PT ;  /* 0x0000000aebe07c12 */ /* 0x000fe4000f8e96e0 */
[----:B------:R-:W-:Y:S01]  /*48f0*/  ISETP.LE.U32.AND P5, PT, R214, UR9, PT ;  /* 0x00000009d6007c0c */ /* 0x000fe2000bfa3070 */
[--C-:B------:R-:W-:Y:S01]  /*4900*/  FFMA.FTZ R205, R16, UR8, -R249.reuse ;  /* 0x0000000810cd7c23 */ /* 0x100fe200080108f9 */
[----:B------:R-:W-:Y:S01]  /*4910*/  LOP3.LUT R233, R219, UR5, R210, 0x96, !PT ;  /* 0x00000005dbe97c12 */ /* 0x000fe2000f8e96d2 */
[----:B------:R-:W-:Y:S01]  /*4920*/  FFMA.FTZ R210, R21, UR8, -R249 ;  /* 0x0000000815d27c23 */ /* 0x000fe200080108f9 */
[----:B------:R-:W-:Y:S01]  /*4930*/  LOP3.LUT R216, R218, 0xff, RZ, 0xc0, !PT ;  /* 0x000000ffdad87812 */ /* 0x000fe200078ec0ff */
[----:B------:R-:W-:Y:S01]  /*4940*/  FFMA.FTZ R55, R55, UR8, -R117 ;  /* 0x0000000837377c23 */ /* 0x000fe20008010875 */
[--C-:B------:R-:W-:Y:S01]  /*4950*/  SHF.R.U32.HI R229, RZ, 0x18, R218.reuse ;  /* 0x00000018ffe57819 */ /* 0x100fe200000116da */
[--C-:B------:R-:W-:Y:S01]  /*4960*/  FFMA.FTZ R52, R52, UR8, -R249.reuse ;  /* 0x0000000834347c23 */ /* 0x100fe200080108f9 */
[----:B------:R-:W-:Y:S01]  /*4970*/  LOP3.LUT R239, R218, 0xffff, RZ, 0xc0, !PT ;  /* 0x0000ffffdaef7812 */ /* 0x000fe200078ec0ff */
[--C-:B------:R-:W-:Y:S01]  /*4980*/  FFMA.FTZ R53, R53, UR8, -R249.reuse ;  /* 0x0000000835357c23 */ /* 0x100fe200080108f9 */
[----:B------:R-:W-:Y:S01]  /*4990*/  SHF.R.U32.HI R235, RZ, 0x10, R218 ;  /* 0x00000010ffeb7819 */ /* 0x000fe200000116da */
[----:B------:R-:W-:Y:S01]  /*49a0*/  IMAD.WIDE.U32 R218, R209, -0x326172a9, RZ ;  /* 0xcd9e8d57d1da7825 */ /* 0x000fe200078e00ff */
[----:B------:R-:W-:Y:S01]  /*49b0*/  @P4 FSEL R64, R64, -INF , !P3 ;  /* 0xff80000040404808 */ /* 0x000fe20005800000 */
[----:B------:R1:W-:Y:S01]  /*49c0*/  MUFU.EX2 R206, R208 ;  /* 0x000000d000ce7308 */ /* 0x0003e20000000800 */
[----:B------:R-:W-:Y:S01]  /*49d0*/  ISETP.LE.U32.AND P4, PT, R215, UR9, PT ;  /* 0x00000009d7007c0c */ /* 0x000fe2000bf83070 */
[--C-:B------:R-:W-:Y:S01]  /*49e0*/  FFMA.FTZ R209, R20, UR8, -R249.reuse ;  /* 0x0000000814d17c23 */ /* 0x100fe200080108f9 */
[----:B------:R-:W-:Y:S01]  /*49f0*/  LOP3.LUT R244, R218, 0xff, RZ, 0xc0, !PT ;  /* 0x000000ffdaf47812 */ /* 0x000fe200078ec0ff */
[----:B------:R-:W-:Y:S01]  /*4a00*/  FFMA.FTZ R64, R64, UR8, -R249 ;  /* 0x0000000840407c23 */ /* 0x000fe200080108f9 */
[--C-:B------:R-:W-:Y:S01]  /*4a10*/  SHF.R.U32.HI R241, RZ, 0x18, R218.reuse ;  /* 0x00000018fff17819 */ /* 0x100fe200000116da */
[----:B------:R-:W-:Y:S01]  /*4a20*/  FFMA.FTZ R58, R58, UR8, -R5 ;  /* 0x000000083a3a7c23 */ /* 0x000fe20008010805 */
[----:B------:R-:W-:Y:S01]  /*4a30*/  SHF.R.U32.HI R242, RZ, 0x10, R218 ;  /* 0x00000010fff27819 */ /* 0x000fe200000116da */
[--C-:B------:R-:W-:Y:S01]  /*4a40*/  FFMA.FTZ R57, R57, UR8, -R252.reuse ;  /* 0x0000000839397c23 */ /* 0x100fe200080108fc */
[----:B------:R-:W-:Y:S01]  /*4a50*/  LOP3.LUT R243, R218, 0xffff, RZ, 0xc0, !PT ;  /* 0x0000ffffdaf37812 */ /* 0x000fe200078ec0ff */
[--C-:B------:R-:W-:Y:S01]  /*4a60*/  FFMA.FTZ R218, R25, UR8, -R252.reuse ;  /* 0x0000000819da7c23 */ /* 0x100fe200080108fc */
[----:B------:R-:W-:Y:S01]  /*4a70*/  @P1 FSEL R60, R60, -INF , !P3 ;  /* 0xff8000003c3c1808 */ /* 0x000fe20005800000 */
[----:B------:R4:W-:Y:S01]  /*4a80*/  MUFU.EX2 R215, R247 ;  /* 0x000000f700d77308 */ /* 0x0009e20000000800 */
[----:B------:R-:W-:Y:S01]  /*4a90*/  PLOP3.LUT P1, PT, PT, PT, UP0, 0x80, 0x0 ;  /* 0x000000000000781c */ /* 0x000fe20003f2f008 */
[--C-:B------:R-:W-:Y:S01]  /*4aa0*/  FFMA.FTZ R56, R56, UR8, -R252.reuse ;  /* 0x0000000838387c23 */ /* 0x100fe200080108fc */
[----:B------:R-:W-:Y:S01]  /*4ab0*/  @P2 FSEL R62, R62, -INF , !P3 ;  /* 0xff8000003e3e2808 */ /* 0x000fe20005800000 */
[----:B------:R-:W-:Y:S01]  /*4ac0*/  FFMA.FTZ R60, R60, UR8, -R252 ;  /* 0x000000083c3c7c23 */ /* 0x000fe200080108fc */
[----:B------:R-:W-:Y:S01]  /*4ad0*/  @P0 FSEL R66, R66, -INF , !P3 ;  /* 0xff80000042420808 */ /* 0x000fe20005800000 */
[--C-:B-1----:R-:W-:Y:S01]  /*4ae0*/  FFMA.FTZ R208, R19, UR8, -R117.reuse ;  /* 0x0000000813d07c23 */ /* 0x102fe20008010875 */
[----:B------:R-:W-:Y:S03]  /*4af0*/  PLOP3.LUT P2, PT, PT, PT, UP0, 0x80, 0x0 ;  /* 0x000000000000781c */ /* 0x000fe60003f4f008 */
[----:B------:R1:W-:Y:S01]  /*4b00*/  MUFU.EX2 R214, R218 ;  /* 0x000000da00d67308 */ /* 0x0003e20000000800 */
[----:B------:R-:W-:Y:S01]  /*4b10*/  PLOP3.LUT P0, PT, PT, PT, UP0, 0x80, 0x0 ;  /* 0x000000000000781c */ /* 0x000fe20003f0f008 */
[----:B------:R-:W-:Y:S01]  /*4b20*/  FFMA.FTZ R66, R66, UR8, -R117 ;  /* 0x0000000842427c23 */ /* 0x000fe20008010875 */
[----:B------:R-:W-:Y:S01]  /*4b30*/  LOP3.LUT R238, R219, UR7, R238, 0x96, !PT ;  /* 0x00000007dbee7c12 */ /* 0x000fe2000f8e96ee */
[----:B------:R-:W-:Y:S01]  /*4b40*/  FFMA.FTZ R62, R62, UR8, -R5 ;  /* 0x000000083e3e7c23 */ /* 0x000fe20008010805 */
[----:B------:R-:W-:Y:S01]  /*4b50*/  LOP3.LUT R219, R217, 0xffff, RZ, 0xc0, !PT ;  /* 0x0000ffffd9db7812 */ /* 0x000fe200078ec0ff */
[----:B------:R-:W-:Y:S01]  /*4b60*/  FFMA.FTZ R54, R54, UR8, -R117 ;  /* 0x0000000836367c23 */ /* 0x000fe20008010875 */
[----:B------:R-:W-:Y:S03]  /*4b70*/  @P1 FSEL R61, R61, -INF , !P6 ;  /* 0xff8000003d3d1808 */ /* 0x000fe60007000000 */
[----:B------:R-:W-:Y:S01]  /*4b80*/  MUFU.EX2 R130, R66 ;  /* 0x0000004200827308 */ /* 0x000fe20000000800 */
[----:B------:R-:W-:Y:S01]  /*4b90*/  SHF.R.U32.HI R219, RZ, 0x8, R219 ;  /* 0x00000008ffdb7819 */ /* 0x000fe200000116db */
[----:B----4-:R-:W-:Y:S01]  /*4ba0*/  FFMA.FTZ R247, R28, UR8, -R252 ;  /* 0x000000081cf77c23 */ /* 0x010fe200080108fc */
[----:B------:R-:W-:Y:S01]  /*4bb0*/  PLOP3.LUT P1, PT, PT, PT, UP0, 0x80, 0x0 ;  /* 0x000000000000781c */ /* 0x000fe20003f2f008 */
[----:B------:R-:W-:Y:S01]  /*4bc0*/  FFMA.FTZ R59, R59, UR8, -R5 ;  /* 0x000000083b3b7c23 */ /* 0x000fe20008010805 */
[----:B------:R-:W-:Y:S01]  /*4bd0*/  LOP3.LUT R219, R219, 0xffff, RZ, 0xc0, !PT ;  /* 0x0000ffffdbdb7812 */ /* 0x000fe200078ec0ff */
[----:B------:R-:W-:Y:S01]  /*4be0*/  IMAD.WIDE.U32 R250, R211, -0x326172a9, RZ ;  /* 0xcd9e8d57d3fa7825 */ /* 0x000fe200078e00ff */
[----:B------:R-:W-:Y:S03]  /*4bf0*/  @P2 FSEL R63, R63, -INF , !P6 ;  /* 0xff8000003f3f2808 */ /* 0x000fe60007000000 */
[----:B------:R-:W-:Y:S01]  /*4c00*/  MUFU.EX2 R129, R62 ;  /* 0x0000003e00817308 */ /* 0x000fe20000000800 */
[----:B-1----:R-:W-:Y:S01]  /*4c10*/  LOP3.LUT R218, R217, 0xff, RZ, 0xc0, !PT ;  /* 0x000000ffd9da7812 */ /* 0x002fe200078ec0ff */
[----:B------:R-:W-:Y:S01]  /*4c20*/  IMAD.WIDE.U32 R6, R231, -0x2daee0ad, RZ ;  /* 0xd2511f53e7067825 */ /* 0x000fe200078e00ff */
[----:B------:R-:W-:Y:S02]  /*4c30*/  @P0 FSEL R65, R65, -INF , !P6 ;  /* 0xff80000041410808 */ /* 0x000fe40007000000 */
[----:B------:R-:W-:Y:S01]  /*4c40*/  ISETP.LE.U32.AND P2, PT, R218, UR9, PT ;  /* 0x00000009da007c0c */ /* 0x000fe2000bf43070 */
[----:B------:R-:W-:Y:S01]  /*4c50*/  IMAD.WIDE.U32 R236, R236, -0x2daee0ad, RZ ;  /* 0xd2511f53ecec7825 */ /* 0x000fe200078e00ff */
[----:B------:R-:W-:Y:S03]  /*4c60*/  ISETP.LE.U32.AND P0, PT, R219, UR9, PT ;  /* 0x00000009db007c0c */ /* 0x000fe6000bf03070 */
[----:B------:R-:W-:Y:S01]  /*4c70*/  MUFU.EX2 R207, R207 ;  /* 0x000000cf00cf7308 */ /* 0x000fe20000000800 */
[--C-:B------:R-:W-:Y:S02]  /*4c80*/  SHF.R.U32.HI R218, RZ, 0x10, R217.reuse ;  /* 0x00000010ffda7819 */ /* 0x100fe400000116d9 */
[----:B------:R-:W-:Y:S02]  /*4c90*/  SHF.R.U32.HI R219, RZ, 0x18, R217 ;  /* 0x00000018ffdb7819 */ /* 0x000fe400000116d9 */
[----:B------:R-:W-:Y:S01]  /*4ca0*/  LOP3.LUT R220, R251, UR7, R212, 0x96, !PT ;  /* 0x00000007fbdc7c12 */ /* 0x000fe2000f8e96d4 */
[----:B------:R-:W-:Y:S01]  /*4cb0*/  FFMA.FTZ R212, R23, UR8, -R117 ;  /* 0x0000000817d47c23 */ /* 0x000fe20008010875 */
[----:B------:R-:W-:Y:S03]  /*4cc0*/  @P1 FSEL R67, R67, -INF , !P6 ;  /* 0xff80000043431808 */ /* 0x000fe60007000000 */
[----:B------:R1:W-:Y:S01]  /*4cd0*/  MUFU.EX2 R217, R247 ;  /* 0x000000f700d97308 */ /* 0x0003e20000000800 */
[----:B------:R-:W-:Y:S01]  /*4ce0*/  ISETP.LE.U32.AND P1, PT, R219, UR9, PT ;  /* 0x00000009db007c0c */ /* 0x000fe2000bf23070 */
[----:B------:R-:W-:Y:S01]  /*4cf0*/  @!P2 FADD.FTZ R193, -R193, -RZ ;  /* 0x800000ffc1c1a221 */ /* 0x000fe20000010100 */
[----:B------:R-:W-:Y:S01]  /*4d00*/  LOP3.LUT R219, R220, 0xffff, RZ, 0xc0, !PT ;  /* 0x0000ffffdcdb7812 */ /* 0x000fe200078ec0ff */
[----:B------:R-:W-:Y:S01]  /*4d10*/  @!P0 FADD.FTZ R196, -R196, -RZ ;  /* 0x800000ffc4c48221 */ /* 0x000fe20000010100 */
[----:B------:R-:W-:Y:S02]  /*4d20*/  LOP3.LUT R218, R218, 0xff, RZ, 0xc0, !PT ;  /* 0x000000ffdada7812 */ /* 0x000fe400078ec0ff */
[----:B------:R-:W-:Y:S03]  /*4d30*/  SHF.R.U32.HI R219, RZ, 0x8, R219 ;  /* 0x00000008ffdb7819 */ /* 0x000fe600000116db */
[----:B------:R4:W-:Y:S01]  /*4d40*/  MUFU.EX2 R211, R213 ;  /* 0x000000d500d37308 */ /* 0x0009e20000000800 */
[----:B------:R-:W-:Y:S02]  /*4d50*/  ISETP.LE.U32.AND P6, PT, R218, UR9, PT ;  /* 0x00000009da007c0c */ /* 0x000fe4000bfc3070 */
[----:B------:R-:W-:Y:S02]  /*4d60*/  LOP3.LUT R248, R220, 0xff, RZ, 0xc0, !PT ;  /* 0x000000ffdcf87812 */ /* 0x000fe400078ec0ff */
[----:B------:R-:W-:Y:S01]  /*4d70*/  LOP3.LUT R221, R250, 0xffff, RZ, 0xc0, !PT ;  /* 0x0000fffffadd7812 */ /* 0x000fe200078ec0ff */
[----:B------:R-:W-:Y:S01]  /*4d80*/  @!P1 FADD.FTZ R194, -R194, -RZ ;  /* 0x800000ffc2c29221 */ /* 0x000fe20000010100 */
[----:B------:R-:W-:Y:S01]  /*4d90*/  ISETP.LE.U32.AND P2, PT, R248, UR9, PT ;  /* 0x00000009f8007c0c */ /* 0x000fe2000bf43070 */
[----:B------:R-:W-:Y:S01]  /*4da0*/  FFMA.FTZ R251, R29, UR8, -R252 ;  /* 0x000000081dfb7c23 */ /* 0x000fe200080108fc */
[----:B-1----:R-:W-:Y:S01]  /*4db0*/  LOP3.LUT R247, R219, 0xffff, RZ, 0xc0, !PT ;  /* 0x0000ffffdbf77812 */ /* 0x002fe200078ec0ff */
[----:B------:R-:W1:Y:S01]  /*4dc0*/  MUFU.EX2 R205, R205 ;  /* 0x000000cd00cd7308 */ /* 0x000e620000000800 */
[--C-:B------:R-:W-:Y:S02]  /*4dd0*/  SHF.R.U32.HI R248, RZ, 0x10, R220.reuse ;  /* 0x00000010fff87819 */ /* 0x100fe400000116dc */
[----:B------:R-:W-:Y:S01]  /*4de0*/  ISETP.LE.U32.AND P0, PT, R247, UR9, PT ;  /* 0x00000009f7007c0c */ /* 0x000fe2000bf03070 */
[----:B------:R-:W-:Y:S01]  /*4df0*/  @!P6 FADD.FTZ R195, -R195, -RZ ;  /* 0x800000ffc3c3e221 */ /* 0x000fe20000010100 */
[----:B------:R-:W-:Y:S02]  /*4e00*/  SHF.R.U32.HI R247, RZ, 0x18, R220 ;  /* 0x00000018fff77819 */ /* 0x000fe400000116dc */
[----:B------:R-:W-:Y:S01]  /*4e10*/  LOP3.LUT R248, R248, 0xff, RZ, 0xc0, !PT ;  /* 0x000000fff8f87812 */ /* 0x000fe200078ec0ff */
[----:B----4-:R-:W-:Y:S01]  /*4e20*/  FFMA.FTZ R213, R24, UR8, -R252 ;  /* 0x0000000818d57c23 */ /* 0x010fe200080108fc */
[----:B------:R-:W-:Y:S01]  /*4e30*/  ISETP.LE.U32.AND P1, PT, R247, UR9, PT ;  /* 0x00000009f7007c0c */ /* 0x000fe2000bf23070 */
[----:B------:R-:W-:Y:S01]  /*4e40*/  @!P2 FADD.FTZ R197, -R197, -RZ ;  /* 0x800000ffc5c5a221 */ /* 0x000fe20000010100 */
[----:B------:R-:W-:Y:S01]  /*4e50*/  LOP3.LUT R246, R250, 0xff, RZ, 0xc0, !PT ;  /* 0x000000fffaf67812 */ /* 0x000fe200078ec0ff */
[--C-:B------:R-:W-:Y:S01]  /*4e60*/  FFMA.FTZ R247, R32, UR8, -R249.reuse ;  /* 0x0000000820f77c23 */ /* 0x100fe200080108f9 */
[----:B------:R-:W-:Y:S01]  /*4e70*/  ISETP.LE.U32.AND P6, PT, R248, UR9, PT ;  /* 0x00000009f8007c0c */ /* 0x000fe2000bfc3070 */
[----:B------:R-:W-:Y:S01]  /*4e80*/  FFMA.FTZ R248, R33, UR8, -R249 ;  /* 0x0000000821f87c23 */ /* 0x000fe200080108f9 */
[----:B------:R-:W-:Y:S01]  /*4e90*/  SHF.R.U32.HI R221, RZ, 0x8, R221 ;  /* 0x00000008ffdd7819 */ /* 0x000fe200000116dd */
[----:B------:R-:W-:Y:S01]  /*4ea0*/  @!P0 FADD.FTZ R198, -R198, -RZ ;  /* 0x800000ffc6c68221 */ /* 0x000fe20000010100 */
[----:B------:R-:W-:Y:S01]  /*4eb0*/  ISETP.LE.U32.AND P2, PT, R246, UR9, PT ;  /* 0x00000009f6007c0c */ /* 0x000fe2000bf43070 */
[----:B-1----:R-:W-:Y:S01]  /*4ec0*/  @!P5 FADD.FTZ R205, -R205, -RZ ;  /* 0x800000ffcdcdd221 */ /* 0x002fe20000010100 */
[--C-:B------:R-:W-:Y:S01]  /*4ed0*/  SHF.R.U32.HI R222, RZ, 0x18, R250.reuse ;  /* 0x00000018ffde7819 */ /* 0x100fe200000116fa */
[----:B------:R-:W-:Y:S01]  /*4ee0*/  MUFU.EX2 R210, R210 ;  /* 0x000000d200d27308 */ /* 0x000fe20000000800 */
[----:B------:R-:W-:Y:S01]  /*4ef0*/  LOP3.LUT R246, R221, 0xffff, RZ, 0xc0, !PT ;  /* 0x0000ffffddf67812 */ /* 0x000fe200078ec0ff */
[----:B------:R-:W-:Y:S01]  /*4f00*/  @!P1 FADD.FTZ R200, -R200, -RZ ;  /* 0x800000ffc8c89221 */ /* 0x000fe20000010100 */
[----:B------:R-:W-:Y:S01]  /*4f10*/  SHF.R.U32.HI R245, RZ, 0x10, R250 ;  /* 0x00000010fff57819 */ /* 0x000fe200000116fa */
[----:B------:R-:W-:Y:S01]  /*4f20*/  FFMA.FTZ R250, R30, UR8, -R5 ;  /* 0x000000081efa7c23 */ /* 0x000fe20008010805 */
[----:B------:R-:W-:Y:S01]  /*4f30*/  ISETP.LE.U32.AND P1, PT, R222, UR9, PT ;  /* 0x00000009de007c0c */ /* 0x000fe2000bf23070 */
[----:B------:R-:W-:Y:S01]  /*4f40*/  @!P6 FADD.FTZ R199, -R199, -RZ ;  /* 0x800000ffc7c7e221 */ /* 0x000fe20000010100 */
[----:B------:R-:W-:Y:S03]  /*4f50*/  LOP3.LUT R245, R245, 0xff, RZ, 0xc0, !PT ;  /* 0x000000fff5f57812 */ /* 0x000fe600078ec0ff */
[----:B------:R1:W4:Y:S01]  /*4f60*/  MUFU.EX2 R221, R247 ;  /* 0x000000f700dd7308 */ /* 0x0003220000000800 */
[----:B------:R-:W-:Y:S01]  /*4f70*/  ISETP.LE.U32.AND P0, PT, R246, UR9, PT ;  /* 0x00000009f6007c0c */ /* 0x000fe2000bf03070 */
[----:B------:R-:W-:Y:S01]  /*4f80*/  @!P2 FADD.FTZ R201, -R201, -RZ ;  /* 0x800000ffc9c9a221 */ /* 0x000fe20000010100 */
[----:B------:R-:W-:Y:S02]  /*4f90*/  ISETP.LE.U32.AND P6, PT, R245, UR9, PT ;  /* 0x00000009f5007c0c */ /* 0x000fe4000bfc3070 */
[----:B------:R-:W-:Y:S02]  /*4fa0*/  SHF.R.U32.HI R223, RZ, 0x8, R223 ;  /* 0x00000008ffdf7819 */ /* 0x000fe400000116df */
[----:B------:R-:W-:Y:S03]  /*4fb0*/  LOP3.LUT R225, R225, 0xff, RZ, 0xc0, !PT ;  /* 0x000000ffe1e17812 */ /* 0x000fe600078ec0ff */
[----:B------:R2:W-:Y:S01]  /*4fc0*/  MUFU.EX2 R222, R248 ;  /* 0x000000f800de7308 */ /* 0x0005e20000000800 */
[----:B------:R-:W-:Y:S01]  /*4fd0*/  LOP3.LUT R228, R237, UR5, R228, 0x96, !PT ;  /* 0x00000005ede47c12 */ /* 0x000fe2000f8e96e4 */
[----:B------:R-:W-:Y:S01]  /*4fe0*/  @!P1 FADD.FTZ R204, -R204, -RZ ;  /* 0x800000ffcccc9221 */ /* 0x000fe20000010100 */
[----:B------:R-:W-:Y:S02]  /*4ff0*/  LOP3.LUT R227, R236, 0xff, RZ, 0xc0, !PT ;  /* 0x000000ffece37812 */ /* 0x000fe400078ec0ff */
[----:B------:R-:W-:Y:S01]  /*5000*/  LOP3.LUT R245, R223, 0xffff, RZ, 0xc0, !PT ;  /* 0x0000ffffdff57812 */ /* 0x000fe200078ec0ff */
[----:B------:R-:W-:Y:S01]  /*5010*/  @!P0 FADD.FTZ R202, -R202, -RZ ;  /* 0x800000ffcaca8221 */ /* 0x000fe20000010100 */
[----:B------:R-:W-:Y:S01]  /*5020*/  ISETP.LE.U32.AND P0, PT, R225, UR9, PT ;  /* 0x00000009e1007c0c */ /* 0x000fe2000bf03070 */
[----:B------:R-:W-:Y:S01]  /*5030*/  @!P6 FADD.FTZ R203, -R203, -RZ ;  /* 0x800000ffcbcbe221 */ /* 0x000fe20000010100 */
[----:B------:R-:W-:Y:S01]  /*5040*/  LOP3.LUT R225, R228, 0xffff, RZ, 0xc0, !PT ;  /* 0x0000ffffe4e17812 */ /* 0x000fe200078ec0ff */
[----:B-1----:R-:W-:Y:S01]  /*5050*/  IMAD.WIDE.U32 R246, R224, -0x326172a9, RZ ;  /* 0xcd9e8d57e0f67825 */ /* 0x002fe200078e00ff */
[----:B------:R-:W-:Y:S01]  /*5060*/  ISETP.LE.U32.AND P1, PT, R227, UR9, PT ;  /* 0x00000009e3007c0c */ /* 0x000fe2000bf23070 */
[----:B------:R-:W1:Y:S01]  /*5070*/  MUFU.EX2 R208, R208 ;  /* 0x000000d000d07308 */ /* 0x000e620000000800 */
[----:B------:R-:W-:Y:S01]  /*5080*/  ISETP.LE.U32.AND P6, PT, R245, UR9, PT ;  /* 0x00000009f5007c0c */ /* 0x000fe2000bfc3070 */
[----:B------:R-:W-:Y:S01]  /*5090*/  FFMA.FTZ R227, R36, UR8, -R249 ;  /* 0x0000000824e37c23 */ /* 0x000fe200080108f9 */
[----:B------:R-:W-:Y:S02]  /*50a0*/  LOP3.LUT R245, R247, UR7, R226, 0x96, !PT ;  /* 0x00000007f7f57c12 */ /* 0x000fe4000f8e96e2 */
[----:B------:R-:W-:Y:S01]  /*50b0*/  SHF.R.U32.HI R226, RZ, 0x8, R225 ;  /* 0x00000008ffe27819 */ /* 0x000fe200000116e1 */
[--C-:B--2---:R-:W-:Y:S01]  /*50c0*/  FFMA.FTZ R248, R35, UR8, -R117.reuse ;  /* 0x0000000823f87c23 */ /* 0x104fe20008010875 */
[----:B------:R-:W-:Y:S01]  /*50d0*/  ISETP.LE.U32.AND P2, PT, R229, UR9, PT ;  /* 0x00000009e5007c0c */ /* 0x000fe2000bf43070 */
[----:B------:R-:W-:Y:S01]  /*50e0*/  FFMA.FTZ R229, R34, UR8, -R117 ;  /* 0x0000000822e57c23 */ /* 0x000fe20008010875 */
[----:B------:R-:W-:Y:S01]  /*50f0*/  LOP3.LUT R226, R226, 0xffff, RZ, 0xc0, !PT ;  /* 0x0000ffffe2e27812 */ /* 0x000fe200078ec0ff */
[----:B------:R2:W3:Y:S01]  /*5100*/  MUFU.EX2 R224, R248 ;  /* 0x000000f800e07308 */ /* 0x0004e20000000800 */
[----:B------:R-:W-:Y:S01]  /*5110*/  SHF.R.U32.HI R240, RZ, 0x18, R236 ;  /* 0x00000018fff07819 */ /* 0x000fe200000116ec */
[----:B------:R-:W-:Y:S01]  /*5120*/  @!P0 FADD.FTZ R207, -R207, -RZ ;  /* 0x800000ffcfcf8221 */ /* 0x000fe20000010100 */
[----:B------:R-:W-:Y:S01]  /*5130*/  ISETP.LE.U32.AND P0, PT, R226, UR9, PT ;  /* 0x00000009e2007c0c */ /* 0x000fe2000bf03070 */
[----:B------:R-:W-:Y:S01]  /*5140*/  @!P6 FADD.FTZ R206, -R206, -RZ ;  /* 0x800000ffcecee221 */ /* 0x000fe20000010100 */
[----:B------:R-:W-:Y:S01]  /*5150*/  LOP3.LUT R36, R228, 0xff, RZ, 0xc0, !PT ;  /* 0x000000ffe4247812 */ /* 0x000fe200078ec0ff */
[----:B----4-:R-:W-:Y:S01]  /*5160*/  @!P1 FADD.FTZ R221, -R221, -RZ ;  /* 0x800000ffdddd9221 */ /* 0x010fe20000010100 */
[----:B------:R-:W-:Y:S03]  /*5170*/  ISETP.LE.U32.AND P5, PT, R240, UR9, PT ;  /* 0x00000009f0007c0c */ /* 0x000fe6000bfa3070 */
[----:B------:R4:W-:Y:S01]  /*5180*/  MUFU.EX2 R225, R227 ;  /* 0x000000e300e17308 */ /* 0x0009e20000000800 */
[----:B------:R-:W-:Y:S01]  /*5190*/  ISETP.LE.U32.AND P6, PT, R36, UR9, PT ;  /* 0x0000000924007c0c */ /* 0x000fe2000bfc3070 */
[----:B-1----:R-:W-:Y:S01]  /*51a0*/  @!P4 FADD.FTZ R208, -R208, -RZ ;  /* 0x800000ffd0d0c221 */ /* 0x002fe20000010100 */
[----:B------:R-:W-:Y:S02]  /*51b0*/  LOP3.LUT R240, R246, 0xff, RZ, 0xc0, !PT ;  /* 0x000000fff6f07812 */ /* 0x000fe400078ec0ff */
[--C-:B------:R-:W-:Y:S02]  /*51c0*/  SHF.R.U32.HI R36, RZ, 0x18, R246.reuse ;  /* 0x00000018ff247819 */ /* 0x100fe400000116f6 */
[----:B------:R-:W-:Y:S03]  /*51d0*/  ISETP.LE.U32.AND P3, PT, R216, UR9, PT ;  /* 0x00000009d8007c0c */ /* 0x000fe6000bf63070 */
[----:B------:R1:W-:Y:S01]  /*51e0*/  MUFU.EX2 R223, R229 ;  /* 0x000000e500df7308 */ /* 0x0003e20000000800 */
[----:B------:R-:W-:Y:S01]  /*51f0*/  LOP3.LUT R235, R235, 0xff, RZ, 0xc0, !PT ;  /* 0x000000ffebeb7812 */ /* 0x000fe200078ec0ff */
[--C-:B--2---:R-:W-:Y:S01]  /*5200*/  FFMA.FTZ R248, R37, UR8, -R249.reuse ;  /* 0x0000000825f87c23 */ /* 0x104fe200080108f9 */
[----:B------:R-:W-:Y:S01]  /*5210*/  LOP3.LUT R37, R246, 0xffff, RZ, 0xc0, !PT ;  /* 0x0000fffff6257812 */ /* 0x000fe200078ec0ff */
[----:B------:R-:W-:Y:S01]  /*5220*/  FFMA.FTZ R249, R65, UR8, -R249 ;  /* 0x0000000841f97c23 */ /* 0x000fe200080108f9 */
[----:B------:R-:W-:Y:S01]  /*5230*/  SHF.R.U32.HI R239, RZ, 0x8, R239 ;  /* 0x00000008ffef7819 */ /* 0x000fe200000116ef */
[--C-:B------:R-:W-:Y:S01]  /*5240*/  FFMA.FTZ R247, R39, UR8, -R117.reuse ;  /* 0x0000000827f77c23 */ /* 0x100fe20008010875 */
[----:B------:R-:W-:Y:S03]  /*5250*/  LOP3.LUT R39, R233, 0xffff, RZ, 0xc0, !PT ;  /* 0x0000ffffe9277812 */ /* 0x000fe600078ec0ff */
[----:B------:R-:W2:Y:S01]  /*5260*/  MUFU.EX2 R213, R213 ;  /* 0x000000d500d57308 */ /* 0x000ea20000000800 */
[----:B------:R-:W-:Y:S01]  /*5270*/  LOP3.LUT R239, R239, 0xffff, RZ, 0xc0, !PT ;  /* 0x0000ffffefef7812 */ /* 0x000fe200078ec0ff */
[--C-:B----4-:R-:W-:Y:S01]  /*5280*/  FFMA.FTZ R227, R38, UR8, -R117.reuse ;  /* 0x0000000826e37c23 */ /* 0x110fe20008010875 */
[----:B------:R-:W-:Y:S01]  /*5290*/  SHF.R.U32.HI R38, RZ, 0x10, R246 ;  /* 0x00000010ff267819 */ /* 0x000fe200000116f6 */
[----:B------:R-:W-:Y:S01]  /*52a0*/  FFMA.FTZ R117, R67, UR8, -R117 ;  /* 0x0000000843757c23 */ /* 0x000fe20008010875 */
[----:B------:R-:W-:Y:S01]  /*52b0*/  LOP3.LUT R246, R233, 0xff, RZ, 0xc0, !PT ;  /* 0x000000ffe9f67812 */ /* 0x000fe200078ec0ff */
[----:B------:R-:W-:Y:S01]  /*52c0*/  @!P0 FADD.FTZ R210, -R210, -RZ ;  /* 0x800000ffd2d28221 */ /* 0x000fe20000010100 */
[----:B------:R-:W-:Y:S03]  /*52d0*/  SHF.R.U32.HI R39, RZ, 0x8, R39 ;  /* 0x00000008ff277819 */ /* 0x000fe60000011627 */
[----:B------:R-:W-:Y:S01]  /*52e0*/  MUFU.EX2 R131, R117 ;  /* 0x0000007500837308 */ /* 0x000fe20000000800 */
[----:B-1----:R-:W-:Y:S01]  /*52f0*/  SHF.R.U32.HI R229, RZ, 0x10, R228 ;  /* 0x00000010ffe57819 */ /* 0x002fe200000116e4 */
[----:B------:R-:W-:Y:S01]  /*5300*/  FFMA.FTZ R216, R27, UR8, -R5 ;  /* 0x000000081bd87c23 */ /* 0x000fe20008010805 */
[----:B------:R-:W-:Y:S01]  /*5310*/  ISETP.LE.U32.AND P0, PT, R246, UR9, PT ;  /* 0x00000009f6007c0c */ /* 0x000fe2000bf03070 */
[----:B------:R-:W-:Y:S01]  /*5320*/  @!P3 FADD.FTZ R217, -R217, -RZ ;  /* 0x800000ffd9d9b221 */ /* 0x000fe20000010100 */
[----:B------:R-:W-:Y:S01]  /*5330*/  LOP3.LUT R229, R229, 0xff, RZ, 0xc0, !PT ;  /* 0x000000ffe5e57812 */ /* 0x000fe200078ec0ff */
[----:B---3--:R-:W-:Y:S01]  /*5340*/  @!P5 FADD.FTZ R224, -R224, -RZ ;  /* 0x800000ffe0e0d221 */ /* 0x008fe20000010100 */
[----:B------:R-:W-:Y:S03]  /*5350*/  ISETP.LE.U32.AND P3, PT, R235, UR9, PT ;  /* 0x00000009eb007c0c */ /* 0x000fe6000bf63070 */
[----:B------:R-:W-:Y:S01]  /*5360*/  MUFU.EX2 R226, R248 ;  /* 0x000000f800e27308 */ /* 0x000fe20000000800 */
[----:B------:R-:W-:Y:S01]  /*5370*/  ISETP.LE.U32.AND P4, PT, R229, UR9, PT ;  /* 0x00000009e5007c0c */ /* 0x000fe2000bf83070 */
[--C-:B------:R-:W-:Y:S01]  /*5380*/  FFMA.FTZ R229, R40, UR8, -R252.reuse ;  /* 0x0000000828e57c23 */ /* 0x100fe200080108fc */
[----:B------:R-:W-:Y:S02]  /*5390*/  LOP3.LUT R40, R39, 0xffff, RZ, 0xc0, !PT ;  /* 0x0000ffff27287812 */ /* 0x000fe400078ec0ff */
[--C-:B------:R-:W-:Y:S02]  /*53a0*/  SHF.R.U32.HI R39, RZ, 0x10, R233.reuse ;  /* 0x00000010ff277819 */ /* 0x100fe400000116e9 */
[----:B------:R-:W-:Y:S03]  /*53b0*/  SHF.R.U32.HI R233, RZ, 0x18, R233 ;  /* 0x00000018ffe97819 */ /* 0x000fe600000116e9 */
[----:B------:R1:W-:Y:S01]  /*53c0*/  MUFU.EX2 R218, R251 ;  /* 0x000000fb00da7308 */ /* 0x0003e20000000800 */
[----:B------:R-:W-:Y:S01]  /*53d0*/  LOP3.LUT R237, R236, 0xffff, RZ, 0xc0, !PT ;  /* 0x0000ffffeced7812 */ /* 0x000fe200078ec0ff */
[----:B--2---:R-:W-:Y:S01]  /*53e0*/  @!P0 FADD.FTZ R213, -R213, -RZ ;  /* 0x800000ffd5d58221 */ /* 0x004fe20000010100 */
[----:B------:R-:W-:Y:S01]  /*53f0*/  ISETP.LE.U32.AND P0, PT, R233, UR9, PT ;  /* 0x00000009e9007c0c */ /* 0x000fe2000bf03070 */
[----:B------:R-:W-:Y:S01]  /*5400*/  FFMA.FTZ R233, R44, UR8, -R252 ;  /* 0x000000082ce97c23 */ /* 0x000fe200080108fc */
[----:B------:R-:W-:Y:S01]  /*5410*/  SHF.R.U32.HI R236, RZ, 0x10, R236 ;  /* 0x00000010ffec7819 */ /* 0x000fe200000116ec */
[----:B------:R-:W-:Y:S01]  /*5420*/  @!P4 FADD.FTZ R211, -R211, -RZ ;  /* 0x800000ffd3d3c221 */ /* 0x000fe20000010100 */
[----:B------:R-:W-:Y:S03]  /*5430*/  SHF.R.U32.HI R235, RZ, 0x8, R237 ;  /* 0x00000008ffeb7819 */ /* 0x000fe600000116ed */
[----:B------:R-:W2:Y:S01]  /*5440*/  MUFU.EX2 R216, R216 ;  /* 0x000000d800d87308 */ /* 0x000ea20000000800 */
[----:B------:R-:W-:Y:S02]  /*5450*/  LOP3.LUT R237, R236, 0xff, RZ, 0xc0, !PT ;  /* 0x000000ffeced7812 */ /* 0x000fe400078ec0ff */
[----:B------:R-:W-:Y:S02]  /*5460*/  LOP3.LUT R235, R235, 0xffff, RZ, 0xc0, !PT ;  /* 0x0000ffffebeb7812 */ /* 0x000fe400078ec0ff */
[----:B------:R-:W-:Y:S02]  /*5470*/  LOP3.LUT R236, R238, 0xff, RZ, 0xc0, !PT ;  /* 0x000000ffeeec7812 */ /* 0x000fe400078ec0ff */
[----:B------:R-:W-:Y:S03]  /*5480*/  SHF.R.U32.HI R228, RZ, 0x18, R228 ;  /* 0x00000018ffe47819 */ /* 0x000fe600000116e4 */
[----:B------:R-:W3:Y:S01]  /*5490*/  MUFU.EX2 R219, R250 ;  /* 0x000000fa00db7308 */ /* 0x000ee20000000800 */
[----:B------:R-:W-:Y:S01]  /*54a0*/  LOP3.LUT R39, R39, 0xff, RZ, 0xc0, !PT ;  /* 0x000000ff27277812 */ /* 0x000fe200078ec0ff */
[----:B-1----:R-:W-:Y:S01]  /*54b0*/  FFMA.FTZ R251, R31, UR8, -R5 ;  /* 0x000000081ffb7c23 */ /* 0x002fe20008010805 */
[----:B------:R-:W-:Y:S02]  /*54c0*/  ISETP.LE.U32.AND P4, PT, R40, UR9, PT ;  /* 0x0000000928007c0c */ /* 0x000fe4000bf83070 */
[----:B------:R-:W-:Y:S01]  /*54d0*/  LOP3.LUT R40, R7, UR5, R234, 0x96, !PT ;  /* 0x0000000507287c12 */ /* 0x000fe2000f8e96ea */
[--C-:B------:R-:W-:Y:S01]  /*54e0*/  FFMA.FTZ R234, R45, UR8, -R252.reuse ;  /* 0x000000082dea7c23 */ /* 0x100fe200080108fc */
[----:B------:R-:W-:Y:S03]  /*54f0*/  SHF.R.U32.HI R37, RZ, 0x8, R37 ;  /* 0x00000008ff257819 */ /* 0x000fe60000011625 */
[----:B------:R-:W1:Y:S01]  /*5500*/  MUFU.EX2 R220, R251 ;  /* 0x000000fb00dc7308 */ /* 0x000e620000000800 */
[----:B------:R-:W-:Y:S01]  /*5510*/  LOP3.LUT R38, R38, 0xff, RZ, 0xc0, !PT ;  /* 0x000000ff26267812 */ /* 0x000fe200078ec0ff */
[----:B--2---:R-:W-:Y:S01]  /*5520*/  @!P0 FADD.FTZ R216, -R216, -RZ ;  /* 0x800000ffd8d88221 */ /* 0x004fe20000010100 */
[----:B------:R-:W-:Y:S01]  /*5530*/  ISETP.LE.U32.AND P0, PT, R239, UR9, PT ;  /* 0x00000009ef007c0c */ /* 0x000fe2000bf03070 */
[----:B------:R-:W-:Y:S01]  /*5540*/  FFMA.FTZ R239, R47, UR8, -R5 ;  /* 0x000000082fef7c23 */ /* 0x000fe20008010805 */
[----:B------:R-:W-:Y:S01]  /*5550*/  LOP3.LUT R47, R238, 0xffff, RZ, 0xc0, !PT ;  /* 0x0000ffffee2f7812 */ /* 0x000fe200078ec0ff */
[----:B------:R-:W-:Y:S01]  /*5560*/  FFMA.FTZ R252, R61, UR8, -R252 ;  /* 0x000000083dfc7c23 */ /* 0x000fe200080108fc */
[----:B------:R-:W-:Y:S03]  /*5570*/  LOP3.LUT R37, R37, 0xffff, RZ, 0xc0, !PT ;  /* 0x0000ffff25257812 */ /* 0x000fe600078ec0ff */
[----:B------:R-:W2:Y:S01]  /*5580*/  MUFU.EX2 R209, R209 ;  /* 0x000000d100d17308 */ /* 0x000ea20000000800 */
[----:B------:R-:W-:Y:S01]  /*5590*/  SHF.R.U32.HI R47, RZ, 0x8, R47 ;  /* 0x00000008ff2f7819 */ /* 0x000fe2000001162f */
[----:B---3--:R-:W-:Y:S01]  /*55a0*/  @!P3 FADD.FTZ R219, -R219, -RZ ;  /* 0x800000ffdbdbb221 */ /* 0x008fe20000010100 */
[----:B------:R-:W-:Y:S01]  /*55b0*/  ISETP.LE.U32.AND P3, PT, R237, UR9, PT ;  /* 0x00000009ed007c0c */ /* 0x000fe2000bf63070 */
[----:B------:R-:W-:Y:S01]  /*55c0*/  FFMA.FTZ R5, R63, UR8, -R5 ;  /* 0x000000083f057c23 */ /* 0x000fe20008010805 */
[--C-:B------:R-:W-:Y:S01]  /*55d0*/  SHF.R.U32.HI R237, RZ, 0x18, R238.reuse ;  /* 0x00000018ffed7819 */ /* 0x100fe200000116ee */
[----:B------:R-:W-:Y:S01]  /*55e0*/  @!P4 FADD.FTZ R214, -R214, -RZ ;  /* 0x800000ffd6d6c221 */ /* 0x000fe20000010100 */
[----:B------:R-:W-:Y:S01]  /*55f0*/  LOP3.LUT R47, R47, 0xffff, RZ, 0xc0, !PT ;  /* 0x0000ffff2f2f7812 */ /* 0x000fe200078ec0ff */
[----:B------:R-:W-:Y:S01]  /*5600*/  @!P0 FADD.FTZ R218, -R218, -RZ ;  /* 0x800000ffdada8221 */ /* 0x000fe20000010100 */
[----:B------:R-:W-:Y:S01]  /*5610*/  ISETP.LE.U32.AND P0, PT, R235, UR9, PT ;  /* 0x00000009eb007c0c */ /* 0x000fe2000bf03070 */
[----:B-1----:R-:W-:Y:S01]  /*5620*/  @!P2 FADD.FTZ R220, -R220, -RZ ;  /* 0x800000ffdcdca221 */ /* 0x002fe20000010100 */
[----:B------:R-:W-:Y:S01]  /*5630*/  ISETP.LE.U32.AND P2, PT, R236, UR9, PT ;  /* 0x00000009ec007c0c */ /* 0x000fe2000bf43070 */
[----:B------:R1:W-:Y:S01]  /*5640*/  MUFU.EX2 R235, R46 ;  /* 0x0000002e00eb7308 */ /* 0x0003e20000000800 */
[----:B------:R-:W-:Y:S01]  /*5650*/  SHF.R.U32.HI R238, RZ, 0x10, R238 ;  /* 0x00000010ffee7819 */ /* 0x000fe200000116ee */
[----:B------:R-:W-:Y:S01]  /*5660*/  IMAD.WIDE.U32 R250, R230, -0x2daee0ad, RZ ;  /* 0xd2511f53e6fa7825 */ /* 0x000fe200078e00ff */
[----:B------:R-:W-:Y:S02]  /*5670*/  ISETP.LE.U32.AND P1, PT, R237, UR9, PT ;  /* 0x00000009ed007c0c */ /* 0x000fe4000bf23070 */
[----:B------:R-:W-:Y:S01]  /*5680*/  ISETP.LE.U32.AND P4, PT, R244, UR9, PT ;  /* 0x00000009f4007c0c */ /* 0x000fe2000bf83070 */
[----:B------:R-:W-:Y:S01]  /*5690*/  @!P3 FADD.FTZ R223, -R223, -RZ ;  /* 0x800000ffdfdfb221 */ /* 0x000fe20000010100 */
[----:B------:R-:W-:Y:S03]  /*56a0*/  ISETP.LE.U32.AND P3, PT, R47, UR9, PT ;  /* 0x000000092f007c0c */ /* 0x000fe6000bf63070 */
[----:B------:R-:W3:Y:S01]  /*56b0*/  MUFU.EX2 R212, R212 ;  /* 0x000000d400d47308 */ /* 0x000ee20000000800 */
[----:B------:R-:W-:Y:S01]  /*56c0*/  LOP3.LUT R47, R238, 0xff, RZ, 0xc0, !PT ;  /* 0x000000ffee2f7812 */ /* 0x000fe200078ec0ff */
[----:B--2---:R-:W-:Y:S01]  /*56d0*/  @!P6 FADD.FTZ R209, -R209, -RZ ;  /* 0x800000ffd1d1e221 */ /* 0x004fe20000010100 */
[----:B------:R-:W-:Y:S01]  /*56e0*/  ISETP.LE.U32.AND P6, PT, R228, UR9, PT ;  /* 0x00000009e4007c0c */ /* 0x000fe2000bfc3070 */
[----:B------:R-:W-:Y:S01]  /*56f0*/  @!P2 FADD.FTZ R225, -R225, -RZ ;  /* 0x800000ffe1e1a221 */ /* 0x000fe20000010100 */
[----:B------:R-:W-:Y:S01]  /*5700*/  ISETP.LE.U32.AND P5, PT, R47, UR9, PT ;  /* 0x000000092f007c0c */ /* 0x000fe2000bfa3070 */
[----:B------:R-:W-:Y:S01]  /*5710*/  @!P0 FADD.FTZ R222, -R222, -RZ ;  /* 0x800000ffdede8221 */ /* 0x000fe20000010100 */
[C---:B------:R-:W-:Y:S03]  /*5720*/  LOP3.LUT R47, R245.reuse, 0xff, RZ, 0xc0, !PT ;  /* 0x000000fff52f7812 */ /* 0x040fe600078ec0ff */
[----:B------:R-:W2:Y:S01]  /*5730*/  MUFU.EX2 R227, R227 ;  /* 0x000000e300e37308 */ /* 0x000ea20000000800 */
[----:B-1----:R-:W-:Y:S02]  /*5740*/  LOP3.LUT R46, R245, 0xffff, RZ, 0xc0, !PT ;  /* 0x0000fffff52e7812 */ /* 0x002fe400078ec0ff */
[----:B------:R-:W-:Y:S01]  /*5750*/  ISETP.LE.U32.AND P2, PT, R47, UR9, PT ;  /* 0x000000092f007c0c */ /* 0x000fe2000bf43070 */
[----:B------:R-:W-:Y:S01]  /*5760*/  @!P3 FADD.FTZ R226, -R226, -RZ ;  /* 0x800000ffe2e2b221 */ /* 0x000fe20000010100 */
[--C-:B------:R-:W-:Y:S02]  /*5770*/  SHF.R.U32.HI R47, RZ, 0x10, R245.reuse ;  /* 0x00000010ff2f7819 */ /* 0x100fe400000116f5 */
[----:B------:R-:W-:Y:S03]  /*5780*/  SHF.R.U32.HI R46, RZ, 0x8, R46 ;  /* 0x00000008ff2e7819 */ /* 0x000fe6000001162e */
[----:B------:R-:W1:Y:S01]  /*5790*/  MUFU.EX2 R228, R247 ;  /* 0x000000f700e47308 */ /* 0x000e620000000800 */
[----:B------:R-:W-:Y:S01]  /*57a0*/  LOP3.LUT R47, R47, 0xff, RZ, 0xc0, !PT ;  /* 0x000000ff2f2f7812 */ /* 0x000fe200078ec0ff */
[----:B---3--:R-:W-:Y:S01]  /*57b0*/  @!P6 FADD.FTZ R212, -R212, -RZ ;  /* 0x800000ffd4d4e221 */ /* 0x008fe20000010100 */
[----:B------:R-:W-:Y:S02]  /*57c0*/  ISETP.LE.U32.AND P6, PT, R39, UR9, PT ;  /* 0x0000000927007c0c */ /* 0x000fe4000bfc3070 */
[----:B------:R-:W-:Y:S02]  /*57d0*/  LOP3.LUT R39, R251, UR5, R232, 0x96, !PT ;  /* 0x00000005fb277c12 */ /* 0x000fe4000f8e96e8 */
[----:B------:R-:W-:Y:S03]  /*57e0*/  LOP3.LUT R46, R46, 0xffff, RZ, 0xc0, !PT ;  /* 0x0000ffff2e2e7812 */ /* 0x000fe600078ec0ff */
[----:B------:R-:W3:Y:S01]  /*57f0*/  MUFU.EX2 R229, R229 ;  /* 0x000000e500e57308 */ /* 0x000ee20000000800 */
[----:B------:R-:W-:Y:S01]  /*5800*/  SHF.R.U32.HI R245, RZ, 0x18, R245 ;  /* 0x00000018fff57819 */ /* 0x000fe200000116f5 */
[----:B--2---:R-:W-:Y:S01]  /*5810*/  @!P5 FADD.FTZ R227, -R227, -RZ ;  /* 0x800000ffe3e3d221 */ /* 0x004fe20000010100 */
[----:B------:R-:W-:Y:S02]  /*5820*/  ISETP.LE.U32.AND P5, PT, R47, UR9, PT ;  /* 0x000000092f007c0c */ /* 0x000fe4000bfa3070 */
[----:B------:R-:W-:Y:S02]  /*5830*/  ISETP.LE.U32.AND P3, PT, R46, UR9, PT ;  /* 0x000000092e007c0c */ /* 0x000fe4000bf63070 */
[----:B------:R-:W-:Y:S03]  /*5840*/  SHF.R.U32.HI R244, RZ, 0x18, R250 ;  /* 0x00000018fff47819 */ /* 0x000fe600000116fa */
[----:B------:R2:W4:Y:S01]  /*5850*/  MUFU.EX2 R231, R42 ;  /* 0x0000002a00e77308 */ /* 0x0005220000000800 */
[----:B------:R-:W-:Y:S01]  /*5860*/  ISETP.LE.U32.AND P0, PT, R240, UR9, PT ;  /* 0x00000009f0007c0c */ /* 0x000fe2000bf03070 */
[----:B-1----:R-:W-:Y:S01]  /*5870*/  @!P1 FADD.FTZ R228, -R228, -RZ ;  /* 0x800000ffe4e49221 */ /* 0x002fe20000010100 */
[----:B------:R-:W-:Y:S01]  /*5880*/  ISETP.LE.U32.AND P1, PT, R245, UR9, PT ;  /* 0x00000009f5007c0c */ /* 0x000fe2000bf23070 */
[----:B------:R-:W-:Y:S01]  /*5890*/  @!P6 FADD.FTZ R215, -R215, -RZ ;  /* 0x800000ffd7d7e221 */ /* 0x000fe20000010100 */
[----:B------:R-:W-:Y:S02]  /*58a0*/  ISETP.LE.U32.AND P6, PT, R241, UR9, PT ;  /* 0x00000009f1007c0c */ /* 0x000fe4000bfc3070 */
[--C-:B------:R-:W-:Y:S03]  /*58b0*/  SHF.R.U32.HI R45, RZ, 0x10, R6.reuse ;  /* 0x00000010ff2d7819 */ /* 0x100fe60000011606 */
[----:B------:R-:W1:Y:S01]  /*58c0*/  MUFU.EX2 R230, R41 ;  /* 0x0000002900e67308 */ /* 0x000e620000000800 */
[----:B------:R-:W-:Y:S01]  /*58d0*/  LOP3.LUT R246, R250, 0xff, RZ, 0xc0, !PT ;  /* 0x000000fffaf67812 */ /* 0x000fe200078ec0ff */
[----:B---3--:R-:W-:Y:S01]  /*58e0*/  @!P2 FADD.FTZ R229, -R229, -RZ ;  /* 0x800000ffe5e5a221 */ /* 0x008fe20000010100 */
[----:B------:R-:W-:Y:S02]  /*58f0*/  ISETP.LE.U32.AND P2, PT, R36, UR9, PT ;  /* 0x0000000924007c0c */ /* 0x000fe4000bf43070 */
[----:B------:R-:W-:Y:S02]  /*5900*/  LOP3.LUT R36, R242, 0xff, RZ, 0xc0, !PT ;  /* 0x000000fff2247812 */ /* 0x000fe400078ec0ff */
[----:B------:R-:W-:Y:S03]  /*5910*/  SHF.R.U32.HI R44, RZ, 0x18, R6 ;  /* 0x00000018ff2c7819 */ /* 0x000fe60000011606 */
[----:B------:R3:W3:Y:S01]  /*5920*/  MUFU.EX2 R232, R43 ;  /* 0x0000002b00e87308 */ /* 0x0006e20000000800 */
[----:B--2---:R-:W-:Y:S01]  /*5930*/  LOP3.LUT R42, R250, 0xffff, RZ, 0xc0, !PT ;  /* 0x0000fffffa2a7812 */ /* 0x004fe200078ec0ff */
[----:B----4-:R-:W-:Y:S01]  /*5940*/  @!P5 FADD.FTZ R231, -R231, -RZ ;  /* 0x800000ffe7e7d221 */ /* 0x010fe20000010100 */
[----:B------:R-:W-:Y:S02]  /*5950*/  ISETP.LE.U32.AND P5, PT, R38, UR9, PT ;  /* 0x0000000926007c0c */ /* 0x000fe4000bfa3070 */
[----:B------:R-:W-:Y:S02]  /*5960*/  SHF.R.U32.HI R42, RZ, 0x8, R42 ;  /* 0x00000008ff2a7819 */ /* 0x000fe4000001162a */
[----:B------:R-:W-:Y:S03]  /*5970*/  F2FP.RELU.F16.F32.PACK_AB R38, R214, R213 ;  /* 0x000000d5d626723e */ /* 0x000fe600000008ff */
[----:B------:R-:W2:Y:S01]  /*5980*/  MUFU.EX2 R234, R234 ;  /* 0x000000ea00ea7308 */ /* 0x000ea20000000800 */
[----:B------:R-:W-:Y:S01]  /*5990*/  LOP3.LUT R42, R42, 0xffff, RZ, 0xc0, !PT ;  /* 0x0000ffff2a2a7812 */ /* 0x000fe200078ec0ff */
[----:B-1----:R-:W-:Y:S01]  /*59a0*/  @!P3 FADD.FTZ R230, -R230, -RZ ;  /* 0x800000ffe6e6b221 */ /* 0x002fe20000010100 */
[----:B------:R-:W-:Y:S02]  /*59b0*/  ISETP.LE.U32.AND P3, PT, R37, UR9, PT ;  /* 0x0000000925007c0c */ /* 0x000fe4000bf63070 */
[----:B------:R-:W-:Y:S02]  /*59c0*/  LOP3.LUT R37, R39, 0xff, RZ, 0xc0, !PT ;  /* 0x000000ff27257812 */ /* 0x000fe400078ec0ff */
[----:B------:R-:W-:Y:S03]  /*59d0*/  SHF.R.U32.HI R41, RZ, 0x10, R250 ;  /* 0x00000010ff297819 */ /* 0x000fe600000116fa */
[----:B------:R-:W1:Y:S01]  /*59e0*/  MUFU.EX2 R237, R48 ;  /* 0x0000003000ed7308 */ /* 0x000e620000000800 */
[----:B---3--:R-:W-:Y:S01]  /*59f0*/  LOP3.LUT R43, R6, 0xffff, RZ, 0xc0, !PT ;  /* 0x0000ffff062b7812 */ /* 0x008fe200078ec0ff */
[----:B------:R-:W-:Y:S01]  /*5a00*/  @!P1 FADD.FTZ R232, -R232, -RZ ;  /* 0x800000ffe8e89221 */ /* 0x000fe20000010100 */
[----:B------:R-:W-:Y:S01]  /*5a10*/  ISETP.LE.U32.AND P1, PT, R36, UR9, PT ;  /* 0x0000000924007c0c */ /* 0x000fe2000bf23070 */
[----:B------:R-:W-:Y:S01]  /*5a20*/  @!P5 FADD.FTZ R235, -R235, -RZ ;  /* 0x800000ffebebd221 */ /* 0x000fe20000010100 */
[----:B------:R-:W-:Y:S02]  /*5a30*/  SHF.R.U32.HI R36, RZ, 0x8, R243 ;  /* 0x00000008ff247819 */ /* 0x000fe400000116f3 */
[----:B------:R-:W-:Y:S03]  /*5a40*/  SHF.R.U32.HI R43, RZ, 0x8, R43 ;  /* 0x00000008ff2b7819 */ /* 0x000fe6000001162b */
[----:B------:R-:W3:Y:S01]  /*5a50*/  MUFU.EX2 R236, R239 ;  /* 0x000000ef00ec7308 */ /* 0x000ee20000000800 */
[----:B------:R-:W-:Y:S01]  /*5a60*/  LOP3.LUT R36, R36, 0xffff, RZ, 0xc0, !PT ;  /* 0x0000ffff24247812 */ /* 0x000fe200078ec0ff */
[----:B--2---:R-:W-:Y:S01]  /*5a70*/  @!P3 FADD.FTZ R234, -R234, -RZ ;  /* 0x800000ffeaeab221 */ /* 0x004fe20000010100 */
[----:B------:R-:W-:Y:S02]  /*5a80*/  ISETP.LE.U32.AND P3, PT, R244, UR9, PT ;  /* 0x00000009f4007c0c */ /* 0x000fe4000bf63070 */
[----:B------:R-:W-:Y:S02]  /*5a90*/  ISETP.LE.U32.AND P5, PT, R36, UR9, PT ;  /* 0x0000000924007c0c */ /* 0x000fe4000bfa3070 */
[--C-:B------:R-:W-:Y:S03]  /*5aa0*/  SHF.R.U32.HI R36, RZ, 0x18, R39.reuse ;  /* 0x00000018ff247819 */ /* 0x100fe60000011627 */
[----:B------:R-:W2:Y:S01]  /*5ab0*/  MUFU.EX2 R238, R49 ;  /* 0x0000003100ee7308 */ /* 0x000ea20000000800 */
[----:B-1----:R-:W-:Y:S01]  /*5ac0*/  @!P4 FADD.FTZ R237, -R237, -RZ ;  /* 0x800000ffededc221 */ /* 0x002fe20000010100 */
[----:B------:R-:W-:Y:S02]  /*5ad0*/  LOP3.LUT R43, R43, 0xffff, RZ, 0xc0, !PT ;  /* 0x0000ffff2b2b7812 */ /* 0x000fe400078ec0ff */
[----:B------:R-:W-:Y:S02]  /*5ae0*/  ISETP.LE.U32.AND P4, PT, R36, UR9, PT ;  /* 0x0000000924007c0c */ /* 0x000fe4000bf83070 */
[----:B------:R-:W-:Y:S04]  /*5af0*/  LOP3.LUT R36, R40, 0xff, RZ, 0xc0, !PT ;  /* 0x000000ff28247812 */ /* 0x000fe800078ec0ff */
[----:B------:R-:W1:Y:S01]  /*5b00*/  MUFU.EX2 R244, R55 ;  /* 0x0000003700f47308 */ /* 0x000e620000000800 */
[----:B---3--:R-:W-:Y:S01]  /*5b10*/  @!P2 FADD.FTZ R236, -R236, -RZ ;  /* 0x800000ffececa221 */ /* 0x008fe20000010100 */
[----:B------:R-:W-:Y:S01]  /*5b20*/  ISETP.LE.U32.AND P2, PT, R37, UR9, PT ;  /* 0x0000000925007c0c */ /* 0x000fe2000bf43070 */
[----:B------:R-:W-:Y:S01]  /*5b30*/  @!P3 FADD.FTZ R131, -R131, -RZ ;  /* 0x800000ff8383b221 */ /* 0x000fe20000010100 */
[----:B------:R-:W-:Y:S02]  /*5b40*/  LOP3.LUT R37, R39, 0xffff, RZ, 0xc0, !PT ;  /* 0x0000ffff27257812 */ /* 0x000fe400078ec0ff */
[----:B------:R-:W-:Y:S04]  /*5b50*/  SHF.R.U32.HI R39, RZ, 0x10, R39 ;  /* 0x00000010ff277819 */ /* 0x000fe80000011627 */
[----:B------:R-:W3:Y:S01]  /*5b60*/  MUFU.EX2 R239, R50 ;  /* 0x0000003200ef7308 */ /* 0x000ee20000000800 */
[----:B--2---:R-:W-:Y:S01]  /*5b70*/  @!P5 FADD.FTZ R238, -R238, -RZ ;  /* 0x800000ffeeeed221 */ /* 0x004fe20000010100 */
[----:B------:R-:W-:Y:S02]  /*5b80*/  ISETP.LE.U32.AND P5, PT, R36, UR9, PT ;  /* 0x0000000924007c0c */ /* 0x000fe4000bfa3070 */
[----:B------:R-:W-:Y:S02]  /*5b90*/  LOP3.LUT R36, R40, 0xffff, RZ, 0xc0, !PT ;  /* 0x0000ffff28247812 */ /* 0x000fe400078ec0ff */
[----:B------:R-:W-:Y:S04]  /*5ba0*/  SHF.R.U32.HI R37, RZ, 0x8, R37 ;  /* 0x00000008ff257819 */ /* 0x000fe80000011625 */
[----:B------:R-:W2:Y:S01]  /*5bb0*/  MUFU.EX2 R241, R52 ;  /* 0x0000003400f17308 */ /* 0x000ea20000000800 */
[----:B------:R-:W-:Y:S01]  /*5bc0*/  SHF.R.U32.HI R36, RZ, 0x8, R36 ;  /* 0x00000008ff247819 */ /* 0x000fe20000011624 */
[----:B-1----:R-:W-:Y:S01]  /*5bd0*/  @!P4 FADD.FTZ R244, -R244, -RZ ;  /* 0x800000fff4f4c221 */ /* 0x002fe20000010100 */
[----:B------:R-:W-:Y:S02]  /*5be0*/  LOP3.LUT R37, R37, 0xffff, RZ, 0xc0, !PT ;  /* 0x0000ffff25257812 */ /* 0x000fe400078ec0ff */
[----:B------:R-:W-:Y:S02]  /*5bf0*/  LOP3.LUT R36, R36, 0xffff, RZ, 0xc0, !PT ;  /* 0x0000ffff24247812 */ /* 0x000fe400078ec0ff */
[----:B------:R-:W-:Y:S03]  /*5c00*/  ISETP.LE.U32.AND P4, PT, R42, UR9, PT ;  /* 0x000000092a007c0c */ /* 0x000fe6000bf83070 */
[----:B------:R-:W1:Y:S01]  /*5c10*/  MUFU.EX2 R249, R249 ;  /* 0x000000f900f97308 */ /* 0x000e620000000800 */
[----:B---3--:R-:W-:Y:S01]  /*5c20*/  @!P1 FADD.FTZ R239, -R239, -RZ ;  /* 0x800000ffefef9221 */ /* 0x008fe20000010100 */
[----:B------:R-:W-:Y:S02]  /*5c30*/  ISETP.LE.U32.AND P1, PT, R37, UR9, PT ;  /* 0x0000000925007c0c */ /* 0x000fe4000bf23070 */
[--C-:B------:R-:W-:Y:S02]  /*5c40*/  SHF.R.U32.HI R37, RZ, 0x10, R40.reuse ;  /* 0x00000010ff257819 */ /* 0x100fe40000011628 */
[----:B------:R-:W-:Y:S04]  /*5c50*/  LOP3.LUT R39, R39, 0xff, RZ, 0xc0, !PT ;  /* 0x000000ff27277812 */ /* 0x000fe800078ec0ff */
[----:B------:R-:W3:Y:S01]  /*5c60*/  MUFU.EX2 R242, R53 ;  /* 0x0000003500f27308 */ /* 0x000ee20000000800 */
[----:B--2---:R-:W-:Y:S01]  /*5c70*/  @!P2 FADD.FTZ R241, -R241, -RZ ;  /* 0x800000fff1f1a221 */ /* 0x004fe20000010100 */
[----:B------:R-:W-:Y:S02]  /*5c80*/  ISETP.LE.U32.AND P2, PT, R36, UR9, PT ;  /* 0x0000000924007c0c */ /* 0x000fe4000bf43070 */
[----:B------:R-:W-:Y:S02]  /*5c90*/  LOP3.LUT R36, R45, 0xff, RZ, 0xc0, !PT ;  /* 0x000000ff2d247812 */ /* 0x000fe400078ec0ff */
[----:B------:R-:W-:Y:S04]  /*5ca0*/  F2FP.RELU.F16.F32.PACK_AB R45, R196, R193 ;  /* 0x000000c1c42d723e */ /* 0x000fe800000008ff */
[----:B------:R-:W2:Y:S01]  /*5cb0*/  MUFU.EX2 R240, R51 ;  /* 0x0000003300f07308 */ /* 0x000ea20000000800 */
[----:B------:R-:W-:Y:S01]  /*5cc0*/  F2FP.RELU.F16.F32.PACK_AB R49, R202, R201 ;  /* 0x000000c9ca31723e */ /* 0x000fe200000008ff */
[----:B-1----:R-:W-:Y:S01]  /*5cd0*/  @!P4 FADD.FTZ R249, -R249, -RZ ;  /* 0x800000fff9f9c221 */ /* 0x002fe20000010100 */
[----:B------:R1:W-:Y:S01]  /*5ce0*/  STS [R158+0x12000], R45 ;  /* 0x0120002d9e007388 */ /* 0x0003e20000000800 */
[----:B------:R-:W-:Y:S02]  /*5cf0*/  LOP3.LUT R37, R37, 0xff, RZ, 0xc0, !PT ;  /* 0x000000ff25257812 */ /* 0x000fe400078ec0ff */
[----:B------:R-:W-:Y:S04]  /*5d00*/  ISETP.LE.U32.AND P4, PT, R43, UR9, PT ;  /* 0x000000092b007c0c */ /* 0x000fe8000bf83070 */
[----:B------:R-:W4:Y:S01]  /*5d10*/  MUFU.EX2 R233, R233 ;  /* 0x000000e900e97308 */ /* 0x000f220000000800 */
[----:B------:R-:W-:Y:S01]  /*5d20*/  F2FP.RELU.F16.F32.PACK_AB R43, R194, R195 ;  /* 0x000000c3c22b723e */ /* 0x000fe200000008ff */
[----:B---3--:R-:W-:Y:S01]  /*5d30*/  @!P1 FADD.FTZ R242, -R242, -RZ ;  /* 0x800000fff2f29221 */ /* 0x008fe20000010100 */
[----:B------:R-:W-:Y:S02]  /*5d40*/  ISETP.LE.U32.AND P1, PT, R37, UR9, PT ;  /* 0x0000000925007c0c */ /* 0x000fe4000bf23070 */
[----:B------:R-:W-:Y:S01]  /*5d50*/  F2FP.RELU.F16.F32.PACK_AB R37, R208, R207 ;  /* 0x000000cfd025723e */ /* 0x000fe200000008ff */
[----:B------:R3:W-:Y:S01]  /*5d60*/  STS [R158+0x12400], R43 ;  /* 0x0124002b9e007388 */ /* 0x0007e20000000800 */
[----:B------:R-:W-:Y:S03]  /*5d70*/  F2FP.RELU.F16.F32.PACK_AB R42, R216, R215 ;  /* 0x000000d7d82a723e */ /* 0x000fe600000008ff */
[----:B------:R-:W1:Y:S01]  /*5d80*/  MUFU.EX2 R247, R58 ;  /* 0x0000003a00f77308 */ /* 0x000e620000000800 */
[----:B--2---:R-:W-:Y:S01]  /*5d90*/  @!P6 FADD.FTZ R240, -R240, -RZ ;  /* 0x800000fff0f0e221 */ /* 0x004fe20000010100 */
[----:B------:R2:W-:Y:S01]  /*5da0*/  STS [R166+0x12400], R37 ;  /* 0x01240025a6007388 */ /* 0x0005e20000000800 */
[----:B------:R-:W-:Y:S02]  /*5db0*/  ISETP.LE.U32.AND P6, PT, R39, UR9, PT ;  /* 0x0000000927007c0c */ /* 0x000fe4000bfc3070 */
[----:B------:R-:W-:Y:S02]  /*5dc0*/  F2FP.RELU.F16.F32.PACK_AB R39, R206, R205 ;  /* 0x000000cdce27723e */ /* 0x000fe400000008ff */
[----:B------:R-:W-:Y:S03]  /*5dd0*/  F2FP.RELU.F16.F32.PACK_AB R47, R200, R199 ;  /* 0x000000c7c82f723e */ /* 0x000fe600000008ff */
[----:B------:R-:W2:Y:S01]  /*5de0*/  MUFU.EX2 R248, R64 ;  /* 0x0000004000f87308 */ /* 0x000ea20000000800 */
[----:B----4-:R-:W-:Y:S01]  /*5df0*/  @!P0 FADD.FTZ R233, -R233, -RZ ;  /* 0x800000ffe9e98221 */ /* 0x010fe20000010100 */
[----:B------:R4:W-:Y:S01]  /*5e00*/  STS [R166+0x12000], R39 ;  /* 0x01200027a6007388 */ /* 0x0009e20000000800 */
[----:B------:R-:W-:Y:S02]  /*5e10*/  ISETP.LE.U32.AND P0, PT, R246, UR9, PT ;  /* 0x00000009f6007c0c */ /* 0x000fe4000bf03070 */
[----:B------:R-:W-:Y:S01]  /*5e20*/  LOP3.LUT R41, R41, 0xff, RZ, 0xc0, !PT ;  /* 0x000000ff29297812 */ /* 0x000fe200078ec0ff */
[----:B------:R4:W-:Y:S01]  /*5e30*/  STS [R158+0x14400], R47 ;  /* 0x0144002f9e007388 */ /* 0x0009e20000000800 */
[----:B-1----:R-:W-:Y:S03]  /*5e40*/  F2FP.RELU.F16.F32.PACK_AB R45, R204, R203 ;  /* 0x000000cbcc2d723e */ /* 0x002fe600000008ff */
[----:B------:R-:W1:Y:S01]  /*5e50*/  MUFU.EX2 R246, R57 ;  /* 0x0000003900f67308 */ /* 0x000e620000000800 */
[----:B------:R-:W-:Y:S01]  /*5e60*/  @!P1 FADD.FTZ R247, -R247, -RZ ;  /* 0x800000fff7f79221 */ /* 0x000fe20000010100 */
[----:B------:R-:W-:Y:S02]  /*5e70*/  ISETP.LE.U32.AND P1, PT, R41, UR9, PT ;  /* 0x0000000929007c0c */ /* 0x000fe4000bf23070 */
[----:B------:R-:W-:Y:S02]  /*5e80*/  F2FP.RELU.F16.F32.PACK_AB R41, R198, R197 ;  /* 0x000000c5c629723e */ /* 0x000fe400000008ff */
[----:B------:R-:W-:Y:S02]  /*5e90*/  F2FP.RELU.F16.F32.PACK_AB R46, R238, R237 ;  /* 0x000000edee2e723e */ /* 0x000fe400000008ff */
[----:B---3--:R-:W-:Y:S01]  /*5ea0*/  F2FP.RELU.F16.F32.PACK_AB R43, R218, R217 ;  /* 0x000000d9da2b723e */ /* 0x008fe200000008ff */
[----:B------:R3:W-:Y:S01]  /*5eb0*/  STS [R158+0x14000], R41 ;  /* 0x014000299e007388 */ /* 0x0007e20000000800 */
[----:B------:R-:W-:Y:S01]  /*5ec0*/  MUFU.EX2 R251, R60 ;  /* 0x0000003c00fb7308 */ /* 0x000fe20000000800 */
[----:B--2---:R-:W-:Y:S01]  /*5ed0*/  F2FP.RELU.F16.F32.PACK_AB R37, R224, R223 ;  /* 0x000000dfe025723e */ /* 0x004fe200000008ff */
[----:B------:R-:W-:Y:S01]  /*5ee0*/  @!P0 FADD.FTZ R248, -R248, -RZ ;  /* 0x800000fff8f88221 */ /* 0x000fe20000010100 */
[----:B------:R2:W-:Y:S01]  /*5ef0*/  STS [R166+0x14000], R49 ;  /* 0x01400031a6007388 */ /* 0x0005e20000000800 */
[----:B------:R-:W-:Y:S01]  /*5f00*/  SHF.R.U32.HI R40, RZ, 0x18, R40 ;  /* 0x00000018ff287819 */ /* 0x000fe20000011628 */
[----:B------:R-:W-:Y:S01]  /*5f10*/  @!P1 FADD.FTZ R130, -R130, -RZ ;  /* 0x800000ff82829221 */ /* 0x000fe20000010100 */
[----:B------:R-:W-:Y:S01]  /*5f20*/  ISETP.LE.U32.AND P0, PT, R36, UR9, PT ;  /* 0x0000000924007c0c */ /* 0x000fe2000bf03070 */
[----:B------:R2:W-:Y:S01]  /*5f30*/  STS [R166+0x14400], R45 ;  /* 0x0144002da6007388 */ /* 0x0005e20000000800 */
[----:B-1----:R-:W-:Y:S01]  /*5f40*/  @!P2 FADD.FTZ R246, -R246, -RZ ;  /* 0x800000fff6f6a221 */ /* 0x002fe20000010100 */
[----:B------:R-:W-:Y:S01]  /*5f50*/  ISETP.LE.U32.AND P2, PT, R40, UR9, PT ;  /* 0x0000000928007c0c */ /* 0x000fe2000bf43070 */
[----:B------:R-:W1:Y:S01]  /*5f60*/  MUFU.EX2 R245, R56 ;  /* 0x0000003800f57308 */ /* 0x000e620000000800 */
[----:B------:R-:W-:Y:S02]  /*5f70*/  F2FP.RELU.F16.F32.PACK_AB R36, R210, R209 ;  /* 0x000000d1d224723e */ /* 0x000fe400000008ff */
[----:B------:R-:W-:Y:S02]  /*5f80*/  F2FP.RELU.F16.F32.PACK_AB R40, R212, R211 ;  /* 0x000000d3d428723e */ /* 0x000fe400000008ff */
[----:B----4-:R-:W-:Y:S01]  /*5f90*/  F2FP.RELU.F16.F32.PACK_AB R39, R222, R221 ;  /* 0x000000ddde27723e */ /* 0x010fe200000008ff */
[----:B------:R4:W-:Y:S01]  /*5fa0*/  STS [R165+0x12000], R36 ;  /* 0x01200024a5007388 */ /* 0x0009e20000000800 */
[----:B------:R-:W-:Y:S03]  /*5fb0*/  F2FP.RELU.F16.F32.PACK_AB R47, R230, R229 ;  /* 0x000000e5e62f723e */ /* 0x000fe600000008ff */
[----:B------:R-:W4:Y:S01]  /*5fc0*/  MUFU.EX2 R243, R54 ;  /* 0x0000003600f37308 */ /* 0x000f220000000800 */
[----:B------:R-:W-:Y:S01]  /*5fd0*/  LOP3.LUT R250, R6, 0xff, RZ, 0xc0, !PT ;  /* 0x000000ff06fa7812 */ /* 0x000fe200078ec0ff */
[----:B------:R4:W-:Y:S01]  /*5fe0*/  STS [R165+0x12400], R40 ;  /* 0x01240028a5007388 */ /* 0x0009e20000000800 */
[----:B------:R-:W-:Y:S01]  /*5ff0*/  @!P0 FADD.FTZ R129, -R129, -RZ ;  /* 0x800000ff81818221 */ /* 0x000fe20000010100 */
[----:B------:R-:W-:Y:S02]  /*6000*/  FSETP.GE.FTZ.AND P0, PT, R193, RZ, PT ;  /* 0x000000ffc100720b */ /* 0x000fe40003f16000 */
[----:B------:R4:W-:Y:S01]  /*6010*/  STS [R172+0x12000], R39 ;  /* 0x01200027ac007388 */ /* 0x0009e20000000800 */
[----:B---3--:R-:W-:Y:S03]  /*6020*/  F2FP.RELU.F16.F32.PACK_AB R41, R220, R219 ;  /* 0x000000dbdc29723e */ /* 0x008fe600000008ff */
[----:B------:R-:W3:Y:S01]  /*6030*/  MUFU.EX2 R252, R252 ;  /* 0x000000fc00fc7308 */ /* 0x000ee20000000800 */
[----:B-1----:R-:W-:Y:S01]  /*6040*/  @!P5 FADD.FTZ R245, -R245, -RZ ;  /* 0x800000fff5f5d221 */ /* 0x002fe20000010100 */
[----:B------:R1:W-:Y:S01]  /*6050*/  STS [R172+0x12400], R37 ;  /* 0x01240025ac007388 */ /* 0x0003e20000000800 */
[----:B--2---:R-:W-:Y:S02]  /*6060*/  F2FP.RELU.F16.F32.PACK_AB R49, R228, R227 ;  /* 0x000000e3e431723e */ /* 0x004fe400000008ff */
[----:B------:R-:W-:Y:S01]  /*6070*/  ISETP.LE.U32.AND P5, PT, R44, UR9, PT ;  /* 0x000000092c007c0c */ /* 0x000fe2000bfa3070 */
[----:B------:R2:W-:Y:S01]  /*6080*/  STS [R165+0x14000], R38 ;  /* 0x01400026a5007388 */ /* 0x0005e20000000800 */
[----:B------:R-:W-:Y:S03]  /*6090*/  F2FP.RELU.F16.F32.PACK_AB R45, R226, R225 ;  /* 0x000000e1e22d723e */ /* 0x000fe600000008ff */
[----:B------:R-:W1:Y:S01]  /*60a0*/  MUFU.EX2 R134, R5 ;  /* 0x0000000500867308 */ /* 0x000e620000000800 */
[----:B------:R-:W-:Y:S01]  /*60b0*/  F2FP.RELU.F16.F32.PACK_AB R44, R240, R239 ;  /* 0x000000eff02c723e */ /* 0x000fe200000008ff */
[----:B------:R-:W-:Y:S01]  /*60c0*/  STS [R165+0x14400], R42 ;  /* 0x0144002aa5007388 */ /* 0x000fe20000000800 */
[----:B----4-:R-:W-:Y:S01]  /*60d0*/  @!P6 FADD.FTZ R243, -R243, -RZ ;  /* 0x800000fff3f3e221 */ /* 0x010fe20000010100 */
[----:B------:R-:W-:Y:S02]  /*60e0*/  ISETP.LE.U32.AND P6, PT, R250, UR9, PT ;  /* 0x00000009fa007c0c */ /* 0x000fe4000bfc3070 */
[----:B------:R4:W-:Y:S01]  /*60f0*/  STS [R172+0x14000], R43 ;  /* 0x0140002bac007388 */ /* 0x0009e20000000800 */
[----:B------:R-:W-:Y:S03]  /*6100*/  F2FP.RELU.F16.F32.PACK_AB R36, R249, R248 ;  /* 0x000000f8f924723e */ /* 0x000fe600000008ff */
[----:B------:R-:W2:Y:S01]  /*6110*/  MUFU.EX2 R250, R59 ;  /* 0x0000003b00fa7308 */ /* 0x000ea20000000800 */
[----:B---3--:R-:W-:Y:S01]  /*6120*/  @!P4 FADD.FTZ R252, -R252, -RZ ;  /* 0x800000fffcfcc221 */ /* 0x008fe20000010100 */
[----:B------:R-:W-:Y:S01]  /*6130*/  STS [R172+0x14400], R41 ;  /* 0x01440029ac007388 */ /* 0x000fe20000000800 */
[----:B------:R-:W-:Y:S02]  /*6140*/  F2FP.RELU.F16.F32.PACK_AB R40, R234, R233 ;  /* 0x000000e9ea28723e */ /* 0x000fe400000008ff */
[----:B------:R-:W-:Y:S01]  /*6150*/  F2FP.RELU.F16.F32.PACK_AB R53, R246, R245 ;  /* 0x000000f5f635723e */ /* 0x000fe200000008ff */
[----:B------:R3:W-:Y:S01]  /*6160*/  STS [R164+0x12000], R45 ;  /* 0x0120002da4007388 */ /* 0x0007e20000000800 */
[----:B------:R-:W-:Y:S01]  /*6170*/  F2FP.RELU.F16.F32.PACK_AB R39, R242, R241 ;  /* 0x000000f1f227723e */ /* 0x000fe200000008ff */
[----:B------:R-:W-:Y:S02]  /*6180*/  @!P6 FADD.FTZ R251, -R251, -RZ ;  /* 0x800000fffbfbe221 */ /* 0x000fe40000010100 */
[----:B------:R-:W-:Y:S01]  /*6190*/  STS [R164+0x12400], R49 ;  /* 0x01240031a4007388 */ /* 0x000fe20000000800 */
[----:B-1----:R-:W-:Y:S01]  /*61a0*/  F2FP.RELU.F16.F32.PACK_AB R37, R244, R243 ;  /* 0x000000f3f425723e */ /* 0x002fe200000008ff */
[----:B------:R-:W-:Y:S01]  /*61b0*/  @!P5 FADD.FTZ R134, -R134, -RZ ;  /* 0x800000ff8686d221 */ /* 0x000fe20000010100 */
[----:B------:R-:W-:Y:S01]  /*61c0*/  FSETP.GE.FTZ.AND P4, PT, R196, RZ, PT ;  /* 0x000000ffc400720b */ /* 0x000fe20003f96000 */
[----:B------:R1:W-:Y:S01]  /*61d0*/  STS [R169+0x12000], R46 ;  /* 0x0120002ea9007388 */ /* 0x0003e20000000800 */
[----:B--2---:R-:W-:Y:S01]  /*61e0*/  F2FP.RELU.F16.F32.PACK_AB R38, R236, R235 ;  /* 0x000000ebec26723e */ /* 0x004fe200000008ff */
[----:B------:R-:W-:Y:S02]  /*61f0*/  @!P2 FADD.FTZ R250, -R250, -RZ ;  /* 0x800000fffafaa221 */ /* 0x000fe40000010100 */
[----:B------:R2:W-:Y:S01]  /*6200*/  STS [R169+0x12400], R44 ;  /* 0x0124002ca9007388 */ /* 0x0005e20000000800 */
[----:B------:R-:W-:Y:S02]  /*6210*/  F2FP.RELU.F16.F32.PACK_AB R52, R252, R251 ;  /* 0x000000fbfc34723e */ /* 0x000fe400000008ff */
[----:B------:R-:W-:Y:S01]  /*6220*/  FSETP.GE.FTZ.AND P3, PT, R205, RZ, PT ;  /* 0x000000ffcd00720b */ /* 0x000fe20003f76000 */
[----:B------:R2:W-:Y:S01]  /*6230*/  STS [R164+0x14000], R47 ;  /* 0x0140002fa4007388 */ /* 0x0005e20000000800 */
[----:B----4-:R-:W-:Y:S02]  /*6240*/  F2FP.RELU.F16.F32.PACK_AB R43, R232, R231 ;  /* 0x000000e7e82b723e */ /* 0x010fe400000008ff */
[----:B------:R-:W-:Y:S02]  /*6250*/  FSETP.GE.FTZ.AND P2, PT, R206, RZ, PT ;  /* 0x000000ffce00720b */ /* 0x000fe40003f56000 */
[----:B------:R-:W-:Y:S01]  /*6260*/  FSETP.GE.FTZ.AND P1, PT, R209, RZ, PT ;  /* 0x000000ffd100720b */ /* 0x000fe20003f36000 */
[----:B------:R-:W-:Y:S01]  /*6270*/  STS [R164+0x14400], R43 ;  /* 0x0144002ba4007388 */ /* 0x000fe20000000800 */
[----:B---3--:R-:W-:Y:S03]  /*6280*/  IMAD.U32 R45, RZ, RZ, UR4 ;  /* 0x00000004ff2d7e24 */ /* 0x008fe6000f8e00ff */
[----:B------:R-:W-:Y:S04]  /*6290*/  STS [R169+0x14000], R40 ;  /* 0x01400028a9007388 */ /* 0x000fe80000000800 */
[----:B------:R-:W-:Y:S01]  /*62a0*/  STS [R169+0x14400], R38 ;  /* 0x01440026a9007388 */ /* 0x000fe20000000800 */
[----:B------:R-:W-:Y:S02]  /*62b0*/  IADD3 R45, R0, 0x4000, R45 ;  /* 0x00004000002d7810 */ /* 0x000fe40007ffe02d */
[----:B-1----:R-:W-:Y:S01]  /*62c0*/  F2FP.RELU.F16.F32.PACK_AB R46, R134, R129 ;  /* 0x00000081862e723e */ /* 0x002fe200000008ff */
[----:B------:R-:W-:Y:S01]  /*62d0*/  STS [R168+0x12000], R39 ;  /* 0x01200027a8007388 */ /* 0x000fe20000000800 */
[----:B--2---:R-:W-:Y:S03]  /*62e0*/  F2FP.RELU.F16.F32.PACK_AB R44, R131, R130 ;  /* 0x00000082832c723e */ /* 0x004fe600000008ff */
[----:B------:R-:W-:Y:S01]  /*62f0*/  STS [R168+0x12400], R37 ;  /* 0x01240025a8007388 */ /* 0x000fe20000000800 */
[----:B------:R-:W-:Y:S03]  /*6300*/  F2FP.RELU.F16.F32.PACK_AB R47, R250, R247 ;  /* 0x000000f7fa2f723e */ /* 0x000fe600000008ff */
        /* <DEDUP_REMOVED lines=39> */
[-C--:B------:R-:W-:Y:S06]  /*6580*/  HMMA.16816.F32 R20, R104, R116.reuse, R20 ;  /* 0x000000746814723c */ /* 0x080fec0000001814 */
[C---:B------:R-:W-:Y:S06]  /*6590*/  HMMA.16816.F32 R24, R112.reuse, R116, R24 ;  /* 0x000000747018723c */ /* 0x040fec0000001818 */
[-C--:B------:R-:W-:Y:S05]  /*65a0*/  HMMA.16816.F32 R28, R112, R118.reuse, R28 ;  /* 0x00000076701c723c */ /* 0x080fea000000181c */
[C---:B------:R-:W-:Y:S01]  /*65b0*/  FADD.FTZ R117, -R192.reuse, R4 ;  /* 0x00000004c0757221 */ /* 0x040fe20000010100 */
[C---:B------:R-:W-:Y:S05]  /*65c0*/  HMMA.16816.F32 R32, R104.reuse, R118, R32 ;  /* 0x000000766820723c */ /* 0x040fea0000001820 */
[----:B------:R-:W-:Y:S01]  /*65d0*/  FADD.FTZ R17, -R192, R17 ;  /* 0x00000011c0117221 */ /* 0x000fe20000010100 */
[-C--:B---3--:R-:W-:Y:S05]  /*65e0*/  HMMA.16816.F32 R36, R104, R120.reuse, R36 ;  /* 0x000000786824723c */ /* 0x088fea0000001824 */
[-C--:B------:R-:W-:Y:S01]  /*65f0*/  FSEL R118, R117, R192.reuse, P0 ;  /* 0x000000c075767208 */ /* 0x080fe20000000000 */
[C---:B------:R-:W-:Y:S04]  /*6600*/  HMMA.16816.F32 R40, R112.reuse, R120, R40 ;  /* 0x000000787028723c */ /* 0x040fe80000001828 */
[----:B------:R-:W-:Y:S01]  /*6610*/  FSETP.GE.FTZ.AND P0, PT, R210, RZ, PT ;  /* 0x000000ffd200720b */ /* 0x000fe20003f16000 */
[----:B------:R-:W-:Y:S01]  /*6620*/  FADD.FTZ R119, -R192, R5 ;  /* 0x00000005c0777221 */ /* 0x000fe20000010100 */
[-C--:B------:R-:W-:Y:S01]  /*6630*/  FSEL R17, R17, R192.reuse, P2 ;  /* 0x000000c011117208 */ /* 0x080fe20001000000 */
[-C--:B------:R-:W-:Y:S03]  /*6640*/  HMMA.16816.F32 R44, R112, R122.reuse, R44 ;  /* 0x0000007a702c723c */ /* 0x080fe6000000182c */
[----:B------:R-:W-:Y:S01]  /*6650*/  FSETP.GE.FTZ.AND P2, PT, R222, RZ, PT ;  /* 0x000000ffde00720b */ /* 0x000fe20003f56000 */
[----:B------:R-:W-:Y:S01]  /*6660*/  FADD.FTZ R5, -R192, R16 ;  /* 0x00000010c0057221 */ /* 0x000fe20000010100 */
[----:B------:R-:W-:Y:S01]  /*6670*/  FSEL R119, R119, R192, P4 ;  /* 0x000000c077777208 */ /* 0x000fe20002000000 */
[C---:B------:R-:W-:Y:S04]  /*6680*/  HMMA.16816.F32 R48, R104.reuse, R122, R48 ;  /* 0x0000007a6830723c */ /* 0x040fe80000001830 */
[----:B------:R-:W-:Y:S01]  /*6690*/  FSETP.GE.FTZ.AND P4, PT, R237, RZ, PT ;  /* 0x000000ffed00720b */ /* 0x000fe20003f96000 */
[----:B------:R-:W-:Y:S01]  /*66a0*/  FMUL.FTZ R193, R193, R118 ;  /* 0x00000076c1c17220 */ /* 0x000fe20000410000 */
[-C--:B------:R-:W-:Y:S01]  /*66b0*/  FSEL R118, R5, R192.reuse, P3 ;  /* 0x000000c005767208 */ /* 0x080fe20001800000 */
[-C--:B------:R-:W-:Y:S03]  /*66c0*/  HMMA.16816.F32 R52, R104, R124.reuse, R52 ;  /* 0x0000007c6834723c */ /* 0x080fe60000001834 */
[----:B------:R-:W-:Y:S01]  /*66d0*/  FSETP.GE.FTZ.AND P3, PT, R221, RZ, PT ;  /* 0x000000ffdd00720b */ /* 0x000fe20003f76000 */
[----:B------:R-:W-:Y:S01]  /*66e0*/  FMUL.FTZ R196, R196, R119 ;  /* 0x00000077c4c47220 */ /* 0x000fe20000410000 */
[----:B------:R-:W-:Y:S01]  /*66f0*/  FADD.FTZ R5, -R192, R21 ;  /* 0x00000015c0057221 */ /* 0x000fe20000010100 */
[C---:B------:R-:W-:Y:S05]  /*6700*/  HMMA.16816.F32 R56, R112.reuse, R124, R56 ;  /* 0x0000007c7038723c */ /* 0x040fea0000001838 */
[----:B------:R-:W-:Y:S01]  /*6710*/  F2FP.F16.F32.PACK_AB R193, R196, R193 ;  /* 0x000000c1c4c1723e */ /* 0x000fe200000000ff */
[-C--:B------:R-:W-:Y:S05]  /*6720*/  HMMA.16816.F32 R60, R112, R126.reuse, R60 ;  /* 0x0000007e703c723c */ /* 0x080fea000000183c */
[----:B------:R-:W-:Y:S01]  /*6730*/  FSEL R5, R5, R192, P0 ;  /* 0x000000c005057208 */ /* 0x000fe20000000000 */
[----:B------:R-:W-:Y:S04]  /*6740*/  HMMA.16816.F32 R64, R104, R126, R64 ;  /* 0x0000007e6840723c */ /* 0x000fe80000001840 */
[----:B------:R-:W-:Y:S01]  /*6750*/  FSETP.GE.FTZ.AND P0, PT, R226, RZ, PT ;  /* 0x000000ffe200720b */ /* 0x000fe20003f16000 */
[C---:B------:R-:W-:Y:S01]  /*6760*/  FADD.FTZ R196, -R192.reuse, R32 ;  /* 0x00000020c0c47221 */ /* 0x040fe20000010100 */
[C---:B------:R-:W-:Y:S01]  /*6770*/  FADD.FTZ R117, -R192.reuse, R20 ;  /* 0x00000014c0757221 */ /* 0x040fe20000010100 */
[----:B------:R-:W-:Y:S01]  /*6780*/  FADD.FTZ R37, -R192, R37 ;  /* 0x00000025c0257221 */ /* 0x000fe20000010100 */
[----:B------:R-:W-:Y:S03]  /*6790*/  FMUL.FTZ R205, R205, R118 ;  /* 0x00000076cdcd7220 */ /* 0x000fe60000410000 */
[-C--:B------:R-:W-:Y:S01]  /*67a0*/  FSEL R196, R196, R192.reuse, P3 ;  /* 0x000000c0c4c47208 */ /* 0x080fe20001800000 */
[----:B------:R-:W-:Y:S01]  /*67b0*/  FMUL.FTZ R206, R206, R17 ;  /* 0x00000011cece7220 */ /* 0x000fe20000410000 */
[----:B------:R-:W-:Y:S01]  /*67c0*/  FSEL R118, R117, R192, P1 ;  /* 0x000000c075767208 */ /* 0x000fe20000800000 */
[C---:B------:R-:W-:Y:S01]  /*67d0*/  FADD.FTZ R36, -R192.reuse, R36 ;  /* 0x00000024c0247221 */ /* 0x040fe20000010100 */
[----:B------:R-:W-:Y:S01]  /*67e0*/  FSETP.GE.FTZ.AND P1, PT, R225, RZ, PT ;  /* 0x000000ffe100720b */ /* 0x000fe20003f36000 */
[----:B------:R-:W-:Y:S01]  /*67f0*/  FMUL.FTZ R196, R221, R196 ;  /* 0x000000c4ddc47220 */ /* 0x000fe20000410000 */
[-C--:B------:R-:W-:Y:S01]  /*6800*/  FSEL R37, R37, R192.reuse, P0 ;  /* 0x000000c025257208 */ /* 0x080fe20000000000 */
[C---:B------:R-:W-:Y:S01]  /*6810*/  FADD.FTZ R221, -R192.reuse, R48 ;  /* 0x00000030c0dd7221 */ /* 0x040fe20000010100 */
[----:B------:R-:W-:Y:S01]  /*6820*/  FSETP.GE.FTZ.AND P0, PT, R249, RZ, PT ;  /* 0x000000fff900720b */ /* 0x000fe20003f16000 */
[----:B------:R-:W-:Y:S01]  /*6830*/  FADD.FTZ R53, -R192, R53 ;  /* 0x00000035c0357221 */ /* 0x000fe20000010100 */
[----:B------:R-:W-:Y:S01]  /*6840*/  F2FP.F16.F32.PACK_AB R205, R206, R205 ;  /* 0x000000cdcecd723e */ /* 0x000fe200000000ff */
[----:B------:R-:W-:Y:S01]  /*6850*/  FADD.FTZ R206, -R192, R33 ;  /* 0x00000021c0ce7221 */ /* 0x000fe20000010100 */
[----:B------:R-:W-:Y:S01]  /*6860*/  FSEL R36, R36, R192, P1 ;  /* 0x000000c024247208 */ /* 0x000fe20000800000 */
[----:B------:R-:W-:Y:S01]  /*6870*/  FADD.FTZ R49, -R192, R49 ;  /* 0x00000031c0317221 */ /* 0x000fe20000010100 */
[----:B------:R-:W-:Y:S01]  /*6880*/  FSETP.GE.FTZ.AND P1, PT, R242, RZ, PT ;  /* 0x000000fff200720b */ /* 0x000fe20003f36000 */
[----:B------:R-:W-:Y:S01]  /*6890*/  FMUL.FTZ R209, R209, R118 ;  /* 0x00000076d1d17220 */ /* 0x000fe20000410000 */
[----:B------:R-:W-:Y:S01]  /*68a0*/  FSEL R48, R221, R192, P4 ;  /* 0x000000c0dd307208 */ /* 0x000fe20002000000 */
[----:B------:R-:W-:Y:S01]  /*68b0*/  FMUL.FTZ R36, R225, R36 ;  /* 0x00000024e1247220 */ /* 0x000fe20000410000 */
[-C--:B------:R-:W-:Y:S01]  /*68c0*/  FSEL R206, R206, R192.reuse, P2 ;  /* 0x000000c0cece7208 */ /* 0x080fe20001000000 */
[C---:B------:R-:W-:Y:S01]  /*68d0*/  FADD.FTZ R225, -R192.reuse, R52 ;  /* 0x00000034c0e17221 */ /* 0x040fe20000010100 */
[-C--:B------:R-:W-:Y:S01]  /*68e0*/  FSEL R53, R53, R192.reuse, P1 ;  /* 0x000000c035357208 */ /* 0x080fe20000800000 */
[----:B------:R-:W-:Y:S01]  /*68f0*/  FADD.FTZ R221, -R192, R64 ;  /* 0x00000040c0dd7221 */ /* 0x000fe20000010100 */
        /* <DEDUP_REMOVED lines=8> */
[-C--:B------:R-:W-:Y:S02]  /*6980*/  FSEL R52, R225, R192.reuse, P2 ;  /* 0x000000c0e1347208 */ /* 0x080fe40001000000 */
[----:B------:R-:W-:Y:S01]  /*6990*/  FSEL R221, R221, R192, P1 ;  /* 0x000000c0dddd7208 */ /* 0x000fe20000800000 */
[----:B------:R-:W-:Y:S01]  /*69a0*/  @P0 FADD.FTZ R192, -R192, R65 ;  /* 0x00000041c0c00221 */ /* 0x000fe20000010100 */
[----:B------:R-:W-:Y:S01]  /*69b0*/  PLOP3.LUT P0, PT, PT, PT, UP3, 0x80, 0x0 ;  /* 0x000000000000781c */ /* 0x000fe20003f0f038 */
[----:B------:R-:W-:Y:S01]  /*69c0*/  FMUL.FTZ R52, R241, R52 ;  /* 0x00000034f1347220 */ /* 0x000fe20000410000 */
[----:B------:R-:W-:Y:S01]  /*69d0*/  F2FP.F16.F32.PACK_AB R210, R210, R209 ;  /* 0x000000d1d2d2723e */ /* 0x000fe200000000ff */
[----:B------:R-:W-:Y:S01]  /*69e0*/  FMUL.FTZ R49, R238, R49 ;  /* 0x00000031ee317220 */ /* 0x000fe20000410000 */
[----:B------:R-:W-:Y:S01]  /*69f0*/  F2FP.F16.F32.PACK_AB R37, R37, R36 ;  /* 0x000000242525723e */ /* 0x000fe200000000ff */
[----:B------:R-:W-:Y:S01]  /*6a00*/  FMUL.FTZ R209, R222, R206 ;  /* 0x000000ceded17220 */ /* 0x000fe20000410000 */
[----:B------:R-:W-:Y:S01]  /*6a10*/  F2FP.F16.F32.PACK_AB R53, R53, R52 ;  /* 0x000000343535723e */ /* 0x000fe200000000ff */
[----:B------:R-:W-:Y:S01]  /*6a20*/  FADD.FTZ R36, -R191, R6 ;  /* 0x00000006bf247221 */ /* 0x000fe20000010100 */
[----:B------:R-:W-:Y:S01]  /*6a30*/  FSETP.GE.FTZ.AND P2, PT, R195, RZ, PT ;  /* 0x000000ffc300720b */ /* 0x000fe20003f56000 */
[----:B------:R-:W-:Y:S01]  /*6a40*/  FADD.FTZ R52, -R191, R7 ;  /* 0x00000007bf347221 */ /* 0x000fe20000010100 */
[----:B------:R-:W-:Y:S01]  /*6a50*/  FSETP.GE.FTZ.AND P1, PT, R194, RZ, PT ;  /* 0x000000ffc200720b */ /* 0x000fe20003f36000 */
[----:B------:R-:W-:Y:S01]  /*6a60*/  FMUL.FTZ R221, R248, R221 ;  /* 0x000000ddf8dd7220 */ /* 0x000fe20000410000 */
[----:B------:R-:W-:Y:S01]  /*6a70*/  F2FP.F16.F32.PACK_AB R48, R49, R48 ;  /* 0x000000303130723e */ /* 0x000fe200000000ff */
[----:B------:R-:W-:Y:S01]  /*6a80*/  FMUL.FTZ R192, R249, R192 ;  /* 0x000000c0f9c07220 */ /* 0x000fe20000410000 */
        /* <DEDUP_REMOVED lines=17> */
[----:B-1----:R-:W-:Y:S05]  /*6ba0*/  IMAD.U32 R17, R7, -0x80, RZ ;  /* 0xffffff8007117824 */ /* 0x002fea00078e00ff */
[C---:B------:R-:W-:Y:S04]  /*6bb0*/  LEA R186, P1, R17.reuse, R186, 0x1 ;  /* 0x000000ba11ba7211 */ /* 0x040fe800078208ff */
[----:B------:R-:W-:Y:S02]  /*6bc0*/  LEA.HI.X.SX32 R187, R17, R187, 0x1, P1 ;  /* 0x000000bb11bb7211 */ /* 0x000fe400008f0eff */
        /* <DEDUP_REMOVED lines=15> */
.L_x_884:
[----:B------:R-:W-:Y:S01]  /*6cc0*/  FSETP.GE.FTZ.AND P1, PT, R211, RZ, PT ;  /* 0x000000ffd300720b */ /* 0x000fe20003f36000 */
[C---:B------:R-:W-:Y:S01]  /*6cd0*/  FADD.FTZ R22, -R191.reuse, R22 ;  /* 0x00000016bf167221 */ /* 0x040fe20000010100 */
[----:B------:R-:W-:Y:S01]  /*6ce0*/  FSETP.GE.FTZ.AND P2, PT, R208, RZ, PT ;  /* 0x000000ffd000720b */ /* 0x000fe20003f56000 */
[----:B---3--:R-:W-:Y:S01]  /*6cf0*/  FADD.FTZ R4, -R191, R19 ;  /* 0x00000013bf047221 */ /* 0x008fe20000010100 */
[----:B------:R-:W-:Y:S01]  /*6d00*/  FSETP.GE.FTZ.AND P3, PT, R207, RZ, PT ;  /* 0x000000ffcf00720b */ /* 0x000fe20003f76000 */
[----:B------:R-:W-:Y:S01]  /*6d10*/  STS [R158+0xa000], R193 ;  /* 0x00a000c19e007388 */ /* 0x000fe20000000800 */
[-C--:B------:R-:W-:Y:S01]  /*6d20*/  FSEL R22, R22, R191.reuse, P1 ;  /* 0x000000bf16167208 */ /* 0x080fe20000800000 */
[C---:B------:R-:W-:Y:S01]  /*6d30*/  FADD.FTZ R34, -R191.reuse, R34 ;  /* 0x00000022bf227221 */ /* 0x040fe20000010100 */
[-C--:B------:R-:W-:Y:S01]  /*6d40*/  FSEL R5, R4, R191.reuse, P2 ;  /* 0x000000bf04057208 */ /* 0x080fe20001000000 */
[----:B------:R-:W-:Y:S01]  /*6d50*/  FADD.FTZ R6, -R191, R35 ;  /* 0x00000023bf067221 */ /* 0x000fe20000010100 */
[----:B------:R-:W-:Y:S01]  /*6d60*/  FSETP.GE.FTZ.AND P1, PT, R223, RZ, PT ;  /* 0x000000ffdf00720b */ /* 0x000fe20003f36000 */
[C---:B------:R-:W-:Y:S01]  /*6d70*/  FADD.FTZ R18, -R191.reuse, R18 ;  /* 0x00000012bf127221 */ /* 0x040fe20000010100 */
[C---:B------:R-:W-:Y:S01]  /*6d80*/  FADD.FTZ R4, -R191.reuse, R23 ;  /* 0x00000017bf047221 */ /* 0x040fe20000010100 */
[----:B------:R-:W-:Y:S01]  /*6d90*/  FSETP.GE.FTZ.AND P2, PT, R212, RZ, PT ;  /* 0x000000ffd400720b */ /* 0x000fe20003f56000 */
[----:B------:R-:W-:Y:S01]  /*6da0*/  FADD.FTZ R16, -R191, R39 ;  /* 0x00000027bf107221 */ /* 0x000fe20000010100 */
[----:B------:R-:W-:Y:S01]  /*6db0*/  FSEL R34, R34, R191, P1 ;  /* 0x000000bf22227208 */ /* 0x000fe20000800000 */
[----:B------:R-:W-:Y:S01]  /*6dc0*/  FMUL.FTZ R36, R195, R36 ;  /* 0x00000024c3247220 */ /* 0x000fe20000410000 */
[----:B------:R-:W-:Y:S01]  /*6dd0*/  FSETP.GE.FTZ.AND P1, PT, R228, RZ, PT ;  /* 0x000000ffe400720b */ /* 0x000fe20003f36000 */
        /* <DEDUP_REMOVED lines=9> */
[----:B------:R-:W-:Y:S01]  /*6e70*/  F2FP.F16.F32.PACK_AB R49, R49, R36 ;  /* 0x000000243131723e */ /* 0x000fe200000000ff */
[C---:B------:R-:W-:Y:S01]  /*6e80*/  FADD.FTZ R4, -R191.reuse, R51 ;  /* 0x00000033bf047221 */ /* 0x040fe20000010100 */
[C---:B------:R-:W-:Y:S01]  /*6e90*/  FADD.FTZ R38, -R191.reuse, R38 ;  /* 0x00000026bf267221 */ /* 0x040fe20000010100 */
[----:B------:R-:W-:Y:S01]  /*6ea0*/  FSETP.GE.FTZ.AND P3, PT, R224, RZ, PT ;  /* 0x000000ffe000720b */ /* 0x000fe20003f76000 */
[----:B------:R-:W-:Y:S01]  /*6eb0*/  FADD.FTZ R50, -R191, R50 ;  /* 0x00000032bf327221 */ /* 0x000fe20000010100 */
[----:B------:R-:W-:Y:S01]  /*6ec0*/  STS [R158+0xa400], R49 ;  /* 0x00a400319e007388 */ /* 0x000fe20000000800 */
[----:B------:R-:W-:Y:S01]  /*6ed0*/  FSETP.GE.FTZ.AND P2, PT, R227, RZ, PT ;  /* 0x000000ffe300720b */ /* 0x000fe20003f56000 */
[----:B------:R-:W-:Y:S01]  /*6ee0*/  FADD.FTZ R54, -R191, R54 ;  /* 0x00000036bf367221 */ /* 0x000fe20000010100 */
[----:B------:R-:W-:Y:S01]  /*6ef0*/  FSETP.GE.FTZ.AND P6, PT, R239, RZ, PT ;  /* 0x000000ffef00720b */ /* 0x000fe20003fd6000 */
[----:B------:R-:W-:Y:S01]  /*6f00*/  STS [R166+0xa000], R205 ;  /* 0x00a000cda6007388 */ /* 0x000fe20000000800 */
[----:B------:R-:W-:Y:S01]  /*6f10*/  FSETP.GE.FTZ.AND P5, PT, R240, RZ, PT ;  /* 0x000000fff000720b */ /* 0x000fe20003fb6000 */
[----:B------:R-:W-:Y:S01]  /*6f20*/  FADD.FTZ R66, -R191, R66 ;  /* 0x00000042bf427221 */ /* 0x000fe20000010100 */
[----:B------:R-:W-:Y:S01]  /*6f30*/  F2FP.F16.F32.PACK_AB R5, R5, R18 ;  /* 0x000000120505723e */ /* 0x000fe200000000ff */
[----:B------:R-:W-:Y:S01]  /*6f40*/  FMUL.FTZ R34, R223, R34 ;  /* 0x00000022df227220 */ /* 0x000fe20000410000 */
[----:B------:R-:W-:Y:S01]  /*6f50*/  F2FP.F16.F32.PACK_AB R22, R7, R22 ;  /* 0x000000160716723e */ /* 0x000fe200000000ff */
[----:B------:R-:W-:Y:S01]  /*6f60*/  FMUL.FTZ R19, R228, R19 ;  /* 0x00000013e4137220 */ /* 0x000fe20000410000 */
[-C--:B------:R-:W-:Y:S01]  /*6f70*/  FSEL R17, R6, R191.reuse, P3 ;  /* 0x000000bf06117208 */ /* 0x080fe20001800000 */
[----:B------:R1:W-:Y:S01]  /*6f80*/  STS [R166+0xa400], R5 ;  /* 0x00a40005a6007388 */ /* 0x0003e20000000800 */
[-C--:B------:R-:W-:Y:S01]  /*6f90*/  FSEL R38, R38, R191.reuse, P2 ;  /* 0x000000bf26267208 */ /* 0x080fe20001000000 */
[----:B------:R-:W-:Y:S01]  /*6fa0*/  FADD.FTZ R6, -R191, R55 ;  /* 0x00000037bf067221 */ /* 0x000fe20000010100 */
[-C--:B------:R-:W-:Y:S01]  /*6fb0*/  FSEL R50, R50, R191.reuse, P6 ;  /* 0x000000bf32327208 */ /* 0x080fe20003000000 */
[----:B-----5:R-:W-:Y:S01]  /*6fc0*/  FADD.FTZ R13, -R190, R13 ;  /* 0x0000000dbe0d7221 */ /* 0x020fe20000010100 */
[----:B------:R-:W-:Y:S01]  /*6fd0*/  FSEL R7, R4, R191, P5 ;  /* 0x000000bf04077208 */ /* 0x000fe20002800000 */
        /* <DEDUP_REMOVED lines=8> */
[----:B------:R-:W-:Y:S01]  /*7060*/  FADD.FTZ R25, -R190, R25 ;  /* 0x00000019be197221 */ /* 0x000fe20000010100 */
[-C--:B------:R-:W-:Y:S01]  /*7070*/  FSEL R21, R6, R191.reuse, P3 ;  /* 0x000000bf06157208 */ /* 0x080fe20001800000 */
[----:B------:R-:W-:Y:S01]  /*7080*/  FADD.FTZ R29, -R190, R29 ;  /* 0x0000001dbe1d7221 */ /* 0x000fe20000010100 */
        /* <DEDUP_REMOVED lines=8> */
[----:B-1----:R-:W-:Y:S01]  /*7110*/  FADD.FTZ R5, -R190, R40 ;  /* 0x00000028be057221 */ /* 0x002fe20000010100 */
[----:B------:R-:W-:Y:S01]  /*7120*/  FSETP.GE.FTZ.AND P3, PT, R198, RZ, PT ;  /* 0x000000ffc600720b */ /* 0x000fe20003f76000 */
[----:B------:R-:W-:Y:S01]  /*7130*/  FADD.FTZ R45, -R190, R45 ;  /* 0x0000002dbe2d7221 */ /* 0x000fe20000010100 */
[----:B------:R-:W-:Y:S01]  /*7140*/  F2FP.F16.F32.PACK_AB R20, R4, R23 ;  /* 0x000000170414723e */ /* 0x000fe200000000ff */
[C---:B------:R-:W-:Y:S01]  /*7150*/  FADD.FTZ R57, -R190.reuse, R57 ;  /* 0x00000039be397221 */ /* 0x040fe20000010100 */
        /* <DEDUP_REMOVED lines=33> */
[----:B------:R-:W-:Y:S01]  /*7370*/  FADD.FTZ R42, -R181, R42 ;  /* 0x0000002ab52a7221 */ /* 0x000fe20000010100 */
[----:B------:R-:W-:Y:S01]  /*7380*/  F2FP.F16.F32.PACK_AB R9, R9, R4 ;  /* 0x000000040909723e */ /* 0x000fe200000000ff */
[----:B------:R-:W-:Y:S01]  /*7390*/  FMUL.FTZ R38, R227, R38 ;  /* 0x00000026e3267220 */ /* 0x000fe20000410000 */
[-C--:B------:R-:W-:Y:S01]  /*73a0*/  FSEL R4, R7, R190.reuse, P4 ;  /* 0x000000be07047208 */ /* 0x080fe20002000000 */
[C---:B------:R-:W-:Y:S01]  /*73b0*/  FADD.FTZ R7, -R190.reuse, R60 ;  /* 0x0000003cbe077221 */ /* 0x040fe20000010100 */
[-C--:B------:R-:W-:Y:S01]  /*73c0*/  FSEL R12, R5, R190.reuse, P6 ;  /* 0x000000be050c7208 */ /* 0x080fe20003000000 */
[----:B------:R1:W-:Y:S01]  /*73d0*/  STS [R158+0xc000], R9 ;  /* 0x00c000099e007388 */ /* 0x0003e20000000800 */
        /* <DEDUP_REMOVED lines=10> */
[----:B------:R-:W-:Y:S01]  /*7480*/  FSETP.GE.FTZ.AND P3, PT, R246, RZ, PT ;  /* 0x000000fff600720b */ /* 0x000fe20003f76000 */
[----:B------:R-:W-:Y:S01]  /*7490*/  FMUL.FTZ R12, R233, R12 ;  /* 0x0000000ce90c7220 */ /* 0x000fe20000410000 */
[-C--:B------:R-:W-:Y:S01]  /*74a0*/  FSEL R16, R5, R190.reuse, P4 ;  /* 0x000000be05107208 */ /* 0x080fe20002000000 */
[----:B------:R-:W-:Y:S01]  /*74b0*/  FADD.FTZ R58, -R181, R58 ;  /* 0x0000003ab53a7221 */ /* 0x000fe20000010100 */
[----:B------:R-:W-:Y:S01]  /*74c0*/  FSEL R18, R7, R190, P2 ;  /* 0x000000be07127208 */ /* 0x000fe20001000000 */
[----:B------:R-:W-:Y:S01]  /*74d0*/  FMUL.FTZ R54, R243, R54 ;  /* 0x00000036f3367220 */ /* 0x000fe20000410000 */
[-C--:B------:R-:W-:Y:S01]  /*74e0*/  FSEL R45, R45, R190.reuse, P5 ;  /* 0x000000be2d2d7208 */ /* 0x080fe20002800000 */
[----:B------:R-:W-:Y:S01]  /*74f0*/  FMUL.FTZ R21, R244, R21 ;  /* 0x00000015f4157220 */ /* 0x000fe20000410000 */
[----:B------:R-:W-:Y:S01]  /*7500*/  FSEL R57, R57, R190, P3 ;  /* 0x000000be39397208 */ /* 0x000fe20001800000 */
[----:B------:R-:W-:Y:S01]  /*7510*/  @P1 FADD.FTZ R190, -R190, R61 ;  /* 0x0000003dbebe1221 */ /* 0x000fe20000010100 */
[----:B------:R-:W-:Y:S01]  /*7520*/  FMUL.FTZ R18, R251, R18 ;  /* 0x00000012fb127220 */ /* 0x000fe20000410000 */
[----:B------:R-:W-:Y:S01]  /*7530*/  F2FP.F16.F32.PACK_AB R29, R29, R4 ;  /* 0x000000041d1d723e */ /* 0x000fe200000000ff */
[----:B------:R-:W-:Y:S01]  /*7540*/  FADD.FTZ R4, -R181, R11 ;  /* 0x0000000bb5047221 */ /* 0x000fe20000010100 */
        /* <DEDUP_REMOVED lines=26> */
[-C--:B-1----:R-:W-:Y:S01]  /*76f0*/  FSEL R9, R4, R181.reuse, P1 ;  /* 0x000000b504097208 */ /* 0x082fe20000800000 */
        /* <DEDUP_REMOVED lines=35> */
[-C--:B------:R-:W-:Y:S01]  /*7930*/  FSEL R9, R4, R181.reuse, P5 ;  /* 0x000000b504097208 */ /* 0x080fe20002800000 */
[----:B------:R-:W-:Y:S01]  /*7940*/  STS [R172+0xc400], R11 ;  /* 0x00c4000bac007388 */ /* 0x000fe20000000800 */
[----:B------:R-:W-:Y:S02]  /*7950*/  FSEL R46, R46, R181, P2 ;  /* 0x000000b52e2e7208 */ /* 0x000fe40001000000 */
[----:B------:R-:W-:Y:S01]  /*7960*/  FSETP.GE.FTZ.AND P1, PT, R134, RZ, PT ;  /* 0x000000ff8600720b */ /* 0x000fe20003f36000 */
[----:B------:R-:W-:Y:S01]  /*7970*/  STS [R164+0xa000], R37 ;  /* 0x00a00025a4007388 */ /* 0x000fe20000000800 */
[----:B------:R-:W-:Y:S01]  /*7980*/  FMUL.FTZ R9, R236, R9 ;  /* 0x00000009ec097220 */ /* 0x000fe20000410000 */
[----:B------:R-:W-:Y:S01]  /*7990*/  FMUL.FTZ R46, R235, R46 ;  /* 0x0000002eeb2e7220 */ /* 0x000fe20000410000 */
[----:B------:R-:W-:Y:S01]  /*79a0*/  F2FP.F16.F32.PACK_AB R15, R15, R42 ;  /* 0x0000002a0f0f723e */ /* 0x000fe200000000ff */
[----:B------:R-:W-:Y:S01]  /*79b0*/  STS [R164+0xa400], R19 ;  /* 0x00a40013a4007388 */ /* 0x000fe20000000800 */
[----:B------:R-:W-:Y:S02]  /*79c0*/  FSETP.GE.FTZ.AND P3, PT, R250, RZ, PT ;  /* 0x000000fffa00720b */ /* 0x000fe40003f76000 */
[----:B------:R-:W-:Y:S01]  /*79d0*/  FSETP.GE.FTZ.AND P4, PT, R247, RZ, PT ;  /* 0x000000fff700720b */ /* 0x000fe20003f96000 */
[----:B------:R-:W-:Y:S01]  /*79e0*/  STS [R169+0xa000], R48 ;  /* 0x00a00030a9007388 */ /* 0x000fe20000000800 */
[----:B------:R-:W-:Y:S02]  /*79f0*/  F2FP.F16.F32.PACK_AB R12, R45, R12 ;  /* 0x0000000c2d0c723e */ /* 0x000fe400000000ff */
        /* <DEDUP_REMOVED lines=111> */
[----:B-1----:R-:W-:Y:S05]  /*80f0*/  IMAD.U32 R9, R7, -0x80, RZ ;  /* 0xffffff8007097824 */ /* 0x002fea00078e00ff */
[C---:B------:R-:W-:Y:S04]  /*8100*/  LEA R184, P1, R9.reuse, R184, 0x1 ;  /* 0x000000b809b87211 */ /* 0x040fe800078208ff */
[----:B------:R-:W-:Y:S02]  /*8110*/  LEA.HI.X.SX32 R185, R9, R185, 0x1, P1 ;  /* 0x000000b909b97211 */ /* 0x000fe400008f0eff */
[C---:B------:R-:W-:Y:S03]  /*8120*/  @!P2 LEA R4, P1, R7.reuse, R184, 0x7 ;  /* 0x000000b80704a211 */ /* 0x040fe600078238ff */
        /* <DEDUP_REMOVED lines=11> */
.L_x_885:
        /* <DEDUP_REMOVED lines=306> */
.L_x_887:
        /* <DEDUP_REMOVED lines=19> */
.L_x_888:
[----:B------:R-:W-:Y:S01]  /*9630*/  BAR.SYNC.DEFER_BLOCKING 0x0 ;  /* 0x0000000000007b1d */ /* 0x000fe20000010000 */
[----:B------:R-:W-:Y:S01]  /*9640*/  USHF.R.S32.HI UR7, URZ, 0x1f, UR5 ;  /* 0x0000001f3f077899 */ /* 0x000fe20008011405 */
[--C-:B------:R-:W-:Y:S01]  /*9650*/  SHF.R.S32.HI R21, RZ, 0x1f, R162.reuse ;  /* 0x0000001fff157819 */ /* 0x100fe200000114a2 */
        /* <DEDUP_REMOVED lines=10> */
[----:B------:R-:W-:Y:S01]  /*9700*/  IADD3 R6, P0, R6, UR19, RZ ;  /* 0x0000001306067c10 */ /* 0x000fe2000ff1e0ff */
[----:B------:R-:W-:-:S02]  /*9710*/  IMAD.U32 R22, RZ, RZ, UR16 ;  /* 0x00000010ff167e24 */ /* 0x000fc4000f8e00ff */
[----:B------:R-:W-:Y:S01]  /*9720*/  MOV R4, UR13 ;  /* 0x0000000d00047c02 */ /* 0x000fe20008000f00 */
[----:B------:R-:W-:Y:S02]  /*9730*/  ULDC UR13, c[0x0][0x2d0] ;  /* 0x0000b400000d7ab9 */ /* 0x000fe40000000800 */
[----:B------:R-:W-:Y:S01]  /*9740*/  ISETP.GE.AND P2, PT, R162, UR13, PT ;  /* 0x0000000da2007c0c */ /* 0x000fe2000bf46270 */
[----:B------:R-:W-:Y:S01]  /*9750*/  UIMAD UR13, UR21, UR16, URZ ;  /* 0x00000010150d72a4 */ /* 0x000fe2000f8e023f */
[----:B------:R-:W-:Y:S02]  /*9760*/  IADD3.X R7, R7, UR20, R4, P0, !PT ;  /* 0x0000001407077c10 */ /* 0x000fe400087fe404 */
[----:B------:R-:W-:Y:S01]  /*9770*/  ISETP.GE.OR P1, PT, R0, UR6, P2 ;  /* 0x0000000600007c0c */ /* 0x000fe20009726670 */
[----:B------:R2:W3:Y:S01]  /*9780*/  LDS.128 R12, [R53+0x7000] ;  /* 0x00700000350c7984 */ /* 0x0004e20000000c00 */
[----:B------:R-:W-:Y:S01]  /*9790*/  ISETP.GE.OR P2, PT, R154, UR6, P2 ;  /* 0x000000069a007c0c */ /* 0x000fe20009746670 */
[----:B------:R-:W-:Y:S01]  /*97a0*/  UIMAD UR17, UR57, UR17, UR13 ;  /* 0x00000011391172a4 */ /* 0x000fe2000f8e020d */
[----:B------:R-:W-:Y:S01]  /*97b0*/  IMAD.WIDE.U32 R22, R22, UR57, R6 ;  /* 0x0000003916167c25 */ /* 0x000fe2000f8e0006 */
[----:B------:R2:W4:Y:S01]  /*97c0*/  LDS.128 R8, [R53+0x9000] ;  /* 0x0090000035087984 */ /* 0x0005220000000c00 */
[----:B------:R-:W-:-:S03]  /*97d0*/  SHF.R.S32.HI R0, RZ, 0x1f, R154 ;  /* 0x0000001fff007819 */ /* 0x000fc6000001149a */
[----:B------:R-:W-:-:S06]  /*97e0*/  IADD3 R17, R23, UR17, RZ ;  /* 0x0000001117117c10 */ /* 0x000fcc000fffe0ff */
[----:B------:R-:W-:Y:S05]  /*97f0*/  @P2 BRA `(.L_x_890) ;  /* 0x0000000000282947 */ /* 0x000fea0003800000 */
[----:B------:R-:W1:Y:S01]  /*9800*/  LDS.128 R4, [R53+0x6000] ;  /* 0x0060000035047984 */ /* 0x000e620000000c00 */
        /* <DEDUP_REMOVED lines=9> */
.L_x_890:
[----:B------:R-:W-:Y:S05]  /*98a0*/  BSYNC B0 ;  /* 0x0000000000007941 */ /* 0x000fea0003800000 */
.L_x_889:
[----:B------:R-:W-:Y:S04]  /*98b0*/  BSSY B0, `(.L_x_891) ;  /* 0x000000d000007945 */ /* 0x000fe80003800000 */
[----:B------:R-:W-:Y:S05]  /*98c0*/  @P1 BRA `(.L_x_892) ;  /* 0x00000000002c1947 */ /* 0x000fea0003800000 */
[----:B-1----:R-:W-:Y:S01]  /*98d0*/  IADD3 R5, P0, R154, 0x40, RZ ;  /* 0x000000409a057810 */ /* 0x002fe20007f1e0ff */
[----:B------:R-:W-:Y:S01]  /*98e0*/  ULDC.64 UR16, c[0x0][0x3f0] ;  /* 0x0000fc0000107ab9 */ /* 0x000fe20000000a00 */
[----:B------:R-:W-:Y:S02]  /*98f0*/  MOV R16, R22 ;  /* 0x0000001600107202 */ /* 0x000fe40000000f00 */
[----:B------:R-:W-:-:S03]  /*9900*/  IADD3.X R4, RZ, R0, RZ, P0, !PT ;  /* 0x00000000ff047210 */ /* 0x000fc600007fe4ff */
[----:B------:R-:W-:-:S04]  /*9910*/  IMAD.WIDE.U32 R6, R5, UR8, R16 ;  /* 0x0000000805067c25 */ /* 0x000fc8000f8e0010 */
[----:B------:R-:W-:Y:S01]  /*9920*/  IMAD R4, R4, UR8, RZ ;  /* 0x0000000804047c24 */ /* 0x000fe2000f8e02ff */
[----:B------:R-:W-:-:S03]  /*9930*/  LEA R16, P0, R6, UR16, 0x1 ;  /* 0x0000001006107c11 */ /* 0x000fc6000f8008ff */
[----:B------:R-:W-:-:S05]  /*9940*/  IMAD R4, R5, UR9, R4 ;  /* 0x0000000905047c24 */ /* 0x000fca000f8e0204 */
[----:B------:R-:W-:-:S04]  /*9950*/  IADD3 R4, R7, R4, RZ ;  /* 0x0000000407047210 */ /* 0x000fc80007ffe0ff */
[----:B------:R-:W-:-:S05]  /*9960*/  LEA.HI.X R17, R6, UR17, R4, 0x1, P0 ;  /* 0x0000001106117c11 */ /* 0x000fca00080f0c04 */
[----:B---3--:R1:W-:Y:S02]  /*9970*/  STG.E.128 desc[UR14][R16.64], R12 ;  /* 0x0000000c10007986 */ /* 0x0083e4000c101d0e */
.L_x_892:
[----:B------:R-:W-:Y:S05]  /*9980*/  BSYNC B0 ;  /* 0x0000000000007941 */ /* 0x000fea0003800000 */
.L_x_891:
[----:B-1----:R1:W1:Y:S01]  /*9990*/  LDS.128 R4, [R53+0x8000] ;  /* 0x0080000035047984 */ /* 0x0022620000000c00 */
[----:B---3--:R-:W-:Y:S01]  /*99a0*/  IMAD.U32 R13, RZ, RZ, UR10 ;  /* 0x0000000aff0d7e24 */ /* 0x008fe2000f8e00ff */
        /* <DEDUP_REMOVED lines=24> */
.L_x_894:
[----:B------:R-:W-:Y:S05]  /*9b30*/  BSYNC B0 ;  /* 0x0000000000007941 */ /* 0x000fea0003800000 */
.L_x_893:
[----:B------:R-:W-:Y:S05]  /*9b40*/  @P1 BRA `(.L_x_895) ;  /* 0x0000000800341947 */ /* 0x000fea0003800000 */
[----:B-1-3--:R-:W-:Y:S01]  /*9b50*/  IADD3 R4, P0, R154, 0x40, RZ ;  /* 0x000000409a047810 */ /* 0x00afe20007f1e0ff */
        /* <DEDUP_REMOVED lines=9> */
[----:B----4-:R1:W-:Y:S01]  /*9bf0*/  STG.E.128 desc[UR14][R4.64], R8 ;  /* 0x0000000804007986 */ /* 0x0103e2000c101d0e */
[----:B------:R-:W-:Y:S05]  /*9c00*/  BRA `(.L_x_895) ;  /* 0x0000000800047947 */ /* 0x000fea0003800000 */
.L_x_867:
        /* <DEDUP_REMOVED lines=23> */
.L_x_896:
        /* <DEDUP_REMOVED lines=21> */
.L_x_897:
        /* <DEDUP_REMOVED lines=11> */
[----:B------:R-:W-:Y:S01]  /*9f80*/  IADD3 R6, P0, R6, UR20, RZ ;  /* 0x0000001406067c10 */ /* 0x000fe2000ff1e0ff */
[----:B------:R-:W-:Y:S01]  /*9f90*/  IMAD.U32 R8, RZ, RZ, UR12 ;  /* 0x0000000cff087e24 */ /* 0x000fe2000f8e00ff */
[----:B------:R-:W-:Y:S01]  /*9fa0*/  ISETP.GE.AND P2, PT, R162, UR7, PT ;  /* 0x00000007a2007c0c */ /* 0x000fe2000bf46270 */
[----:B------:R-:W-:Y:S01]  /*9fb0*/  UIMAD UR7, UR17, UR12, URZ ;  /* 0x0000000c110772a4 */ /* 0x000fe2000f8e023f */
[----:B------:R-:W-:-:S02]  /*9fc0*/  IADD3.X R7, R7, UR21, R4, P0, !PT ;  /* 0x0000001507077c10 */ /* 0x000fc400087fe404 */
[----:B------:R-:W-:Y:S01]  /*9fd0*/  ISETP.GE.OR P1, PT, R0, UR6, P2 ;  /* 0x0000000600007c0c */ /* 0x000fe20009726670 */
[----:B------:R-:W-:Y:S01]  /*9fe0*/  UIMAD UR13, UR57, UR13, UR7 ;  /* 0x0000000d390d72a4 */ /* 0x000fe2000f8e0207 */
[----:B------:R-:W-:Y:S01]  /*9ff0*/  ISETP.GE.OR P2, PT, R154, UR6, P2 ;  /* 0x000000069a007c0c */ /* 0x000fe20009746670 */
[----:B------:R-:W-:Y:S01]  /*a000*/  IMAD.WIDE.U32 R8, R8, UR57, R6 ;  /* 0x0000003908087c25 */ /* 0x000fe2000f8e0006 */
[----:B------:R-:W-:-:S04]  /*a010*/  SHF.R.S32.HI R0, RZ, 0x1f, R154 ;  /* 0x0000001fff007819 */ /* 0x000fc8000001149a */
[----:B------:R-:W-:-:S07]  /*a020*/  IADD3 R7, R9, UR13, RZ ;  /* 0x0000000d09077c10 */ /* 0x000fce000fffe0ff */
        /* <DEDUP_REMOVED lines=10> */
.L_x_899:
[----:B------:R-:W-:Y:S05]  /*a0d0*/  BSYNC B0 ;  /* 0x0000000000007941 */ /* 0x000fea0003800000 */
.L_x_898:
[----:B------:R-:W-:Y:S04]  /*a0e0*/  BSSY B0, `(.L_x_900) ;  /* 0x000000d000007945 */ /* 0x000fe80003800000 */
[----:B------:R-:W-:Y:S05]  /*a0f0*/  @P1 BRA `(.L_x_901) ;  /* 0x00000000002c1947 */ /* 0x000fea0003800000 */
[----:B------:R-:W-:Y:S01]  /*a100*/  IADD3 R5, P0, R154, 0x40, RZ ;  /* 0x000000409a057810 */ /* 0x000fe20007f1e0ff */
        /* <DEDUP_REMOVED lines=9> */
[----:B------:R2:W-:Y:S02]  /*a1a0*/  STG.E.128 desc[UR14][R8.64], RZ ;  /* 0x000000ff08007986 */ /* 0x0005e4000c101d0e */
.L_x_901:
[----:B------:R-:W-:Y:S05]  /*a1b0*/  BSYNC B0 ;  /* 0x0000000000007941 */ /* 0x000fea0003800000 */
.L_x_900:
[----:B------:R-:W-:Y:S01]  /*a1c0*/  IMAD.U32 R5, RZ, RZ, UR10 ;  /* 0x0000000aff057e24 */ /* 0x000fe2000f8e00ff */
        /* <DEDUP_REMOVED lines=9> */
[----:B--2---:R-:W-:Y:S02]  /*a260*/  MOV R8, UR6 ;  /* 0x0000000600087c02 */ /* 0x004fe40008000f00 */
[----:B------:R-:W-:Y:S01]  /*a270*/  IADD3.X R7, R5, UR16, R4, P0, !PT ;  /* 0x0000001005077c10 */ /* 0x000fe200087fe404 */
[----:B------:R-:W-:Y:S02]  /*a280*/  UIMAD UR7, UR57, UR7, UR5 ;  /* 0x00000007390772a4 */ /* 0x000fe4000f8e0205 */
        /* <DEDUP_REMOVED lines=12> */
.L_x_903:
[----:B------:R-:W-:Y:S05]  /*a350*/  BSYNC B0 ;  /* 0x0000000000007941 */ /* 0x000fea0003800000 */
.L_x_902:
[----:B------:R-:W-:Y:S05]  /*a360*/  @P1 BRA `(.L_x_895) ;  /* 0x00000000002c1947 */ /* 0x000fea0003800000 */
[----:B------:R-:W-:Y:S01]  /*a370*/  IADD3 R4, P0, R154, 0x40, RZ ;  /* 0x000000409a047810 */ /* 0x000fe20007f1e0ff */
[----:B------:R-:W-:Y:S01]  /*a380*/  ULDC.64 UR6, c[0x0][0x3f8] ;  /* 0x0000fe0000067ab9 */ /* 0x000fe20000000a00 */
[----:B------:R-:W-:Y:S02]  /*a390*/  MOV R9, R5 ;  /* 0x0000000500097202 */ /* 0x000fe40000000f00 */
[----:B--2---:R-:W-:Y:S01]  /*a3a0*/  IADD3.X R7, RZ, R0, RZ, P0, !PT ;  /* 0x00000000ff077210 */ /* 0x004fe200007fe4ff */
[----:B------:R-:W-:-:S04]  /*a3b0*/  IMAD.WIDE.U32 R8, R4, UR10, R8 ;  /* 0x0000000a04087c25 */ /* 0x000fc8000f8e0008 */
[----:B------:R-:W-:-:S04]  /*a3c0*/  IMAD R7, R7, UR10, RZ ;  /* 0x0000000a07077c24 */ /* 0x000fc8000f8e02ff */
[----:B------:R-:W-:Y:S01]  /*a3d0*/  IMAD R7, R4, UR11, R7 ;  /* 0x0000000b04077c24 */ /* 0x000fe2000f8e0207 */
[----:B------:R-:W-:-:S04]  /*a3e0*/  LEA R4, P0, R8, UR6, 0x1 ;  /* 0x0000000608047c11 */ /* 0x000fc8000f8008ff */
[----:B------:R-:W-:-:S04]  /*a3f0*/  IADD3 R7, R7, R9, RZ ;  /* 0x0000000907077210 */ /* 0x000fc80007ffe0ff */
[----:B------:R-:W-:-:S05]  /*a400*/  LEA.HI.X R5, R8, UR7, R7, 0x1, P0 ;  /* 0x0000000708057c11 */ /* 0x000fca00080f0c07 */
[----:B------:R3:W-:Y:S02]  /*a410*/  STG.E.128 desc[UR14][R4.64], RZ ;  /* 0x000000ff04007986 */ /* 0x0007e4000c101d0e */
.L_x_895:
[----:B------:R-:W-:Y:S05]  /*a420*/  BSYNC B1 ;  /* 0x0000000000017941 */ /* 0x000fea0003800000 */
.L_x_862:
        /* <DEDUP_REMOVED lines=11> */
.L_x_904:
[----:B------:R-:W-:Y:S05]  /*a4e0*/  EXIT ;  /* 0x000000000000794d */ /* 0x000fea0003800000 */
.L_x_906:
        /* <DEDUP_REMOVED lines=9> */
.L_x_1355:


//--------------------- .text._ZN5flash44flash_bwd_dq_dk_dv_loop_seqk_parallel_kernelI23Flash_bwd_kernel_traitsILi32ELi128ELi128ELi8ELi4ELi4ELi4ELb0ELb0EN7cutlass6half_tE19Flash_kernel_traitsILi32ELi128ELi128ELi8ES3_EELb0ELb0ELb0ELb0ELb0ELb0ELb1EEEvNS_16Flash_bwd_paramsE --------------------------
	.section	.text._ZN5flash44flash_bwd_dq_dk_dv_loop_seqk_parallel_kernelI23Flash_bwd_kernel_traitsILi32ELi128ELi128ELi8ELi4ELi4ELi4ELb0ELb0EN7cutlass6half_tE19Flash_kernel_traitsILi32ELi128ELi128ELi8ES3_EELb0ELb0ELb0ELb0ELb0ELb0ELb1EEEvNS_16Flash_bwd_paramsE,"ax",@progbits
	.align	128
        .global         _ZN5flash44flash_bwd_dq_dk_dv_loop_seqk_parallel_kernelI23Flash_bwd_kernel_traitsILi32ELi128ELi128ELi8ELi4ELi4ELi4ELb0ELb0EN7cutlass6half_tE19Flash_kernel_traitsILi32ELi128ELi128ELi8ES3_EELb0ELb0ELb0ELb0ELb0ELb0ELb1EEEvNS_16Flash_bwd_paramsE
        .type           _ZN5flash44flash_bwd_dq_dk_dv_loop_seqk_parallel_kernelI23Flash_bwd_kernel_traitsILi32ELi128ELi128ELi8ELi4ELi4ELi4ELb0ELb0EN7cutlass6half_tE19Flash_kernel_traitsILi32ELi128ELi128ELi8ES3_EELb0ELb0ELb0ELb0ELb0ELb0ELb1EEEvNS_16Flash_bwd_paramsE,@function
        .size           _ZN5flash44flash_bwd_dq_dk_dv_loop_seqk_parallel_kernelI23Flash_bwd_kernel_traitsILi32ELi128ELi128ELi8ELi4ELi4ELi4ELb0ELb0EN7cutlass6half_tE19Flash_kernel_traitsILi32ELi128ELi128ELi8ES3_EELb0ELb0ELb0ELb0ELb0ELb0ELb1EEEvNS_16Flash_bwd_paramsE,(.L_x_1356 - _ZN5flash44flash_bwd_dq_dk_dv_loop_seqk_parallel_kernelI23Flash_bwd_kernel_traitsILi32ELi128ELi128ELi8ELi4ELi4ELi4ELb0ELb0EN7cutlass6half_tE19Flash_kernel_traitsILi32ELi128ELi128ELi8ES3_EELb0ELb0ELb0ELb0ELb0ELb0ELb1EEEvNS_16Flash_bwd_paramsE)
        .other          _ZN5flash44flash_bwd_dq_dk_dv_loop_seqk_parallel_kernelI23Flash_bwd_kernel_traitsILi32ELi128ELi128ELi8ELi4ELi4ELi4ELb0ELb0EN7cutlass6half_tE19Flash_kernel_traitsILi32ELi128ELi128ELi8ES3_EELb0ELb0ELb0ELb0ELb0ELb0ELb1EEEvNS_16Flash_bwd_paramsE,@"STO_CUDA_ENTRY STV_DEFAULT"
_ZN5flash44flash_bwd_dq_dk_dv_loop_seqk_parallel_kernelI23Flash_bwd_kernel_traitsILi32ELi128ELi128ELi8ELi4ELi4ELi4ELb0ELb0EN7cutlass6half_tE19Flash_kernel_traitsILi32ELi128ELi128ELi8ES3_EELb0ELb0ELb0ELb0ELb0ELb0ELb1EEEvNS_16Flash_bwd_paramsE:
.text._ZN5flash44flash_bwd_dq_dk_dv_loop_seqk_parallel_kernelI23Flash_bwd_kernel_traitsILi32ELi128ELi128ELi8ELi4ELi4ELi4ELb0ELb0EN7cutlass6half_tE19Flash_kernel_traitsILi32ELi128ELi128ELi8ES3_EELb0ELb0ELb0ELb0ELb0ELb0ELb1EEEvNS_16Flash_bwd_paramsE:
        /* <DEDUP_REMOVED lines=12> */
[----:B------:R-:W2:Y:S01]  /*00c0*/  S2UR UR55, SR_CTAID.Z ;  /* 0x00000000003779c3 */ /* 0x000ea20000002700 */
[----:B------:R-:W-:Y:S01]  /*00d0*/  UMOV UR5, 0x400 ;  /* 0x0000040000057882 */ /* 0x000fe20000000000 */
[----:B------:R-:W-:Y:S01]  /*00e0*/  IMAD.MOV.U32 R213, RZ, RZ, -0x10 ;  /* 0xfffffff0ffd57424 */ /* 0x000fe200078e00ff */
[----:B------:R-:W-:Y:S01]  /*00f0*/  ULDC.64 UR10, c[0x0][0x208] ;  /* 0x00008200000a7ab9 */ /* 0x000fe20000000a00 */
[----:B------:R-:W-:Y:S01]  /*0100*/  IMAD.MOV.U32 R123, RZ, RZ, 0x20 ;  /* 0x00000020ff7b7424 */ /* 0x000fe200078e00ff */
[----:B------:R-:W-:Y:S01]  /*0110*/  UMOV UR59, 0xffffe000 ;  /* 0xffffe000003b7882 */ /* 0x000fe20000000000 */
[----:B------:R-:W-:Y:S02]  /*0120*/  IMAD.MOV.U32 R120, RZ, RZ, 0x40 ;  /* 0x00000040ff787424 */ /* 0x000fe400078e00ff */
[----:B------:R-:W3:Y:S08]  /*0130*/  S2UR UR4, SR_CgaCtaId ;  /* 0x00000000000479c3 */ /* 0x000ef00000008800 */
[----:B------:R-:W4:Y:S01]  /*0140*/  S2UR UR45, SR_CTAID.Y ;  /* 0x00000000002d79c3 */ /* 0x000f220000002600 */
[----:B--2---:R-:W-:Y:S01]  /*0150*/  USHF.R.S32.HI UR6, URZ, 0x1f, UR55 ;  /* 0x0000001f3f067899 */ /* 0x004fe20008011437 */
[----:B-1----:R-:W-:Y:S01]  /*0160*/  SHF.R.S32.HI R10, RZ, 0x1f, R20 ;  /* 0x0000001fff0a7819 */ /* 0x002fe20000011414 */
[----:B---3--:R-:W-:-:S03]  /*0170*/  ULEA UR4, UR4, UR5, 0x18 ;  /* 0x0000000504047291 */ /* 0x008fc6000f8ec03f */
        /* <DEDUP_REMOVED lines=115> */
[----:B------:R-:W-:Y:S01]  /*08b0*/  @P4 VIADD R212, R217, 0xffffffc0 ;  /* 0xffffffc0d9d44836 */ /* 0x000fe20000000000 */
        /* <DEDUP_REMOVED lines=18> */
[----:B------:R-:W-:Y:S01]  /*09e0*/  IMAD.IADD R8, R8, 0x1, R12 ;  /* 0x0000000108087824 */ /* 0x000fe200078e020c */
[----:B------:R-:W-:Y:S01]  /*09f0*/  SEL R120, R120, 0xffffffc0, !P2 ;  /* 0xffffffc078787807 */ /* 0x000fe20005000000 */
[----:B------:R-:W-:Y:S01]  /*0a00*/  IMAD R129, R129, 0x200, R0 ;  /* 0x0000020081817824 */ /* 0x000fe200078e0200 */
        /* <DEDUP_REMOVED lines=34> */
.L_x_951:
        /* <DEDUP_REMOVED lines=67> */
.L_x_907:
        /* <DEDUP_REMOVED lines=101> */
[----:B------:R-:W-:Y:S01]  /*16b0*/  UIMAD UR50, UR55, UR61, URZ ;  /* 0x0000003d373272a4 */ /* 0x000fe2000f8e023f */
[----:B------:R-:W-:Y:S01]  /*16c0*/  PLOP3.LUT P0, PT, PT, PT, UP3, 0x80, 0x0 ;  /* 0x000000000000781c */ /* 0x000fe20003f0f038 */
[----:B------:R-:W-:-:S02]  /*16d0*/  @UP0 UIMAD UR13, UR24, UR21, URZ ;  /* 0x00000015180d02a4 */ /* 0x000fc4000f8e023f */
[----:B------:R-:W-:Y:S01]  /*16e0*/  @UP0 UIMAD UR12, UR27, UR23, URZ ;  /* 0x000000171b0c02a4 */ /* 0x000fe2000f8e023f */
[----:B------:R-:W-:Y:S01]  /*16f0*/  IMAD.MOV.U32 R12, RZ, RZ, R0 ;  /* 0x000000ffff0c7224 */ /* 0x000fe200078e0000 */
[----:B------:R-:W-:Y:S02]  /*1700*/  USEL UR52, UR48, URZ, UP4 ;  /* 0x0000003f30347287 */ /* 0x000fe4000a000000 */
[----:B------:R-:W-:Y:S02]  /*1710*/  USHF.R.S32.HI UR44, URZ, 0x1f, UR25 ;  /* 0x0000001f3f2c7899 */ /* 0x000fe40008011419 */
[----:B------:R-:W-:Y:S01]  /*1720*/  @!UP1 UIADD3 UR46, UR37, UR31, URZ ;  /* 0x0000001f252e9290 */ /* 0x000fe2000fffe03f */
[----:B------:R-:W-:Y:S01]  /*1730*/  @!P2 IADD3 R12, -R12, RZ, RZ ;  /* 0x000000ff0c0ca210 */ /* 0x000fe20007ffe1ff */
[----:B------:R-:W-:Y:S01]  /*1740*/  USHF.R.S32.HI UR53, URZ, 0x1f, UR50 ;  /* 0x0000001f3f357899 */ /* 0x000fe20008011432 */
[----:B------:R-:W-:Y:S01]  /*1750*/  @!P3 LOP3.LUT R12, RZ, R7, RZ, 0x33, !PT ;  /* 0x00000007ff0cb212 */ /* 0x000fe200078e33ff */
        /* <DEDUP_REMOVED lines=19> */
.L_x_909:
        /* <DEDUP_REMOVED lines=13> */
.L_x_910:
        /* <DEDUP_REMOVED lines=11> */
.L_x_911:
[----:B------:R-:W-:-:S04]  /*1a10*/  UIMAD UR7, UR45, UR60, UR55 ;  /* 0x0000003c2d0772a4 */ /* 0x000fc8000f8e0237 */
[----:B------:R-:W-:-:S12]  /*1a20*/  UIMAD UR7, UR7, UR58, URZ ;  /* 0x0000003a070772a4 */ /* 0x000fd8000f8e023f */
.L_x_912:
[----:B------:R-:W2:Y:S01]  /*1a30*/  LDL.64 R4, [R1+0x10] ;  /* 0x0000100001047983 */ /* 0x000ea20000100a00 */
[----:B------:R-:W1:Y:S01]  /*1a40*/  LDC.64 R14, c[0x0][0x420] ;  /* 0x00010800ff0e7b82 */ /* 0x000e620000000a00 */
[----:B------:R-:W-:Y:S02]  /*1a50*/  ULDC.64 UR8, c[0x0][0x428] ;  /* 0x00010a0000087ab9 */ /* 0x000fe40000000a00 */
[----:B------:R3:W2:Y:S01]  /*1a60*/  LDL.64 R24, [R1+0x10] ;  /* 0x0000100001187983 */ /* 0x0006a20000100a00 */
[----:B------:R-:W-:Y:S01]  /*1a70*/  USHF.R.S32.HI UR15, URZ, 0x1f, UR55 ;  /* 0x0000001f3f0f7899 */ /* 0x000fe20008011437 */
[----:B------:R-:W-:Y:S01]  /*1a80*/  BSSY B1, `(.L_x_908) ;  /* 0x000088a000017945 */ /* 0x000fe20003800000 */
[----:B------:R-:W-:Y:S01]  /*1a90*/  UIADD3 UR14, UR16, UR17, URZ ;  /* 0x00000011100e7290 */ /* 0x000fe2000fffe03f */
[----:B------:R-:W4:Y:S01]  /*1aa0*/  S2R R7, SR_TID.X ;  /* 0x0000000000077919 */ /* 0x000f220000002100 */
[----:B------:R-:W-:Y:S02]  /*1ab0*/  UIMAD UR17, UR61, UR60, URZ ;  /* 0x0000003c3d1172a4 */ /* 0x000fe4000f8e023f */
[----:B------:R-:W-:-:S02]  /*1ac0*/  UIADD3 UR39, UR16, UR7, URZ ;  /* 0x0000000710277290 */ /* 0x000fc4000fffe03f */
[----:B------:R-:W-:Y:S02]  /*1ad0*/  ULEA.HI.SX32 UR13, UR19, 0xffffffff, 0x19 ;  /* 0xffffffff130d7891 */ /* 0x000fe4000f8fca3f */
[----:B------:R-:W-:Y:S01]  /*1ae0*/  UISETP.GE.AND UP2, UPT, UR38, 0x1, UPT ;  /* 0x000000012600788c */ /* 0x000fe2000bf46270 */
[----:B------:R-:W-:Y:S01]  /*1af0*/  ULDC.64 UR36, c[0x0][0x210] ;  /* 0x0000840000247ab9 */ /* 0x000fe20000000a00 */
[----:B------:R-:W-:Y:S01]  /*1b00*/  ULDC.64 UR30, c[0x0][0x400] ;  /* 0x00010000001e7ab9 */ /* 0x000fe20000000a00 */
[----:B------:R-:W-:Y:S01]  /*1b10*/  ULDC.64 UR42, c[0x0][0x2b0] ;  /* 0x0000ac00002a7ab9 */ /* 0x000fe20000000a00 */
[----:B------:R-:W-:Y:S01]  /*1b20*/  ULDC.64 UR60, c[0x0][0x478] ;  /* 0x00011e00003c7ab9 */ /* 0x000fe20000000a00 */
        /* <DEDUP_REMOVED lines=25> */
[----:B------:R-:W-:Y:S01]  /*1cc0*/  SHF.R.S32.HI R0, RZ, 0x5, R6 ;  /* 0x00000005ff007819 */ /* 0x000fe20000011406 */
[----:B------:R-:W-:Y:S01]  /*1cd0*/  UIADD3.X UR7, UR48, UR7, UR53, UP1, UP0 ;  /* 0x0000000730077290 */ /* 0x000fe20008fe0435 */
[----:B------:R-:W-:Y:S01]  /*1ce0*/  IADD3.X R6, R22, UR18, RZ, P0, !PT ;  /* 0x0000001216067c10 */ /* 0x000fe200087fe4ff */
[----:B------:R-:W-:Y:S01]  /*1cf0*/  VIADD R5, R5, UR5 ;  /* 0x0000000505057c36 */ /* 0x000fe20008000000 */
[----:B------:R-:W-:Y:S01]  /*1d00*/  ULDC.64 UR18, c[0x0][0x3e0] ;  /* 0x0000f80000127ab9 */ /* 0x000fe20000000a00 */
[----:B------:R-:W-:Y:S01]  /*1d10*/  IMAD R13, R0, UR17, R13 ;  /* 0x00000011000d7c24 */ /* 0x000fe2000f8e020d */
[----:B------:R-:W-:Y:S01]  /*1d20*/  UIMAD UR5, UR15, UR8, URZ ;  /* 0x000000080f0572a4 */ /* 0x000fe2000f8e023f */
[----:B------:R-:W-:Y:S01]  /*1d30*/  IMAD R6, R6, UR28, RZ ;  /* 0x0000001c06067c24 */ /* 0x000fe2000f8e02ff */
[----:B------:R-:W-:Y:S01]  /*1d40*/  UIMAD.WIDE UR14, UR14, 0x4, UR42 ;  /* 0x000000040e0e78a5 */ /* 0x000fe2000f8e022a */
[----:B------:R-:W-:Y:S01]  /*1d50*/  IMAD R0, R22, R14, RZ ;  /* 0x0000000e16007224 */ /* 0x000fe200078e02ff */
[----:B------:R-:W-:Y:S01]  /*1d60*/  UIMAD UR9, UR55, UR9, UR5 ;  /* 0x00000009370972a4 */ /* 0x000fe2000f8e0205 */
[C---:B------:R-:W-:Y:S01]  /*1d70*/  IMAD R10, R8.reuse, UR29, R6 ;  /* 0x0000001d080a7c24 */ /* 0x040fe2000f8e0206 */
[----:B------:R-:W-:Y:S01]  /*1d80*/  UIADD3 UR5, UP1, UP0, UR51, UR12, UR54 ;  /* 0x0000000c33057290 */ /* 0x000fe2000f83e036 */
[----:B------:R-:W-:-:S03]  /*1d90*/  IMAD.WIDE.U32 R8, R8, UR28, R24 ;  /* 0x0000001c08087c25 */ /* 0x000fc6000f8e0018 */
[----:B------:R-:W-:Y:S01]  /*1da0*/  UIADD3.X UR7, UR52, UR7, UR47, UP1, UP0 ;  /* 0x0000000734077290 */ /* 0x000fe20008fe042f */
[C---:B------:R-:W-:Y:S01]  /*1db0*/  IMAD R0, R3.reuse, R15, R0 ;  /* 0x0000000f03007224 */ /* 0x040fe200078e0200 */
[----:B------:R-:W-:Y:S01]  /*1dc0*/  IADD3 R8, P0, R8, UR57, RZ ;  /* 0x0000003908087c10 */ /* 0x000fe2000ff1e0ff */
[----:B------:R-:W-:-:S03]  /*1dd0*/  IMAD.WIDE.U32 R6, R3, R14, R4 ;  /* 0x0000000e03067225 */ /* 0x000fc600078e0004 */
[----:B------:R-:W-:Y:S01]  /*1de0*/  IADD3.X R9, R9, UR49, R10, P0, !PT ;  /* 0x0000003109097c10 */ /* 0x000fe200087fe40a */
[----:B------:R-:W-:Y:S01]  /*1df0*/  IMAD.IADD R0, R7, 0x1, R0 ;  /* 0x0000000107007824 */ /* 0x000fe200078e0200 */
[----:B------:R-:W-:Y:S01]  /*1e00*/  LEA R10, P0, R6, UR18, 0x1 ;  /* 0x00000012060a7c11 */ /* 0x000fe2000f8008ff */
[----:B------:R-:W-:-:S03]  /*1e10*/  IMAD.U32 R4, RZ, RZ, UR8 ;  /* 0x00000008ff047e24 */ /* 0x000fc6000f8e00ff */
        /* <DEDUP_REMOVED lines=13> */
[----:B------:R-:W-:Y:S01]  /*1ef0*/  PLOP3.LUT P1, PT, PT, PT, UP4, 0x80, 0x0 ;  /* 0x000000000000781c */ /* 0x000fe20003f2f048 */
[----:B------:R-:W-:Y:S01]  /*1f00*/  UMOV UR8, UR13 ;  /* 0x0000000d00087c82 */ /* 0x000fe20008000000 */
[C---:B------:R-:W-:Y:S01]  /*1f10*/  VIADD R21, R3.reuse, 0x40 ;  /* 0x0000004003157836 */ /* 0x040fe20000000000 */
[----:B------:R-:W-:Y:S01]  /*1f20*/  UIMAD UR5, UR8, -0x80, UR38 ;  /* 0xffffff80080578a4 */ /* 0x000fe2000f8e0226 */
[----:B------:R-:W-:Y:S01]  /*1f30*/  BSSY B0, `(.L_x_914) ;  /* 0x0000022000007945 */ /* 0x000fe20003800000 */
[----:B------:R-:W-:Y:S01]  /*1f40*/  ULEA.HI UR7, UR8, UR8, URZ, 0x1 ;  /* 0x0000000808077291 */ /* 0x000fe2000f8f083f */
[----:B------:R-:W-:Y:S01]  /*1f50*/  IMAD.MOV.U32 R234, RZ, RZ, R6 ;  /* 0x000000ffffea7224 */ /* 0x000fe200078e0006 */
[----:B------:R-:W-:Y:S01]  /*1f60*/  UMOV UR13, UR14 ;  /* 0x0000000e000d7c82 */ /* 0x000fe20008000000 */
[----:B------:R-:W-:Y:S01]  /*1f70*/  UMOV UR12, UR15 ;  /* 0x0000000f000c7c82 */ /* 0x000fe20008000000 */
[----:B------:R-:W-:Y:S01]  /*1f80*/  ISETP.GE.AND P3, PT, R3, UR5, PT ;  /* 0x0000000503007c0c */ /* 0x000fe2000bf66270 */
[----:B------:R-:W-:Y:S01]  /*1f90*/  ULOP3.LUT UR7, UR7, 0xfffffffe, URZ, 0xc0, !UPT ;  /* 0xfffffffe07077892 */ /* 0x000fe2000f8ec03f */
[----:B------:R-:W-:Y:S01]  /*1fa0*/  IMAD.MOV.U32 R235, RZ, RZ, R7 ;  /* 0x000000ffffeb7224 */ /* 0x000fe200078e0007 */
[----:B------:R-:W-:Y:S01]  /*1fb0*/  UMOV UR15, UR18 ;  /* 0x00000012000f7c82 */ /* 0x000fe20008000000 */
[----:B------:R-:W-:Y:S01]  /*1fc0*/  UMOV UR14, UR19 ;  /* 0x00000013000e7c82 */ /* 0x000fe20008000000 */
[----:B------:R-:W-:Y:S01]  /*1fd0*/  UIADD3 UR7, UR8, -UR7, URZ ;  /* 0x8000000708077290 */ /* 0x000fe2000fffe03f */
[----:B------:R-:W-:Y:S01]  /*1fe0*/  IMAD.MOV.U32 R232, RZ, RZ, R10 ;  /* 0x000000ffffe87224 */ /* 0x000fe200078e000a */
[----:B------:R-:W-:Y:S01]  /*1ff0*/  @P1 BAR.SYNC.DEFER_BLOCKING 0x0 ;  /* 0x0000000000001b1d */ /* 0x000fe20000010000 */
[----:B------:R-:W-:Y:S01]  /*2000*/  IMAD.MOV.U32 R233, RZ, RZ, R11 ;  /* 0x000000ffffe97224 */ /* 0x000fe200078e000b */
[----:B------:R-:W-:Y:S01]  /*2010*/  UISETP.NE.AND UP0, UPT, UR7, 0x1, UPT ;  /* 0x000000010700788c */ /* 0x000fe2000bf05270 */
[----:B------:R-:W-:-:S05]  /*2020*/  ISETP.GE.AND P2, PT, R21, UR5, PT ;  /* 0x0000000515007c0c */ /* 0x000fca000bf46270 */
        /* <DEDUP_REMOVED lines=18> */
.L_x_915:
[----:B------:R-:W-:Y:S05]  /*2150*/  BSYNC B0 ;  /* 0x0000000000007941 */ /* 0x000fea0003800000 */
.L_x_914:
[----:B------:R4:W-:Y:S01]  /*2160*/  @P2 STS.128 [R0+0x5000], RZ ;  /* 0x005000ff00002388 */ /* 0x0009e20000000c00 */
[----:B------:R-:W-:Y:S01]  /*2170*/  BSSY B0, `(.L_x_916) ;  /* 0x000000d000007945 */ /* 0x000fe20003800000 */
[----:B------:R-:W-:-:S03]  /*2180*/  LEA R147, R4, UR4, 0x1 ;  /* 0x0000000404937c11 */ /* 0x000fc6000f8e08ff */
        /* <DEDUP_REMOVED lines=11> */
.L_x_917:
[----:B------:R-:W-:Y:S05]  /*2240*/  BSYNC B0 ;  /* 0x0000000000007941 */ /* 0x000fea0003800000 */
.L_x_916:
        /* <DEDUP_REMOVED lines=18> */
.L_x_919:
[----:B------:R-:W-:Y:S05]  /*2370*/  BSYNC B0 ;  /* 0x0000000000007941 */ /* 0x000fea0003800000 */
.L_x_918:
        /* <DEDUP_REMOVED lines=21> */
.L_x_921:
[----:B------:R-:W-:Y:S05]  /*24d0*/  BSYNC B0 ;  /* 0x0000000000007941 */ /* 0x000fea0003800000 */
.L_x_920:
[----:B------:R-:W1:Y:S01]  /*24e0*/  LDL R23, [R1+0x40] ;  /* 0x0000400001177983 */ /* 0x000e620000100800 */
[----:B------:R-:W-:Y:S01]  /*24f0*/  UIMAD UR7, UR44, UR20, URZ ;  /* 0x000000142c0772a4 */ /* 0x000fe2000f8e023f */
[----:B------:R-:W-:Y:S01]  /*2500*/  IMAD.WIDE.U32 R6, R6, UR25, R24 ;  /* 0x0000001906067c25 */ /* 0x000fe2000f8e0018 */
[----:B------:R-:W-:Y:S01]  /*2510*/  ULDC.64 UR18, c[0x0][0x260] ;  /* 0x0000980000127ab9 */ /* 0x000fe20000000a00 */
[----:B------:R-:W-:Y:S01]  /*2520*/  BSSY B0, `(.L_x_922) ;  /* 0x0000032000007945 */ /* 0x000fe20003800000 */
[----:B------:R-:W-:Y:S01]  /*2530*/  UIMAD UR9, UR25, UR21, UR7 ;  /* 0x00000015190972a4 */ /* 0x000fe2000f8e0207 */
[----:B------:R-:W-:Y:S01]  /*2540*/  IMAD R13, R16, UR18, RZ ;  /* 0x00000012100d7c24 */ /* 0x000fe2000f8e02ff */
[----:B------:R-:W-:Y:S01]  /*2550*/  UIMAD UR7, UR34, -0x80, UR6 ;  /* 0xffffff80220778a4 */ /* 0x000fe2000f8e0206 */
[----:B------:R-:W-:Y:S02]  /*2560*/  IADD3 R6, P1, R6, UR24, RZ ;  /* 0x0000001806067c10 */ /* 0x000fe4000ff3e0ff */
[----:B------:R-:W-:-:S02]  /*2570*/  IMAD R13, R12, UR19, R13 ;  /* 0x000000130c0d7c24 */ /* 0x000fc4000f8e020d */
[----:B------:R-:W-:Y:S01]  /*2580*/  IMAD.U32 R9, RZ, RZ, UR9 ;  /* 0x00000009ff097e24 */ /* 0x000fe2000f8e00ff */
[----:B------:R-:W-:-:S04]  /*2590*/  ISETP.GE.AND P3, PT, R3, UR7, PT ;  /* 0x0000000703007c0c */ /* 0x000fc8000bf66270 */
[----:B------:R-:W-:-:S03]  /*25a0*/  IADD3.X R7, R7, UR26, R9, P1, !PT ;  /* 0x0000001a07077c10 */ /* 0x000fc60008ffe409 */
[----:B------:R-:W-:-:S06]  /*25b0*/  IMAD.WIDE.U32 R6, R12, UR18, R6 ;  /* 0x000000120c067c25 */ /* 0x000fcc000f8e0006 */
[----:B------:R1:W-:Y:S01]  /*25c0*/  @P3 STS [R0+0x6000], RZ ;  /* 0x006000ff00003388 */ /* 0x0003e20000000800 */
[----:B------:R-:W-:-:S03]  /*25d0*/  IMAD.IADD R13, R7, 0x1, R13 ;  /* 0x00000001070d7824 */ /* 0x000fc600078e020d */
[----:B------:R1:W-:Y:S04]  /*25e0*/  @P3 STS [R0+0x6004], RZ ;  /* 0x006004ff00003388 */ /* 0x0003e80000000800 */
[----:B------:R1:W-:Y:S02]  /*25f0*/  @P3 STS.64 [R0+0x6008], RZ ;  /* 0x006008ff00003388 */ /* 0x0003e40000000a00 */
[C---:B-1----:R-:W-:Y:S01]  /*2600*/  VIADD R4, R23.reuse, 0x48 ;  /* 0x0000004817047836 */ /* 0x042fe20000000000 */
[----:B------:R-:W-:Y:S01]  /*2610*/  SHF.R.S32.HI R18, RZ, 0x1f, R23 ;  /* 0x0000001fff127819 */ /* 0x000fe20000011417 */
[C---:B------:R-:W-:Y:S02]  /*2620*/  VIADD R8, R23.reuse, 0x8 ;  /* 0x0000000817087836 */ /* 0x040fe40000000000 */
[----:B------:R-:W-:Y:S01]  /*2630*/  VIADD R5, R23, 0x40 ;  /* 0x0000004017057836 */ /* 0x000fe20000000000 */
[----:B------:R-:W-:-:S02]  /*2640*/  ISETP.GE.AND P4, PT, R4, UR5, PT ;  /* 0x0000000504007c0c */ /* 0x000fc4000bf86270 */
[----:B------:R-:W-:Y:S01]  /*2650*/  ISETP.GE.AND P6, PT, R8, UR5, PT ;  /* 0x0000000508007c0c */ /* 0x000fe2000bfc6270 */
[----:B------:R-:W-:Y:S01]  /*2660*/  IMAD.SHL.U32 R8, R23, 0x4, RZ ;  /* 0x0000000417087824 */ /* 0x000fe200078e00ff */
[----:B------:R-:W-:Y:S02]  /*2670*/  ISETP.GE.AND P5, PT, R5, UR5, PT ;  /* 0x0000000505007c0c */ /* 0x000fe4000bfa6270 */
[----:B------:R-:W-:-:S07]  /*2680*/  SHF.R.S32.HI R5, RZ, 0x1f, R4 ;  /* 0x0000001fff057819 */ /* 0x000fce0000011404 */
[----:B------:R-:W-:-:S04]  /*2690*/  @!P4 LEA R14, P1, R4, UR13, 0x2 ;  /* 0x0000000d040ecc11 */ /* 0x000fc8000f8210ff */
[----:B------:R-:W-:Y:S02]  /*26a0*/  @!P4 LEA.HI.X R15, R4, UR12, R5, 0x2, P1 ;  /* 0x0000000c040fcc11 */ /* 0x000fe400088f1405 */
[----:B------:R-:W-:Y:S02]  /*26b0*/  IADD3 R4, P1, R8, UR13, RZ ;  /* 0x0000000d08047c10 */ /* 0x000fe4000ff3e0ff */
[----:B------:R-:W-:-:S04]  /*26c0*/  SHF.L.U64.HI R5, R23, 0x2, R18 ;  /* 0x0000000217057819 */ /* 0x000fc80000010212 */
[----:B------:R-:W-:Y:S02]  /*26d0*/  IADD3.X R5, R5, UR12, RZ, P1, !PT ;  /* 0x0000000c05057c10 */ /* 0x000fe40008ffe4ff */
[----:B------:R-:W-:-:S04]  /*26e0*/  ISETP.GE.AND P1, PT, R23, UR5, PT ;  /* 0x0000000517007c0c */ /* 0x000fc8000bf26270 */
[----:B------:R-:W-:Y:S01]  /*26f0*/  P2R R17, PR, RZ, 0x2 ;  /* 0x00000002ff117803 */ /* 0x000fe20000000000 */
[----:B------:R-:W-:Y:S08]  /*2700*/  @P3 BRA `(.L_x_923) ;  /* 0x00000000004c3947 */ /* 0x000ff00003800000 */
        /* <DEDUP_REMOVED lines=19> */
.L_x_923:
[----:B------:R-:W-:Y:S05]  /*2840*/  BSYNC B0 ;  /* 0x0000000000007941 */ /* 0x000fea0003800000 */
.L_x_922:
        /* <DEDUP_REMOVED lines=12> */
[----:B-1----:R-:W-:Y:S02]  /*2910*/  IMAD R10, R8, UR20, RZ ;  /* 0x00000014080a7c24 */ /* 0x002fe4000f8e02ff */
        /* <DEDUP_REMOVED lines=10> */
.L_x_925:
[----:B------:R-:W-:Y:S05]  /*29c0*/  BSYNC B0 ;  /* 0x0000000000007941 */ /* 0x000fea0003800000 */
.L_x_924:
[----:B------:R-:W-:Y:S01]  /*29d0*/  UIMAD UR5, UR44, UR22, URZ ;  /* 0x000000162c0572a4 */ /* 0x000fe2000f8e023f */
[----:B-1----:R-:W-:Y:S01]  /*29e0*/  MOV R6, UR22 ;  /* 0x0000001600067c02 */ /* 0x002fe20008000f00 */
[----:B------:R1:W-:Y:S01]  /*29f0*/  @P3 STS [R0+0x8000], RZ ;  /* 0x008000ff00003388 */ /* 0x0003e20000000800 */
[----:B------:R-:W-:Y:S01]  /*2a00*/  ULDC.64 UR18, c[0x0][0x268] ;  /* 0x00009a0000127ab9 */ /* 0x000fe20000000a00 */
[----:B------:R-:W-:Y:S01]  /*2a10*/  UIMAD UR5, UR25, UR23, UR5 ;  /* 0x00000017190572a4 */ /* 0x000fe2000f8e0205 */
[----:B------:R-:W-:Y:S01]  /*2a20*/  BSSY B0, `(.L_x_926) ;  /* 0x000001f000007945 */ /* 0x000fe20003800000 */
[----:B------:R1:W-:Y:S01]  /*2a30*/  @P3 STS [R0+0x8004], RZ ;  /* 0x008004ff00003388 */ /* 0x0003e20000000800 */
[----:B------:R-:W-:-:S03]  /*2a40*/  IMAD.WIDE.U32 R6, R6, UR25, R24 ;  /* 0x0000001906067c25 */ /* 0x000fc6000f8e0018 */
[----:B------:R1:W-:Y:S01]  /*2a50*/  @P3 STS.64 [R0+0x8008], RZ ;  /* 0x008008ff00003388 */ /* 0x0003e20000000a00 */
[----:B------:R-:W-:Y:S02]  /*2a60*/  MOV R8, UR5 ;  /* 0x0000000500087c02 */ /* 0x000fe40008000f00 */
[----:B------:R-:W-:-:S04]  /*2a70*/  IADD3 R6, P1, R6, UR27, RZ ;  /* 0x0000001b06067c10 */ /* 0x000fc8000ff3e0ff */
[----:B------:R-:W-:Y:S01]  /*2a80*/  IADD3.X R7, R7, UR33, R8, P1, !PT ;  /* 0x0000002107077c10 */ /* 0x000fe20008ffe408 */
[----:B------:R-:W-:-:S04]  /*2a90*/  IMAD R8, R16, UR18, RZ ;  /* 0x0000001210087c24 */ /* 0x000fc8000f8e02ff */
[C---:B------:R-:W-:Y:S02]  /*2aa0*/  IMAD R8, R12.reuse, UR19, R8 ;  /* 0x000000130c087c24 */ /* 0x040fe4000f8e0208 */
        /* <DEDUP_REMOVED lines=22> */
.L_x_927:
[----:B------:R-:W-:Y:S05]  /*2c10*/  BSYNC B0 ;  /* 0x0000000000007941 */ /* 0x000fea0003800000 */
.L_x_926:
        /* <DEDUP_REMOVED lines=22> */
.L_x_929:
[----:B------:R-:W-:Y:S05]  /*2d80*/  BSYNC B0 ;  /* 0x0000000000007941 */ /* 0x000fea0003800000 */
.L_x_928:
[----:B-1234-:R-:W-:Y:S01]  /*2d90*/  IMAD.MOV.U32 R0, RZ, RZ, 0x7f800000 ;  /* 0x7f800000ff007424 */ /* 0x01efe200078e00ff */
[----:B------:R-:W-:Y:S01]  /*2da0*/  ISETP.NE.AND P1, PT, R17, RZ, PT ;  /* 0x000000ff1100720c */ /* 0x000fe20003f25270 */
[----:B------:R-:W-:Y:S02]  /*2db0*/  IMAD.MOV.U32 R3, RZ, RZ, 0x7f800000 ;  /* 0x7f800000ff037424 */ /* 0x000fe400078e00ff */
[----:B------:R-:W-:Y:S02]  /*2dc0*/  IMAD.MOV.U32 R7, RZ, RZ, 0x7f800000 ;  /* 0x7f800000ff077424 */ /* 0x000fe400078e00ff */
[----:B------:R-:W-:Y:S01]  /*2dd0*/  IMAD.MOV.U32 R6, RZ, RZ, 0x7f800000 ;  /* 0x7f800000ff067424 */ /* 0x000fe200078e00ff */
[----:B------:R-:W2:Y:S04]  /*2de0*/  @!P4 LDG.E R0, desc[UR10][R14.64] ;  /* 0x0000000a0e00c981 */ /* 0x000ea8000c1e1900 */
[----:B------:R-:W-:Y:S04]  /*2df0*/  STL [R1+0x4], R20 ;  /* 0x0000041401007387 */ /* 0x000fe80000100800 */
[----:B------:R-:W0:Y:S01]  /*2e00*/  LDGDEPBAR ;  /* 0x00000000000079af */ /* 0x000e220000000000 */
[----:B------:R-:W-:Y:S01]  /*2e10*/  VIADD R118, R129, 0x1000 ;  /* 0x0000100081767836 */ /* 0x000fe20000000000 */
[----:B------:R-:W-:-:S02]  /*2e20*/  UIADD3 UR5, UR25, 0x80, URZ ;  /* 0x0000008019057890 */ /* 0x000fc4000fffe03f */
[----:B------:R-:W3:Y:S01]  /*2e30*/  @!P5 LDG.E R3, desc[UR10][R4.64+0x100] ;  /* 0x0001000a0403d981 */ /* 0x000ee2000c1e1900 */
[----:B------:R-:W-:Y:S01]  /*2e40*/  IMAD.SHL.U32 R122, R129, 0x2, RZ ;  /* 0x00000002817a7824 */ /* 0x000fe200078e00ff */
[----:B------:R-:W-:Y:S02]  /*2e50*/  CS2R R94, SRZ ;  /* 0x00000000005e7805 */ /* 0x000fe4000001ff00 */
[----:B------:R-:W-:Y:S01]  /*2e60*/  CS2R R92, SRZ ;  /* 0x00000000005c7805 */ /* 0x000fe2000001ff00 */
[----:B------:R-:W4:Y:S01]  /*2e70*/  @!P1 LDG.E R7, desc[UR10][R4.64] ;  /* 0x0000000a04079981 */ /* 0x000f22000c1e1900 */
[----:B------:R-:W-:Y:S02]  /*2e80*/  CS2R R98, SRZ ;  /* 0x0000000000627805 */ /* 0x000fe4000001ff00 */
[----:B------:R-:W-:Y:S02]  /*2e90*/  CS2R R96, SRZ ;  /* 0x0000000000607805 */ /* 0x000fe4000001ff00 */
[----:B------:R-:W-:Y:S01]  /*2ea0*/  CS2R R90, SRZ ;  /* 0x00000000005a7805 */ /* 0x000fe2000001ff00 */
[----:B------:R1:W5:Y:S01]  /*2eb0*/  @!P6 LDG.E R6, desc[UR10][R4.64+0x20] ;  /* 0x0000200a0406e981 */ /* 0x000362000c1e1900 */
[----:B------:R-:W-:-:S02]  /*2ec0*/  CS2R R88, SRZ ;  /* 0x0000000000587805 */ /* 0x000fc4000001ff00 */
[----:B------:R-:W-:Y:S02]  /*2ed0*/  CS2R R86, SRZ ;  /* 0x0000000000567805 */ /* 0x000fe4000001ff00 */
[----:B------:R-:W-:Y:S01]  /*2ee0*/  CS2R R84, SRZ ;  /* 0x0000000000547805 */ /* 0x000fe2000001ff00 */
[----:B------:R-:W-:Y:S01]  /*2ef0*/  STL [R1], R19 ;  /* 0x0000001301007387 */ /* 0x000fe20000100800 */
        /* <DEDUP_REMOVED lines=14> */
[----:B-1----:R-:W-:Y:S01]  /*2fe0*/  SHF.L.U64.HI R5, R23, 0x2, R18 ;  /* 0x0000000217057819 */ /* 0x002fe20000010212 */
[----:B------:R-:W-:Y:S01]  /*2ff0*/  VIADD R4, R124, 0x1000 ;  /* 0x000010007c047836 */ /* 0x000fe20000000000 */
[----:B------:R-:W-:Y:S01]  /*3000*/  SEL R118, R118, R129, !P0 ;  /* 0x0000008176767207 */ /* 0x000fe20004000000 */
[----:B------:R-:W-:Y:S02]  /*3010*/  UIMAD UR25, UR17, 0x38, URZ ;  /* 0x00000038111978a4 */ /* 0x000fe4000f8e023f */
[----:B------:R-:W-:Y:S01]  /*3020*/  USHF.L.U32 UR24, UR17, 0x6, URZ ;  /* 0x0000000611187899 */ /* 0x000fe2000800063f */
[----:B------:R-:W-:Y:S01]  /*3030*/  LEA R118, R118, UR4, 0x1 ;  /* 0x0000000476767c11 */ /* 0x000fe2000f8e08ff */
[----:B------:R-:W-:-:S02]  /*3040*/  UIMAD UR23, UR17, 0x48, URZ ;  /* 0x00000048111778a4 */ /* 0x000fc4000f8e023f */
[----:B------:R-:W-:Y:S02]  /*3050*/  UIMAD UR22, UR17, 0x50, URZ ;  /* 0x00000050111678a4 */ /* 0x000fe4000f8e023f */
[----:B------:R-:W-:Y:S02]  /*3060*/  UIMAD UR21, UR17, 0x58, URZ ;  /* 0x00000058111578a4 */ /* 0x000fe4000f8e023f */
[----:B------:R-:W-:Y:S02]  /*3070*/  UIMAD UR20, UR17, 0x60, URZ ;  /* 0x00000060111478a4 */ /* 0x000fe4000f8e023f */
[----:B------:R-:W-:Y:S02]  /*3080*/  UIMAD UR19, UR17, 0x68, URZ ;  /* 0x00000068111378a4 */ /* 0x000fe4000f8e023f */
[----:B------:R-:W-:Y:S02]  /*3090*/  UIMAD UR18, UR17, 0x70, URZ ;  /* 0x00000070111278a4 */ /* 0x000fe4000f8e023f */
[----:B------:R-:W-:Y:S01]  /*30a0*/  UISETP.GE.AND UP0, UPT, UR5, UR6, UPT ;  /* 0x000000060500728c */ /* 0x000fe2000bf06270 */
[----:B------:R-:W-:Y:S01]  /*30b0*/  ULDC UR33, c[0x0][0x2d0] ;  /* 0x0000b40000217ab9 */ /* 0x000fe20000000800 */
[----:B------:R-:W-:-:S02]  /*30c0*/  UIADD3 UR16, -UR16, URZ, URZ ;  /* 0x0000003f10107290 */ /* 0x000fc4000fffe13f */
[----:B------:R-:W-:Y:S01]  /*30d0*/  UIMAD UR17, UR17, 0x78, URZ ;  /* 0x00000078111178a4 */ /* 0x000fe2000f8e023f */
[----:B------:R-:W-:Y:S01]  /*30e0*/  ULDC UR5, c[0x0][0x39c] ;  /* 0x0000e70000057ab9 */ /* 0x000fe20000000800 */
[----:B------:R-:W-:Y:S01]  /*30f0*/  ULDC UR7, c[0x0][0x2ec] ;  /* 0x0000bb0000077ab9 */ /* 0x000fe20000000800 */
[----:B--2---:R1:W-:Y:S04]  /*3100*/  STL [R1+0x1c], R0 ;  /* 0x00001c0001007387 */ /* 0x0043e80000100800 */
[----:B---3--:R2:W-:Y:S01]  /*3110*/  STL [R1+0x18], R3 ;  /* 0x0000180301007387 */ /* 0x0085e20000100800 */
[C---:B-1----:R-:W-:Y:S02]  /*3120*/  VIADD R0, R23.reuse, 0xffffff80 ;  /* 0xffffff8017007836 */ /* 0x042fe40000000000 */
[----:B--2---:R-:W-:-:S05]  /*3130*/  IMAD.SHL.U32 R3, R23, 0x4, RZ ;  /* 0x0000000417037824 */ /* 0x004fca00078e00ff */
[----:B------:R1:W-:Y:S04]  /*3140*/  STL [R1+0x34], R3 ;  /* 0x0000340301007387 */ /* 0x0003e80000100800 */
[----:B----4-:R-:W-:Y:S04]  /*3150*/  STL [R1+0x20], R7 ;  /* 0x0000200701007387 */ /* 0x010fe80000100800 */
[----:B-----5:R-:W-:Y:S04]  /*3160*/  STL [R1+0x24], R6 ;  /* 0x0000240601007387 */ /* 0x020fe80000100800 */
        /* <DEDUP_REMOVED lines=9> */
.L_x_932:
        /* <DEDUP_REMOVED lines=79> */
[----:B------:R-:W-:Y:S01]  /*36f0*/  FMUL.FTZ R17, R17, UR5 ;  /* 0x0000000511117c20 */ /* 0x000fe20008410000 */
[----:B---3--:R-:W-:Y:S07]  /*3700*/  FSETP.NEU.FTZ.AND P3, PT, R131, -INF , PT ;  /* 0xff8000008300780b */ /* 0x008fee0003f7d000 */
[----:B------:R3:W-:Y:S01]  /*3710*/  MUFU.TANH R184, R13 ;  /* 0x0000000d00b87308 */ /* 0x0007e20000002400 */
[----:B-1----:R-:W-:Y:S09]  /*3720*/  IMAD.MOV.U32 R8, RZ, RZ, R82 ;  /* 0x000000ffff087224 */ /* 0x002ff200078e0052 */
[----:B------:R-:W1:Y:S01]  /*3730*/  MUFU.TANH R81, R5 ;  /* 0x0000000500517308 */ /* 0x000e620000002400 */
[----:B--2---:R-:W2:Y:S09]  /*3740*/  LDL R12, [R1+0x18] ;  /* 0x00001800010c7983 */ /* 0x004eb20000100800 */
[----:B------:R-:W-:Y:S01]  /*3750*/  MUFU.TANH R69, R6 ;  /* 0x0000000600457308 */ /* 0x000fe20000002400 */
[----:B---3--:R-:W3:Y:S09]  /*3760*/  LDL R13, [R1+0x1c] ;  /* 0x00001c00010d7983 */ /* 0x008ef20000100800 */
        /* <DEDUP_REMOVED lines=272> */
[----:B----4-:R-:W-:Y:S01]  /*4870*/  IMAD.MOV.U32 R12, RZ, RZ, R247 ;  /* 0x000000ffff0c7224 */ /* 0x010fe200078e00f7 */
[----:B------:R-:W-:Y:S02]  /*4880*/  @P1 FSEL R12, R247, -INF , !P3 ;  /* 0xff800000f70c1808 */ /* 0x000fe40005800000 */
[----:B------:R-:W-:Y:S03]  /*4890*/  PLOP3.LUT P1, PT, PT, PT, UP0, 0x80, 0x0 ;  /* 0x000000000000781c */ /* 0x000fe60003f2f008 */
[--C-:B------:R-:W-:Y:S01]  /*48a0*/  FFMA.FTZ R12, R12, UR7, -R10.reuse ;  /* 0x000000070c0c7c23 */ /* 0x100fe2000801080a */
        /* <DEDUP_REMOVED lines=63> */
[----:B------:R-:W-:Y:S03]  /*4ca0*/  FFMA.FTZ R4, R5, UR7, -R9 ;  /* 0x0000000705047c23 */ /* 0x000fe60008010809 */
[----:B------:R-:W-:Y:S01]  /*4cb0*/  MUFU.TANH R149, R57 ;  /* 0x0000003900957308 */ /* 0x000fe20000002400 */
        /* <DEDUP_REMOVED lines=8> */
[----:B-1----:R-:W-:Y:S01]  /*4d40*/  FFMA.FTZ R4, R12, UR7, -R9 ;  /* 0x000000070c047c23 */ /* 0x002fe20008010809 */
        /* <DEDUP_REMOVED lines=19> */
[--C-:B---3--:R-:W-:Y:S01]  /*4e80*/  FFMA.FTZ R4, R5, UR7, -R0.reuse ;  /* 0x0000000705047c23 */ /* 0x108fe20008010800 */
        /* <DEDUP_REMOVED lines=255> */
[----:B------:R-:W-:Y:S02]  /*5e80*/  FADD.FTZ R17, -R112, R17 ;  /* 0x0000001170117221 */ /* 0x000fe40000010100 */
        /* <DEDUP_REMOVED lines=24> */
[----:B------:R-:W-:Y:S01]  /*6010*/  FMUL.FTZ R102, R79, R17 ;  /* 0x000000114f667220 */ /* 0x000fe20000410000 */
[----:B------:R-:W-:Y:S01]  /*6020*/  FMUL.FTZ R104, R77, R21 ;  /* 0x000000154d687220 */ /* 0x000fe20000410000 */
[----:B------:R-:W-:Y:S01]  /*6030*/  FFMA.FTZ R100, -R76, R76, 1 ;  /* 0x3f8000004c647423 */ /* 0x000fe2000001014c */
[----:B------:R3:W5:Y:S02]  /*6040*/  LDL.LU R79, [R1+0x80] ;  /* 0x00008000014f7983 */ /* 0x0007640000300800 */
[----:B------:R-:W-:Y:S01]  /*6050*/  FFMA.FTZ R21, -R75, R75, 1 ;  /* 0x3f8000004b157423 */ /* 0x000fe2000001014b */
        /* <DEDUP_REMOVED lines=8> */
[----:B------:R-:W-:Y:S01]  /*60e0*/  FMUL.FTZ R100, R16, R100 ;  /* 0x0000006410647220 */ /* 0x000fe20000410000 */
[----:B------:R-:W-:Y:S01]  /*60f0*/  FMUL.FTZ R20, R103, R20 ;  /* 0x0000001467147220 */ /* 0x000fe20000410000 */
[----:B------:R3:W5:Y:S01]  /*6100*/  LDL.LU R76, [R1+0x74] ;  /* 0x00007400014c7983 */ /* 0x0007620000300800 */
[C---:B------:R-:W-:Y:S01]  /*6110*/  FADD.FTZ R52, -R112.reuse, R52 ;  /* 0x0000003470347221 */ /* 0x040fe20000010100 */
[----:B------:R-:W-:Y:S01]  /*6120*/  FADD.FTZ R103, -R112, R53 ;  /* 0x0000003570677221 */ /* 0x000fe20000010100 */
[----:B------:R-:W-:Y:S01]  /*6130*/  F2FP.F16.F32.PACK_AB R102, R21, R100 ;  /* 0x000000641566723e */ /* 0x000fe200000000ff */
[----:B------:R3:W5:Y:S01]  /*6140*/  LDL.LU R75, [R1+0x70] ;  /* 0x00007000014b7983 */ /* 0x0007620000300800 */
[----:B------:R-:W-:Y:S01]  /*6150*/  FMUL.FTZ R21, R72, R33 ;  /* 0x0000002148157220 */ /* 0x000fe20000410000 */
[----:B------:R-:W-:Y:S01]  /*6160*/  FADD.FTZ R33, -R112, R37 ;  /* 0x0000002570217221 */ /* 0x000fe20000010100 */
[----:B------:R-:W-:Y:S01]  /*6170*/  FMUL.FTZ R53, R249, R52 ;  /* 0x00000034f9357220 */ /* 0x000fe20000410000 */
[----:B------:R3:W5:Y:S01]  /*6180*/  LDL.LU R74, [R1+0x6c] ;  /* 0x00006c00014a7983 */ /* 0x0007620000300800 */
[----:B------:R-:W-:Y:S01]  /*6190*/  FMUL.FTZ R103, R248, R103 ;  /* 0x00000067f8677220 */ /* 0x000fe20000410000 */
[----:B------:R-:W-:Y:S01]  /*61a0*/  FMUL.FTZ R33, R70, R33 ;  /* 0x0000002146217220 */ /* 0x000fe20000410000 */
[----:B------:R-:W-:Y:S01]  /*61b0*/  FADD.FTZ R52, -R112, R65 ;  /* 0x0000004170347221 */ /* 0x000fe20000010100 */
[----:B------:R-:W-:Y:S01]  /*61c0*/  FFMA.FTZ R17, -R252, R252, 1 ;  /* 0x3f800000fc117423 */ /* 0x000fe200000101fc */
[----:B------:R-:W-:Y:S01]  /*61d0*/  FFMA.FTZ R37, -R244, R244, 1 ;  /* 0x3f800000f4257423 */ /* 0x000fe200000101f4 */
[----:B------:R-:W-:Y:S01]  /*61e0*/  FFMA.FTZ R100, -R246, R246, 1 ;  /* 0x3f800000f6647423 */ /* 0x000fe200000101f6 */
[----:B------:R-:W-:Y:S01]  /*61f0*/  FMUL.FTZ R52, R242, R52 ;  /* 0x00000034f2347220 */ /* 0x000fe20000410000 */
[----:B------:R-:W-:Y:S01]  /*6200*/  FMUL.FTZ R17, R17, UR5 ;  /* 0x0000000511117c20 */ /* 0x000fe20008410000 */
[----:B------:R-:W-:Y:S01]  /*6210*/  FMUL.FTZ R37, R37, UR5 ;  /* 0x0000000525257c20 */ /* 0x000fe20008410000 */
[----:B------:R-:W-:Y:S01]  /*6220*/  FMUL.FTZ R100, R100, UR5 ;  /* 0x0000000564647c20 */ /* 0x000fe20008410000 */
[----:B------:R-:W-:Y:S01]  /*6230*/  FMUL.FTZ R101, R108, UR5 ;  /* 0x000000056c657c20 */ /* 0x000fe20008410000 */
[----:B------:R-:W-:Y:S01]  /*6240*/  FMUL.FTZ R17, R104, R17 ;  /* 0x0000001168117220 */ /* 0x000fe20000410000 */
[----:B------:R-:W-:Y:S01]  /*6250*/  FMUL.FTZ R37, R33, R37 ;  /* 0x0000002521257220 */ /* 0x000fe20000410000 */
[----:B------:R-:W-:Y:S01]  /*6260*/  FMUL.FTZ R100, R21, R100 ;  /* 0x0000006415647220 */ /* 0x000fe20000410000 */
[----:B------:R-:W-:Y:S01]  /*6270*/  FADD.FTZ R21, -R112, R48 ;  /* 0x0000003070157221 */ /* 0x000fe20000010100 */
[----:B------:R-:W-:Y:S01]  /*6280*/  FFMA.FTZ R33, -R240, R240, 1 ;  /* 0x3f800000f0217423 */ /* 0x000fe200000101f0 */
[----:B------:R-:W-:Y:S01]  /*6290*/  F2FP.F16.F32.PACK_AB R104, R17, R20 ;  /* 0x000000141168723e */ /* 0x000fe200000000ff */
[----:B------:R-:W-:Y:S01]  /*62a0*/  FMUL.FTZ R20, R73, R32 ;  /* 0x0000002049147220 */ /* 0x000fe20000410000 */
[----:B------:R-:W-:Y:S01]  /*62b0*/  FADD.FTZ R32, -R112, R36 ;  /* 0x0000002470207221 */ /* 0x000fe20000010100 */
[----:B------:R3:W5:Y:S01]  /*62c0*/  LDL.LU R73, [R1+0x68] ;  /* 0x0000680001497983 */ /* 0x0007620000300800 */
[----:B------:R-:W-:Y:S01]  /*62d0*/  FFMA.FTZ R36, -R241, R241, 1 ;  /* 0x3f800000f1247423 */ /* 0x000fe200000101f1 */
[----:B------:R-:W-:Y:S01]  /*62e0*/  FMUL.FTZ R33, R33, UR5 ;  /* 0x0000000521217c20 */ /* 0x000fe20008410000 */
[----:B------:R-:W-:Y:S01]  /*62f0*/  FMUL.FTZ R32, R71, R32 ;  /* 0x0000002047207220 */ /* 0x000fe20000410000 */
[----:B------:R3:W5:Y:S01]  /*6300*/  LDL.LU R72, [R1+0x64] ;  /* 0x0000640001487983 */ /* 0x0007620000300800 */
[----:B------:R-:W-:Y:S01]  /*6310*/  FMUL.FTZ R36, R36, UR5 ;  /* 0x0000000524247c20 */ /* 0x000fe20008410000 */
[----:B------:R-:W-:Y:S01]  /*6320*/  FFMA.FTZ R17, -R245, R245, 1 ;  /* 0x3f800000f5117423 */ /* 0x000fe200000101f5 */
[----:B------:R-:W-:Y:S01]  /*6330*/  FMUL.FTZ R101, R132, R101 ;  /* 0x0000006584657220 */ /* 0x000fe20000410000 */
[----:B------:R3:W5:Y:S02]  /*6340*/  LDL.LU R71, [R1+0x60] ;  /* 0x0000600001477983 */ /* 0x0007640000300800 */
[----:B------:R-:W-:Y:S02]  /*6350*/  FMUL.FTZ R17, R17, UR5 ;  /* 0x0000000511117c20 */ /* 0x000fe40008410000 */
[----:B------:R-:W-:Y:S01]  /*6360*/  F2FP.F16.F32.PACK_AB R16, R101, R113 ;  /* 0x000000716510723e */ /* 0x000fe200000000ff */
[----:B------:R3:W5:Y:S01]  /*6370*/  LDL.LU R70, [R1+0x5c] ;  /* 0x00005c0001467983 */ /* 0x0007620000300800 */
[----:B------:R-:W-:Y:S01]  /*6380*/  FMUL.FTZ R48, R32, R17 ;  /* 0x0000001120307220 */ /* 0x000fe20000410000 */
[----:B------:R-:W-:Y:S01]  /*6390*/  FMUL.FTZ R17, R251, R21 ;  /* 0x00000015fb117220 */ /* 0x000fe20000410000 */
[----:B------:R-:W-:Y:S01]  /*63a0*/  FFMA.FTZ R32, -R239, R239, 1 ;  /* 0x3f800000ef207423 */ /* 0x000fe200000101ef */
[----:B------:R3:W5:Y:S01]  /*63b0*/  LDL.64 R106, [R1+0x10] ;  /* 0x00001000016a7983 */ /* 0x0007620000100a00 */
        /* <DEDUP_REMOVED lines=8> */
[----:B------:R-:W-:Y:S01]  /*6440*/  FMUL.FTZ R21, R103, R21 ;  /* 0x0000001567157220 */ /* 0x000fe20000410000 */
[----:B------:R-:W-:Y:S02]  /*6450*/  FMUL.FTZ R101, R101, UR5 ;  /* 0x0000000565657c20 */ /* 0x000fe40008410000 */
[----:B------:R-:W-:Y:S02]  /*6460*/  FMUL.FTZ R17, R52, R17 ;  /* 0x0000001134117220 */ /* 0x000fe40000410000 */
        /* <DEDUP_REMOVED lines=8> */
[----:B------:R-:W-:Y:S04]  /*64f0*/  FMUL.FTZ R20, R20, UR5 ;  /* 0x0000000514147c20 */ /* 0x000fe80008410000 */
[----:B------:R-:W-:Y:S01]  /*6500*/  FMUL.FTZ R20, R49, R20 ;  /* 0x0000001431147220 */ /* 0x000fe20000410000 */
[----:B------:R-:W-:Y:S02]  /*6510*/  F2FP.F16.F32.PACK_AB R49, R37, R48 ;  /* 0x000000302531723e */ /* 0x000fe400000000ff */
[----:B------:R-:W-:Y:S01]  /*6520*/  F2FP.F16.F32.PACK_AB R37, R21, R32 ;  /* 0x000000201525723e */ /* 0x000fe200000000ff */
[----:B------:R-:W-:Y:S01]  /*6530*/  FFMA.FTZ R21, -R69, R69, 1 ;  /* 0x3f80000045157423 */ /* 0x000fe20000010145 */
[----:B------:R-:W-:Y:S01]  /*6540*/  F2FP.F16.F32.PACK_AB R48, R33, R36 ;  /* 0x000000242130723e */ /* 0x000fe200000000ff */
[----:B------:R3:W5:Y:S01]  /*6550*/  LDL.LU R69, [R1+0x58] ;  /* 0x0000580001457983 */ /* 0x0007620000300800 */
        /* <DEDUP_REMOVED lines=47> */
.L_x_930:
        /* <DEDUP_REMOVED lines=101> */
[C---:B------:R-:W-:Y:S01]  /*6ea0*/  FADD.FTZ R12, -R4.reuse, R12 ;  /* 0x0000000c040c7221 */ /* 0x040fe20000010100 */
        /* <DEDUP_REMOVED lines=200> */
[----:B---3--:R-:W-:Y:S01]  /*7b30*/  MOV R54, R33 ;  /* 0x0000002100367202 */ /* 0x008fe20000000f00 */
[-C--:B------:R-:W-:Y:S01]  /*7b40*/  HMMA.16816.F32 R76, R12, R10.reuse, R76 ;  /* 0x0000000a0c4c723c */ /* 0x080fe2000000184c */
[----:B------:R-:W-:Y:S04]  /*7b50*/  LDSM.16.MT88.4 R12, [R2+0x17000] ;  /* 0x01700000020c783b */ /* 0x000fe80000004200 */
[----:B------:R-:W-:Y:S01]  /*7b60*/  MOV R55, R53 ;  /* 0x0000003500377202 */ /* 0x000fe20000000f00 */
        /* <DEDUP_REMOVED lines=74> */
.L_x_931:
        /* <DEDUP_REMOVED lines=157> */
[-C--:B------:R-:W-:Y:S01]  /*89e0*/  LEA.HI.X.SX32 R29, R56, R21.reuse, 0x2, P3 ;  /* 0x00000015381d7211 */ /* 0x080fe200018f16ff */
[----:B--2---:R-:W-:Y:S02]  /*89f0*/  IMAD.U32 R53, RZ, RZ, UR17 ;  /* 0x00000011ff357e24 */ /* 0x004fe4000f8e00ff */
        /* <DEDUP_REMOVED lines=145> */
.L_x_933:
        /* <DEDUP_REMOVED lines=19> */
.L_x_934:
        /* <DEDUP_REMOVED lines=43> */
.L_x_936:
[----:B------:R-:W-:Y:S05]  /*96f0*/  BSYNC B0 ;  /* 0x0000000000007941 */ /* 0x000fea0003800000 */
.L_x_935:
        /* <DEDUP_REMOVED lines=13> */
.L_x_938:
[----:B------:R-:W-:Y:S05]  /*97d0*/  BSYNC B0 ;  /* 0x0000000000007941 */ /* 0x000fea0003800000 */
.L_x_937:
        /* <DEDUP_REMOVED lines=27> */
.L_x_940:
[----:B------:R-:W-:Y:S05]  /*9990*/  BSYNC B0 ;  /* 0x0000000000007941 */ /* 0x000fea0003800000 */
.L_x_939:
        /* <DEDUP_REMOVED lines=14> */
.L_x_913:
        /* <DEDUP_REMOVED lines=24> */
.L_x_942:
        /* <DEDUP_REMOVED lines=23> */
.L_x_943:
        /* <DEDUP_REMOVED lines=35> */
.L_x_945:
[----:B------:R-:W-:Y:S05]  /*9fa0*/  BSYNC B0 ;  /* 0x0000000000007941 */ /* 0x000fea0003800000 */
.L_x_944:
        /* <DEDUP_REMOVED lines=14> */
.L_x_947:
[----:B------:R-:W-:Y:S05]  /*a090*/  BSYNC B0 ;  /* 0x0000000000007941 */ /* 0x000fea0003800000 */
.L_x_946:
        /* <DEDUP_REMOVED lines=26> */
.L_x_949:
[----:B------:R-:W-:Y:S05]  /*a240*/  BSYNC B0 ;  /* 0x0000000000007941 */ /* 0x000fea0003800000 */
.L_x_948:
        /* <DEDUP_REMOVED lines=13> */
.L_x_941:
[----:B------:R-:W-:Y:S05]  /*a320*/  BSYNC B1 ;  /* 0x0000000000017941 */ /* 0x000fea0003800000 */
.L_x_908:
        /* <DEDUP_REMOVED lines=11> */
.L_x_950:
[----:B------:R-:W-:Y:S05]  /*a3e0*/  EXIT ;  /* 0x000000000000794d */ /* 0x000fea0003800000 */
.L_x_952:
        /* <DEDUP_REMOVED lines=9> */
.L_x_1356:


//--------------------- .text._ZN5flash44flash_bwd_dq_dk_dv_loop_seqk_parallel_kernelI23Flash_bwd_kernel_traitsILi32ELi128ELi128ELi8ELi4ELi4ELi4ELb0ELb0EN7cutlass6half_tE19Flash_kernel_traitsILi32ELi128ELi128ELi8ES3_EELb1ELb0ELb1ELb0ELb0ELb0ELb0EEEvNS_16Flash_bwd_paramsE --------------------------
	.section	.text._ZN5flash44flash_bwd_dq_dk_dv_loop_seqk_parallel_kernelI23Flash_bwd_kernel_traitsILi32ELi128ELi128ELi8ELi4ELi4ELi4ELb0ELb0EN7cutlass6half_tE19Flash_kernel_traitsILi32ELi128ELi128ELi8ES3_EELb1ELb0ELb1ELb0ELb0ELb0ELb0EEEvNS_16Flash_bwd_paramsE,"ax",@progbits
	.align	128
        .global         _ZN5flash44flash_bwd_dq_dk_dv_loop_seqk_parallel_kernelI23Flash_bwd_kernel_traitsILi32ELi128ELi128ELi8ELi4ELi4ELi4ELb0ELb0EN7cutlass6half_tE19Flash_kernel_traitsILi32ELi128ELi128ELi8ES3_EELb1ELb0ELb1ELb0ELb0ELb0ELb0EEEvNS_16Flash_bwd_paramsE
        .type           _ZN5flash44flash_bwd_dq_dk_dv_loop_seqk_parallel_kernelI23Flash_bwd_kernel_traitsILi32ELi128ELi128ELi8ELi4ELi4ELi4ELb0ELb0EN7cutlass6half_tE19Flash_kernel_traitsILi32ELi128ELi128ELi8ES3_EELb1ELb0ELb1ELb0ELb0ELb0ELb0EEEvNS_16Flash_bwd_paramsE,@function
        .size           _ZN5flash44flash_bwd_dq_dk_dv_loop_seqk_parallel_kernelI23Flash_bwd_kernel_traitsILi32ELi128ELi128ELi8ELi4ELi4ELi4ELb0ELb0EN7cutlass6half_tE19Flash_kernel_traitsILi32ELi128ELi128ELi8ES3_EELb1ELb0ELb1ELb0ELb0ELb0ELb0EEEvNS_16Flash_bwd_paramsE,(.L_x_1357 - _ZN5flash44flash_bwd_dq_dk_dv_loop_seqk_parallel_kernelI23Flash_bwd_kernel_traitsILi32ELi128ELi128ELi8ELi4ELi4ELi4ELb0ELb0EN7cutlass6half_tE19Flash_kernel_traitsILi32ELi128ELi128ELi8ES3_EELb1ELb0ELb1ELb0ELb0ELb0ELb0EEEvNS_16Flash_bwd_paramsE)
        .other          _ZN5flash44flash_bwd_dq_dk_dv_loop_seqk_parallel_kernelI23Flash_bwd_kernel_traitsILi32ELi128ELi128ELi8ELi4ELi4ELi4ELb0ELb0EN7cutlass6half_tE19Flash_kernel_traitsILi32ELi128ELi128ELi8ES3_EELb1ELb0ELb1ELb0ELb0ELb0ELb0EEEvNS_16Flash_bwd_paramsE,@"STO_CUDA_ENTRY STV_DEFAULT"
_ZN5flash44flash_bwd_dq_dk_dv_loop_seqk_parallel_kernelI23Flash_bwd_kernel_traitsILi32ELi128ELi128ELi8ELi4ELi4ELi4ELb0ELb0EN7cutlass6half_tE19Flash_kernel_traitsILi32ELi128ELi128ELi8ES3_EELb1ELb0ELb1ELb0ELb0ELb0ELb0EEEvNS_16Flash_bwd_paramsE:
.text._ZN5flash44flash_bwd_dq_dk_dv_loop_seqk_parallel_kernelI23Flash_bwd_kernel_traitsILi32ELi128ELi128ELi8ELi4ELi4ELi4ELb0ELb0EN7cutlass6half_tE19Flash_kernel_traitsILi32ELi128ELi128ELi8ES3_EELb1ELb0ELb1ELb0ELb0ELb0ELb0EEEvNS_16Flash_bwd_paramsE:
        /* <DEDUP_REMOVED lines=12> */
[----:B------:R-:W-:Y:S01]  /*00c0*/  IMAD.MOV.U32 R187, RZ, RZ, 0x20 ;  /* 0x00000020ffbb7424 */ /* 0x000fe200078e00ff */
[----:B------:R-:W-:Y:S01]  /*00d0*/  UMOV UR5, 0x400 ;  /* 0x0000040000057882 */ /* 0x000fe20000000000 */
[----:B------:R-:W-:Y:S01]  /*00e0*/  IMAD.MOV.U32 R209, RZ, RZ, -0x10 ;  /* 0xfffffff0ffd17424 */ /* 0x000fe200078e00ff */
[----:B------:R-:W-:Y:S01]  /*00f0*/  ULDC.64 UR14, c[0x0][0x208] ;  /* 0x00008200000e7ab9 */ /* 0x000fe20000000a00 */
[----:B------:R-:W-:Y:S01]  /*0100*/  ULDC UR59, c[0x0][0x394] ;  /* 0x0000e500003b7ab9 */ /* 0x000fe20000000800 */
[----:B------:R-:W-:Y:S02]  /*0110*/  UMOV UR60, 0xffffe000 ;  /* 0xffffe000003c7882 */ /* 0x000fe40000000000 */
        /* <DEDUP_REMOVED lines=13> */
[----:B------:R-:W-:Y:S01]  /*01f0*/  SHF.R.S32.HI R3, RZ, 0x4, R0 ;  /* 0x00000004ff037819 */ /* 0x000fe20000011400 */
[----:B------:R-:W-:Y:S01]  /*0200*/  IMAD.U32 R197, RZ, RZ, UR5 ;  /* 0x00000005ffc57e24 */ /* 0x000fe2000f8e00ff */
[----:B------:R-:W-:Y:S01]  /*0210*/  LOP3.LUT R5, R9, 0xfffffff8, RZ, 0xc0, !PT ;  /* 0xfffffff809057812 */ /* 0x000fe200078ec0ff */
[----:B------:R-:W-:Y:S01]  /*0220*/  USHF.R.S32.HI UR5, URZ, 0x1f, UR57 ;  /* 0x0000001f3f057899 */ /* 0x000fe20008011439 */
[C---:B------:R-:W-:Y:S01]  /*0230*/  LOP3.LUT R15, R0.reuse, 0xfffffff0, RZ, 0xc0, !PT ;  /* 0xfffffff0000f7812 */ /* 0x040fe200078ec0ff */
[----:B------:R-:W-:Y:S01]  /*0240*/  IMAD.U32 R199, RZ, RZ, UR6 ;  /* 0x00000006ffc77e24 */ /* 0x000fe2000f8e00ff */
[----:B------:R-:W-:Y:S01]  /*0250*/  LEA.HI R0, R0, R3, RZ, 0x1 ;  /* 0x0000000300007211 */ /* 0x000fe200078f08ff */
[C---:B------:R-:W-:Y:S01]  /*0260*/  IMAD.IADD R5, R202.reuse, 0x1, -R5 ;  /* 0x00000001ca057824 */ /* 0x040fe200078e0a05 */
[----:B------:R-:W-:Y:S01]  /*0270*/  LOP3.LUT R7, R11, 0xfffffffc, RZ, 0xc0, !PT ;  /* 0xfffffffc0b077812 */ /* 0x000fe200078ec0ff */
[----:B------:R-:W-:Y:S01]  /*0280*/  IMAD.IADD R10, R202, 0x1, -R15 ;  /* 0x00000001ca0a7824 */ /* 0x000fe200078e0a0f */
[----:B------:R-:W-:Y:S01]  /*0290*/  LOP3.LUT R13, R194, 0xffffffe0, RZ, 0xc0, !PT ;  /* 0xffffffe0c20d7812 */ /* 0x000fe200078ec0ff */
[----:B------:R-:W-:Y:S01]  /*02a0*/  UIADD3 UR6, UR4, 0xa000, URZ ;  /* 0x0000a00004067890 */ /* 0x000fe2000fffe03f */
[----:B------:R-:W-:Y:S01]  /*02b0*/  SHF.R.S32.HI R196, RZ, 0x2, R11 ;  /* 0x00000002ffc47819 */ /* 0x000fe2000001140b */
[----:B------:R-:W-:Y:S01]  /*02c0*/  IMAD.U32 R200, RZ, RZ, UR5 ;  /* 0x00000005ffc87e24 */ /* 0x000fe2000f8e00ff */
[--C-:B------:R-:W-:Y:S01]  /*02d0*/  SHF.R.S32.HI R195, RZ, 0x5, R194.reuse ;  /* 0x00000005ffc37819 */ /* 0x100fe200000114c2 */
[----:B------:R-:W-:Y:S01]  /*02e0*/  IMAD.IADD R4, R202, 0x1, -R13 ;  /* 0x00000001ca047824 */ /* 0x000fe200078e0a0d */
[----:B------:R-:W-:Y:S01]  /*02f0*/  LOP3.LUT R0, R0, 0xfffffffe, RZ, 0xc0, !PT ;  /* 0xfffffffe00007812 */ /* 0x000fe200078ec0ff */
[----:B------:R-:W-:Y:S01]  /*0300*/  IMAD.IADD R202, R202, 0x1, -R7 ;  /* 0x00000001caca7824 */ /* 0x000fe200078e0a07 */
[----:B------:R-:W-:Y:S01]  /*0310*/  SHF.R.S32.HI R11, RZ, 0x1f, R11 ;  /* 0x0000001fff0b7819 */ /* 0x000fe2000001140b */
[----:B------:R-:W-:Y:S01]  /*0320*/  UIADD3 UR5, UR4, 0x6000, URZ ;  /* 0x0000600004057890 */ /* 0x000fe2000fffe03f */
[----:B------:R-:W-:Y:S01]  /*0330*/  SHF.R.S32.HI R194, RZ, 0x1f, R194 ;  /* 0x0000001fffc27819 */ /* 0x000fe200000114c2 */
[----:B------:R-:W-:Y:S01]  /*0340*/  IMAD.IADD R0, R3, 0x1, -R0 ;  /* 0x0000000103007824 */ /* 0x000fe200078e0a00 */
[----:B------:R-:W-:Y:S01]  /*0350*/  LEA.HI R8, R5, R5, RZ, 0x1 ;  /* 0x0000000505087211 */ /* 0x000fe200078f08ff */
[----:B------:R-:W-:Y:S01]  /*0360*/  IMAD.SHL.U32 R211, R202, 0x2, RZ ;  /* 0x00000002cad37824 */ /* 0x000fe200078e00ff */
[----:B------:R-:W-:Y:S01]  /*0370*/  LEA.HI R11, R11, R196, RZ, 0x3 ;  /* 0x000000c40b0b7211 */ /* 0x000fe200078f18ff */
[----:B------:R-:W-:Y:S01]  /*0380*/  IMAD.SHL.U32 R191, R0, 0x8, RZ ;  /* 0x0000000800bf7824 */ /* 0x000fe200078e00ff */
[----:B------:R-:W-:Y:S01]  /*0390*/  LEA.HI R194, R194, R195, RZ, 0x2 ;  /* 0x000000c3c2c27211 */ /* 0x000fe200078f10ff */
[----:B------:R-:W-:Y:S01]  /*03a0*/  IMAD.SHL.U32 R202, R202, 0x8, RZ ;  /* 0x00000008caca7824 */ /* 0x000fe200078e00ff */
[----:B------:R-:W-:-:S02]  /*03b0*/  LEA.HI R3, R10, R10, RZ, 0x1 ;  /* 0x0000000a0a037211 */ /* 0x000fc400078f08ff */
[----:B------:R-:W-:Y:S02]  /*03c0*/  LOP3.LUT R2, R8, 0x7fffffe, RZ, 0xc0, !PT ;  /* 0x07fffffe08027812 */ /* 0x000fe400078ec0ff */
[----:B------:R-:W-:Y:S02]  /*03d0*/  SHF.R.S32.HI R193, RZ, 0x7, R193 ;  /* 0x00000007ffc17819 */ /* 0x000fe400000114c1 */
[----:B------:R-:W-:Y:S01]  /*03e0*/  LOP3.LUT R11, R11, 0xfffffff8, RZ, 0xc0, !PT ;  /* 0xfffffff80b0b7812 */ /* 0x000fe200078ec0ff */
[----:B------:R-:W-:Y:S01]  /*03f0*/  IMAD.IADD R2, R5, 0x1, -R2 ;  /* 0x0000000105027824 */ /* 0x000fe200078e0a02 */
[----:B------:R-:W-:Y:S01]  /*0400*/  LOP3.LUT R194, R194, 0xfffffffc, RZ, 0xc0, !PT ;  /* 0xfffffffcc2c27812 */ /* 0x000fe200078ec0ff */
[----:B------:R-:W-:Y:S01]  /*0410*/  IMAD R189, R193, 0x8, R0 ;  /* 0x00000008c1bd7824 */ /* 0x000fe200078e0200 */
[----:B------:R-:W-:Y:S01]  /*0420*/  SHF.R.S32.HI R13, RZ, 0x1, R3 ;  /* 0x00000001ff0d7819 */ /* 0x000fe20000011403 */
[----:B------:R-:W-:Y:S01]  /*0430*/  IMAD.IADD R11, R196, 0x1, -R11 ;  /* 0x00000001c40b7824 */ /* 0x000fe200078e0a0b */
[----:B------:R-:W-:Y:S01]  /*0440*/  SHF.R.S32.HI R6, RZ, 0x1f, R3 ;  /* 0x0000001fff067819 */ /* 0x000fe20000011403 */
[----:B------:R-:W-:Y:S01]  /*0450*/  IMAD.IADD R194, R195, 0x1, -R194 ;  /* 0x00000001c3c27824 */ /* 0x000fe200078e0ac2 */
[----:B------:R-:W-:Y:S01]  /*0460*/  SHF.R.S32.HI R7, RZ, 0x1f, R4 ;  /* 0x0000001fff077819 */ /* 0x000fe20000011404 */
[----:B------:R-:W-:Y:S01]  /*0470*/  IMAD.SHL.U32 R5, R5, 0x40, RZ ;  /* 0x0000004005057824 */ /* 0x000fe200078e00ff */
[----:B------:R-:W-:Y:S01]  /*0480*/  SHF.R.S32.HI R15, RZ, 0x1f, R10 ;  /* 0x0000001fff0f7819 */ /* 0x000fe2000001140a */
[----:B------:R-:W-:Y:S01]  /*0490*/  IMAD R189, R189, 0x8, R2 ;  /* 0x00000008bdbd7824 */ /* 0x000fe200078e0202 */
[----:B------:R-:W-:Y:S01]  /*04a0*/  LEA.HI R6, R6, R13, RZ, 0x2 ;  /* 0x0000000d06067211 */ /* 0x000fe200078f10ff */
[C---:B------:R-:W-:Y:S01]  /*04b0*/  IMAD.SHL.U32 R12, R194.reuse, 0x10, RZ ;  /* 0x00000010c20c7824 */ /* 0x040fe200078e00ff */
[----:B------:R-:W-:Y:S01]  /*04c0*/  SHF.R.S32.HI R8, RZ, 0x1, R8 ;  /* 0x00000001ff087819 */ /* 0x000fe20000011408 */
[--C-:B------:R-:W-:Y:S01]  /*04d0*/  IMAD R198, R193, 0x2000, R211.reuse ;  /* 0x00002000c1c67824 */ /* 0x100fe200078e02d3 */
[----:B------:R-:W-:Y:S01]  /*04e0*/  LEA.HI R7, R7, R4, RZ, 0x2 ;  /* 0x0000000407077211 */ /* 0x000fe200078f10ff */
[----:B------:R-:W-:Y:S01]  /*04f0*/  IMAD R211, R194, 0x200, R211 ;  /* 0x00000200c2d37824 */ /* 0x000fe200078e02d3 */
[----:B------:R-:W-:-:S02]  /*0500*/  LEA.HI R2, R15, R10, RZ, 0x3 ;  /* 0x0000000a0f027211 */ /* 0x000fc400078f18ff */
[----:B------:R-:W-:Y:S02]  /*0510*/  LOP3.LUT R4, R11, 0x1, RZ, 0xc0, !PT ;  /* 0x000000010b047812 */ /* 0x000fe400078ec0ff */
[----:B------:R-:W-:Y:S02]  /*0520*/  LOP3.LUT R6, R6, 0xfffffffc, RZ, 0xc0, !PT ;  /* 0xfffffffc06067812 */ /* 0x000fe400078ec0ff */
[C---:B------:R-:W-:Y:S01]  /*0530*/  LOP3.LUT P0, RZ, R8.reuse, 0x2, RZ, 0xc0, !PT ;  /* 0x0000000208ff7812 */ /* 0x040fe2000780c0ff */
[----:B------:R-:W-:Y:S01]  /*0540*/  IMAD.SHL.U32 R8, R8, 0x40, RZ ;  /* 0x0000004008087824 */ /* 0x000fe200078e00ff */
[----:B------:R-:W-:Y:S02]  /*0550*/  LOP3.LUT R5, R5, 0x1c0, RZ, 0xc0, !PT ;  /* 0x000001c005057812 */ /* 0x000fe400078ec0ff */
[----:B------:R-:W-:Y:S02]  /*0560*/  LOP3.LUT R3, R3, 0x7fffffe, RZ, 0xc0, !PT ;  /* 0x07fffffe03037812 */ /* 0x000fe400078ec0ff */
[----:B------:R-:W-:-:S02]  /*0570*/  LOP3.LUT R185, R2, 0xfffffff8, RZ, 0xc0, !PT ;  /* 0xfffffff802b97812 */ /* 0x000fc400078ec0ff */
[----:B------:R-:W-:Y:S01]  /*0580*/  ISETP.NE.U32.AND P6, PT, R4, 0x1, PT ;  /* 0x000000010400780c */ /* 0x000fe20003fc5070 */
[----:B------:R-:W-:Y:S01]  /*0590*/  IMAD.IADD R4, R13, 0x1, -R6 ;  /* 0x000000010d047824 */ /* 0x000fe200078e0a06 */
[----:B------:R-:W-:Y:S01]  /*05a0*/  LEA.HI.SX32 R192, R7, R12, 0x1e ;  /* 0x0000000c07c07211 */ /* 0x000fe200078ff2ff */
[----:B------:R-:W-:Y:S01]  /*05b0*/  IMAD.SHL.U32 R7, R11, 0x40, RZ ;  /* 0x000000400b077824 */ /* 0x000fe200078e00ff */
[----:B------:R-:W-:Y:S01]  /*05c0*/  LOP3.LUT R12, R5, 0x30, R12, 0xf8, !PT ;  /* 0x00000030050c7812 */ /* 0x000fe200078ef80c */
[C---:B------:R-:W-:Y:S01]  /*05d0*/  IMAD.IADD R3, R10.reuse, 0x1, -R3 ;  /* 0x000000010a037824 */ /* 0x040fe200078e0a03 */
[----:B------:R-:W-:Y:S01]  /*05e0*/  LEA.HI R6, R11, R11, RZ, 0x1 ;  /* 0x0000000b0b067211 */ /* 0x000fe200078f08ff */
[----:B------:R-:W-:Y:S01]  /*05f0*/  IMAD.IADD R185, R10, 0x1, -R185 ;  /* 0x000000010ab97824 */ /* 0x000fe200078e0ab9 */
[----:B------:R-:W-:Y:S02]  /*0600*/  LOP3.LUT R8, R8, 0xc0, RZ, 0xc0, !PT ;  /* 0x000000c008087812 */ /* 0x000fe400078ec0ff */
[----:B------:R-:W-:-:S02]  /*0610*/  LOP3.LUT R12, R12, 0x8, R9, 0xf8, !PT ;  /* 0x000000080c0c7812 */ /* 0x000fc400078ef809 */
[----:B------:R-:W-:Y:S02]  /*0620*/  LOP3.LUT R10, R6, 0x3fffffe, RZ, 0xc0, !PT ;  /* 0x03fffffe060a7812 */ /* 0x000fe400078ec0ff */
[----:B------:R-:W-:Y:S02]  /*0630*/  LOP3.LUT R9, R8, 0x8, R9, 0xf8, !PT ;  /* 0x0000000808097812 */ /* 0x000fe400078ef809 */
[----:B------:R-:W-:Y:S01]  /*0640*/  SHF.R.U32.HI R8, RZ, 0x3, R8 ;  /* 0x00000003ff087819 */ /* 0x000fe20000011608 */
[----:B------:R-:W-:Y:S01]  /*0650*/  IMAD.IADD R10, R11, 0x1, -R10 ;  /* 0x000000010b0a7824 */ /* 0x000fe200078e0a0a */
[----:B------:R-:W-:Y:S02]  /*0660*/  SHF.R.S32.HI R6, RZ, 0x1, R6 ;  /* 0x00000001ff067819 */ /* 0x000fe40000011406 */
[----:B------:R-:W-:Y:S01]  /*0670*/  LOP3.LUT R7, R7, 0x1c0, RZ, 0xc0, !PT ;  /* 0x000001c007077812 */ /* 0x000fe200078ec0ff */
[----:B------:R-:W-:Y:S01]  /*0680*/  IMAD R211, R10, 0x20, R211 ;  /* 0x000000200ad37824 */ /* 0x000fe200078e02d3 */
[----:B------:R-:W-:-:S02]  /*0690*/  LOP3.LUT P5, RZ, R11, 0x2, RZ, 0xc0, !PT ;  /* 0x000000020bff7812 */ /* 0x000fc400078ac0ff */
[----:B------:R-:W-:Y:S02]  /*06a0*/  LOP3.LUT P4, RZ, R11, 0x4, RZ, 0xc0, !PT ;  /* 0x000000040bff7812 */ /* 0x000fe4000788c0ff */
[----:B------:R-:W-:Y:S01]  /*06b0*/  LOP3.LUT R8, R9, R8, RZ, 0x3c, !PT ;  /* 0x0000000809087212 */ /* 0x000fe200078e3cff */
[----:B------:R-:W-:Y:S01]  /*06c0*/  IMAD.SHL.U32 R9, R194, 0x400, RZ ;  /* 0x00000400c2097824 */ /* 0x000fe200078e00ff */
[C---:B------:R-:W-:Y:S02]  /*06d0*/  LOP3.LUT P3, RZ, R6.reuse, 0x2, RZ, 0xc0, !PT ;  /* 0x0000000206ff7812 */ /* 0x040fe4000786c0ff */
[----:B------:R-:W-:Y:S01]  /*06e0*/  LEA.HI R7, R7, R7, RZ, 0x1d ;  /* 0x0000000707077211 */ /* 0x000fe200078fe8ff */
[----:B------:R-:W-:Y:S01]  /*06f0*/  IMAD.U32 R189, R189, 0x20, R8 ;  /* 0x00000020bdbd7824 */ /* 0x000fe200078e0008 */
[C---:B------:R-:W-:Y:S01]  /*0700*/  R2P PR, R185.reuse, 0x6 ;  /* 0x00000006b9007804 */ /* 0x040fe20000000000 */
[----:B------:R-:W-:Y:S01]  /*0710*/  IMAD.SHL.U32 R185, R185, 0x40, RZ ;  /* 0x00000040b9b97824 */ /* 0x000fe200078e00ff */
[----:B------:R-:W-:Y:S01]  /*0720*/  SHF.R.S32.HI R2, RZ, 0x3, R2 ;  /* 0x00000003ff027819 */ /* 0x000fe20000011402 */
[----:B------:R-:W-:Y:S01]  /*0730*/  IMAD.SHL.U32 R8, R193, 0x8, RZ ;  /* 0x00000008c1087824 */ /* 0x000fe200078e00ff */
[----:B------:R-:W-:Y:S01]  /*0740*/  SHF.R.U32.HI R5, RZ, 0x3, R5 ;  /* 0x00000003ff057819 */ /* 0x000fe20000011605 */
[----:B------:R-:W-:Y:S01]  /*0750*/  IMAD.SHL.U32 R189, R189, 0x2, RZ ;  /* 0x00000002bdbd7824 */ /* 0x000fe200078e00ff */
[----:B------:R-:W-:Y:S01]  /*0760*/  IADD3 R198, R7, R198, R9 ;  /* 0x000000c607c67210 */ /* 0x000fe20007ffe009 */
[----:B------:R-:W-:Y:S01]  /*0770*/  IMAD.SHL.U32 R7, R6, 0x40, RZ ;  /* 0x0000004006077824 */ /* 0x000fe200078e00ff */
[----:B------:R-:W-:Y:S01]  /*0780*/  SEL R188, R187, 0xffffffe0, !P0 ;  /* 0xffffffe0bbbc7807 */ /* 0x000fe20004000000 */
[----:B------:R-:W-:Y:S01]  /*0790*/  IMAD R3, R2, 0x8, R3 ;  /* 0x0000000802037824 */ /* 0x000fe200078e0203 */
[C---:B------:R-:W-:Y:S01]  /*07a0*/  LOP3.LUT P0, RZ, R4.reuse, 0x2, RZ, 0xc0, !PT ;  /* 0x0000000204ff7812 */ /* 0x040fe2000780c0ff */
[----:B------:R-:W-:Y:S01]  /*07b0*/  IMAD.SHL.U32 R4, R4, 0x40, RZ ;  /* 0x0000004004047824 */ /* 0x000fe200078e00ff */
[----:B------:R-:W-:Y:S01]  /*07c0*/  LOP3.LUT R5, R12, R5, RZ, 0x3c, !PT ;  /* 0x000000050c057212 */ /* 0x000fe200078e3cff */
[----:B------:R-:W-:Y:S01]  /*07d0*/  IMAD R2, R2, 0x200, R9 ;  /* 0x0000020002027824 */ /* 0x000fe200078e0209 */
[----:B------:R-:W-:Y:S01]  /*07e0*/  LOP3.LUT R185, R185, 0x1c0, RZ, 0xc0, !PT ;  /* 0x000001c0b9b97812 */ /* 0x000fe200078ec0ff */
[C---:B------:R-:W-:Y:S01]  /*07f0*/  IMAD.SHL.U32 R9, R0.reuse, 0x10, RZ ;  /* 0x0000001000097824 */ /* 0x040fe200078e00ff */
[----:B------:R-:W-:Y:S01]  /*0800*/  LOP3.LUT R7, R7, 0xc0, RZ, 0xc0, !PT ;  /* 0x000000c007077812 */ /* 0x000fe200078ec0ff */
[----:B------:R-:W-:Y:S01]  /*0810*/  IMAD R186, R0, 0x200, R5 ;  /* 0x0000020000ba7824 */ /* 0x000fe200078e0205 */
[----:B------:R-:W-:Y:S01]  /*0820*/  LOP3.LUT R8, R8, 0x8, RZ, 0xc0, !PT ;  /* 0x0000000808087812 */ /* 0x000fe200078ec0ff */
[----:B------:R-:W-:Y:S01]  /*0830*/  IMAD.SHL.U32 R3, R3, 0x20, RZ ;  /* 0x0000002003037824 */ /* 0x000fe200078e00ff */
[----:B------:R-:W-:-:S02]  /*0840*/  LOP3.LUT R4, R4, 0xc0, RZ, 0xc0, !PT ;  /* 0x000000c004047812 */ /* 0x000fc400078ec0ff */
[----:B------:R-:W-:Y:S02]  /*0850*/  LOP3.LUT R191, R191, 0x8, RZ, 0xc0, !PT ;  /* 0x00000008bfbf7812 */ /* 0x000fe400078ec0ff */
[----:B------:R-:W-:Y:S02]  /*0860*/  SHF.R.U32.HI R6, RZ, 0x3, R185 ;  /* 0x00000003ff067819 */ /* 0x000fe400000116b9 */
[----:B------:R-:W-:Y:S02]  /*0870*/  SHF.R.U32.HI R0, RZ, 0x3, R7 ;  /* 0x00000003ff007819 */ /* 0x000fe40000011607 */
[----:B------:R-:W-:Y:S02]  /*0880*/  SHF.R.U32.HI R5, RZ, 0x3, R4 ;  /* 0x00000003ff057819 */ /* 0x000fe40000011604 */
[----:B------:R-:W-:Y:S02]  /*0890*/  LOP3.LUT R190, R8, 0x10, R9, 0xf8, !PT ;  /* 0x0000001008be7812 */ /* 0x000fe400078ef809 */
[----:B------:R-:W-:-:S02]  /*08a0*/  LOP3.LUT R185, R6, R185, R191, 0x1e, !PT ;  /* 0x000000b906b97212 */ /* 0x000fc400078e1ebf */
[----:B------:R-:W-:Y:S02]  /*08b0*/  LOP3.LUT R0, R0, R7, R8, 0x1e, !PT ;  /* 0x0000000700007212 */ /* 0x000fe400078e1e08 */
[----:B------:R-:W-:Y:S01]  /*08c0*/  LOP3.LUT R190, R5, R190, R4, 0x1e, !PT ;  /* 0x000000be05be7212 */ /* 0x000fe200078e1e04 */
[----:B------:R-:W-:Y:S01]  /*08d0*/  IMAD.IADD R185, R2, 0x1, R185 ;  /* 0x0000000102b97824 */ /* 0x000fe200078e02b9 */
[----:B------:R-:W-:Y:S01]  /*08e0*/  LEA R198, R198, UR4, 0x1 ;  /* 0x00000004c6c67c11 */ /* 0x000fe2000f8e08ff */
[----:B------:R-:W-:Y:S01]  /*08f0*/  IMAD.IADD R211, R0, 0x1, R211 ;  /* 0x0000000100d37824 */ /* 0x000fe200078e02d3 */
[----:B------:R-:W-:Y:S01]  /*0900*/  SEL R209, R209, 0x10, !P6 ;  /* 0x00000010d1d17807 */ /* 0x000fe20007000000 */
[----:B------:R-:W-:Y:S01]  /*0910*/  IMAD R0, R194, 0x200, R3 ;  /* 0x00000200c2007824 */ /* 0x000fe200078e0203 */
[----:B------:R-:W-:Y:S01]  /*0920*/  LEA R185, R185, UR6, 0x1 ;  /* 0x00000006b9b97c11 */ /* 0x000fe2000f8e08ff */
[----:B------:R-:W-:Y:S01]  /*0930*/  IMAD.IADD R190, R3, 0x1, R190 ;  /* 0x0000000103be7824 */ /* 0x000fe200078e02be */
[----:B------:R-:W-:Y:S01]  /*0940*/  LOP3.LUT R191, R5, R4, R191, 0x1e, !PT ;  /* 0x0000000405bf7212 */ /* 0x000fe200078e1ebf */
[----:B------:R-:W-:Y:S01]  /*0950*/  IMAD.MOV.U32 R3, RZ, RZ, 0x40 ;  /* 0x00000040ff037424 */ /* 0x000fe200078e00ff */
[----:B------:R-:W-:Y:S01]  /*0960*/  SEL R207, R187, 0xffffffe0, !P5 ;  /* 0xffffffe0bbcf7807 */ /* 0x000fe20006800000 */
[C---:B------:R-:W-:Y:S01]  /*0970*/  VIADD R204, R198.reuse, 0x40 ;  /* 0x00000040c6cc7836 */ /* 0x040fe20000000000 */
[----:B------:R-:W-:Y:S01]  /*0980*/  LEA R211, R211, UR5, 0x1 ;  /* 0x00000005d3d37c11 */ /* 0x000fe2000f8e08ff */
[C---:B------:R-:W-:Y:S01]  /*0990*/  @P4 VIADD R204, R198.reuse, 0xffffffc0 ;  /* 0xffffffc0c6cc4836 */ /* 0x040fe20000000000 */
[----:B------:R-:W-:Y:S01]  /*09a0*/  SEL R3, R3, 0xffffffc0, !P2 ;  /* 0xffffffc003037807 */ /* 0x000fe20005000000 */
[----:B------:R-:W-:Y:S01]  /*09b0*/  IMAD.IADD R206, R198, 0x1, R209 ;  /* 0x00000001c6ce7824 */ /* 0x000fe200078e02d1 */
[----:B------:R-:W-:Y:S01]  /*09c0*/  SEL R187, R187, 0xffffffe0, !P0 ;  /* 0xffffffe0bbbb7807 */ /* 0x000fe20004000000 */
[----:B------:R-:W-:Y:S01]  /*09d0*/  VIADD R184, R185, 0x20 ;  /* 0x00000020b9b87836 */ /* 0x000fe20000000000 */
[----:B------:R-:W-:Y:S01]  /*09e0*/  LEA R186, R186, UR4, 0x1 ;  /* 0x00000004baba7c11 */ /* 0x000fe2000f8e08ff */
[----:B------:R-:W-:Y:S01]  /*09f0*/  IMAD.IADD R209, R209, 0x1, R204 ;  /* 0x00000001d1d17824 */ /* 0x000fe200078e02cc */
[----:B------:R-:W-:Y:S01]  /*0a00*/  IADD3 R188, R188, UR5, R189 ;  /* 0x00000005bcbc7c10 */ /* 0x000fe2000fffe0bd */
[----:B------:R-:W-:-:S02]  /*0a10*/  @P1 VIADD R184, R185, 0xffffffe0 ;  /* 0xffffffe0b9b81836 */ /* 0x000fc40000000000 */
[----:B------:R-:W-:Y:S02]  /*0a20*/  IMAD.IADD R191, R0, 0x1, R191 ;  /* 0x0000000100bf7824 */ /* 0x000fe400078e02bf */
[--C-:B------:R-:W-:Y:S02]  /*0a30*/  IMAD.IADD R205, R198, 0x1, R207.reuse ;  /* 0x00000001c6cd7824 */ /* 0x100fe400078e02cf */
[----:B------:R-:W-:Y:S02]  /*0a40*/  IMAD.IADD R212, R206, 0x1, R207 ;  /* 0x00000001ced47824 */ /* 0x000fe400078e02cf */
[----:B------:R-:W-:Y:S02]  /*0a50*/  IMAD.IADD R208, R207, 0x1, R204 ;  /* 0x00000001cfd07824 */ /* 0x000fe400078e02cc */
[----:B------:R-:W-:Y:S02]  /*0a60*/  VIADD R210, R211, 0x20 ;  /* 0x00000020d3d27836 */ /* 0x000fe40000000000 */
[----:B------:R-:W-:-:S02]  /*0a70*/  IMAD.IADD R183, R185, 0x1, R3 ;  /* 0x00000001b9b77824 */ /* 0x000fc400078e0203 */
[----:B------:R-:W-:Y:S02]  /*0a80*/  IMAD.IADD R207, R207, 0x1, R209 ;  /* 0x00000001cfcf7824 */ /* 0x000fe400078e02d1 */
[----:B------:R-:W-:Y:S02]  /*0a90*/  @P3 VIADD R210, R211, 0xffffffe0 ;  /* 0xffffffe0d3d23836 */ /* 0x000fe40000000000 */
[----:B------:R-:W-:Y:S02]  /*0aa0*/  IMAD.IADD R3, R3, 0x1, R184 ;  /* 0x0000000103037824 */ /* 0x000fe400078e02b8 */
[C---:B------:R-:W-:Y:S02]  /*0ab0*/  VIADD R180, R184.reuse, 0x2000 ;  /* 0x00002000b8b47836 */ /* 0x040fe40000000000 */
[C---:B------:R-:W-:Y:S02]  /*0ac0*/  VIADD R2, R184.reuse, 0x4000 ;  /* 0x00004000b8027836 */ /* 0x040fe40000000000 */
[----:B------:R-:W-:-:S07]  /*0ad0*/  VIADD R0, R184, 0x6000 ;  /* 0x00006000b8007836 */ /* 0x000fce0000000000 */
.L_x_999:
        /* <DEDUP_REMOVED lines=16> */
[----:B---3--:R-:W-:Y:S01]  /*0be0*/  IMAD.U32 R14, RZ, RZ, UR8 ;  /* 0x00000008ff0e7e24 */ /* 0x008fe2000f8e00ff */
        /* <DEDUP_REMOVED lines=11> */
[----:B--2---:R-:W2:Y:S01]  /*0ca0*/  @P0 LDG.E R4, desc[UR14][R14.64] ;  /* 0x0000000e0e040981 */ /* 0x004ea2000c1e1900 */
[----:B------:R-:W-:Y:S02]  /*0cb0*/  PLOP3.LUT P3, PT, PT, PT, UP0, 0x80, 0x0 ;  /* 0x000000000000781c */ /* 0x000fe40003f6f008 */
[----:B------:R-:W-:Y:S01]  /*0cc0*/  UISETP.EQ.OR.EX UP4, UPT, UR7, URZ, !UP2, UP4 ;  /* 0x0000003f0700728c */ /* 0x000fe2000d782740 */
[----:B------:R-:W3:Y:S01]  /*0cd0*/  @P1 LDG.E R6, desc[UR14][R6.64] ;  /* 0x0000000e06061981 */ /* 0x000ee2000c1e1900 */
[----:B------:R-:W-:-:S04]  /*0ce0*/  UIADD3 UR8, UP1, UR17, UR6, URZ ;  /* 0x0000000611087290 */ /* 0x000fc8000ff3e03f */
[----:B------:R-:W-:Y:S01]  /*0cf0*/  PLOP3.LUT P2, PT, PT, PT, UP4, 0x80, 0x0 ;  /* 0x000000000000781c */ /* 0x000fe20003f4f048 */
[----:B------:R-:W-:Y:S01]  /*0d00*/  UIADD3.X UR5, UR5, UR7, URZ, UP1, !UPT ;  /* 0x0000000705057290 */ /* 0x000fe20008ffe43f */
[----:B------:R-:W-:Y:S02]  /*0d10*/  IMAD.U32 R12, RZ, RZ, UR16 ;  /* 0x00000010ff0c7e24 */ /* 0x000fe4000f8e00ff */
[----:B------:R-:W-:Y:S02]  /*0d20*/  IMAD.U32 R13, RZ, RZ, UR12 ;  /* 0x0000000cff0d7e24 */ /* 0x000fe4000f8e00ff */
[----:B----4-:R-:W-:Y:S01]  /*0d30*/  IMAD.U32 R10, RZ, RZ, UR8 ;  /* 0x00000008ff0a7e24 */ /* 0x010fe2000f8e00ff */
[----:B------:R-:W-:Y:S01]  /*0d40*/  UMOV UR53, URZ ;  /* 0x0000003f00357c82 */ /* 0x000fe20008000000 */
[----:B------:R-:W-:Y:S01]  /*0d50*/  IMAD.U32 R11, RZ, RZ, UR5 ;  /* 0x00000005ff0b7e24 */ /* 0x000fe2000f8e00ff */
[----:B------:R-:W4:Y:S01]  /*0d60*/  @P3 LDG.E R8, desc[UR14][R12.64] ;  /* 0x0000000e0c083981 */ /* 0x000f22000c1e1900 */
[----:B------:R-:W-:-:S03]  /*0d70*/  @!UP3 ULDC.64 UR8, c[0x0][0x318] ;  /* 0x0000c6000008bab9 */ /* 0x000fc60000000a00 */
[----:B-----5:R-:W5:Y:S04]  /*0d80*/  @P3 LDG.E R5, desc[UR14][R12.64+0x4] ;  /* 0x0000040e0c053981 */ /* 0x020f68000c1e1900 */
        /* <DEDUP_REMOVED lines=12> */
[----:B------:R-:W-:-:S07]  /*0e50*/  ULDC UR6, c[0x0][0x2c8] ;  /* 0x0000b20000067ab9 */ /* 0x000fce0000000800 */
        /* <DEDUP_REMOVED lines=11> */
.L_x_953:
        /* <DEDUP_REMOVED lines=31> */
[----:B--2---:R-:W-:Y:S01]  /*1100*/  UIMAD.WIDE.U32 UR28, UR10, UR12, URZ ;  /* 0x0000000c0a1c72a5 */ /* 0x004fe2000f8e003f */
[----:B------:R-:W-:Y:S01]  /*1110*/  ULDC.U8 UR36, c[0x0][0x480] ;  /* 0x0001200000247ab9 */ /* 0x000fe20000000000 */
[----:B------:R-:W-:-:S02]  /*1120*/  UIMAD.WIDE.U32 UR16, UR5, UR32, URZ ;  /* 0x00000020051072a5 */ /* 0x000fc4000f8e003f */
[----:B------:R-:W-:Y:S02]  /*1130*/  UIMAD UR41, UR10, UR13, UR29 ;  /* 0x0000000d0a2972a4 */ /* 0x000fe4000f8e021d */
[----:B------:R-:W-:Y:S01]  /*1140*/  UIADD3 UR10, UR11, 0x7f, URZ ;  /* 0x0000007f0b0a7890 */ /* 0x000fe2000fffe03f */
[----:B------:R-:W-:Y:S01]  /*1150*/  ULDC.U8 UR29, c[0x0][0x3d8] ;  /* 0x0000f600001d7ab9 */ /* 0x000fe20000000000 */
[----:B-1----:R-:W1:Y:S02]  /*1160*/  MUFU.RCP R8, R8 ;  /* 0x0000000800087308 */ /* 0x002e640000001000 */
[----:B------:R-:W-:Y:S01]  /*1170*/  USHF.R.S32.HI UR19, URZ, 0x1f, UR10 ;  /* 0x0000001f3f137899 */ /* 0x000fe2000801140a */
[----:B------:R-:W-:Y:S01]  /*1180*/  @UP2 ULDC.64 UR12, c[0x0][0x420] ;  /* 0x00010800000c2ab9 */ /* 0x000fe20000000a00 */
[----:B------:R-:W-:Y:S02]  /*1190*/  UISETP.NE.AND UP3, UPT, UR29, URZ, UPT ;  /* 0x0000003f1d00728c */ /* 0x000fe4000bf65270 */
[----:B------:R-:W-:-:S02]  /*11a0*/  @UP2 UIMAD.WIDE.U32 UR42, UR5, UR12, URZ ;  /* 0x0000000c052a22a5 */ /* 0x000fc4000f8e003f */
[----:B------:R-:W-:Y:S02]  /*11b0*/  ULEA.HI UR29, UR19, UR10, URZ, 0x7 ;  /* 0x0000000a131d7291 */ /* 0x000fe4000f8f383f */
[----:B------:R-:W-:Y:S02]  /*11c0*/  UIMAD UR10, UR35, UR57, URZ ;  /* 0x00000039230a72a4 */ /* 0x000fe4000f8e023f */
[----:B------:R-:W-:Y:S02]  /*11d0*/  @UP2 UIMAD UR45, UR5, UR13, UR43 ;  /* 0x0000000d052d22a4 */ /* 0x000fe4000f8e022b */
[----:B------:R-:W-:Y:S02]  /*11e0*/  UIMAD UR23, UR5, UR33, URZ ;  /* 0x00000021051772a4 */ /* 0x000fe4000f8e023f */
[----:B------:R-:W-:Y:S01]  /*11f0*/  UIMAD.WIDE UR8, UR61, UR56, URZ ;  /* 0x000000383d0872a5 */ /* 0x000fe2000f8e023f */
[----:B-1----:R-:W-:Y:S01]  /*1200*/  VIADD R8, R8, 0xffffffe ;  /* 0x0ffffffe08087836 */ /* 0x002fe20000000000 */
[----:B------:R-:W-:-:S02]  /*1210*/  UIMAD.WIDE.U32 UR12, UR57, UR54, URZ ;  /* 0x00000036390c72a5 */ /* 0x000fc4000f8e003f */
[----:B------:R-:W-:Y:S01]  /*1220*/  UIMAD UR10, UR52, UR54, UR10 ;  /* 0x00000036340a72a4 */ /* 0x000fe2000f8e020a */
[----:B------:R-:W1:Y:S01]  /*1230*/  F2I.FTZ.U32.TRUNC.NTZ R9, R8 ;  /* 0x0000000800097305 */ /* 0x000e62000021f000 */
[----:B------:R-:W-:Y:S02]  /*1240*/  UISETP.NE.AND UP4, UPT, UR36, URZ, UPT ;  /* 0x0000003f2400728c */ /* 0x000fe4000bf85270 */
[----:B------:R-:W-:Y:S02]  /*1250*/  UIADD3 UR6, UR6, 0x7f, URZ ;  /* 0x0000007f06067890 */ /* 0x000fe4000fffe03f */
[----:B------:R-:W-:Y:S02]  /*1260*/  UIADD3 UR36, UR21, UR25, URZ ;  /* 0x0000001915247290 */ /* 0x000fe4000fffe03f */
[----:B------:R-:W-:Y:S02]  /*1270*/  @UP2 UIADD3 UR36, UR17, UR23, URZ ;  /* 0x0000001711242290 */ /* 0x000fe4000fffe03f */
[----:B------:R-:W-:-:S02]  /*1280*/  USEL UR50, UR20, UR16, !UP2 ;  /* 0x0000001014327287 */ /* 0x000fc4000d000000 */
[----:B------:R-:W-:Y:S02]  /*1290*/  UIMAD UR17, UR9, UR12, URZ ;  /* 0x0000000c091172a4 */ /* 0x000fe4000f8e023f */
[----:B------:R-:W-:Y:S01]  /*12a0*/  UIADD3 UR10, UR13, UR10, URZ ;  /* 0x0000000a0d0a7290 */ /* 0x000fe2000fffe03f */
[--C-:B-1----:R-:W-:Y:S01]  /*12b0*/  IMAD.MOV R5, RZ, RZ, -R9.reuse ;  /* 0x000000ffff057224 */ /* 0x102fe200078e0a09 */
[----:B------:R-:W-:Y:S01]  /*12c0*/  USHF.R.S32.HI UR16, URZ, 0x1f, UR6 ;  /* 0x0000001f3f107899 */ /* 0x000fe20008011406 */
[----:B------:R-:W-:Y:S01]  /*12d0*/  IMAD.MOV.U32 R8, RZ, RZ, RZ ;  /* 0x000000ffff087224 */ /* 0x000fe200078e00ff */
[----:B------:R-:W-:Y:S01]  /*12e0*/  UIMAD.WIDE.U32 UR20, UR8, UR12, URZ ;  /* 0x0000000c081472a5 */ /* 0x000fe2000f8e003f */
[----:B------:R-:W-:Y:S01]  /*12f0*/  IMAD R6, R5, R7, RZ ;  /* 0x0000000705067224 */ /* 0x000fe200078e02ff */
[----:B------:R-:W-:Y:S01]  /*1300*/  IABS R5, UR58 ;  /* 0x0000003a00057c13 */ /* 0x000fe20008000000 */
[----:B------:R-:W-:Y:S02]  /*1310*/  UIMAD UR10, UR8, UR10, UR17 ;  /* 0x0000000a080a72a4 */ /* 0x000fe4000f8e0211 */
[----:B------:R-:W-:Y:S01]  /*1320*/  IMAD.HI.U32 R6, R9, R6, R8 ;  /* 0x0000000609067227 */ /* 0x000fe200078e0008 */
[----:B------:R-:W-:-:S02]  /*1330*/  ULEA.HI UR6, UR16, UR6, URZ, 0x7 ;  /* 0x0000000610067291 */ /* 0x000fc4000f8f383f */
[----:B------:R-:W-:Y:S02]  /*1340*/  USHF.L.U64.HI UR18, UR57, 0x7, UR52 ;  /* 0x0000000739127899 */ /* 0x000fe40008010234 */
[----:B------:R-:W-:Y:S01]  /*1350*/  UIADD3 UR44, UR21, UR10, URZ ;  /* 0x0000000a152c7290 */ /* 0x000fe2000fffe03f */
[----:B------:R-:W-:Y:S01]  /*1360*/  IMAD.HI.U32 R11, R6, R5, RZ ;  /* 0x00000005060b7227 */ /* 0x000fe200078e00ff */
[----:B------:R-:W-:Y:S02]  /*1370*/  USHF.R.S32.HI UR10, URZ, 0x7, UR29 ;  /* 0x000000073f0a7899 */ /* 0x000fe4000801141d */
[----:B------:R-:W-:Y:S01]  /*1380*/  USHF.R.S32.HI UR6, URZ, 0x7, UR6 ;  /* 0x000000073f067899 */ /* 0x000fe20008011406 */
[----:B------:R-:W-:Y:S01]  /*1390*/  IMAD.MOV R6, RZ, RZ, -R11 ;  /* 0x000000ffff067224 */ /* 0x000fe200078e0a0b */
[----:B------:R-:W-:Y:S02]  /*13a0*/  UIMAD.WIDE.U32 UR12, UR8, UR5, URZ ;  /* 0x00000005080c72a5 */ /* 0x000fe4000f8e003f */
[----:B------:R-:W-:Y:S01]  /*13b0*/  USEL UR31, UR18, URZ, UP0 ;  /* 0x0000003f121f7287 */ /* 0x000fe20008000000 */
[C---:B------:R-:W-:Y:S01]  /*13c0*/  IMAD R6, R7.reuse, R6, R5 ;  /* 0x0000000607067224 */ /* 0x040fe200078e0205 */
[----:B------:R-:W-:Y:S01]  /*13d0*/  UISETP.LT.AND UP0, UPT, UR10, UR6, UPT ;  /* 0x000000060a00728c */ /* 0x000fe2000bf01270 */
[----:B------:R-:W-:Y:S01]  /*13e0*/  LOP3.LUT R5, R4, UR58, RZ, 0x3c, !PT ;  /* 0x0000003a04057c12 */ /* 0x000fe2000f8e3cff */
[----:B------:R-:W-:Y:S01]  /*13f0*/  ULDC UR47, c[0x0][0x2c4] ;  /* 0x0000b100002f7ab9 */ /* 0x000fe20000000800 */
[----:B------:R-:W-:Y:S01]  /*1400*/  USEL UR51, UR20, UR12, !UP2 ;  /* 0x0000000c14337287 */ /* 0x000fe2000d000000 */
[----:B------:R-:W-:Y:S01]  /*1410*/  ISETP.GT.U32.AND P1, PT, R7, R6, PT ;  /* 0x000000060700720c */ /* 0x000fe20003f24070 */
[----:B------:R-:W-:Y:S01]  /*1420*/  @UP3 UIMAD UR20, UR57, UR47, URZ ;  /* 0x0000002f391432a4 */ /* 0x000fe2000f8e023f */
[----:B------:R-:W-:Y:S01]  /*1430*/  ISETP.GE.AND P2, PT, R5, RZ, PT ;  /* 0x000000ff0500720c */ /* 0x000fe20003f46270 */
[----:B------:R-:W-:-:S02]  /*1440*/  USEL UR40, UR10, UR6, UP0 ;  /* 0x000000060a287287 */ /* 0x000fc40008000000 */
[----:B------:R-:W-:Y:S02]  /*1450*/  UISETP.NE.AND UP1, UPT, UR55, -0x1, UPT ;  /* 0xffffffff3700788c */ /* 0x000fe4000bf25270 */
[----:B------:R-:W-:Y:S02]  /*1460*/  @UP3 USEL UR20, UR20, UR5, !UP2 ;  /* 0x0000000514143287 */ /* 0x000fe4000d000000 */
[----:B------:R-:W-:Y:S01]  /*1470*/  ULEA UR6, UR40, 0xffffff80, 0x7 ;  /* 0xffffff8028067891 */ /* 0x000fe2000f8e383f */
[----:B------:R-:W-:Y:S01]  /*1480*/  @UP3 ULDC UR10, c[0x0][0x2e4] ;  /* 0x0000b900000a3ab9 */ /* 0x000fe20000000800 */
[----:B------:R-:W-:Y:S02]  /*1490*/  UIMAD UR12, UR9, UR5, URZ ;  /* 0x00000005090c72a4 */ /* 0x000fe4000f8e023f */
[-C--:B------:R-:W-:Y:S01]  /*14a0*/  @!P1 IADD3 R6, R6, -R7.reuse, RZ ;  /* 0x8000000706069210 */ /* 0x080fe20007ffe0ff */
[----:B------:R-:W-:Y:S01]  /*14b0*/  @UP3 UIMAD UR29, UR58, UR10, UR20 ;  /* 0x0000000a3a1d32a4 */ /* 0x000fe2000f8e0214 */
[----:B------:R-:W-:Y:S01]  /*14c0*/  @!P1 VIADD R11, R11, 0x1 ;  /* 0x000000010b0b9836 */ /* 0x000fe20000000000 */
[----:B------:R-:W-:Y:S01]  /*14d0*/  USHF.R.S32.HI UR25, URZ, 0x1f, UR6 ;  /* 0x0000001f3f197899 */ /* 0x000fe20008011406 */
[----:B------:R-:W-:Y:S01]  /*14e0*/  ISETP.GE.U32.AND P0, PT, R6, R7, PT ;  /* 0x000000070600720c */ /* 0x000fe20003f06070 */
[----:B------:R-:W-:Y:S01]  /*14f0*/  UIADD3 UR10, UP0, UR6, UR34, URZ ;  /* 0x00000022060a7290 */ /* 0x000fe2000ff1e03f */
[----:B------:R-:W-:Y:S01]  /*1500*/  PLOP3.LUT P1, PT, PT, PT, UP1, 0x80, 0x0 ;  /* 0x000000000000781c */ /* 0x000fe20003f2f018 */
[----:B------:R-:W-:-:S02]  /*1510*/  @UP1 UIADD3 UR24, UR53, UR55, URZ ;  /* 0x0000003735181290 */ /* 0x000fc4000fffe03f */
[----:B------:R-:W-:Y:S02]  /*1520*/  UIADD3.X UR20, UR25, UR31, URZ, UP0, !UPT ;  /* 0x0000001f19147290 */ /* 0x000fe400087fe43f */
[----:B------:R-:W-:Y:S02]  /*1530*/  UIMAD UR9, UR9, UR10, URZ ;  /* 0x0000000a090972a4 */ /* 0x000fe4000f8e023f */
[----:B------:R-:W-:Y:S02]  /*1540*/  @UP1 UIADD3 UR26, UR53, UR55, URZ ;  /* 0x00000037351a1290 */ /* 0x000fe4000fffe03f */
[----:B------:R-:W-:Y:S01]  /*1550*/  @!UP2 UIADD3 UR45, UR39, UR30, URZ ;  /* 0x0000001e272da290 */ /* 0x000fe2000fffe03f */
[----:B------:R-:W-:Y:S01]  /*1560*/  @UP1 ULDC.64 UR18, c[0x0][0x248] ;  /* 0x0000920000121ab9 */ /* 0x000fe20000000a00 */
[----:B------:R-:W-:Y:S01]  /*1570*/  @UP1 ULDC.64 UR16, c[0x0][0x250] ;  /* 0x0000940000101ab9 */ /* 0x000fe20000000a00 */
[----:B------:R-:W-:Y:S01]  /*1580*/  UIMAD.WIDE.U32 UR30, UR8, UR10, URZ ;  /* 0x0000000a081e72a5 */ /* 0x000fe2000f8e003f */
[----:B------:R-:W-:Y:S01]  /*1590*/  @P0 VIADD R11, R11, 0x1 ;  /* 0x000000010b0b0836 */ /* 0x000fe20000000000 */
[----:B------:R-:W-:Y:S01]  /*15a0*/  @UP2 UIADD3 UR44, UR13, UR12, URZ ;  /* 0x0000000c0d2c2290 */ /* 0x000fe2000fffe03f */
[----:B------:R-:W-:Y:S01]  /*15b0*/  PLOP3.LUT P0, PT, PT, PT, UP3, 0x80, 0x0 ;  /* 0x000000000000781c */ /* 0x000fe20003f0f038 */
[----:B------:R-:W-:-:S02]  /*15c0*/  UIMAD UR10, UR8, UR20, UR9 ;  /* 0x00000014080a72a4 */ /* 0x000fc4000f8e0209 */
[----:B------:R-:W-:Y:S01]  /*15d0*/  @UP1 UIMAD.WIDE.U32 UR12, UR24, UR18, URZ ;  /* 0x00000012180c12a5 */ /* 0x000fe2000f8e003f */
[----:B------:R-:W-:Y:S01]  /*15e0*/  @!P2 IADD3 R11, -R11, RZ, RZ ;  /* 0x000000ff0b0ba210 */ /* 0x000fe20007ffe1ff */
[----:B------:R-:W-:Y:S01]  /*15f0*/  @UP1 UIMAD UR23, UR24, UR19, URZ ;  /* 0x00000013181712a4 */ /* 0x000fe2000f8e023f */
[----:B------:R-:W-:Y:S01]  /*1600*/  @!P3 LOP3.LUT R11, RZ, R4, RZ, 0x33, !PT ;  /* 0x00000004ff0bb212 */ /* 0x000fe200078e33ff */
[----:B------:R-:W-:Y:S02]  /*1610*/  @UP1 UIMAD.WIDE.U32 UR8, UR26, UR16, URZ ;  /* 0x000000101a0812a5 */ /* 0x000fe4000f8e003f */
[----:B------:R-:W-:Y:S02]  /*1620*/  @!UP3 UIMAD UR21, UR57, UR56, UR58 ;  /* 0x000000383915b2a4 */ /* 0x000fe4000f8e023a */
[----:B------:R-:W-:Y:S02]  /*1630*/  UIMAD UR46, UR58, UR61, URZ ;  /* 0x0000003d3a2e72a4 */ /* 0x000fe4000f8e023f */
[----:B------:R-:W-:-:S02]  /*1640*/  @UP1 UIMAD UR20, UR26, UR17, URZ ;  /* 0x000000111a1412a4 */ /* 0x000fc4000f8e023f */
[----:B------:R-:W-:Y:S02]  /*1650*/  @!UP3 UIMAD UR29, UR21, UR47, URZ ;  /* 0x0000002f151db2a4 */ /* 0x000fe4000f8e023f */
[----:B------:R-:W-:Y:S02]  /*1660*/  USEL UR49, UR28, URZ, UP4 ;  /* 0x0000003f1c317287 */ /* 0x000fe4000a000000 */
[----:B------:R-:W-:Y:S02]  /*1670*/  @UP1 UIADD3 UR26, UR13, UR23, URZ ;  /* 0x000000170d1a1290 */ /* 0x000fe4000fffe03f */
[----:B------:R-:W-:Y:S02]  /*1680*/  USHF.R.S32.HI UR37, URZ, 0x1f, UR22 ;  /* 0x0000001f3f257899 */ /* 0x000fe40008011416 */
[----:B------:R-:W-:Y:S02]  /*1690*/  USHF.R.S32.HI UR47, URZ, 0x1f, UR46 ;  /* 0x0000001f3f2f7899 */ /* 0x000fe4000801142e */
[----:B------:R-:W-:-:S02]  /*16a0*/  @UP1 UIADD3 UR35, UR9, UR20, URZ ;  /* 0x0000001409231290 */ /* 0x000fc4000fffe03f */
[----:B------:R-:W-:Y:S02]  /*16b0*/  USEL UR48, UR41, URZ, UP4 ;  /* 0x0000003f29307287 */ /* 0x000fe4000a000000 */
[----:B------:R-:W-:Y:S01]  /*16c0*/  UIADD3 UR24, UR31, UR10, URZ ;  /* 0x0000000a1f187290 */ /* 0x000fe2000fffe03f */
        /* <DEDUP_REMOVED lines=15> */
.L_x_955:
        /* <DEDUP_REMOVED lines=13> */
.L_x_956:
        /* <DEDUP_REMOVED lines=11> */
.L_x_957:
[----:B------:R-:W-:-:S04]  /*1940*/  UIMAD UR5, UR57, UR56, UR58 ;  /* 0x00000038390572a4 */ /* 0x000fc8000f8e023a */
[----:B------:R-:W-:-:S12]  /*1950*/  UIMAD UR5, UR5, UR54, URZ ;  /* 0x00000036050572a4 */ /* 0x000fd8000f8e023f */
.L_x_958:
[----:B------:R-:W-:Y:S01]  /*1960*/  SHF.R.S32.HI R9, RZ, 0x1f, R196 ;  /* 0x0000001fff097819 */ /* 0x000fe200000114c4 */
[----:B------:R-:W1:Y:S01]  /*1970*/  LDC.64 R4, c[0x0][0x420] ;  /* 0x00010800ff047b82 */ /* 0x000e620000000a00 */
[----:B------:R-:W-:Y:S01]  /*1980*/  IADD3 R13, P0, R196, UR6, RZ ;  /* 0x00000006c40d7c10 */ /* 0x000fe2000ff1e0ff */
[----:B------:R-:W2:Y:S01]  /*1990*/  S2R R7, SR_TID.X ;  /* 0x0000000000077919 */ /* 0x000ea20000002100 */
[--C-:B------:R-:W-:Y:S01]  /*19a0*/  SHF.R.S32.HI R203, RZ, 0x1f, R202.reuse ;  /* 0x0000001fffcb7819 */ /* 0x100fe200000114ca */
[----:B------:R-:W-:Y:S01]  /*19b0*/  USHF.R.S32.HI UR34, URZ, 0x1f, UR58 ;  /* 0x0000001f3f227899 */ /* 0x000fe2000801143a */
[----:B------:R-:W-:Y:S01]  /*19c0*/  IADD3.X R6, R9, UR25, RZ, P0, !PT ;  /* 0x0000001909067c10 */ /* 0x000fe200087fe4ff */
[----:B------:R-:W-:Y:S01]  /*19d0*/  ULDC.64 UR20, c[0x0][0x428] ;  /* 0x00010a0000147ab9 */ /* 0x000fe20000000a00 */
[----:B------:R-:W-:Y:S01]  /*19e0*/  UIADD3 UR41, UR6, UR5, URZ ;  /* 0x0000000506297290 */ /* 0x000fe2000fffe03f */
[C---:B------:R-:W-:Y:S01]  /*19f0*/  IMAD.WIDE.U32 R14, R13.reuse, UR32, R202 ;  /* 0x000000200d0e7c25 */ /* 0x040fe2000f8e00ca */
[----:B------:R-:W-:Y:S01]  /*1a00*/  UIMAD UR10, UR34, UR20, URZ ;  /* 0x00000014220a72a4 */ /* 0x000fe2000f8e023f */
[----:B------:R-:W-:Y:S01]  /*1a10*/  BSSY B1, `(.L_x_954) ;  /* 0x00008e5000017945 */ /* 0x000fe20003800000 */
[----:B------:R-:W-:Y:S01]  /*1a20*/  UIMAD UR5, UR61, UR56, URZ ;  /* 0x000000383d0572a4 */ /* 0x000fe2000f8e023f */
[----:B------:R-:W-:Y:S01]  /*1a30*/  IMAD R6, R6, UR32, RZ ;  /* 0x0000002006067c24 */ /* 0x000fe2000f8e02ff */
[----:B------:R-:W-:Y:S01]  /*1a40*/  IADD3 R12, P0, R14, UR50, RZ ;  /* 0x000000320e0c7c10 */ /* 0x000fe2000ff1e0ff */
[----:B------:R-:W-:Y:S01]  /*1a50*/  UIMAD UR21, UR58, UR21, UR10 ;  /* 0x000000153a1572a4 */ /* 0x000fe2000f8e020a */
[----:B------:R-:W-:Y:S01]  /*1a60*/  IMAD.U32 R16, RZ, RZ, UR20 ;  /* 0x00000014ff107e24 */ /* 0x000fe2000f8e00ff */
[----:B------:R-:W-:Y:S01]  /*1a70*/  UIADD3 UR10, -UR7, UR11, UR22 ;  /* 0x0000000b070a7290 */ /* 0x000fe2000fffe116 */
[----:B------:R-:W-:Y:S01]  /*1a80*/  IMAD R6, R13, UR33, R6 ;  /* 0x000000210d067c24 */ /* 0x000fe2000f8e0206 */
[----:B------:R-:W-:Y:S01]  /*1a90*/  ULDC UR61, c[0x0][0x398] ;  /* 0x0000e600003d7ab9 */ /* 0x000fe20000000800 */
[----:B------:R-:W-:Y:S01]  /*1aa0*/  UIADD3 UR29, UR6, UR29, URZ ;  /* 0x0000001d061d7290 */ /* 0x000fe2000fffe03f */
[----:B------:R-:W-:-:S02]  /*1ab0*/  ULDC.64 UR12, c[0x0][0x258] ;  /* 0x00009600000c7ab9 */ /* 0x000fc40000000a00 */
[----:B------:R-:W-:Y:S01]  /*1ac0*/  IADD3.X R13, R15, UR36, R6, P0, !PT ;  /* 0x000000240f0d7c10 */ /* 0x000fe200087fe406 */
[----:B------:R-:W-:Y:S01]  /*1ad0*/  USHF.L.U32 UR36, UR5, 0x7, URZ ;  /* 0x0000000705247899 */ /* 0x000fe2000800063f */
[----:B------:R-:W-:Y:S01]  /*1ae0*/  IADD3 R20, P0, R202, UR9, RZ ;  /* 0x00000009ca147c10 */ /* 0x000fe2000ff1e0ff */
[----:B-1----:R-:W-:Y:S01]  /*1af0*/  IMAD R14, R4, UR25, RZ ;  /* 0x00000019040e7c24 */ /* 0x002fe2000f8e02ff */
[----:B------:R-:W-:Y:S01]  /*1b00*/  UIMAD UR9, UR34, UR12, URZ ;  /* 0x0000000c220972a4 */ /* 0x000fe2000f8e023f */
[----:B------:R-:W-:Y:S01]  /*1b10*/  IMAD.U32 R18, RZ, RZ, UR12 ;  /* 0x0000000cff127e24 */ /* 0x000fe2000f8e00ff */
[----:B------:R-:W-:Y:S01]  /*1b20*/  IADD3.X R21, R203, UR45, RZ, P0, !PT ;  /* 0x0000002dcb157c10 */ /* 0x000fe200087fe4ff */
[----:B------:R-:W-:Y:S01]  /*1b30*/  IMAD R14, R5, UR6, R14 ;  /* 0x00000006050e7c24 */ /* 0x000fe2000f8e020e */
[----:B------:R-:W-:Y:S01]  /*1b40*/  UIMAD UR13, UR58, UR13, UR9 ;  /* 0x0000000d3a0d72a4 */ /* 0x000fe2000f8e0209 */
[----:B------:R-:W-:Y:S01]  /*1b50*/  IMAD.WIDE.U32 R18, R18, UR58, R12 ;  /* 0x0000003a12127c25 */ /* 0x000fe2000f8e000c */
[----:B------:R-:W-:Y:S01]  /*1b60*/  USHF.R.S32.HI UR9, URZ, 0x1f, UR36 ;  /* 0x0000001f3f097899 */ /* 0x000fe20008011424 */
[----:B--2---:R-:W-:-:S02]  /*1b70*/  SHF.R.S32.HI R6, RZ, 0x1f, R7 ;  /* 0x0000001fff067819 */ /* 0x004fc40000011407 */
[----:B------:R-:W-:Y:S01]  /*1b80*/  IMAD.WIDE.U32 R20, R4, UR6, R20 ;  /* 0x0000000604147c25 */ /* 0x000fe2000f8e0014 */
[----:B------:R-:W-:Y:S01]  /*1b90*/  UIADD3 UR6, UR10, -UR61, URZ ;  /* 0x8000003d0a067290 */ /* 0x000fe2000fffe03f */
[----:B------:R-:W-:Y:S01]  /*1ba0*/  LEA.HI R214, R6, R7, RZ, 0x5 ;  /* 0x0000000706d67211 */ /* 0x000fe200078f28ff */
[----:B------:R-:W-:Y:S01]  /*1bb0*/  UIADD3 UR10, UP2, UP0, UR30, UR36, UR46 ;  /* 0x000000241e0a7290 */ /* 0x000fe2000f85e02e */
[----:B------:R-:W-:Y:S01]  /*1bc0*/  IMAD.IADD R15, R21, 0x1, R14 ;  /* 0x00000001150f7824 */ /* 0x000fe200078e020e */
[----:B------:R-:W-:Y:S01]  /*1bd0*/  USHF.R.S32.HI UR34, URZ, 0x1f, UR6 ;  /* 0x0000001f3f227899 */ /* 0x000fe20008011406 */
[----:B------:R-:W-:Y:S01]  /*1be0*/  LOP3.LUT R214, R214, 0xffffffe0, RZ, 0xc0, !PT ;  /* 0xffffffe0d6d67812 */ /* 0x000fe200078ec0ff */
[----:B------:R-:W-:Y:S01]  /*1bf0*/  UIADD3.X UR9, UR24, UR9, UR47, UP2, UP0 ;  /* 0x0000000918097290 */ /* 0x000fe200097e042f */
[----:B------:R-:W-:Y:S01]  /*1c00*/  IMAD.MOV.U32 R14, RZ, RZ, R20 ;  /* 0x000000ffff0e7224 */ /* 0x000fe200078e0014 */
[----:B------:R-:W-:Y:S01]  /*1c10*/  ULEA.HI UR34, UR34, UR6, URZ, 0x7 ;  /* 0x0000000622227291 */ /* 0x000fe2000f8f383f */
[----:B------:R-:W-:Y:S01]  /*1c20*/  IMAD R12, R9, R4, RZ ;  /* 0x00000004090c7224 */ /* 0x000fe200078e02ff */
[----:B------:R-:W-:Y:S01]  /*1c30*/  UIADD3 UR10, UP3, UP2, UR49, UR10, UR51 ;  /* 0x0000000a310a7290 */ /* 0x000fe2000fa7e033 */
[----:B------:R-:W-:Y:S01]  /*1c40*/  IMAD.IADD R214, R7, 0x1, -R214 ;  /* 0x0000000107d67824 */ /* 0x000fe200078e0ad6 */
[----:B------:R-:W-:Y:S01]  /*1c50*/  USHF.R.S32.HI UR34, URZ, 0x7, UR34 ;  /* 0x000000073f227899 */ /* 0x000fe20008011422 */
[----:B------:R-:W-:Y:S01]  /*1c60*/  IMAD.WIDE.U32 R16, R16, UR58, R14 ;  /* 0x0000003a10107c25 */ /* 0x000fe2000f8e000e */
[----:B------:R-:W-:-:S02]  /*1c70*/  UIADD3.X UR9, UR48, UR9, UR44, UP3, UP2 ;  /* 0x0000000930097290 */ /* 0x000fc40009fe442c */
[----:B------:R-:W-:Y:S01]  /*1c80*/  UISETP.LT.AND UP0, UPT, URZ, UR34, UPT ;  /* 0x000000223f00728c */ /* 0x000fe2000bf01270 */
[----:B------:R-:W-:Y:S01]  /*1c90*/  IMAD R227, R195, UR5, R214 ;  /* 0x00000005c3e37c24 */ /* 0x000fe2000f8e02d6 */
[----:B------:R-:W-:Y:S01]  /*1ca0*/  ULDC.64 UR42, c[0x0][0x478] ;  /* 0x00011e00002a7ab9 */ /* 0x000fe20000000a00 */
[----:B------:R-:W-:Y:S01]  /*1cb0*/  VIADD R17, R17, UR21 ;  /* 0x0000001511117c36 */ /* 0x000fe20008000000 */
[----:B------:R-:W-:Y:S01]  /*1cc0*/  USEL UR34, URZ, UR34, !UP0 ;  /* 0x000000223f227287 */ /* 0x000fe2000c000000 */
[C---:B------:R-:W-:Y:S01]  /*1cd0*/  IMAD R12, R196.reuse, R5, R12 ;  /* 0x00000005c40c7224 */ /* 0x040fe200078e020c */
[C---:B------:R-:W-:Y:S01]  /*1ce0*/  IADD3 R14, P0, R227.reuse, UR10, RZ ;  /* 0x0000000ae30e7c10 */ /* 0x040fe2000ff1e0ff */
[----:B------:R-:W-:Y:S01]  /*1cf0*/  IMAD.WIDE.U32 R16, R196, R4, R16 ;  /* 0x00000004c4107225 */ /* 0x000fe200078e0010 */
[----:B------:R-:W-:Y:S02]  /*1d00*/  UISETP.GT.AND UP0, UPT, UR40, UR34, UPT ;  /* 0x000000222800728c */ /* 0x000fe4000bf04270 */
[----:B------:R-:W-:Y:S01]  /*1d10*/  LEA.HI.X.SX32 R227, R227, UR9, 0x1, P0 ;  /* 0x00000009e3e37c11 */ /* 0x000fe200080f0eff */
[----:B------:R-:W-:Y:S01]  /*1d20*/  UIMAD.WIDE UR20, UR41, 0x4, UR42 ;  /* 0x00000004291478a5 */ /* 0x000fe2000f8e022a */
[----:B------:R-:W-:Y:S01]  /*1d30*/  VIADD R8, R19, UR13 ;  /* 0x0000000d13087c36 */ /* 0x000fe20008000000 */
[----:B------:R-:W-:Y:S01]  /*1d40*/  ULDC.64 UR38, c[0x0][0x210] ;  /* 0x0000840000267ab9 */ /* 0x000fe20000000a00 */
[----:B------:R-:W-:Y:S01]  /*1d50*/  PLOP3.LUT P0, PT, PT, PT, UP0, 0x80, 0x0 ;  /* 0x000000000000781c */ /* 0x000fe20003f0f008 */
[----:B------:R-:W-:Y:S01]  /*1d60*/  ULDC.64 UR30, c[0x0][0x3e0] ;  /* 0x0000f800001e7ab9 */ /* 0x000fe20000000a00 */
[----:B------:R-:W-:Y:S01]  /*1d70*/  ULDC.64 UR24, c[0x0][0x400] ;  /* 0x0001000000187ab9 */ /* 0x000fe20000000a00 */
[----:B------:R-:W-:Y:S01]  /*1d80*/  IMAD.IADD R12, R17, 0x1, R12 ;  /* 0x00000001110c7824 */ /* 0x000fe200078e020c */
[----:B------:R-:W-:Y:S01]  /*1d90*/  LEA R224, P4, R18, UR38, 0x1 ;  /* 0x0000002612e07c11 */ /* 0x000fe2000f8808ff */
[----:B------:R-:W-:Y:S01]  /*1da0*/  ULDC.64 UR46, c[0x0][0x2b0] ;  /* 0x0000ac00002e7ab9 */ /* 0x000fe20000000a00 */
[----:B------:R-:W-:Y:S01]  /*1db0*/  LEA R226, P2, R14, UR24, 0x2 ;  /* 0x000000180ee27c11 */ /* 0x000fe2000f8410ff */
[----:B------:R-:W-:Y:S01]  /*1dc0*/  UIMAD.WIDE UR12, UR29, 0x4, UR46 ;  /* 0x000000041d0c78a5 */ /* 0x000fe2000f8e022e */
[----:B------:R-:W-:Y:S01]  /*1dd0*/  LEA R222, P3, R16, UR30, 0x1 ;  /* 0x0000001e10de7c11 */ /* 0x000fe2000f8608ff */
[----:B------:R-:W-:Y:S01]  /*1de0*/  UIADD3 UR8, UR40, -0x1, URZ ;  /* 0xffffffff28087890 */ /* 0x000fe2000fffe03f */
[----:B------:R-:W-:Y:S01]  /*1df0*/  LEA.HI.X R225, R18, UR39, R8, 0x1, P4 ;  /* 0x0000002712e17c11 */ /* 0x000fe2000a0f0c08 */
[----:B------:R-:W-:Y:S01]  /*1e00*/  UMOV UR30, UR20 ;  /* 0x00000014001e7c82 */ /* 0x000fe20008000000 */
[----:B------:R-:W-:Y:S01]  /*1e10*/  LEA.HI.X R223, R16, UR31, R12, 0x1, P3 ;  /* 0x0000001f10df7c11 */ /* 0x000fe200098f0c0c */
[----:B------:R-:W-:Y:S01]  /*1e20*/  UMOV UR29, UR21 ;  /* 0x00000015001d7c82 */ /* 0x000fe20008000000 */
        /* <DEDUP_REMOVED lines=21> */
.L_x_960:
        /* <DEDUP_REMOVED lines=19> */
.L_x_961:
        /* <DEDUP_REMOVED lines=31> */
.L_x_963:
[----:B------:R-:W-:Y:S05]  /*22a0*/  BSYNC B0 ;  /* 0x0000000000007941 */ /* 0x000fea0003800000 */
.L_x_962:
[----:B------:R-:W-:Y:S04]  /*22b0*/  BSSY B0, `(.L_x_964) ;  /* 0x000000d000007945 */ /* 0x000fe80003800000 */
[----:B------:R-:W-:Y:S05]  /*22c0*/  @P0 BRA `(.L_x_965) ;  /* 0x00000000002c0947 */ /* 0x000fea0003800000 */
[----:B-1----:R-:W-:Y:S01]  /*22d0*/  IADD3 R7, P2, R196, 0x40, RZ ;  /* 0x00000040c4077810 */ /* 0x002fe20007f5e0ff */
        /* <DEDUP_REMOVED lines=9> */
[----:B------:R2:W-:Y:S02]  /*2370*/  STG.E.128 desc[UR14][R6.64], RZ ;  /* 0x000000ff06007986 */ /* 0x0005e4000c101d0e */
.L_x_965:
[----:B------:R-:W-:Y:S05]  /*2380*/  BSYNC B0 ;  /* 0x0000000000007941 */ /* 0x000fea0003800000 */
.L_x_964:
[----:B------:R-:W-:Y:S01]  /*2390*/  IMAD.U32 R5, RZ, RZ, UR10 ;  /* 0x0000000aff057e24 */ /* 0x000fe2000f8e00ff */
[----:B------:R-:W-:Y:S01]  /*23a0*/  UIMAD UR5, UR37, UR10, URZ ;  /* 0x0000000a250572a4 */ /* 0x000fe2000f8e023f */
[----:B------:R-:W-:Y:S01]  /*23b0*/  BSSY B0, `(.L_x_966) ;  /* 0x0000017000007945 */ /* 0x000fe20003800000 */
[----:B------:R-:W-:Y:S01]  /*23c0*/  USHF.R.S32.HI UR8, URZ, 0x1f, UR58 ;  /* 0x0000001f3f087899 */ /* 0x000fe2000801143a */
[----:B------:R-:W-:Y:S01]  /*23d0*/  IMAD.WIDE.U32 R4, R5, UR22, R202 ;  /* 0x0000001605047c25 */ /* 0x000fe2000f8e00ca */
[----:B------:R-:W-:Y:S01]  /*23e0*/  UIMAD UR5, UR22, UR11, UR5 ;  /* 0x0000000b160572a4 */ /* 0x000fe2000f8e0205 */
[----:B------:R-:W-:Y:S01]  /*23f0*/  ULDC.64 UR6, c[0x0][0x470] ;  /* 0x00011c0000067ab9 */ /* 0x000fe20000000a00 */
[----:B-12---:R-:W-:-:S04]  /*2400*/  IADD3 R6, P2, R4, UR16, RZ ;  /* 0x0000001004067c10 */ /* 0x006fc8000ff5e0ff */
[----:B------:R-:W-:Y:S01]  /*2410*/  IMAD.U32 R4, RZ, RZ, UR5 ;  /* 0x00000005ff047e24 */ /* 0x000fe2000f8e00ff */
[----:B------:R-:W-:Y:S01]  /*2420*/  UIMAD UR5, UR8, UR6, URZ ;  /* 0x00000006080572a4 */ /* 0x000fe2000f8e023f */
[----:B------:R-:W-:-:S03]  /*2430*/  MOV R10, UR6 ;  /* 0x00000006000a7c02 */ /* 0x000fc60008000f00 */
        /* <DEDUP_REMOVED lines=14> */
.L_x_967:
[----:B------:R-:W-:Y:S05]  /*2520*/  BSYNC B0 ;  /* 0x0000000000007941 */ /* 0x000fea0003800000 */
.L_x_966:
[----:B------:R-:W-:Y:S05]  /*2530*/  @P0 BRA `(.L_x_968) ;  /* 0x0000008000c80947 */ /* 0x000fea0003800000 */
[----:B------:R-:W-:Y:S01]  /*2540*/  IADD3 R4, P0, R196, 0x40, RZ ;  /* 0x00000040c4047810 */ /* 0x000fe20007f1e0ff */
[----:B-1----:R-:W-:Y:S01]  /*2550*/  IMAD.MOV.U32 R6, RZ, RZ, R10 ;  /* 0x000000ffff067224 */ /* 0x002fe200078e000a */
[----:B------:R-:W-:Y:S01]  /*2560*/  MOV R7, R5 ;  /* 0x0000000500077202 */ /* 0x000fe20000000f00 */
[----:B------:R-:W-:Y:S02]  /*2570*/  ULDC.64 UR6, c[0x0][0x3f8] ;  /* 0x0000fe0000067ab9 */ /* 0x000fe40000000a00 */
[----:B------:R-:W-:Y:S02]  /*2580*/  IMAD.X R9, RZ, RZ, R9, P0 ;  /* 0x000000ffff097224 */ /* 0x000fe400000e0609 */
[----:B------:R-:W-:-:S04]  /*2590*/  IMAD.WIDE.U32 R6, R4, UR10, R6 ;  /* 0x0000000a04067c25 */ /* 0x000fc8000f8e0006 */
[----:B------:R-:W-:-:S04]  /*25a0*/  IMAD R9, R9, UR10, RZ ;  /* 0x0000000a09097c24 */ /* 0x000fc8000f8e02ff */
[----:B------:R-:W-:Y:S01]  /*25b0*/  IMAD R9, R4, UR11, R9 ;  /* 0x0000000b04097c24 */ /* 0x000fe2000f8e0209 */
[----:B------:R-:W-:-:S04]  /*25c0*/  LEA R4, P0, R6, UR6, 0x1 ;  /* 0x0000000606047c11 */ /* 0x000fc8000f8008ff */
[----:B------:R-:W-:-:S04]  /*25d0*/  IADD3 R9, R7, R9, RZ ;  /* 0x0000000907097210 */ /* 0x000fc80007ffe0ff */
[----:B------:R-:W-:-:S05]  /*25e0*/  LEA.HI.X R5, R6, UR7, R9, 0x1, P0 ;  /* 0x0000000706057c11 */ /* 0x000fca00080f0c09 */
[----:B------:R1:W-:Y:S01]  /*25f0*/  STG.E.128 desc[UR14][R4.64], RZ ;  /* 0x000000ff04007986 */ /* 0x0003e2000c101d0e */
[----:B------:R-:W-:Y:S05]  /*2600*/  BRA `(.L_x_968) ;  /* 0x0000008000947947 */ /* 0x000fea0003800000 */
.L_x_959:
[CC--:B------:R-:W-:Y:S01]  /*2610*/  LEA.HI R8, R6.reuse, R7.reuse, RZ, 0x3 ;  /* 0x0000000706087211 */ /* 0x0c0fe200078f18ff */
[----:B------:R-:W-:Y:S01]  /*2620*/  ULEA.HI UR6, UR8, UR8, URZ, 0x1 ;  /* 0x0000000808067291 */ /* 0x000fe2000f8f083f */
[----:B------:R-:W-:Y:S01]  /*2630*/  PLOP3.LUT P1, PT, PT, PT, UP4, 0x80, 0x0 ;  /* 0x000000000000781c */ /* 0x000fe20003f2f048 */
[----:B------:R-:W-:Y:S01]  /*2640*/  BSSY B0, `(.L_x_969) ;  /* 0x0000029000007945 */ /* 0x000fe20003800000 */
[----:B------:R-:W-:Y:S01]  /*2650*/  SHF.R.S32.HI R8, RZ, 0x3, R8 ;  /* 0x00000003ff087819 */ /* 0x000fe20000011408 */
[----:B------:R-:W-:Y:S01]  /*2660*/  ULOP3.LUT UR9, UR6, 0xfffffffe, URZ, 0xc0, !UPT ;  /* 0xfffffffe06097892 */ /* 0x000fe2000f8ec03f */
[----:B------:R-:W-:Y:S01]  /*2670*/  LEA.HI R13, R6, R7, RZ, 0x2 ;  /* 0x00000007060d7211 */ /* 0x000fe200078f10ff */
[----:B------:R-:W-:Y:S02]  /*2680*/  UIMAD UR6, UR8, -0x80, UR11 ;  /* 0xffffff80080678a4 */ /* 0x000fe4000f8e020b */
[----:B------:R-:W-:Y:S01]  /*2690*/  IMAD.SHL.U32 R8, R8, 0x40, RZ ;  /* 0x0000004008087824 */ /* 0x000fe200078e00ff */
[----:B------:R-:W-:Y:S01]  /*26a0*/  LEA.HI R13, R13, R196, RZ, 0x1 ;  /* 0x000000c40d0d7211 */ /* 0x000fe200078f08ff */
[----:B------:R-:W-:-:S04]  /*26b0*/  UIADD3 UR9, UR8, -UR9, URZ ;  /* 0x8000000908097290 */ /* 0x000fc8000fffe03f */
[----:B------:R-:W-:Y:S01]  /*26c0*/  @P1 BAR.SYNC.DEFER_BLOCKING 0x0 ;  /* 0x0000000000001b1d */ /* 0x000fe20000010000 */
[----:B------:R-:W-:Y:S01]  /*26d0*/  LOP3.LUT R15, R8, 0xc0, RZ, 0xc0, !PT ;  /* 0x000000c0080f7812 */ /* 0x000fe200078ec0ff */
[----:B------:R-:W-:Y:S01]  /*26e0*/  UISETP.NE.AND UP0, UPT, UR9, 0x1, UPT ;  /* 0x000000010900788c */ /* 0x000fe2000bf05270 */
[----:B------:R-:W-:Y:S02]  /*26f0*/  LOP3.LUT R13, R13, 0x7fffffe, RZ, 0xc0, !PT ;  /* 0x07fffffe0d0d7812 */ /* 0x000fe400078ec0ff */
[----:B------:R-:W-:Y:S02]  /*2700*/  LOP3.LUT R7, R15, 0x18, R202, 0xf8, !PT ;  /* 0x000000180f077812 */ /* 0x000fe400078ef8ca */
[----:B------:R-:W-:Y:S01]  /*2710*/  SHF.R.U32.HI R6, RZ, 0x3, R15 ;  /* 0x00000003ff067819 */ /* 0x000fe2000001160f */
[C---:B------:R-:W-:Y:S01]  /*2720*/  IMAD.IADD R8, R196.reuse, 0x1, -R13 ;  /* 0x00000001c4087824 */ /* 0x040fe200078e0a0d */
[C---:B------:R-:W-:Y:S02]  /*2730*/  ISETP.GE.AND P3, PT, R196.reuse, UR6, PT ;  /* 0x00000006c4007c0c */ /* 0x040fe4000bf66270 */
[----:B------:R-:W-:Y:S01]  /*2740*/  LOP3.LUT R6, R7, R6, RZ, 0x3c, !PT ;  /* 0x0000000607067212 */ /* 0x000fe200078e3cff */
[----:B------:R-:W-:Y:S01]  /*2750*/  IMAD R13, R195, 0x8, R8 ;  /* 0x00000008c30d7824 */ /* 0x000fe200078e0208 */
[----:B------:R-:W-:Y:S01]  /*2760*/  PLOP3.LUT P0, PT, PT, PT, UP0, 0x80, 0x0 ;  /* 0x000000000000781c */ /* 0x000fe20003f0f008 */
[----:B------:R-:W-:-:S02]  /*2770*/  VIADD R8, R196, 0x40 ;  /* 0x00000040c4087836 */ /* 0x000fc40000000000 */
[----:B------:R-:W-:-:S03]  /*2780*/  IMAD.U32 R13, R13, 0x20, R6 ;  /* 0x000000200d0d7824 */ /* 0x000fc600078e0006 */
[----:B------:R-:W-:Y:S01]  /*2790*/  ISETP.GE.AND P2, PT, R8, UR6, PT ;  /* 0x0000000608007c0c */ /* 0x000fe2000bf46270 */
[C---:B------:R-:W-:Y:S01]  /*27a0*/  VIADD R6, R13.reuse, 0x1000 ;  /* 0x000010000d067836 */ /* 0x040fe20000000000 */
[----:B------:R-:W-:-:S04]  /*27b0*/  LEA R7, R13, UR4, 0x1 ;  /* 0x000000040d077c11 */ /* 0x000fc8000f8e08ff */
[----:B------:R-:W-:Y:S01]  /*27c0*/  SEL R6, R6, R13, !P0 ;  /* 0x0000000d06067207 */ /* 0x000fe20004000000 */
[----:B------:R1:W-:Y:S01]  /*27d0*/  @P3 STS [R7+0x4000], RZ ;  /* 0x004000ff07003388 */ /* 0x0003e20000000800 */
[----:B------:R-:W-:Y:S02]  /*27e0*/  IMAD.U32 R13, RZ, RZ, UR18 ;  /* 0x00000012ff0d7e24 */ /* 0x000fe4000f8e00ff */
[----:B------:R-:W-:Y:S01]  /*27f0*/  LEA R221, R6, UR4, 0x1 ;  /* 0x0000000406dd7c11 */ /* 0x000fe2000f8e08ff */
        /* <DEDUP_REMOVED lines=13> */
.L_x_970:
[----:B------:R-:W-:Y:S05]  /*28d0*/  BSYNC B0 ;  /* 0x0000000000007941 */ /* 0x000fea0003800000 */
.L_x_969:
        /* <DEDUP_REMOVED lines=13> */
.L_x_972:
[----:B------:R-:W-:Y:S05]  /*29b0*/  BSYNC B0 ;  /* 0x0000000000007941 */ /* 0x000fea0003800000 */
.L_x_971:
        /* <DEDUP_REMOVED lines=17> */
.L_x_974:
[----:B------:R-:W-:Y:S05]  /*2ad0*/  BSYNC B0 ;  /* 0x0000000000007941 */ /* 0x000fea0003800000 */
.L_x_973:
        /* <DEDUP_REMOVED lines=21> */
.L_x_976:
[----:B------:R-:W-:Y:S05]  /*2c30*/  BSYNC B0 ;  /* 0x0000000000007941 */ /* 0x000fea0003800000 */
.L_x_975:
[----:B------:R-:W-:Y:S01]  /*2c40*/  UIMAD UR9, UR37, UR18, URZ ;  /* 0x00000012250972a4 */ /* 0x000fe2000f8e023f */
[----:B------:R-:W-:Y:S01]  /*2c50*/  IMAD.WIDE.U32 R12, R13, UR22, R202 ;  /* 0x000000160d0c7c25 */ /* 0x000fe2000f8e00ca */
[----:B------:R-:W-:Y:S01]  /*2c60*/  ULDC.64 UR20, c[0x0][0x260] ;  /* 0x0000980000147ab9 */ /* 0x000fe20000000a00 */
[C---:B-1----:R-:W-:Y:S01]  /*2c70*/  IADD3 R5, R192.reuse, 0x40, RZ ;  /* 0x00000040c0057810 */ /* 0x042fe20007ffe0ff */
        /* <DEDUP_REMOVED lines=41> */
.L_x_978:
[----:B------:R-:W-:Y:S05]  /*2f10*/  BSYNC B0 ;  /* 0x0000000000007941 */ /* 0x000fea0003800000 */
.L_x_977:
        /* <DEDUP_REMOVED lines=22> */
.L_x_980:
[----:B------:R-:W-:Y:S05]  /*3080*/  BSYNC B0 ;  /* 0x0000000000007941 */ /* 0x000fea0003800000 */
.L_x_979:
[----:B------:R-:W-:Y:S01]  /*3090*/  UIMAD UR6, UR37, UR16, URZ ;  /* 0x00000010250672a4 */ /* 0x000fe2000f8e023f */
[----:B------:R-:W-:Y:S01]  /*30a0*/  MOV R5, UR16 ;  /* 0x0000001000057c02 */ /* 0x000fe20008000f00 */
[----:B------:R2:W-:Y:S01]  /*30b0*/  @P3 STS [R7+0x8000], RZ ;  /* 0x008000ff07003388 */ /* 0x0005e20000000800 */
[----:B------:R-:W-:Y:S01]  /*30c0*/  ULDC.64 UR18, c[0x0][0x268] ;  /* 0x00009a0000127ab9 */ /* 0x000fe20000000a00 */
[----:B------:R-:W-:Y:S01]  /*30d0*/  UIMAD UR6, UR22, UR17, UR6 ;  /* 0x00000011160672a4 */ /* 0x000fe2000f8e0206 */
[----:B------:R-:W-:Y:S01]  /*30e0*/  IMAD R10, R10, UR18, RZ ;  /* 0x000000120a0a7c24 */ /* 0x000fe2000f8e02ff */
[----:B------:R2:W-:Y:S01]  /*30f0*/  @P3 STS [R7+0x8004], RZ ;  /* 0x008004ff07003388 */ /* 0x0005e20000000800 */
[----:B-1----:R-:W-:Y:S01]  /*3100*/  IMAD.WIDE.U32 R12, R5, UR22, R202 ;  /* 0x00000016050c7c25 */ /* 0x002fe2000f8e00ca */
[----:B------:R-:W-:Y:S02]  /*3110*/  BSSY B0, `(.L_x_981) ;  /* 0x000001c000007945 */ /* 0x000fe40003800000 */
[----:B------:R-:W-:Y:S01]  /*3120*/  MOV R5, UR6 ;  /* 0x0000000600057c02 */ /* 0x000fe20008000f00 */
[----:B------:R2:W-:Y:S01]  /*3130*/  @P3 STS.64 [R7+0x8008], RZ ;  /* 0x008008ff07003388 */ /* 0x0005e20000000a00 */
[----:B------:R-:W-:-:S04]  /*3140*/  IADD3 R14, P1, R12, UR28, RZ ;  /* 0x0000001c0c0e7c10 */ /* 0x000fc8000ff3e0ff */
        /* <DEDUP_REMOVED lines=24> */
.L_x_982:
[----:B------:R-:W-:Y:S05]  /*32d0*/  BSYNC B0 ;  /* 0x0000000000007941 */ /* 0x000fea0003800000 */
.L_x_981:
        /* <DEDUP_REMOVED lines=21> */
.L_x_984:
[----:B------:R-:W-:Y:S05]  /*3430*/  BSYNC B0 ;  /* 0x0000000000007941 */ /* 0x000fea0003800000 */
.L_x_983:
[----:B------:R-:W-:Y:S01]  /*3440*/  IMAD.MOV.U32 R11, RZ, RZ, 0x4 ;  /* 0x00000004ff0b7424 */ /* 0x000fe200078e00ff */
[----:B------:R-:W-:Y:S01]  /*3450*/  ISETP.NE.AND P1, PT, R4, RZ, PT ;  /* 0x000000ff0400720c */ /* 0x000fe20003f25270 */
[----:B-1----:R-:W2:Y:S02]  /*3460*/  LDG.E.64 R8, desc[UR14][R12.64+0x8] ;  /* 0x0000080e0c087981 */ /* 0x002ea4000c1e1b00 */
[----:B--234-:R-:W-:Y:S02]  /*3470*/  IMAD.MOV.U32 R7, RZ, RZ, 0x4 ;  /* 0x00000004ff077424 */ /* 0x01cfe400078e00ff */
[----:B------:R-:W-:Y:S01]  /*3480*/  IMAD.MOV.U32 R218, RZ, RZ, 0x7f800000 ;  /* 0x7f800000ffda7424 */ /* 0x000fe200078e00ff */
[----:B------:R-:W2:Y:S01]  /*3490*/  LDG.E.64 R4, desc[UR14][R12.64] ;  /* 0x0000000e0c047981 */ /* 0x000ea2000c1e1b00 */
[----:B------:R-:W-:Y:S02]  /*34a0*/  IMAD.MOV.U32 R220, RZ, RZ, 0x7f800000 ;  /* 0x7f800000ffdc7424 */ /* 0x000fe400078e00ff */
[----:B------:R-:W-:Y:S01]  /*34b0*/  IMAD.MOV.U32 R217, RZ, RZ, 0x7f800000 ;  /* 0x7f800000ffd97424 */ /* 0x000fe200078e00ff */
[----:B------:R-:W-:Y:S01]  /*34c0*/  UIMAD UR6, UR57, UR56, UR58 ;  /* 0x00000038390672a4 */ /* 0x000fe2000f8e023a */
[----:B------:R-:W-:Y:S01]  /*34d0*/  IMAD.WIDE R10, R192, R11, UR12 ;  /* 0x0000000cc00a7e25 */ /* 0x000fe2000f8e020b */
[----:B------:R-:W0:Y:S03]  /*34e0*/  LDGDEPBAR ;  /* 0x00000000000079af */ /* 0x000e260000000000 */
[----:B------:R-:W-:Y:S01]  /*34f0*/  IMAD.MOV.U32 R219, RZ, RZ, 0x7f800000 ;  /* 0x7f800000ffdb7424 */ /* 0x000fe200078e00ff */
[----:B------:R1:W5:Y:S01]  /*3500*/  @!P6 LDG.E R220, desc[UR14][R10.64+0x20] ;  /* 0x0000200e0adce981 */ /* 0x000362000c1e1900 */
[----:B------:R-:W-:Y:S01]  /*3510*/  @!P4 IMAD.WIDE R6, R6, R7, UR12 ;  /* 0x0000000c0606ce25 */ /* 0x000fe2000f8e0207 */
[----:B------:R-:W-:Y:S01]  /*3520*/  SHF.R.S32.HI R215, RZ, 0x1f, R214 ;  /* 0x0000001fffd77819 */ /* 0x000fe200000114d6 */
[----:B------:R-:W-:Y:S01]  /*3530*/  ULDC UR54, c[0x0][0x2d0] ;  /* 0x0000b40000367ab9 */ /* 0x000fe20000000800 */
[----:B------:R1:W5:Y:S01]  /*3540*/  @!P5 LDG.E R217, desc[UR14][R10.64+0x100] ;  /* 0x0001000e0ad9d981 */ /* 0x000362000c1e1900 */
[----:B------:R-:W-:-:S02]  /*3550*/  VIADD R182, R191, 0x1000 ;  /* 0x00001000bfb67836 */ /* 0x000fc40000000000 */
[----:B------:R-:W-:Y:S01]  /*3560*/  VIADD R181, R190, 0x1000 ;  /* 0x00001000beb57836 */ /* 0x000fe20000000000 */
[----:B------:R1:W5:Y:S01]  /*3570*/  @!P4 LDG.E R218, desc[UR14][R6.64] ;  /* 0x0000000e06dac981 */ /* 0x000362000c1e1900 */
[----:B------:R-:W-:Y:S02]  /*3580*/  USHF.L.U32 UR6, UR6, 0x5, URZ ;  /* 0x0000000506067899 */ /* 0x000fe4000800063f */
[----:B------:R-:W-:Y:S01]  /*3590*/  UIADD3 UR22, UR22, UR11, URZ ;  /* 0x0000000b16167290 */ /* 0x000fe2000fffe03f */
[----:B------:R1:W5:Y:S01]  /*35a0*/  @!P1 LDG.E R219, desc[UR14][R10.64] ;  /* 0x0000000e0adb9981 */ /* 0x000362000c1e1900 */
[----:B------:R-:W-:Y:S01]  /*35b0*/  USHF.R.S32.HI UR9, URZ, 0x1f, UR6 ;  /* 0x0000001f3f097899 */ /* 0x000fe20008011406 */
[----:B------:R-:W-:Y:S01]  /*35c0*/  SEL R182, R182, R191, !P0 ;  /* 0x000000bfb6b67207 */ /* 0x000fe20004000000 */
[----:B------:R-:W-:Y:S01]  /*35d0*/  IMAD.MOV.U32 R213, RZ, RZ, 0x4 ;  /* 0x00000004ffd57424 */ /* 0x000fe200078e00ff */
[----:B------:R-:W-:Y:S01]  /*35e0*/  SEL R181, R181, R190, !P0 ;  /* 0x000000beb5b57207 */ /* 0x000fe20004000000 */
[----:B------:R-:W-:Y:S01]  /*35f0*/  UIADD3 UR51, -UR7, 0x80, UR22 ;  /* 0x0000008007337890 */ /* 0x000fe2000fffe116 */
        /* <DEDUP_REMOVED lines=34> */
[----:B------:R-:W-:Y:S01]  /*3820*/  UIMAD UR35, UR5, 0x78, URZ ;  /* 0x00000078052378a4 */ /* 0x000fe2000f8e023f */
[----:B------:R-:W-:Y:S01]  /*3830*/  ULDC UR56, c[0x0][0x398] ;  /* 0x0000e60000387ab9 */ /* 0x000fe20000000800 */
[----:B------:R-:W-:Y:S02]  /*3840*/  UIADD3 UR36, -UR36, URZ, URZ ;  /* 0x0000003f24247290 */ /* 0x000fe4000fffe13f */
[----:B------:R-:W-:Y:S01]  /*3850*/  UIADD3 UR51, UR51, -UR61, URZ ;  /* 0x8000003d33337290 */ /* 0x000fe2000fffe03f */
[----:B------:R-:W-:Y:S01]  /*3860*/  UMOV UR28, UR10 ;  /* 0x0000000a001c7c82 */ /* 0x000fe20008000000 */
[----:B------:R-:W-:Y:S01]  /*3870*/  ULDC UR5, c[0x0][0x2ec] ;  /* 0x0000bb0000057ab9 */ /* 0x000fe20000000800 */
[----:B------:R-:W-:Y:S02]  /*3880*/  IADD3 R214, P2, P1, R8, UR6, R214 ;  /* 0x0000000608d67c10 */ /* 0x000fe4000f95e0d6 */
[----:B--2---:R-:W-:-:S02]  /*3890*/  R2UR UR6, R4 ;  /* 0x00000000040672ca */ /* 0x004fc400000e0000 */
        /* <DEDUP_REMOVED lines=16> */
.L_x_989:
[----:B------:R-:W0:Y:S01]  /*39a0*/  LDGDEPBAR ;  /* 0x00000000000079af */ /* 0x000e220000000000 */
[----:B------:R-:W-:Y:S01]  /*39b0*/  IMAD.U32 R120, RZ, RZ, UR30 ;  /* 0x0000001eff787e24 */ /* 0x000fe2000f8e00ff */
[----:B------:R-:W-:Y:S01]  /*39c0*/  USHF.L.U32 UR9, UR8, 0x7, URZ ;  /* 0x0000000708097899 */ /* 0x000fe2000800063f */
[----:B------:R-:W-:Y:S01]  /*39d0*/  IMAD.U32 R121, RZ, RZ, UR29 ;  /* 0x0000001dff797e24 */ /* 0x000fe2000f8e00ff */
[----:B------:R-:W-:Y:S01]  /*39e0*/  UMOV UR10, UR59 ;  /* 0x0000003b000a7c82 */ /* 0x000fe20008000000 */
[----:B------:R-:W-:Y:S01]  /*39f0*/  IMAD.IADD R116, R187, 0x1, R182 ;  /* 0x00000001bb747824 */ /* 0x000fe200078e02b6 */
[C---:B------:R-:W-:Y:S01]  /*3a00*/  LEA R118, P0, R192.reuse, R120, 0x2 ;  /* 0x00000078c0767211 */ /* 0x040fe200078010ff */
[----:B------:R-:W-:Y:S03]  /*3a10*/  UISETP.GE.AND UP0, UPT, UR9, UR51, UPT ;  /* 0x000000330900728c */ /* 0x000fe6000bf06270 */
[----:B------:R-:W-:Y:S03]  /*3a20*/  LEA.HI.X.SX32 R119, R192, R121, 0x2, P0 ;  /* 0x00000079c0777211 */ /* 0x000fe600000f16ff */
[----:B------:R-:W-:Y:S01]  /*3a30*/  PLOP3.LUT P0, PT, PT, PT, UP0, 0x80, 0x0 ;  /* 0x000000000000781c */ /* 0x000fe20003f0f008 */
[----:B------:R-:W-:Y:S04]  /*3a40*/  DEPBAR.LE SB0, 0x0 ;  /* 0x000080000000791a */ /* 0x000fe80000000000 */
[----:B------:R-:W-:Y:S06]  /*3a50*/  BAR.SYNC.DEFER_BLOCKING 0x0 ;  /* 0x0000000000007b1d */ /* 0x000fec0000010000 */
[----:B-----5:R1:W5:Y:S04]  /*3a60*/  LDG.E R231, desc[UR14][R118.64] ;  /* 0x0000000e76e77981 */ /* 0x020368000c1e1900 */
[----:B------:R1:W5:Y:S04]  /*3a70*/  LDG.E R230, desc[UR14][R118.64+0x20] ;  /* 0x0000200e76e67981 */ /* 0x000368000c1e1900 */
[----:B------:R1:W5:Y:S04]  /*3a80*/  LDG.E R229, desc[UR14][R118.64+0x100] ;  /* 0x0001000e76e57981 */ /* 0x000368000c1e1900 */
[----:B------:R1:W5:Y:S04]  /*3a90*/  LDG.E R228, desc[UR14][R118.64+0x120] ;  /* 0x0001200e76e47981 */ /* 0x000368000c1e1900 */
[----:B------:R-:W-:Y:S04]  /*3aa0*/  LDSM.16.M88.4 R68, [R182] ;  /* 0x00000000b644783b */ /* 0x000fe80000000200 */
[----:B------:R-:W2:Y:S04]  /*3ab0*/  LDSM.16.M88.4 R72, [R189+UR4+0x6000] ;  /* 0x00600004bd48783b */ /* 0x000ea80008000200 */
[----:B------:R-:W3:Y:S04]  /*3ac0*/  LDSM.16.M88.4 R76, [R182+0x1000] ;  /* 0x00100000b64c783b */ /* 0x000ee80000000200 */
[----:B------:R-:W4:Y:S04]  /*3ad0*/  LDSM.16.M88.4 R80, [R189+UR4+0x6400] ;  /* 0x00640004bd50783b */ /* 0x000f280008000200 */
[----:B------:R-:W1:Y:S04]  /*3ae0*/  LDSM.16.M88.4 R84, [R189+UR4+0x6800] ;  /* 0x00680004bd54783b */ /* 0x000e680008000200 */
[----:B------:R-:W1:Y:S04]  /*3af0*/  LDSM.16.M88.4 R88, [R189+UR4+0x6c00] ;  /* 0x006c0004bd58783b */ /* 0x000e680008000200 */
[----:B------:R-:W-:Y:S04]  /*3b00*/  LDSM.16.M88.4 R92, [R116] ;  /* 0x00000000745c783b */ /* 0x000fe80000000200 */
[----:B------:R-:W1:Y:S04]  /*3b10*/  LDSM.16.M88.4 R96, [R188] ;  /* 0x00000000bc60783b */ /* 0x000e680000000200 */
        /* <DEDUP_REMOVED lines=51> */
.L_x_985:
        /* <DEDUP_REMOVED lines=21> */
[----:B------:R-:W-:Y:S02]  /*3fa0*/  IADD3 R70, R79, 0x40, R76 ;  /* 0x000000404f467810 */ /* 0x000fe40007ffe04c */
[----:B------:R-:W-:Y:S02]  /*3fb0*/  VIMNMX R72, R72, UR7, PT ;  /* 0x0000000748487c48 */ /* 0x000fe4000bfe0100 */
[----:B------:R-:W-:Y:S02]  /*3fc0*/  LOP3.LUT R68, R68, 0x6, RZ, 0xc0, !PT ;  /* 0x0000000644447812 */ /* 0x000fe400078ec0ff */
[----:B------:R-:W-:Y:S03]  /*3fd0*/  VIMNMX R70, R70, UR7, PT ;  /* 0x0000000746467c48 */ /* 0x000fe6000bfe0100 */
[----:B------:R-:W-:Y:S01]  /*3fe0*/  IMAD R75, R193, 0x40, R68 ;  /* 0x00000040c14b7824 */ /* 0x000fe200078e0244 */
[----:B------:R-:W-:Y:S03]  /*3ff0*/  IADD3 R68, R77, 0x48, R76 ;  /* 0x000000484d447810 */ /* 0x000fe60007ffe04c */
[----:B------:R-:W-:Y:S01]  /*4000*/  IMAD R74, R74, 0x80, R75 ;  /* 0x000000804a4a7824 */ /* 0x000fe200078e024b */
[----:B------:R-:W-:Y:S03]  /*4010*/  VIMNMX R68, R68, UR7, PT ;  /* 0x0000000744447c48 */ /* 0x000fe6000bfe0100 */
        /* <DEDUP_REMOVED lines=207> */
.L_x_986:
[----:B------:R-:W-:Y:S01]  /*4d10*/  FSETP.NEU.FTZ.AND P1, PT, R219, -INF , PT ;  /* 0xff800000db00780b */ /* 0x000fe20003f3d000 */
[----:B------:R-:W-:Y:S01]  /*4d20*/  FMUL.FTZ R75, R217, 1.4426950216293334961 ;  /* 0x3fb8aa3bd94b7820 */ /* 0x000fe20000410000 */
[C---:B------:R-:W-:Y:S01]  /*4d30*/  FSETP.NEU.FTZ.AND P0, PT, R220.reuse, -INF , PT ;  /* 0xff800000dc00780b */ /* 0x040fe20003f1d000 */
[----:B------:R-:W-:Y:S01]  /*4d40*/  FMUL.FTZ R248, R219, 1.4426950216293334961 ;  /* 0x3fb8aa3bdbf87820 */ /* 0x000fe20000410000 */
[----:B------:R-:W-:Y:S01]  /*4d50*/  FMUL.FTZ R245, R220, 1.4426950216293334961 ;  /* 0x3fb8aa3bdcf57820 */ /* 0x000fe20000410000 */
[----:B------:R-:W-:Y:S01]  /*4d60*/  FMUL.FTZ R70, R218, 1.4426950216293334961 ;  /* 0x3fb8aa3bda467820 */ /* 0x000fe20000410000 */
[----:B------:R-:W-:Y:S01]  /*4d70*/  IMAD.WIDE.U32 R106, R214, -0x2daee0ad, RZ ;  /* 0xd2511f53d66a7825 */ /* 0x000fe200078e00ff */
[----:B------:R-:W-:Y:S02]  /*4d80*/  UISETP.GT.AND UP2, UPT, UR8, UR34, UPT ;  /* 0x000000220800728c */ /* 0x000fe4000bf44270 */
[----:B------:R-:W-:Y:S01]  /*4d90*/  FSEL R248, R248, RZ, P1 ;  /* 0x000000fff8f87208 */ /* 0x000fe20000800000 */
[----:B------:R-:W-:Y:S01]  /*4da0*/  IMAD.U32 R110, RZ, RZ, UR27 ;  /* 0x0000001bff6e7e24 */ /* 0x000fe2000f8e00ff */
[----:B------:R-:W-:Y:S02]  /*4db0*/  FSETP.NEU.FTZ.AND P1, PT, R217, -INF , PT ;  /* 0xff800000d900780b */ /* 0x000fe40003f3d000 */
[----:B------:R-:W-:Y:S01]  /*4dc0*/  FSEL R245, R245, RZ, P0 ;  /* 0x000000fff5f57208 */ /* 0x000fe20000000000 */
[--C-:B------:R-:W-:Y:S01]  /*4dd0*/  FFMA.FTZ R79, R49, UR5, -R248.reuse ;  /* 0x00000005314f7c23 */ /* 0x100fe200080108f8 */
[----:B------:R-:W-:Y:S01]  /*4de0*/  FSETP.NEU.FTZ.AND P0, PT, R218, -INF , PT ;  /* 0xff800000da00780b */ /* 0x000fe20003f1d000 */
[--C-:B------:R-:W-:Y:S01]  /*4df0*/  FFMA.FTZ R73, R5, UR5, -R248.reuse ;  /* 0x0000000505497c23 */ /* 0x100fe200080108f8 */
[----:B------:R-:W-:Y:S01]  /*4e00*/  FSEL R75, R75, RZ, P1 ;  /* 0x000000ff4b4b7208 */ /* 0x000fe20000800000 */
[----:B------:R-:W-:Y:S01]  /*4e10*/  FFMA.FTZ R83, R67, UR5, -R245 ;  /* 0x0000000543537c23 */ /* 0x000fe200080108f5 */
[----:B------:R-:W-:Y:S01]  /*4e20*/  FSEL R70, R70, RZ, P0 ;  /* 0x000000ff46467208 */ /* 0x000fe20000000000 */
[--C-:B------:R-:W-:Y:S01]  /*4e30*/  FFMA.FTZ R72, R21, UR5, -R248.reuse ;  /* 0x0000000515487c23 */ /* 0x100fe200080108f8 */
[----:B------:R-:W-:Y:S01]  /*4e40*/  FFMA.FTZ R71, R37, UR5, -R248 ;  /* 0x0000000525477c23 */ /* 0x000fe200080108f8 */
[--C-:B------:R-:W-:Y:S01]  /*4e50*/  FFMA.FTZ R80, R41, UR5, -R75.reuse ;  /* 0x0000000529507c23 */ /* 0x100fe2000801084b */
[--C-:B------:R-:W-:Y:S01]  /*4e60*/  FFMA.FTZ R96, R60, UR5, -R75.reuse ;  /* 0x000000053c607c23 */ /* 0x100fe2000801084b */
[--C-:B------:R-:W-:Y:S01]  /*4e70*/  FFMA.FTZ R85, R45, UR5, -R75.reuse ;  /* 0x000000052d557c23 */ /* 0x100fe2000801084b */
[--C-:B------:R-:W-:Y:S01]  /*4e80*/  FFMA.FTZ R81, R9, UR5, -R75.reuse ;  /* 0x0000000509517c23 */ /* 0x100fe2000801084b */
[----:B------:R-:W-:Y:S01]  /*4e90*/  FFMA.FTZ R77, R57, UR5, -R75 ;  /* 0x00000005394d7c23 */ /* 0x000fe2000801084b */
[--C-:B------:R-:W-:Y:S01]  /*4ea0*/  FFMA.FTZ R26, R26, UR5, -R70.reuse ;  /* 0x000000051a1a7c23 */ /* 0x100fe20008010846 */
[--C-:B------:R-:W-:Y:S01]  /*4eb0*/  FFMA.FTZ R239, R19, UR5, -R245.reuse ;  /* 0x0000000513ef7c23 */ /* 0x100fe200080108f5 */
[----:B------:R-:W-:Y:S01]  /*4ec0*/  MUFU.EX2 R5, R79 ;  /* 0x0000004f00057308 */ /* 0x000fe20000000800 */
[--C-:B------:R-:W-:Y:S01]  /*4ed0*/  FFMA.FTZ R99, R30, UR5, -R70.reuse ;  /* 0x000000051e637c23 */ /* 0x100fe20008010846 */
[--C-:B------:R-:W-:Y:S01]  /*4ee0*/  FFMA.FTZ R30, R59, UR5, -R70.reuse ;  /* 0x000000053b1e7c23 */ /* 0x100fe20008010846 */
[----:B------:R-:W-:Y:S01]  /*4ef0*/  LOP3.LUT R59, R106, UR52, RZ, 0x3c, !PT ;  /* 0x000000346a3b7c12 */ /* 0x000fe2000f8e3cff */
[--C-:B------:R-:W-:Y:S01]  /*4f00*/  FFMA.FTZ R76, R22, UR5, -R245.reuse ;  /* 0x00000005164c7c23 */ /* 0x100fe200080108f5 */
[--C-:B------:R-:W-:Y:S01]  /*4f10*/  FFMA.FTZ R94, R27, UR5, -R70.reuse ;  /* 0x000000051b5e7c23 */ /* 0x100fe20008010846 */
[--C-:B------:R-:W-:Y:S01]  /*4f20*/  FFMA.FTZ R11, R11, UR5, -R70.reuse ;  /* 0x000000050b0b7c23 */ /* 0x100fe20008010846 */
[----:B------:R-:W-:Y:S03]  /*4f30*/  FFMA.FTZ R244, R15, UR5, -R70 ;  /* 0x000000050ff47c23 */ /* 0x000fe60008010846 */
[----:B------:R-:W-:Y:S01]  /*4f40*/  MUFU.EX2 R19, R80 ;  /* 0x0000005000137308 */ /* 0x000fe20000000800 */
[--C-:B------:R-:W-:Y:S01]  /*4f50*/  FFMA.FTZ R82, R6, UR5, -R245.reuse ;  /* 0x0000000506527c23 */ /* 0x100fe200080108f5 */
[--C-:B------:R-:W-:Y:S01]  /*4f60*/  FFMA.FTZ R90, R17, UR5, -R248.reuse ;  /* 0x00000005115a7c23 */ /* 0x100fe200080108f8 */
[----:B------:R-:W-:Y:S01]  /*4f70*/  FFMA.FTZ R84, R33, UR5, -R248 ;  /* 0x0000000521547c23 */ /* 0x000fe200080108f8 */
        /* <DEDUP_REMOVED lines=18> */
[----:B------:R-:W-:Y:S01]  /*50a0*/  FFMA.FTZ R75, R61, UR5, -R75 ;  /* 0x000000053d4b7c23 */ /* 0x000fe2000801084b */
[----:B------:R-:W-:Y:S03]  /*50b0*/  FFMA.FTZ R61, R47, UR5, -R70 ;  /* 0x000000052f3d7c23 */ /* 0x000fe60008010846 */
[----:B------:R-:W-:Y:S01]  /*50c0*/  MUFU.EX2 R33, R72 ;  /* 0x0000004800217308 */ /* 0x000fe20000000800 */
[----:B------:R-:W-:Y:S02]  /*50d0*/  IMAD.U32 R47, RZ, RZ, UR8 ;  /* 0x00000008ff2f7e24 */ /* 0x000fe4000f8e00ff */
[--C-:B------:R-:W-:Y:S01]  /*50e0*/  FFMA.FTZ R251, R23, UR5, -R245.reuse ;  /* 0x0000000517fb7c23 */ /* 0x100fe200080108f5 */
[----:B------:R-:W-:Y:S01]  /*50f0*/  FFMA.FTZ R97, R36, UR5, -R248 ;  /* 0x0000000524617c23 */ /* 0x000fe200080108f8 */
[--C-:B------:R-:W-:Y:S01]  /*5100*/  FFMA.FTZ R88, R39, UR5, -R245.reuse ;  /* 0x0000000527587c23 */ /* 0x100fe200080108f5 */
[----:B------:R-:W-:Y:S02]  /*5110*/  IMAD R102, R47, 0x8, R194 ;  /* 0x000000082f667824 */ /* 0x000fe400078e02c2 */
[----:B------:R-:W-:Y:S01]  /*5120*/  FFMA.FTZ R47, R58, UR5, -R70 ;  /* 0x000000053a2f7c23 */ /* 0x000fe20008010846 */
        /* <DEDUP_REMOVED lines=10> */
[----:B------:R-:W-:Y:S01]  /*51d0*/  FFMA.FTZ R248, R53, UR5, -R248 ;  /* 0x0000000535f87c23 */ /* 0x000fe200080108f8 */
        /* <DEDUP_REMOVED lines=9> */
[C---:B------:R-:W-:Y:S02]  /*5270*/  VIADD R112, R102.reuse, 0x4 ;  /* 0x0000000466707836 */ /* 0x040fe40000000000 */
[----:B------:R-:W-:Y:S05]  /*5280*/  IMAD.WIDE.U32 R102, R102, -0x326172a9, RZ ;  /* 0xcd9e8d5766667825 */ /* 0x000fea00078e00ff */
[----:B------:R-:W-:Y:S01]  /*5290*/  MUFU.EX2 R54, R71 ;  /* 0x0000004700367308 */ /* 0x000fe20000000800 */
[----:B------:R-:W-:Y:S01]  /*52a0*/  IMAD.WIDE.U32 R112, R112, -0x326172a9, RZ ;  /* 0xcd9e8d5770707825 */ /* 0x000fe200078e00ff */
[-C--:B------:R-:W-:Y:S03]  /*52b0*/  LOP3.LUT R104, R103, R215.reuse, RZ, 0x3c, !PT ;  /* 0x000000d767687212 */ /* 0x080fe600078e3cff */
[----:B------:R-:W-:Y:S01]  /*52c0*/  IMAD R110, R110, 0x2, R193 ;  /* 0x000000026e6e7824 */ /* 0x000fe200078e02c1 */
[----:B------:R-:W-:Y:S01]  /*52d0*/  LOP3.LUT R100, R113, R215, RZ, 0x3c, !PT ;  /* 0x000000d771647212 */ /* 0x000fe200078e3cff */
[----:B------:R-:W-:Y:S03]  /*52e0*/  IMAD.WIDE.U32 R104, R104, -0x2daee0ad, RZ ;  /* 0xd2511f5368687825 */ /* 0x000fe600078e00ff */
[----:B------:R-:W-:Y:S01]  /*52f0*/  MUFU.EX2 R22, R98 ;  /* 0x0000006200167308 */ /* 0x000fe20000000800 */
[----:B------:R-:W-:Y:S01]  /*5300*/  IMAD.WIDE.U32 R100, R100, -0x2daee0ad, RZ ;  /* 0xd2511f5364647825 */ /* 0x000fe200078e00ff */
[C---:B------:R-:W-:Y:S03]  /*5310*/  LOP3.LUT R114, R59.reuse, R105, RZ, 0x3c, !PT ;  /* 0x000000693b727212 */ /* 0x040fe600078e3cff */
[----:B------:R-:W-:Y:S01]  /*5320*/  IMAD.SHL.U32 R110, R110, 0x2, RZ ;  /* 0x000000026e6e7824 */ /* 0x000fe200078e00ff */
[----:B------:R-:W-:Y:S04]  /*5330*/  LOP3.LUT R122, R59, R101, RZ, 0x3c, !PT ;  /* 0x000000653b7a7212 */ /* 0x000fe800078e3cff */
[----:B------:R1:W-:Y:S01]  /*5340*/  MUFU.EX2 R23, R94 ;  /* 0x0000005e00177308 */ /* 0x0003e20000000800 */
[----:B------:R-:W-:Y:S04]  /*5350*/  IMAD.WIDE.U32 R114, R114, -0x326172a9, RZ ;  /* 0xcd9e8d5772727825 */ /* 0x000fe800078e00ff */
[----:B------:R-:W-:Y:S05]  /*5360*/  IMAD.WIDE.U32 R122, R122, -0x326172a9, RZ ;  /* 0xcd9e8d577a7a7825 */ /* 0x000fea00078e00ff */
[----:B------:R-:W-:Y:S01]  /*5370*/  MUFU.EX2 R60, R99 ;  /* 0x00000063003c7308 */ /* 0x000fe20000000800 */
[----:B------:R-:W-:Y:S01]  /*5380*/  VIADD R106, R110, 0x1 ;  /* 0x000000016e6a7836 */ /* 0x000fe20000000000 */
[C---:B------:R-:W-:Y:S04]  /*5390*/  LOP3.LUT R110, R107.reuse, UR33, R110, 0x96, !PT ;  /* 0x000000216b6e7c12 */ /* 0x040fe8000f8e966e */
[----:B------:R-:W-:Y:S01]  /*53a0*/  LOP3.LUT R106, R107, UR33, R106, 0x96, !PT ;  /* 0x000000216b6a7c12 */ /* 0x000fe2000f8e966a */
[----:B------:R-:W-:Y:S03]  /*53b0*/  IMAD.WIDE.U32 R110, R110, -0x326172a9, RZ ;  /* 0xcd9e8d576e6e7825 */ /* 0x000fe600078e00ff */
[----:B------:R-:W-:Y:S01]  /*53c0*/  MUFU.EX2 R41, R11 ;  /* 0x0000000b00297308 */ /* 0x000fe20000000800 */
[--C-:B-1----:R-:W-:Y:S01]  /*53d0*/  FFMA.FTZ R94, R43, UR5, -R70.reuse ;  /* 0x000000052b5e7c23 */ /* 0x102fe20008010846 */
[----:B------:R-:W-:Y:S01]  /*53e0*/  FFMA.FTZ R43, R63, UR5, -R70 ;  /* 0x000000053f2b7c23 */ /* 0x000fe20008010846 */
[C---:B------:R-:W-:Y:S01]  /*53f0*/  LOP3.LUT R116, R111.reuse, UR26, R102, 0x96, !PT ;  /* 0x0000001a6f747c12 */ /* 0x040fe2000f8e9666 */
[----:B------:R-:W-:Y:S01]  /*5400*/  IMAD.WIDE.U32 R106, R106, -0x326172a9, RZ ;  /* 0xcd9e8d576a6a7825 */ /* 0x000fe200078e00ff */
[----:B------:R-:W-:Y:S02]  /*5410*/  LOP3.LUT R126, R111, UR26, R112, 0x96, !PT ;  /* 0x0000001a6f7e7c12 */ /* 0x000fe4000f8e9670 */
[----:B------:R-:W-:Y:S03]  /*5420*/  LOP3.LUT R120, R115, UR25, R110, 0x96, !PT ;  /* 0x0000001973787c12 */ /* 0x000fe6000f8e966e */
[----:B------:R1:W-:Y:S01]  /*5430*/  MUFU.EX2 R63, R83 ;  /* 0x00000053003f7308 */ /* 0x0003e20000000800 */
[C---:B------:R-:W-:Y:S01]  /*5440*/  LOP3.LUT R112, R107.reuse, UR26, R112, 0x96, !PT ;  /* 0x0000001a6b707c12 */ /* 0x040fe2000f8e9670 */
[----:B------:R-:W-:Y:S01]  /*5450*/  IMAD.WIDE.U32 R126, R126, -0x2daee0ad, RZ ;  /* 0xd2511f537e7e7825 */ /* 0x000fe200078e00ff */
[----:B------:R-:W-:Y:S02]  /*5460*/  LOP3.LUT R102, R107, UR26, R102, 0x96, !PT ;  /* 0x0000001a6b667c12 */ /* 0x000fe4000f8e9666 */
[----:B------:R-:W-:Y:S01]  /*5470*/  LOP3.LUT R108, R115, UR25, R106, 0x96, !PT ;  /* 0x00000019736c7c12 */ /* 0x000fe2000f8e966a */
[----:B------:R-:W-:Y:S01]  /*5480*/  IMAD.WIDE.U32 R112, R112, -0x2daee0ad, RZ ;  /* 0xd2511f5370707825 */ /* 0x000fe200078e00ff */
[----:B------:R-:W-:Y:S03]  /*5490*/  LOP3.LUT R58, R127, UR24, R100, 0x96, !PT ;  /* 0x000000187f3a7c12 */ /* 0x000fe6000f8e9664 */
[----:B------:R-:W-:Y:S01]  /*54a0*/  MUFU.EX2 R15, R97 ;  /* 0x00000061000f7308 */ /* 0x000fe20000000800 */
[----:B------:R-:W-:Y:S01]  /*54b0*/  LOP3.LUT R110, R123, UR25, R110, 0x96, !PT ;  /* 0x000000197b6e7c12 */ /* 0x000fe2000f8e966e */
[----:B------:R-:W-:Y:S01]  /*54c0*/  IMAD.WIDE.U32 R120, R120, -0x2daee0ad, RZ ;  /* 0xd2511f5378787825 */ /* 0x000fe200078e00ff */
[----:B------:R-:W-:Y:S02]  /*54d0*/  LOP3.LUT R98, R113, UR24, R100, 0x96, !PT ;  /* 0x0000001871627c12 */ /* 0x000fe4000f8e9664 */
[----:B------:R-:W-:Y:S01]  /*54e0*/  LOP3.LUT R106, R123, UR25, R106, 0x96, !PT ;  /* 0x000000197b6a7c12 */ /* 0x000fe2000f8e966a */
[----:B------:R-:W-:Y:S04]  /*54f0*/  IMAD.WIDE.U32 R58, R58, -0x326172a9, RZ ;  /* 0xcd9e8d573a3a7825 */ /* 0x000fe800078e00ff */
        /* <DEDUP_REMOVED lines=10> */
[----:B------:R3:W-:Y:S01]  /*55a0*/  MUFU.EX2 R53, R82 ;  /* 0x0000005200357308 */ /* 0x0007e20000000800 */
[----:B------:R-:W-:Y:S01]  /*55b0*/  IMAD.WIDE.U32 R112, R112, -0x326172a9, RZ ;  /* 0xcd9e8d5770707825 */ /* 0x000fe200078e00ff */
[----:B-1----:R-:W-:Y:S03]  /*55c0*/  LOP3.LUT R83, R127, UR21, R58, 0x96, !PT ;  /* 0x000000157f537c12 */ /* 0x002fe6000f8e963a */
[----:B------:R-:W-:Y:S05]  /*55d0*/  IMAD.WIDE.U32 R110, R110, -0x326172a9, RZ ;  /* 0xcd9e8d576e6e7825 */ /* 0x000fea00078e00ff */
[----:B------:R1:W-:Y:S01]  /*55e0*/  MUFU.EX2 R21, R93 ;  /* 0x0000005d00157308 */ /* 0x0003e20000000800 */
[----:B------:R-:W-:Y:S01]  /*55f0*/  IMAD.WIDE.U32 R98, R98, -0x326172a9, RZ ;  /* 0xcd9e8d5762627825 */ /* 0x000fe200078e00ff */
[----:B--2---:R-:W-:Y:S03]  /*5600*/  LOP3.LUT R96, R111, UR19, R126, 0x96, !PT ;  /* 0x000000136f607c12 */ /* 0x004fe6000f8e967e */
[----:B------:R-:W-:Y:S01]  /*5610*/  IMAD.WIDE.U32 R108, R108, -0x2daee0ad, RZ ;  /* 0xd2511f536c6c7825 */ /* 0x000fe200078e00ff */
[----:B------:R-:W-:Y:S04]  /*5620*/  LOP3.LUT R122, R99, UR23, R122, 0x96, !PT ;  /* 0x00000017637a7c12 */ /* 0x000fe8000f8e967a */
[----:B------:R-:W-:Y:S01]  /*5630*/  MUFU.EX2 R39, R90 ;  /* 0x0000005a00277308 */ /* 0x000fe20000000800 */
[----:B------:R-:W-:Y:S01]  /*5640*/  LOP3.LUT R98, R113, UR21, R98, 0x96, !PT ;  /* 0x0000001571627c12 */ /* 0x000fe2000f8e9662 */
[----:B---3--:R-:W-:Y:S04]  /*5650*/  IMAD.WIDE.U32 R82, R83, -0x2daee0ad, RZ ;  /* 0xd2511f5353527825 */ /* 0x008fe800078e00ff */
[----:B------:R-:W-:Y:S01]  /*5660*/  IMAD.WIDE.U32 R98, R98, -0x2daee0ad, RZ ;  /* 0xd2511f5362627825 */ /* 0x000fe200078e00ff */
[----:B------:R-:W-:Y:S03]  /*5670*/  LOP3.LUT R61, R83, UR18, R124, 0x96, !PT ;  /* 0x00000012533d7c12 */ /* 0x000fe6000f8e967c */
[----:B------:R-:W-:Y:S01]  /*5680*/  MUFU.EX2 R31, R76 ;  /* 0x0000004c001f7308 */ /* 0x000fe20000000800 */
[--C-:B-1----:R-:W-:Y:S01]  /*5690*/  FFMA.FTZ R93, R46, UR5, -R70.reuse ;  /* 0x000000052e5d7c23 */ /* 0x102fe20008010846 */
[----:B------:R-:W-:Y:S01]  /*56a0*/  FFMA.FTZ R70, R62, UR5, -R70 ;  /* 0x000000053e467c23 */ /* 0x000fe20008010846 */
[----:B------:R-:W-:Y:S04]  /*56b0*/  IMAD.WIDE.U32 R122, R122, -0x2daee0ad, RZ ;  /* 0xd2511f537a7a7825 */ /* 0x000fe800078e00ff */
[----:B------:R-:W-:Y:S01]  /*56c0*/  IMAD.WIDE.U32 R96, R96, -0x2daee0ad, RZ ;  /* 0xd2511f5360607825 */ /* 0x000fe200078e00ff */
[----:B------:R-:W-:Y:S02]  /*56d0*/  LOP3.LUT R106, R123, UR20, R106, 0x96, !PT ;  /* 0x000000147b6a7c12 */ /* 0x000fe4000f8e966a */
[----:B------:R1:W-:Y:S01]  /*56e0*/  MUFU.EX2 R51, R95 ;  /* 0x0000005f00337308 */ /* 0x0003e20000000800 */
[----:B------:R-:W-:Y:S01]  /*56f0*/  LOP3.LUT R46, R99, UR18, R122, 0x96, !PT ;  /* 0x00000012632e7c12 */ /* 0x000fe2000f8e967a */
[----:B------:R-:W-:Y:S01]  /*5700*/  IMAD.WIDE.U32 R116, R116, -0x2daee0ad, RZ ;  /* 0xd2511f5374747825 */ /* 0x000fe200078e00ff */
[----:B------:R-:W-:Y:S02]  /*5710*/  SHF.R.U32.HI R58, RZ, 0x10, R96 ;  /* 0x00000010ff3a7819 */ /* 0x000fe40000011660 */
[----:B------:R-:W-:Y:S01]  /*5720*/  LOP3.LUT R82, R97, UR16, R82, 0x96, !PT ;  /* 0x0000001061527c12 */ /* 0x000fe2000f8e9652 */
[----:B------:R-:W-:Y:S01]  /*5730*/  IMAD.WIDE.U32 R106, R106, -0x326172a9, RZ ;  /* 0xcd9e8d576a6a7825 */ /* 0x000fe200078e00ff */
[----:B------:R-:W-:Y:S03]  /*5740*/  LOP3.LUT R118, R117, UR24, R104, 0x96, !PT ;  /* 0x0000001875767c12 */ /* 0x000fe6000f8e9668 */
[----:B------:R2:W-:Y:S01]  /*5750*/  MUFU.EX2 R35, R14 ;  /* 0x0000000e00237308 */ /* 0x0005e20000000800 */
[----:B------:R-:W-:Y:S01]  /*5760*/  LOP3.LUT R116, R121, UR22, R116, 0x96, !PT ;  /* 0x0000001679747c12 */ /* 0x000fe2000f8e9674 */
[----:B------:R-:W-:Y:S01]  /*5770*/  IMAD.WIDE.U32 R102, R102, -0x2daee0ad, RZ ;  /* 0xd2511f5366667825 */ /* 0x000fe200078e00ff */
[----:B------:R-:W-:Y:S02]  /*5780*/  LOP3.LUT R112, R107, UR19, R112, 0x96, !PT ;  /* 0x000000136b707c12 */ /* 0x000fe4000f8e9670 */
[----:B------:R-:W-:Y:S01]  /*5790*/  LOP3.LUT R58, R58, 0xff, RZ, 0xc0, !PT ;  /* 0x000000ff3a3a7812 */ /* 0x000fe200078ec0ff */
[----:B------:R-:W-:Y:S01]  /*57a0*/  IMAD.WIDE.U32 R118, R118, -0x326172a9, RZ ;  /* 0xcd9e8d5776767825 */ /* 0x000fe200078e00ff */
[----:B------:R-:W-:Y:S03]  /*57b0*/  LOP3.LUT R104, R103, UR24, R104, 0x96, !PT ;  /* 0x0000001867687c12 */ /* 0x000fe6000f8e9668 */
[----:B------:R-:W3:Y:S01]  /*57c0*/  MUFU.EX2 R238, R238 ;  /* 0x000000ee00ee7308 */ /* 0x000ee20000000800 */
[----:B------:R-:W-:Y:S01]  /*57d0*/  LOP3.LUT R102, R109, UR22, R102, 0x96, !PT ;  /* 0x000000166d667c12 */ /* 0x000fe2000f8e9666 */
[----:B------:R-:W-:Y:S01]  /*57e0*/  IMAD.WIDE.U32 R112, R112, -0x2daee0ad, RZ ;  /* 0xd2511f5370707825 */ /* 0x000fe200078e00ff */
[----:B------:R-:W-:Y:S02]  /*57f0*/  LOP3.LUT R100, R119, UR23, R114, 0x96, !PT ;  /* 0x0000001777647c12 */ /* 0x000fe4000f8e9672 */
[----:B-1----:R-:W-:Y:S01]  /*5800*/  LOP3.LUT R95, R96, 0xff, RZ, 0xc0, !PT ;  /* 0x000000ff605f7812 */ /* 0x002fe200078ec0ff */
[----:B------:R-:W-:Y:S01]  /*5810*/  IMAD.WIDE.U32 R104, R104, -0x326172a9, RZ ;  /* 0xcd9e8d5768687825 */ /* 0x000fe200078e00ff */
[----:B------:R-:W-:Y:S03]  /*5820*/  LOP3.LUT R26, R112, 0xffff, RZ, 0xc0, !PT ;  /* 0x0000ffff701a7812 */ /* 0x000fe600078ec0ff */
[----:B------:R1:W-:Y:S01]  /*5830*/  MUFU.EX2 R6, R87 ;  /* 0x0000005700067308 */ /* 0x0003e20000000800 */
[----:B--2---:R-:W-:Y:S01]  /*5840*/  SHF.R.U32.HI R14, RZ, 0x18, R96 ;  /* 0x00000018ff0e7819 */ /* 0x004fe20000011660 */
[----:B------:R-:W-:Y:S01]  /*5850*/  IMAD.WIDE.U32 R116, R116, -0x326172a9, RZ ;  /* 0xcd9e8d5774747825 */ /* 0x000fe200078e00ff */
[----:B------:R-:W-:Y:S02]  /*5860*/  LOP3.LUT R114, R105, UR23, R114, 0x96, !PT ;  /* 0x0000001769727c12 */ /* 0x000fe4000f8e9672 */
[----:B------:R-:W-:Y:S01]  /*5870*/  LOP3.LUT R96, R96, 0xffff, RZ, 0xc0, !PT ;  /* 0x0000ffff60607812 */ /* 0x000fe200078ec0ff */
[----:B------:R-:W-:Y:S01]  /*5880*/  IMAD.WIDE.U32 R100, R100, -0x2daee0ad, RZ ;  /* 0xd2511f5364647825 */ /* 0x000fe200078e00ff */
[----:B------:R-:W-:Y:S03]  /*5890*/  LOP3.LUT R118, R117, UR21, R118, 0x96, !PT ;  /* 0x0000001575767c12 */ /* 0x000fe6000f8e9676 */
[----:B------:R2:W-:Y:S01]  /*58a0*/  MUFU.EX2 R50, R74 ;  /* 0x0000004a00327308 */ /* 0x0005e20000000800 */
[----:B------:R-:W-:Y:S01]  /*58b0*/  ISETP.LE.U32.AND P6, PT, R95, UR6, PT ;  /* 0x000000065f007c0c */ /* 0x000fe2000bfc3070 */
[----:B------:R-:W-:Y:S01]  /*58c0*/  IMAD.WIDE.U32 R114, R114, -0x2daee0ad, RZ ;  /* 0xd2511f5372727825 */ /* 0x000fe200078e00ff */
[----:B------:R-:W-:Y:S02]  /*58d0*/  LOP3.LUT R120, R101, UR20, R120, 0x96, !PT ;  /* 0x0000001465787c12 */ /* 0x000fe4000f8e9678 */
[----:B------:R-:W-:Y:S01]  /*58e0*/  ISETP.LE.U32.AND P5, PT, R14, UR6, PT ;  /* 0x000000060e007c0c */ /* 0x000fe2000bfa3070 */
[----:B------:R-:W-:Y:S01]  /*58f0*/  IMAD.WIDE.U32 R118, R118, -0x2daee0ad, RZ ;  /* 0xd2511f5376767825 */ /* 0x000fe200078e00ff */
[----:B------:R-:W-:Y:S03]  /*5900*/  LOP3.LUT R108, R115, UR20, R108, 0x96, !PT ;  /* 0x00000014736c7c12 */ /* 0x000fe6000f8e966c */
[----:B------:R-:W4:Y:S01]  /*5910*/  MUFU.EX2 R235, R235 ;  /* 0x000000eb00eb7308 */ /* 0x000f220000000800 */
[----:B------:R-:W-:Y:S01]  /*5920*/  SHF.R.U32.HI R96, RZ, 0x8, R96 ;  /* 0x00000008ff607819 */ /* 0x000fe20000011660 */
[----:B------:R-:W-:Y:S01]  /*5930*/  IMAD.WIDE.U32 R120, R120, -0x326172a9, RZ ;  /* 0xcd9e8d5778787825 */ /* 0x000fe200078e00ff */
[----:B------:R-:W-:Y:S02]  /*5940*/  LOP3.LUT R100, R119, UR18, R100, 0x96, !PT ;  /* 0x0000001277647c12 */ /* 0x000fe4000f8e9664 */
[----:B------:R-:W-:Y:S01]  /*5950*/  LOP3.LUT R96, R96, 0xffff, RZ, 0xc0, !PT ;  /* 0x0000ffff60607812 */ /* 0x000fe200078ec0ff */
[----:B------:R-:W-:Y:S01]  /*5960*/  IMAD.WIDE.U32 R108, R108, -0x326172a9, RZ ;  /* 0xcd9e8d576c6c7825 */ /* 0x000fe200078e00ff */
[----:B------:R-:W-:Y:S03]  /*5970*/  LOP3.LUT R116, R121, UR19, R116, 0x96, !PT ;  /* 0x0000001379747c12 */ /* 0x000fe6000f8e9674 */
[----:B------:R-:W-:Y:S01]  /*5980*/  MUFU.EX2 R66, R84 ;  /* 0x0000005400427308 */ /* 0x000fe20000000800 */
[----:B------:R-:W-:Y:S01]  /*5990*/  SHF.R.U32.HI R26, RZ, 0x8, R26 ;  /* 0x00000008ff1a7819 */ /* 0x000fe2000001161a */
[----:B------:R-:W-:Y:S03]  /*59a0*/  IMAD.WIDE.U32 R100, R100, -0x326172a9, RZ ;  /* 0xcd9e8d5764647825 */ /* 0x000fe600078e00ff */
[----:B------:R-:W-:Y:S01]  /*59b0*/  LOP3.LUT R26, R26, 0xffff, RZ, 0xc0, !PT ;  /* 0x0000ffff1a1a7812 */ /* 0x000fe200078ec0ff */
[----:B------:R-:W-:Y:S01]  /*59c0*/  IMAD.WIDE.U32 R116, R116, -0x2daee0ad, RZ ;  /* 0xd2511f5374747825 */ /* 0x000fe200078e00ff */
[----:B------:R-:W-:Y:S03]  /*59d0*/  LOP3.LUT R11, R100, 0xff, RZ, 0xc0, !PT ;  /* 0x000000ff640b7812 */ /* 0x000fe600078ec0ff */
[----:B------:R3:W-:Y:S01]  /*59e0*/  MUFU.EX2 R25, R92 ;  /* 0x0000005c00197308 */ /* 0x0007e20000000800 */
[----:B------:R-:W-:Y:S01]  /*59f0*/  SHF.R.U32.HI R88, RZ, 0x18, R100 ;  /* 0x00000018ff587819 */ /* 0x000fe20000011664 */
[----:B------:R-:W-:Y:S01]  /*5a00*/  IMAD.WIDE.U32 R102, R102, -0x326172a9, RZ ;  /* 0xcd9e8d5766667825 */ /* 0x000fe200078e00ff */
[----:B------:R-:W-:Y:S02]  /*5a10*/  ISETP.LE.U32.AND P3, PT, R11, UR6, PT ;  /* 0x000000060b007c0c */ /* 0x000fe4000bf63070 */
[----:B------:R-:W-:Y:S02]  /*5a20*/  LOP3.LUT R90, R101, UR17, R120, 0x96, !PT ;  /* 0x00000011655a7c12 */ /* 0x000fe4000f8e9678 */
[----:B------:R-:W-:Y:S03]  /*5a30*/  LOP3.LUT R104, R103, UR21, R104, 0x96, !PT ;  /* 0x0000001567687c12 */ /* 0x000fe6000f8e9668 */
[----:B------:R-:W4:Y:S01]  /*5a40*/  MUFU.EX2 R239, R239 ;  /* 0x000000ef00ef7308 */ /* 0x000f220000000800 */
[----:B------:R-:W-:Y:S02]  /*5a50*/  LOP3.LUT R103, R116, 0xff, RZ, 0xc0, !PT ;  /* 0x000000ff74677812 */ /* 0x000fe400078ec0ff */
[----:B------:R-:W-:Y:S01]  /*5a60*/  LOP3.LUT R102, R109, UR19, R102, 0x96, !PT ;  /* 0x000000136d667c12 */ /* 0x000fe2000f8e9666 */
[----:B------:R-:W-:Y:S01]  /*5a70*/  IMAD.WIDE.U32 R104, R104, -0x2daee0ad, RZ ;  /* 0xd2511f5368687825 */ /* 0x000fe200078e00ff */
[----:B------:R-:W-:Y:S02]  /*5a80*/  SHF.R.U32.HI R109, RZ, 0x10, R100 ;  /* 0x00000010ff6d7819 */ /* 0x000fe40000011664 */
[----:B------:R-:W-:Y:S03]  /*5a90*/  ISETP.LE.U32.AND P2, PT, R103, UR6, PT ;  /* 0x0000000667007c0c */ /* 0x000fe6000bf43070 */
[----:B------:R-:W4:Y:S01]  /*5aa0*/  MUFU.EX2 R232, R232 ;  /* 0x000000e800e87308 */ /* 0x000f220000000800 */
[----:B------:R-:W-:Y:S01]  /*5ab0*/  LOP3.LUT R114, R105, UR18, R114, 0x96, !PT ;  /* 0x0000001269727c12 */ /* 0x000fe2000f8e9672 */
[----:B------:R-:W-:Y:S01]  /*5ac0*/  IMAD.WIDE.U32 R102, R102, -0x2daee0ad, RZ ;  /* 0xd2511f5366667825 */ /* 0x000fe200078e00ff */
[----:B------:R-:W-:Y:S02]  /*5ad0*/  LOP3.LUT R100, R100, 0xffff, RZ, 0xc0, !PT ;  /* 0x0000ffff64647812 */ /* 0x000fe400078ec0ff */
[----:B------:R-:W-:Y:S01]  /*5ae0*/  SHF.R.U32.HI R101, RZ, 0x18, R116 ;  /* 0x00000018ff657819 */ /* 0x000fe20000011674 */
[----:B------:R-:W-:Y:S01]  /*5af0*/  IMAD.WIDE.U32 R114, R114, -0x326172a9, RZ ;  /* 0xcd9e8d5772727825 */ /* 0x000fe200078e00ff */
[----:B------:R-:W-:Y:S03]  /*5b00*/  ISETP.LE.U32.AND P4, PT, R88, UR6, PT ;  /* 0x0000000658007c0c */ /* 0x000fe6000bf83070 */
[----:B------:R-:W4:Y:S01]  /*5b10*/  MUFU.EX2 R234, R234 ;  /* 0x000000ea00ea7308 */ /* 0x000f220000000800 */
[----:B------:R-:W-:Y:S02]  /*5b20*/  ISETP.LE.U32.AND P1, PT, R101, UR6, PT ;  /* 0x0000000665007c0c */ /* 0x000fe4000bf23070 */
[----:B------:R-:W-:Y:S02]  /*5b30*/  LOP3.LUT R76, R114, 0xff, RZ, 0xc0, !PT ;  /* 0x000000ff724c7812 */ /* 0x000fe400078ec0ff */
[----:B------:R-:W-:Y:S02]  /*5b40*/  LOP3.LUT R83, R115, UR17, R108, 0x96, !PT ;  /* 0x0000001173537c12 */ /* 0x000fe4000f8e966c */
[----:B------:R-:W-:Y:S03]  /*5b50*/  ISETP.LE.U32.AND P0, PT, R76, UR6, PT ;  /* 0x000000064c007c0c */ /* 0x000fe6000bf03070 */
[----:B------:R-:W4:Y:S01]  /*5b60*/  MUFU.EX2 R236, R236 ;  /* 0x000000ec00ec7308 */ /* 0x000f220000000800 */
[--C-:B------:R-:W-:Y:S02]  /*5b70*/  SHF.R.U32.HI R11, RZ, 0x18, R114.reuse ;  /* 0x00000018ff0b7819 */ /* 0x100fe40000011672 */
[----:B------:R-:W-:Y:S02]  /*5b80*/  SHF.R.U32.HI R62, RZ, 0x10, R114 ;  /* 0x00000010ff3e7819 */ /* 0x000fe40000011672 */
[----:B------:R-:W-:Y:S01]  /*5b90*/  LOP3.LUT R97, R114, 0xffff, RZ, 0xc0, !PT ;  /* 0x0000ffff72617812 */ /* 0x000fe200078ec0ff */
[----:B------:R-:W-:Y:S01]  /*5ba0*/  IMAD.WIDE.U32 R114, R46, -0x326172a9, RZ ;  /* 0xcd9e8d572e727825 */ /* 0x000fe200078e00ff */
[----:B-1----:R-:W-:Y:S03]  /*5bb0*/  LOP3.LUT R87, R117, UR16, R118, 0x96, !PT ;  /* 0x0000001075577c12 */ /* 0x002fe6000f8e9676 */
[----:B------:R-:W-:Y:S01]  /*5bc0*/  MUFU.EX2 R233, R233 ;  /* 0x000000e900e97308 */ /* 0x000fe20000000800 */
[----:B------:R-:W-:Y:S02]  /*5bd0*/  SHF.R.U32.HI R108, RZ, 0x10, R116 ;  /* 0x00000010ff6c7819 */ /* 0x000fe40000011674 */
[----:B------:R-:W-:Y:S01]  /*5be0*/  LOP3.LUT R99, R116, 0xffff, RZ, 0xc0, !PT ;  /* 0x0000ffff74637812 */ /* 0x000fe200078ec0ff */
[----:B------:R-:W-:Y:S01]  /*5bf0*/  IMAD.WIDE.U32 R116, R61, -0x326172a9, RZ ;  /* 0xcd9e8d573d747825 */ /* 0x000fe200078e00ff */
[----:B--2---:R-:W-:Y:S02]  /*5c00*/  LOP3.LUT R74, R90, 0xff, RZ, 0xc0, !PT ;  /* 0x000000ff5a4a7812 */ /* 0x004fe400078ec0ff */
[----:B------:R-:W-:Y:S03]  /*5c10*/  LOP3.LUT R46, R115, UR17, R106, 0x96, !PT ;  /* 0x00000011732e7c12 */ /* 0x000fe6000f8e966a */
[----:B------:R-:W1:Y:S01]  /*5c20*/  MUFU.EX2 R237, R237 ;  /* 0x000000ed00ed7308 */ /* 0x000e620000000800 */
[----:B------:R-:W-:Y:S02]  /*5c30*/  LOP3.LUT R14, R103, UR16, R104, 0x96, !PT ;  /* 0x00000010670e7c12 */ /* 0x000fe4000f8e9668 */
[C---:B------:R-:W-:Y:S02]  /*5c40*/  LOP3.LUT R107, R102.reuse, 0xff, RZ, 0xc0, !PT ;  /* 0x000000ff666b7812 */ /* 0x040fe400078ec0ff */
[--C-:B------:R-:W-:Y:S02]  /*5c50*/  SHF.R.U32.HI R106, RZ, 0x18, R102.reuse ;  /* 0x00000018ff6a7819 */ /* 0x100fe40000011666 */
[----:B---3--:R-:W-:Y:S03]  /*5c60*/  SHF.R.U32.HI R92, RZ, 0x10, R102 ;  /* 0x00000010ff5c7819 */ /* 0x008fe60000011666 */
[----:B------:R-:W2:Y:S01]  /*5c70*/  MUFU.EX2 R252, R252 ;  /* 0x000000fc00fc7308 */ /* 0x000ea20000000800 */
[----:B------:R-:W-:Y:S02]  /*5c80*/  LOP3.LUT R84, R102, 0xffff, RZ, 0xc0, !PT ;  /* 0x0000ffff66547812 */ /* 0x000fe400078ec0ff */
[----:B------:R-:W-:Y:S02]  /*5c90*/  LOP3.LUT R103, R112, 0xff, RZ, 0xc0, !PT ;  /* 0x000000ff70677812 */ /* 0x000fe400078ec0ff */
[--C-:B------:R-:W-:Y:S02]  /*5ca0*/  SHF.R.U32.HI R102, RZ, 0x18, R112.reuse ;  /* 0x00000018ff667819 */ /* 0x100fe40000011670 */
[----:B------:R-:W-:Y:S03]  /*5cb0*/  SHF.R.U32.HI R88, RZ, 0x10, R112 ;  /* 0x00000010ff587819 */ /* 0x000fe60000011670 */
[----:B------:R-:W3:Y:S01]  /*5cc0*/  MUFU.EX2 R250, R250 ;  /* 0x000000fa00fa7308 */ /* 0x000ee20000000800 */
[----:B------:R-:W-:Y:S02]  /*5cd0*/  SHF.R.U32.HI R112, RZ, 0x18, R90 ;  /* 0x00000018ff707819 */ /* 0x000fe4000001165a */
[----:B------:R-:W-:Y:S02]  /*5ce0*/  LOP3.LUT R111, R116, 0xff, RZ, 0xc0, !PT ;  /* 0x000000ff746f7812 */ /* 0x000fe400078ec0ff */
[----:B------:R-:W-:Y:S02]  /*5cf0*/  LOP3.LUT R109, R109, 0xff, RZ, 0xc0, !PT ;  /* 0x000000ff6d6d7812 */ /* 0x000fe400078ec0ff */
[----:B------:R-:W-:Y:S03]  /*5d00*/  LOP3.LUT R61, R117, UR17, R110, 0x96, !PT ;  /* 0x00000011753d7c12 */ /* 0x000fe6000f8e966e */
[----:B------:R-:W-:Y:S01]  /*5d10*/  MUFU.EX2 R240, R240 ;  /* 0x000000f000f07308 */ /* 0x000fe20000000800 */
[----:B------:R-:W-:Y:S02]  /*5d20*/  SHF.R.U32.HI R110, RZ, 0x18, R116 ;  /* 0x00000018ff6e7819 */ /* 0x000fe40000011674 */
[----:B------:R-:W-:Y:S02]  /*5d30*/  LOP3.LUT R108, R108, 0xff, RZ, 0xc0, !PT ;  /* 0x000000ff6c6c7812 */ /* 0x000fe400078ec0ff */
[----:B------:R-:W-:Y:S02]  /*5d40*/  LOP3.LUT R62, R62, 0xff, RZ, 0xc0, !PT ;  /* 0x000000ff3e3e7812 */ /* 0x000fe400078ec0ff */
[----:B------:R-:W-:Y:S03]  /*5d50*/  LOP3.LUT R105, R114, 0xff, RZ, 0xc0, !PT ;  /* 0x000000ff72697812 */ /* 0x000fe600078ec0ff */
[----:B------:R-:W-:Y:S01]  /*5d60*/  MUFU.EX2 R242, R242 ;  /* 0x000000f200f27308 */ /* 0x000fe20000000800 */
[----:B------:R-:W-:Y:S02]  /*5d70*/  SHF.R.U32.HI R104, RZ, 0x18, R114 ;  /* 0x00000018ff687819 */ /* 0x000fe40000011672 */
[----:B------:R-:W-:Y:S02]  /*5d80*/  SHF.R.U32.HI R100, RZ, 0x8, R100 ;  /* 0x00000008ff647819 */ /* 0x000fe40000011664 */
[----:B------:R-:W-:Y:S02]  /*5d90*/  SHF.R.U32.HI R101, RZ, 0x10, R116 ;  /* 0x00000010ff657819 */ /* 0x000fe40000011674 */
[----:B------:R-:W-:Y:S03]  /*5da0*/  LOP3.LUT R100, R100, 0xffff, RZ, 0xc0, !PT ;  /* 0x0000ffff64647812 */ /* 0x000fe600078ec0ff */
[----:B------:R-:W3:Y:S01]  /*5db0*/  MUFU.EX2 R241, R241 ;  /* 0x000000f100f17308 */ /* 0x000ee20000000800 */
[----:B------:R-:W-:Y:S02]  /*5dc0*/  LOP3.LUT R101, R101, 0xff, RZ, 0xc0, !PT ;  /* 0x000000ff65657812 */ /* 0x000fe400078ec0ff */
[----:B------:R-:W-:Y:S02]  /*5dd0*/  SHF.R.U32.HI R97, RZ, 0x8, R97 ;  /* 0x00000008ff617819 */ /* 0x000fe40000011661 */
[----:B------:R-:W-:Y:S02]  /*5de0*/  LOP3.LUT R92, R92, 0xff, RZ, 0xc0, !PT ;  /* 0x000000ff5c5c7812 */ /* 0x000fe400078ec0ff */
[----:B------:R-:W-:Y:S03]  /*5df0*/  LOP3.LUT R97, R97, 0xffff, RZ, 0xc0, !PT ;  /* 0x0000ffff61617812 */ /* 0x000fe600078ec0ff */
[----:B------:R-:W-:Y:S01]  /*5e00*/  MUFU.EX2 R251, R251 ;  /* 0x000000fb00fb7308 */ /* 0x000fe20000000800 */
[----:B------:R-:W-:Y:S02]  /*5e10*/  SHF.R.U32.HI R99, RZ, 0x8, R99 ;  /* 0x00000008ff637819 */ /* 0x000fe40000011663 */
[----:B------:R-:W-:Y:S02]  /*5e20*/  LOP3.LUT R76, R114, 0xffff, RZ, 0xc0, !PT ;  /* 0x0000ffff724c7812 */ /* 0x000fe400078ec0ff */
[----:B------:R-:W-:Y:S02]  /*5e30*/  SHF.R.U32.HI R84, RZ, 0x8, R84 ;  /* 0x00000008ff547819 */ /* 0x000fe40000011654 */
[----:B------:R-:W-:Y:S03]  /*5e40*/  SHF.R.U32.HI R76, RZ, 0x8, R76 ;  /* 0x00000008ff4c7819 */ /* 0x000fe6000001164c */
[----:B------:R-:W3:Y:S01]  /*5e50*/  MUFU.EX2 R244, R244 ;  /* 0x000000f400f47308 */ /* 0x000ee20000000800 */
[----:B------:R-:W-:Y:S02]  /*5e60*/  LOP3.LUT R84, R84, 0xffff, RZ, 0xc0, !PT ;  /* 0x0000ffff54547812 */ /* 0x000fe400078ec0ff */
[----:B------:R-:W-:Y:S02]  /*5e70*/  LOP3.LUT R76, R76, 0xffff, RZ, 0xc0, !PT ;  /* 0x0000ffff4c4c7812 */ /* 0x000fe400078ec0ff */
[----:B------:R-:W-:Y:S02]  /*5e80*/  LOP3.LUT R95, R116, 0xffff, RZ, 0xc0, !PT ;  /* 0x0000ffff745f7812 */ /* 0x000fe400078ec0ff */
[----:B------:R-:W-:Y:S03]  /*5e90*/  LOP3.LUT R88, R88, 0xff, RZ, 0xc0, !PT ;  /* 0x000000ff58587812 */ /* 0x000fe600078ec0ff */
[----:B------:R-:W3:Y:S01]  /*5ea0*/  MUFU.EX2 R243, R243 ;  /* 0x000000f300f37308 */ /* 0x000ee20000000800 */
[----:B------:R-:W-:Y:S04]  /*5eb0*/  SHF.R.U32.HI R95, RZ, 0x8, R95 ;  /* 0x00000008ff5f7819 */ /* 0x000fe8000001165f */
[----:B------:R-:W-:Y:S05]  /*5ec0*/  LOP3.LUT R95, R95, 0xffff, RZ, 0xc0, !PT ;  /* 0x0000ffff5f5f7812 */ /* 0x000fea00078ec0ff */
[----:B------:R-:W3:Y:S10]  /*5ed0*/  MUFU.EX2 R247, R247 ;  /* 0x000000f700f77308 */ /* 0x000ef40000000800 */
[----:B------:R4:W-:Y:S10]  /*5ee0*/  MUFU.EX2 R45, R10 ;  /* 0x0000000a002d7308 */ /* 0x0009f40000000800 */
[----:B------:R-:W-:Y:S10]  /*5ef0*/  MUFU.EX2 R18, R93 ;  /* 0x0000005d00127308 */ /* 0x000ff40000000800 */
[----:B------:R1:W-:Y:S01]  /*5f00*/  MUFU.EX2 R34, R42 ;  /* 0x0000002a00227308 */ /* 0x0003e20000000800 */
[----:B----4-:R-:W-:Y:S04]  /*5f10*/  SHF.R.U32.HI R10, RZ, 0x10, R83 ;  /* 0x00000010ff0a7819 */ /* 0x010fe80000011653 */
[----:B------:R-:W-:Y:S05]  /*5f20*/  LOP3.LUT R10, R10, 0xff, RZ, 0xc0, !PT ;  /* 0x000000ff0a0a7812 */ /* 0x000fea00078ec0ff */
[----:B------:R-:W-:Y:S10]  /*5f30*/  MUFU.EX2 R249, R249 ;  /* 0x000000f900f97308 */ /* 0x000ff40000000800 */
[----:B------:R-:W-:Y:S01]  /*5f40*/  MUFU.EX2 R29, R86 ;  /* 0x00000056001d7308 */ /* 0x000fe20000000800 */
[----:B-1----:R-:W-:Y:S04]  /*5f50*/  SHF.R.U32.HI R42, RZ, 0x10, R61 ;  /* 0x00000010ff2a7819 */ /* 0x002fe8000001163d */
[----:B------:R-:W-:Y:S05]  /*5f60*/  LOP3.LUT R42, R42, 0xff, RZ, 0xc0, !PT ;  /* 0x000000ff2a2a7812 */ /* 0x000fea00078ec0ff */
[----:B------:R-:W1:Y:S10]  /*5f70*/  MUFU.EX2 R38, R91 ;  /* 0x0000005b00267308 */ /* 0x000e740000000800 */
[----:B------:R-:W-:Y:S10]  /*5f80*/  MUFU.EX2 R246, R246 ;  /* 0x000000f600f67308 */ /* 0x000ff40000000800 */
[----:B------:R-:W-:Y:S10]  /*5f90*/  MUFU.EX2 R245, R245 ;  /* 0x000000f500f57308 */ /* 0x000ff40000000800 */
[----:B------:R-:W-:Y:S10]  /*5fa0*/  MUFU.EX2 R37, R89 ;  /* 0x0000005900257308 */ /* 0x000ff40000000800 */
[----:B------:R-:W-:Y:S10]  /*5fb0*/  MUFU.EX2 R248, R248 ;  /* 0x000000f800f87308 */ /* 0x000ff40000000800 */
[----:B------:R-:W-:Y:S10]  /*5fc0*/  MUFU.EX2 R13, R94 ;  /* 0x0000005e000d7308 */ /* 0x000ff40000000800 */
[----:B------:R-:W-:Y:S10]  /*5fd0*/  MUFU.EX2 R30, R30 ;  /* 0x0000001e001e7308 */ /* 0x000ff40000000800 */
[----:B------:R-:W-:Y:S10]  /*5fe0*/  MUFU.EX2 R47, R47 ;  /* 0x0000002f002f7308 */ /* 0x000ff40000000800 */
[----:B------:R-:W-:Y:S01]  /*5ff0*/  MUFU.EX2 R43, R43 ;  /* 0x0000002b002b7308 */ /* 0x000fe20000000800 */
        /* <DEDUP_REMOVED lines=16> */
[----:B--2---:R-:W-:Y:S01]  /*6100*/  @!P2 FADD.FTZ R252, -R252, -RZ ;  /* 0x800000fffcfca221 */ /* 0x004fe20000010100 */
[----:B------:R-:W-:Y:S02]  /*6110*/  ISETP.LE.U32.AND P5, PT, R110, UR6, PT ;  /* 0x000000066e007c0c */ /* 0x000fe4000bfa3070 */
        /* <DEDUP_REMOVED lines=8> */
[----:B------:R-:W-:Y:S02]  /*61a0*/  SHF.R.U32.HI R74, RZ, 0x18, R82 ;  /* 0x00000018ff4a7819 */ /* 0x000fe40000011652 */
[----:B------:R-:W-:Y:S01]  /*61b0*/  ISETP.LE.U32.AND P6, PT, R58, UR6, PT ;  /* 0x000000063a007c0c */ /* 0x000fe2000bfc3070 */
[----:B------:R-:W-:Y:S01]  /*61c0*/  @!P5 FADD.FTZ R244, -R244, -RZ ;  /* 0x800000fff4f4d221 */ /* 0x000fe20000010100 */
[----:B------:R-:W-:Y:S01]  /*61d0*/  ISETP.LE.U32.AND P1, PT, R74, UR6, PT ;  /* 0x000000064a007c0c */ /* 0x000fe2000bf23070 */
[----:B------:R-:W-:Y:S01]  /*61e0*/  @!P3 FADD.FTZ R251, -R251, -RZ ;  /* 0x800000fffbfbb221 */ /* 0x000fe20000010100 */
[----:B------:R-:W-:Y:S02]  /*61f0*/  SHF.R.U32.HI R58, RZ, 0x18, R83 ;  /* 0x00000018ff3a7819 */ /* 0x000fe40000011653 */
[----:B------:R-:W-:Y:S01]  /*6200*/  LOP3.LUT R74, R83, 0xff, RZ, 0xc0, !PT ;  /* 0x000000ff534a7812 */ /* 0x000fe200078ec0ff */
[----:B------:R-:W-:Y:S01]  /*6210*/  @!P4 FADD.FTZ R243, -R243, -RZ ;  /* 0x800000fff3f3c221 */ /* 0x000fe20000010100 */
[----:B------:R-:W-:Y:S01]  /*6220*/  ISETP.LE.U32.AND P0, PT, R58, UR6, PT ;  /* 0x000000063a007c0c */ /* 0x000fe2000bf03070 */
[----:B------:R-:W-:Y:S01]  /*6230*/  @!P2 FADD.FTZ R21, -R21, -RZ ;  /* 0x800000ff1515a221 */ /* 0x000fe20000010100 */
[----:B------:R-:W-:Y:S01]  /*6240*/  ISETP.LE.U32.AND P3, PT, R62, UR6, PT ;  /* 0x000000063e007c0c */ /* 0x000fe2000bf63070 */
[----:B------:R2:W3:Y:S01]  /*6250*/  MUFU.EX2 R58, R68 ;  /* 0x00000044003a7308 */ /* 0x0004e20000000800 */
[----:B------:R-:W-:Y:S01]  /*6260*/  ISETP.LE.U32.AND P5, PT, R74, UR6, PT ;  /* 0x000000064a007c0c */ /* 0x000fe2000bfa3070 */
[----:B------:R-:W-:Y:S01]  /*6270*/  @!P6 FADD.FTZ R60, -R60, -RZ ;  /* 0x800000ff3c3ce221 */ /* 0x000fe20000010100 */
[----:B------:R-:W-:Y:S01]  /*6280*/  ISETP.LE.U32.AND P4, PT, R105, UR6, PT ;  /* 0x0000000669007c0c */ /* 0x000fe2000bf83070 */
[----:B------:R-:W-:Y:S01]  /*6290*/  @!P1 FADD.FTZ R23, -R23, -RZ ;  /* 0x800000ff17179221 */ /* 0x000fe20000010100 */
[----:B------:R-:W-:Y:S02]  /*62a0*/  ISETP.LE.U32.AND P2, PT, R104, UR6, PT ;  /* 0x0000000668007c0c */ /* 0x000fe4000bf43070 */
[----:B------:R-:W-:Y:S03]  /*62b0*/  ISETP.LE.U32.AND P1, PT, R107, UR6, PT ;  /* 0x000000066b007c0c */ /* 0x000fe6000bf23070 */
[----:B------:R4:W3:Y:S01]  /*62c0*/  MUFU.EX2 R62, R69 ;  /* 0x00000045003e7308 */ /* 0x0008e20000000800 */
[----:B------:R-:W-:Y:S01]  /*62d0*/  ISETP.LE.U32.AND P6, PT, R106, UR6, PT ;  /* 0x000000066a007c0c */ /* 0x000fe2000bfc3070 */
[----:B------:R-:W-:Y:S01]  /*62e0*/  @!P0 FADD.FTZ R17, -R17, -RZ ;  /* 0x800000ff11118221 */ /* 0x000fe20000010100 */
[----:B------:R-:W-:Y:S01]  /*62f0*/  LOP3.LUT R11, R113, UR16, R98, 0x96, !PT ;  /* 0x00000010710b7c12 */ /* 0x000fe2000f8e9662 */
[----:B------:R-:W-:Y:S01]  /*6300*/  @!P3 FADD.FTZ R6, -R6, -RZ ;  /* 0x800000ff0606b221 */ /* 0x000fe20000010100 */
[----:B------:R-:W-:Y:S01]  /*6310*/  SHF.R.U32.HI R98, RZ, 0x10, R114 ;  /* 0x00000010ff627819 */ /* 0x000fe20000011672 */
[----:B------:R-:W-:Y:S01]  /*6320*/  @!P5 FADD.FTZ R15, -R15, -RZ ;  /* 0x800000ff0f0fd221 */ /* 0x000fe20000010100 */
[----:B------:R-:W-:Y:S01]  /*6330*/  ISETP.LE.U32.AND P5, PT, R103, UR6, PT ;  /* 0x0000000667007c0c */ /* 0x000fe2000bfa3070 */
[----:B------:R-:W-:Y:S01]  /*6340*/  @!P4 FADD.FTZ R22, -R22, -RZ ;  /* 0x800000ff1616c221 */ /* 0x000fe20000010100 */
[----:B--2---:R-:W-:Y:S01]  /*6350*/  SHF.R.U32.HI R68, RZ, 0x18, R61 ;  /* 0x00000018ff447819 */ /* 0x004fe2000001163d */
[----:B------:R-:W-:Y:S01]  /*6360*/  @!P2 FADD.FTZ R7, -R7, -RZ ;  /* 0x800000ff0707a221 */ /* 0x000fe20000010100 */
[----:B------:R-:W-:Y:S01]  /*6370*/  ISETP.LE.U32.AND P4, PT, R100, UR6, PT ;  /* 0x0000000664007c0c */ /* 0x000fe2000bf83070 */
[----:B------:R-:W-:Y:S01]  /*6380*/  @!P1 FADD.FTZ R247, -R247, -RZ ;  /* 0x800000fff7f79221 */ /* 0x000fe20000010100 */
[----:B------:R-:W-:Y:S01]  /*6390*/  ISETP.LE.U32.AND P1, PT, R68, UR6, PT ;  /* 0x0000000644007c0c */ /* 0x000fe2000bf23070 */
[----:B------:R-:W-:Y:S01]  /*63a0*/  @!P6 FADD.FTZ R63, -R63, -RZ ;  /* 0x800000ff3f3fe221 */ /* 0x000fe20000010100 */
[----:B------:R-:W-:Y:S02]  /*63b0*/  SHF.R.U32.HI R68, RZ, 0x10, R87 ;  /* 0x00000010ff447819 */ /* 0x000fe40000011657 */
[----:B----4-:R-:W-:Y:S02]  /*63c0*/  LOP3.LUT R69, R61, 0xff, RZ, 0xc0, !PT ;  /* 0x000000ff3d457812 */ /* 0x010fe400078ec0ff */
[----:B------:R-:W-:Y:S01]  /*63d0*/  LOP3.LUT R68, R68, 0xff, RZ, 0xc0, !PT ;  /* 0x000000ff44447812 */ /* 0x000fe200078ec0ff */
[----:B------:R-:W-:Y:S01]  /*63e0*/  @!P5 FADD.FTZ R59, -R59, -RZ ;  /* 0x800000ff3b3bd221 */ /* 0x000fe20000010100 */
[----:B------:R-:W-:Y:S02]  /*63f0*/  ISETP.LE.U32.AND P2, PT, R69, UR6, PT ;  /* 0x0000000645007c0c */ /* 0x000fe4000bf43070 */
[----:B------:R-:W-:Y:S01]  /*6400*/  SHF.R.U32.HI R69, RZ, 0x10, R82 ;  /* 0x00000010ff457819 */ /* 0x000fe20000011652 */
[----:B------:R-:W-:Y:S01]  /*6410*/  @!P4 FADD.FTZ R39, -R39, -RZ ;  /* 0x800000ff2727c221 */ /* 0x000fe20000010100 */
[----:B------:R-:W-:Y:S01]  /*6420*/  ISETP.LE.U32.AND P6, PT, R101, UR6, PT ;  /* 0x0000000665007c0c */ /* 0x000fe2000bfc3070 */
[----:B------:R-:W-:Y:S01]  /*6430*/  @!P1 FADD.FTZ R41, -R41, -RZ ;  /* 0x800000ff29299221 */ /* 0x000fe20000010100 */
[----:B------:R-:W-:Y:S02]  /*6440*/  ISETP.LE.U32.AND P5, PT, R68, UR6, PT ;  /* 0x0000000644007c0c */ /* 0x000fe4000bfa3070 */
[----:B------:R-:W-:Y:S02]  /*6450*/  LOP3.LUT R69, R69, 0xff, RZ, 0xc0, !PT ;  /* 0x000000ff45457812 */ /* 0x000fe400078ec0ff */
[----:B------:R-:W-:Y:S02]  /*6460*/  ISETP.LE.U32.AND P1, PT, R10, UR6, PT ;  /* 0x000000060a007c0c */ /* 0x000fe4000bf23070 */
[----:B------:R-:W-:Y:S01]  /*6470*/  ISETP.LE.U32.AND P4, PT, R69, UR6, PT ;  /* 0x0000000645007c0c */ /* 0x000fe2000bf83070 */
[----:B------:R-:W-:Y:S01]  /*6480*/  @!P2 FADD.FTZ R51, -R51, -RZ ;  /* 0x800000ff3333a221 */ /* 0x000fe20000010100 */
[----:B------:R-:W-:Y:S02]  /*6490*/  ISETP.LE.U32.AND P2, PT, R96, UR6, PT ;  /* 0x0000000660007c0c */ /* 0x000fe4000bf43070 */
[----:B------:R-:W-:Y:S01]  /*64a0*/  LOP3.LUT R10, R46, 0xff, RZ, 0xc0, !PT ;  /* 0x000000ff2e0a7812 */ /* 0x000fe200078ec0ff */
[----:B------:R-:W-:Y:S01]  /*64b0*/  @!P6 FADD.FTZ R35, -R35, -RZ ;  /* 0x800000ff2323e221 */ /* 0x000fe20000010100 */
[----:B------:R-:W-:Y:S01]  /*64c0*/  ISETP.LE.U32.AND P6, PT, R97, UR6, PT ;  /* 0x0000000661007c0c */ /* 0x000fe2000bfc3070 */
[----:B------:R-:W-:Y:S01]  /*64d0*/  @!P5 FADD.FTZ R31, -R31, -RZ ;  /* 0x800000ff1f1fd221 */ /* 0x000fe20000010100 */
[----:B------:R-:W-:Y:S02]  /*64e0*/  ISETP.LE.U32.AND P5, PT, R10, UR6, PT ;  /* 0x000000060a007c0c */ /* 0x000fe4000bfa3070 */
[----:B------:R-:W-:Y:S01]  /*64f0*/  LOP3.LUT R98, R98, 0xff, RZ, 0xc0, !PT ;  /* 0x000000ff62627812 */ /* 0x000fe200078ec0ff */
[----:B------:R-:W-:Y:S01]  /*6500*/  @!P1 FADD.FTZ R50, -R50, -RZ ;  /* 0x800000ff32329221 */ /* 0x000fe20000010100 */
[----:B------:R-:W-:Y:S01]  /*6510*/  LOP3.LUT R10, R14, 0xff, RZ, 0xc0, !PT ;  /* 0x000000ff0e0a7812 */ /* 0x000fe200078ec0ff */
[----:B------:R-:W-:Y:S01]  /*6520*/  @!P4 FADD.FTZ R27, -R27, -RZ ;  /* 0x800000ff1b1bc221 */ /* 0x000fe20000010100 */
[----:B------:R-:W-:Y:S01]  /*6530*/  ISETP.LE.U32.AND P4, PT, R98, UR6, PT ;  /* 0x0000000662007c0c */ /* 0x000fe2000bf83070 */
[----:B------:R-:W-:Y:S01]  /*6540*/  @!P2 FADD.FTZ R25, -R25, -RZ ;  /* 0x800000ff1919a221 */ /* 0x000fe20000010100 */
[----:B------:R-:W-:Y:S02]  /*6550*/  ISETP.LE.U32.AND P2, PT, R10, UR6, PT ;  /* 0x000000060a007c0c */ /* 0x000fe4000bf43070 */
[----:B------:R-:W-:Y:S01]  /*6560*/  LOP3.LUT R10, R90, 0xffff, RZ, 0xc0, !PT ;  /* 0x0000ffff5a0a7812 */ /* 0x000fe200078ec0ff */
[----:B------:R-:W-:Y:S01]  /*6570*/  @!P6 FADD.FTZ R5, -R5, -RZ ;  /* 0x800000ff0505e221 */ /* 0x000fe20000010100 */
[----:B------:R-:W-:Y:S01]  /*6580*/  SHF.R.U32.HI R74, RZ, 0x10, R90 ;  /* 0x00000010ff4a7819 */ /* 0x000fe2000001165a */
[----:B-1----:R-:W-:Y:S01]  /*6590*/  @!P5 FADD.FTZ R38, -R38, -RZ ;  /* 0x800000ff2626d221 */ /* 0x002fe20000010100 */
[----:B------:R-:W-:Y:S02]  /*65a0*/  SHF.R.U32.HI R10, RZ, 0x8, R10 ;  /* 0x00000008ff0a7819 */ /* 0x000fe4000001160a */
[----:B------:R-:W-:Y:S02]  /*65b0*/  ISETP.LE.U32.AND P6, PT, R92, UR6, PT ;  /* 0x000000065c007c0c */ /* 0x000fe4000bfc3070 */
[----:B------:R-:W-:Y:S01]  /*65c0*/  LOP3.LUT R74, R74, 0xff, RZ, 0xc0, !PT ;  /* 0x000000ff4a4a7812 */ /* 0x000fe200078ec0ff */
[----:B------:R-:W-:Y:S01]  /*65d0*/  @!P4 FADD.FTZ R18, -R18, -RZ ;  /* 0x800000ff1212c221 */ /* 0x000fe20000010100 */
[----:B------:R-:W-:Y:S01]  /*65e0*/  LOP3.LUT R87, R87, 0xffff, RZ, 0xc0, !PT ;  /* 0x0000ffff57577812 */ /* 0x000fe200078ec0ff */
[----:B------:R-:W-:Y:S01]  /*65f0*/  @!P2 FADD.FTZ R249, -R249, -RZ ;  /* 0x800000fff9f9a221 */ /* 0x000fe20000010100 */
[----:B------:R-:W-:Y:S02]  /*6600*/  LOP3.LUT R10, R10, 0xffff, RZ, 0xc0, !PT ;  /* 0x0000ffff0a0a7812 */ /* 0x000fe400078ec0ff */
[----:B------:R-:W-:Y:S02]  /*6610*/  ISETP.LE.U32.AND P3, PT, R74, UR6, PT ;  /* 0x000000064a007c0c */ /* 0x000fe4000bf63070 */
[----:B------:R-:W-:Y:S02]  /*6620*/  SHF.R.U32.HI R87, RZ, 0x8, R87 ;  /* 0x00000008ff577819 */ /* 0x000fe40000011657 */
[----:B------:R-:W-:Y:S01]  /*6630*/  ISETP.LE.U32.AND P4, PT, R10, UR6, PT ;  /* 0x000000060a007c0c */ /* 0x000fe2000bf83070 */
[----:B---3--:R-:W-:Y:S01]  /*6640*/  @!P6 FADD.FTZ R58, -R58, -RZ ;  /* 0x800000ff3a3ae221 */ /* 0x008fe20000010100 */
[----:B------:R-:W-:Y:S02]  /*6650*/  LOP3.LUT R82, R82, 0xffff, RZ, 0xc0, !PT ;  /* 0x0000ffff52527812 */ /* 0x000fe400078ec0ff */
[----:B------:R-:W-:Y:S02]  /*6660*/  LOP3.LUT R87, R87, 0xffff, RZ, 0xc0, !PT ;  /* 0x0000ffff57577812 */ /* 0x000fe400078ec0ff */
[----:B------:R-:W-:Y:S02]  /*6670*/  SHF.R.U32.HI R82, RZ, 0x8, R82 ;  /* 0x00000008ff527819 */ /* 0x000fe40000011652 */
[----:B------:R-:W-:Y:S01]  /*6680*/  ISETP.LE.U32.AND P6, PT, R87, UR6, PT ;  /* 0x0000000657007c0c */ /* 0x000fe2000bfc3070 */
[----:B------:R-:W-:Y:S01]  /*6690*/  @!P3 FADD.FTZ R53, -R53, -RZ ;  /* 0x800000ff3535b221 */ /* 0x000fe20000010100 */
[----:B------:R-:W-:Y:S02]  /*66a0*/  LOP3.LUT R68, R99, 0xffff, RZ, 0xc0, !PT ;  /* 0x0000ffff63447812 */ /* 0x000fe400078ec0ff */
[----:B------:R-:W-:Y:S01]  /*66b0*/  LOP3.LUT R82, R82, 0xffff, RZ, 0xc0, !PT ;  /* 0x0000ffff52527812 */ /* 0x000fe200078ec0ff */
[----:B------:R-:W-:Y:S01]  /*66c0*/  @!P4 FADD.FTZ R55, -R55, -RZ ;  /* 0x800000ff3737c221 */ /* 0x000fe20000010100 */
[----:B------:R-:W-:Y:S02]  /*66d0*/  ISETP.LE.U32.AND P3, PT, R68, UR6, PT ;  /* 0x0000000644007c0c */ /* 0x000fe4000bf63070 */
[--C-:B------:R-:W-:Y:S02]  /*66e0*/  SHF.R.U32.HI R10, RZ, 0x10, R46.reuse ;  /* 0x00000010ff0a7819 */ /* 0x100fe4000001162e */
[----:B------:R-:W-:Y:S02]  /*66f0*/  ISETP.LE.U32.AND P4, PT, R82, UR6, PT ;  /* 0x0000000652007c0c */ /* 0x000fe4000bf83070 */
[----:B------:R-:W-:Y:S01]  /*6700*/  ISETP.LE.U32.AND P2, PT, R42, UR6, PT ;  /* 0x000000062a007c0c */ /* 0x000fe2000bf43070 */
[----:B------:R-:W-:Y:S01]  /*6710*/  @!P6 FADD.FTZ R33, -R33, -RZ ;  /* 0x800000ff2121e221 */ /* 0x000fe20000010100 */
[----:B------:R-:W-:Y:S02]  /*6720*/  LOP3.LUT R10, R10, 0xff, RZ, 0xc0, !PT ;  /* 0x000000ff0a0a7812 */ /* 0x000fe400078ec0ff */
[----:B------:R-:W-:Y:S02]  /*6730*/  LOP3.LUT R83, R83, 0xffff, RZ, 0xc0, !PT ;  /* 0x0000ffff53537812 */ /* 0x000fe400078ec0ff */
[----:B------:R-:W-:Y:S01]  /*6740*/  ISETP.LE.U32.AND P6, PT, R10, UR6, PT ;  /* 0x000000060a007c0c */ /* 0x000fe2000bfc3070 */
[----:B------:R-:W-:Y:S01]  /*6750*/  @!P3 FADD.FTZ R66, -R66, -RZ ;  /* 0x800000ff4242b221 */ /* 0x000fe20000010100 */
[----:B------:R-:W-:Y:S02]  /*6760*/  SHF.R.U32.HI R68, RZ, 0x18, R46 ;  /* 0x00000018ff447819 */ /* 0x000fe4000001162e */
[----:B------:R-:W-:Y:S01]  /*6770*/  SHF.R.U32.HI R83, RZ, 0x8, R83 ;  /* 0x00000008ff537819 */ /* 0x000fe20000011653 */
[----:B------:R-:W-:Y:S01]  /*6780*/  @!P4 FADD.FTZ R29, -R29, -RZ ;  /* 0x800000ff1d1dc221 */ /* 0x000fe20000010100 */
[----:B------:R-:W-:Y:S01]  /*6790*/  ISETP.LE.U32.AND P3, PT, R68, UR6, PT ;  /* 0x0000000644007c0c */ /* 0x000fe2000bf63070 */
[----:B------:R-:W-:Y:S01]  /*67a0*/  @!P2 FADD.FTZ R45, -R45, -RZ ;  /* 0x800000ff2d2da221 */ /* 0x000fe20000010100 */
[----:B------:R-:W-:Y:S02]  /*67b0*/  LOP3.LUT R83, R83, 0xffff, RZ, 0xc0, !PT ;  /* 0x0000ffff53537812 */ /* 0x000fe400078ec0ff */
[--C-:B------:R-:W-:Y:S02]  /*67c0*/  SHF.R.U32.HI R68, RZ, 0x18, R14.reuse ;  /* 0x00000018ff447819 */ /* 0x100fe4000001160e */
[----:B------:R-:W-:Y:S01]  /*67d0*/  ISETP.LE.U32.AND P4, PT, R76, UR6, PT ;  /* 0x000000064c007c0c */ /* 0x000fe2000bf83070 */
[----:B------:R-:W-:Y:S01]  /*67e0*/  @!P6 FADD.FTZ R34, -R34, -RZ ;  /* 0x800000ff2222e221 */ /* 0x000fe20000010100 */
[----:B------:R-:W-:Y:S02]  /*67f0*/  LOP3.LUT R61, R61, 0xffff, RZ, 0xc0, !PT ;  /* 0x0000ffff3d3d7812 */ /* 0x000fe400078ec0ff */
[----:B------:R-:W-:Y:S02]  /*6800*/  ISETP.LE.U32.AND P2, PT, R83, UR6, PT ;  /* 0x0000000653007c0c */ /* 0x000fe4000bf43070 */
[----:B------:R-:W-:Y:S01]  /*6810*/  ISETP.LE.U32.AND P1, PT, R68, UR6, PT ;  /* 0x0000000644007c0c */ /* 0x000fe2000bf23070 */
[----:B------:R-:W-:Y:S01]  /*6820*/  @!P3 FADD.FTZ R13, -R13, -RZ ;  /* 0x800000ff0d0db221 */ /* 0x000fe20000010100 */
[----:B------:R-:W-:Y:S02]  /*6830*/  SHF.R.U32.HI R61, RZ, 0x8, R61 ;  /* 0x00000008ff3d7819 */ /* 0x000fe4000001163d */
[----:B------:R-:W-:Y:S02]  /*6840*/  ISETP.LE.U32.AND P6, PT, R84, UR6, PT ;  /* 0x0000000654007c0c */ /* 0x000fe4000bfc3070 */
[----:B------:R-:W-:Y:S01]  /*6850*/  SHF.R.U32.HI R10, RZ, 0x10, R14 ;  /* 0x00000010ff0a7819 */ /* 0x000fe2000001160e */
[----:B------:R-:W-:Y:S01]  /*6860*/  @!P4 FADD.FTZ R9, -R9, -RZ ;  /* 0x800000ff0909c221 */ /* 0x000fe20000010100 */
[----:B------:R-:W-:Y:S02]  /*6870*/  LOP3.LUT R14, R14, 0xffff, RZ, 0xc0, !PT ;  /* 0x0000ffff0e0e7812 */ /* 0x000fe400078ec0ff */
[----:B------:R-:W-:Y:S01]  /*6880*/  LOP3.LUT R61, R61, 0xffff, RZ, 0xc0, !PT ;  /* 0x0000ffff3d3d7812 */ /* 0x000fe200078ec0ff */
[----:B------:R-:W-:Y:S01]  /*6890*/  @!P2 FADD.FTZ R54, -R54, -RZ ;  /* 0x800000ff3636a221 */ /* 0x000fe20000010100 */
[----:B------:R-:W-:Y:S01]  /*68a0*/  LOP3.LUT R10, R10, 0xff, RZ, 0xc0, !PT ;  /* 0x000000ff0a0a7812 */ /* 0x000fe200078ec0ff */
[----:B------:R-:W-:Y:S01]  /*68b0*/  @!P1 FADD.FTZ R62, -R62, -RZ ;  /* 0x800000ff3e3e9221 */ /* 0x000fe20000010100 */
[----:B------:R-:W-:Y:S02]  /*68c0*/  SHF.R.U32.HI R14, RZ, 0x8, R14 ;  /* 0x00000008ff0e7819 */ /* 0x000fe4000001160e */
[----:B------:R-:W-:Y:S01]  /*68d0*/  ISETP.LE.U32.AND P4, PT, R61, UR6, PT ;  /* 0x000000063d007c0c */ /* 0x000fe2000bf83070 */
[----:B------:R-:W-:Y:S01]  /*68e0*/  @!P6 FADD.FTZ R246, -R246, -RZ ;  /* 0x800000fff6f6e221 */ /* 0x000fe20000010100 */
[----:B------:R-:W-:Y:S01]  /*68f0*/  LOP3.LUT R68, R11, 0xff, RZ, 0xc0, !PT ;  /* 0x000000ff0b447812 */ /* 0x000fe200078ec0ff */
[----:B------:R-:W1:Y:S01]  /*6900*/  MUFU.EX2 R61, R78 ;  /* 0x0000004e003d7308 */ /* 0x000e620000000800 */
[----:B------:R-:W-:Y:S02]  /*6910*/  ISETP.LE.U32.AND P2, PT, R10, UR6, PT ;  /* 0x000000060a007c0c */ /* 0x000fe4000bf43070 */
[----:B------:R-:W-:Y:S02]  /*6920*/  LOP3.LUT R14, R14, 0xffff, RZ, 0xc0, !PT ;  /* 0x0000ffff0e0e7812 */ /* 0x000fe400078ec0ff */
[----:B------:R-:W-:Y:S02]  /*6930*/  ISETP.LE.U32.AND P1, PT, R95, UR6, PT ;  /* 0x000000065f007c0c */ /* 0x000fe4000bf23070 */
[----:B------:R-:W-:Y:S02]  /*6940*/  LOP3.LUT R46, R46, 0xffff, RZ, 0xc0, !PT ;  /* 0x0000ffff2e2e7812 */ /* 0x000fe400078ec0ff */
[----:B------:R-:W-:Y:S01]  /*6950*/  F2FP.RELU.F16.F32.PACK_AB R71, R250, R53 ;  /* 0x00000035fa47723e */ /* 0x000fe200000008ff */
[----:B------:R-:W-:Y:S01]  /*6960*/  @!P4 FADD.FTZ R49, -R49, -RZ ;  /* 0x800000ff3131c221 */ /* 0x000fe20000010100 */
[----:B------:R-:W-:Y:S02]  /*6970*/  F2FP.RELU.F16.F32.PACK_AB R73, R55, R252 ;  /* 0x000000fc3749723e */ /* 0x000fe400000008ff */
[----:B------:R-:W-:Y:S01]  /*6980*/  ISETP.LE.U32.AND P5, PT, R68, UR6, PT ;  /* 0x0000000644007c0c */ /* 0x000fe2000bfa3070 */
[----:B------:R-:W-:Y:S01]  /*6990*/  STS [R198+0x12400], R71 ;  /* 0x01240047c6007388 */ /* 0x000fe20000000800 */
[----:B------:R-:W-:Y:S01]  /*69a0*/  ISETP.LE.U32.AND P6, PT, R14, UR6, PT ;  /* 0x000000060e007c0c */ /* 0x000fe2000bfc3070 */
[----:B------:R-:W-:Y:S01]  /*69b0*/  @!P2 FADD.FTZ R245, -R245, -RZ ;  /* 0x800000fff5f5a221 */ /* 0x000fe20000010100 */
[--C-:B------:R-:W-:Y:S01]  /*69c0*/  SHF.R.U32.HI R68, RZ, 0x18, R11.reuse ;  /* 0x00000018ff447819 */ /* 0x100fe2000001160b */
[----:B------:R2:W-:Y:S01]  /*69d0*/  STS [R198+0x12000], R73 ;  /* 0x01200049c6007388 */ /* 0x0005e20000000800 */
[----:B------:R-:W-:Y:S01]  /*69e0*/  SHF.R.U32.HI R10, RZ, 0x10, R11 ;  /* 0x00000010ff0a7819 */ /* 0x000fe2000001160b */
[----:B------:R-:W-:Y:S01]  /*69f0*/  @!P1 FADD.FTZ R37, -R37, -RZ ;  /* 0x800000ff25259221 */ /* 0x000fe20000010100 */
[----:B------:R-:W-:Y:S02]  /*6a00*/  SHF.R.U32.HI R46, RZ, 0x8, R46 ;  /* 0x00000008ff2e7819 */ /* 0x000fe4000001162e */
[----:B------:R-:W-:Y:S02]  /*6a10*/  LOP3.LUT R11, R11, 0xffff, RZ, 0xc0, !PT ;  /* 0x0000ffff0b0b7812 */ /* 0x000fe400078ec0ff */
[----:B------:R-:W-:Y:S01]  /*6a20*/  LOP3.LUT R46, R46, 0xffff, RZ, 0xc0, !PT ;  /* 0x0000ffff2e2e7812 */ /* 0x000fe200078ec0ff */
[----:B-1----:R-:W-:Y:S01]  /*6a30*/  @!P5 FADD.FTZ R61, -R61, -RZ ;  /* 0x800000ff3d3dd221 */ /* 0x002fe20000010100 */
[----:B------:R-:W-:Y:S01]  /*6a40*/  SHF.R.U32.HI R11, RZ, 0x8, R11 ;  /* 0x00000008ff0b7819 */ /* 0x000fe2000001160b */
[----:B------:R-:W-:Y:S01]  /*6a50*/  @!P6 FADD.FTZ R248, -R248, -RZ ;  /* 0x800000fff8f8e221 */ /* 0x000fe20000010100 */
[----:B------:R-:W-:Y:S02]  /*6a60*/  F2FP.RELU.F16.F32.PACK_AB R79, R39, R238 ;  /* 0x000000ee274f723e */ /* 0x000fe400000008ff */
[----:B------:R-:W-:Y:S02]  /*6a70*/  F2FP.RELU.F16.F32.PACK_AB R69, R239, R240 ;  /* 0x000000f0ef45723e */ /* 0x000fe400000008ff */
[----:B------:R-:W-:Y:S01]  /*6a80*/  ISETP.LE.U32.AND P2, PT, R46, UR6, PT ;  /* 0x000000062e007c0c */ /* 0x000fe2000bf43070 */
[----:B------:R-:W-:Y:S01]  /*6a90*/  STS [R206+0x12000], R79 ;  /* 0x0120004fce007388 */ /* 0x000fe20000000800 */
[----:B------:R-:W-:Y:S01]  /*6aa0*/  LOP3.LUT R11, R11, 0xffff, RZ, 0xc0, !PT ;  /* 0x0000ffff0b0b7812 */ /* 0x000fe200078ec0ff */
[----:B------:R-:W1:Y:S01]  /*6ab0*/  MUFU.EX2 R46, R77 ;  /* 0x0000004d002e7308 */ /* 0x000e620000000800 */
[----:B------:R-:W-:Y:S01]  /*6ac0*/  F2FP.RELU.F16.F32.PACK_AB R85, R49, R51 ;  /* 0x000000333155723e */ /* 0x000fe200000008ff */
[----:B------:R3:W-:Y:S01]  /*6ad0*/  STS [R206+0x12400], R69 ;  /* 0x01240045ce007388 */ /* 0x0007e20000000800 */
[----:B------:R-:W-:Y:S02]  /*6ae0*/  F2FP.RELU.F16.F32.PACK_AB R83, R41, R45 ;  /* 0x0000002d2953723e */ /* 0x000fe400000008ff */
[----:B------:R-:W-:Y:S01]  /*6af0*/  ISETP.LE.U32.AND P6, PT, R11, UR6, PT ;  /* 0x000000060b007c0c */ /* 0x000fe2000bfc3070 */
[----:B------:R-:W-:Y:S01]  /*6b00*/  STS [R198+0x14000], R85 ;  /* 0x01400055c6007388 */ /* 0x000fe20000000800 */
[----:B------:R-:W-:Y:S02]  /*6b10*/  F2FP.RELU.F16.F32.PACK_AB R11, R37, R242 ;  /* 0x000000f2250b723e */ /* 0x000fe400000008ff */
[----:B------:R-:W-:Y:S01]  /*6b20*/  F2FP.RELU.F16.F32.PACK_AB R81, R244, R35 ;  /* 0x00000023f451723e */ /* 0x000fe200000008ff */
[----:B------:R-:W-:Y:S01]  /*6b30*/  STS [R198+0x14400], R83 ;  /* 0x01440053c6007388 */ /* 0x000fe20000000800 */
[----:B------:R-:W-:Y:S01]  /*6b40*/  F2FP.RELU.F16.F32.PACK_AB R42, R33, R241 ;  /* 0x000000f1212a723e */ /* 0x000fe200000008ff */
[----:B------:R-:W-:Y:S01]  /*6b50*/  @!P2 FADD.FTZ R19, -R19, -RZ ;  /* 0x800000ff1313a221 */ /* 0x000fe20000010100 */
[----:B------:R-:W-:Y:S01]  /*6b60*/  ISETP.LE.U32.AND P2, PT, R26, UR6, PT ;  /* 0x000000061a007c0c */ /* 0x000fe2000bf43070 */
[----:B------:R4:W-:Y:S01]  /*6b70*/  STS [R206+0x14000], R11 ;  /* 0x0140000bce007388 */ /* 0x0009e20000000800 */
[----:B------:R-:W-:Y:S02]  /*6b80*/  F2FP.RELU.F16.F32.PACK_AB R26, R251, R31 ;  /* 0x0000001ffb1a723e */ /* 0x000fe400000008ff */
[----:B------:R-:W-:Y:S01]  /*6b90*/  LOP3.LUT R10, R10, 0xff, RZ, 0xc0, !PT ;  /* 0x000000ff0a0a7812 */ /* 0x000fe200078ec0ff */
[----:B------:R-:W-:Y:S01]  /*6ba0*/  STS [R206+0x14400], R81 ;  /* 0x01440051ce007388 */ /* 0x000fe20000000800 */
[----:B--2---:R-:W-:Y:S01]  /*6bb0*/  F2FP.RELU.F16.F32.PACK_AB R73, R66, R235 ;  /* 0x000000eb4249723e */ /* 0x004fe200000008ff */
[----:B-1----:R-:W-:Y:S01]  /*6bc0*/  @!P6 FADD.FTZ R46, -R46, -RZ ;  /* 0x800000ff2e2ee221 */ /* 0x002fe20000010100 */
[----:B------:R-:W-:Y:S01]  /*6bd0*/  F2FP.RELU.F16.F32.PACK_AB R71, R234, R243 ;  /* 0x000000f3ea47723e */ /* 0x000fe200000008ff */
[----:B------:R1:W-:Y:S01]  /*6be0*/  STS [R205+0x12000], R42 ;  /* 0x0120002acd007388 */ /* 0x0003e20000000800 */
[----:B------:R-:W-:Y:S02]  /*6bf0*/  ISETP.LE.U32.AND P4, PT, R10, UR6, PT ;  /* 0x000000060a007c0c */ /* 0x000fe4000bf83070 */
[----:B------:R-:W-:Y:S01]  /*6c00*/  F2FP.RELU.F16.F32.PACK_AB R14, R29, R21 ;  /* 0x000000151d0e723e */ /* 0x000fe200000008ff */
[----:B------:R-:W-:Y:S01]  /*6c10*/  STS [R205+0x12400], R26 ;  /* 0x0124001acd007388 */ /* 0x000fe20000000800 */
[----:B------:R-:W-:Y:S02]  /*6c20*/  F2FP.RELU.F16.F32.PACK_AB R10, R23, R27 ;  /* 0x0000001b170a723e */ /* 0x000fe400000008ff */
[----:B---3--:R-:W-:Y:S01]  /*6c30*/  F2FP.RELU.F16.F32.PACK_AB R69, R237, R60 ;  /* 0x0000003ced45723e */ /* 0x008fe200000008ff */
[----:B------:R2:W-:Y:S01]  /*6c40*/  STS [R212+0x12000], R73 ;  /* 0x01200049d4007388 */ /* 0x0005e20000000800 */
[----:B------:R-:W-:Y:S02]  /*6c50*/  F2FP.RELU.F16.F32.PACK_AB R79, R25, R236 ;  /* 0x000000ec194f723e */ /* 0x000fe400000008ff */
[----:B------:R-:W-:Y:S01]  /*6c60*/  F2FP.RELU.F16.F32.PACK_AB R77, R17, R50 ;  /* 0x00000032114d723e */ /* 0x000fe200000008ff */
[----:B------:R3:W-:Y:S01]  /*6c70*/  STS [R212+0x12400], R71 ;  /* 0x01240047d4007388 */ /* 0x0007e20000000800 */
[----:B------:R-:W-:Y:S01]  /*6c80*/  F2FP.RELU.F16.F32.PACK_AB R74, R5, R232 ;  /* 0x000000e8054a723e */ /* 0x000fe200000008ff */
[----:B------:R-:W-:Y:S01]  /*6c90*/  @!P4 FADD.FTZ R47, -R47, -RZ ;  /* 0x800000ff2f2fc221 */ /* 0x000fe20000010100 */
[----:B------:R-:W-:Y:S01]  /*6ca0*/  F2FP.RELU.F16.F32.PACK_AB R72, R233, R6 ;  /* 0x00000006e948723e */ /* 0x000fe200000008ff */
[----:B------:R3:W-:Y:S01]  /*6cb0*/  STS [R205+0x14000], R14 ;  /* 0x0140000ecd007388 */ /* 0x0007e20000000800 */
[----:B----4-:R-:W-:Y:S02]  /*6cc0*/  F2FP.RELU.F16.F32.PACK_AB R11, R54, R15 ;  /* 0x0000000f360b723e */ /* 0x010fe400000008ff */
[----:B------:R-:W-:Y:S01]  /*6cd0*/  ISETP.LE.U32.AND P3, PT, R68, UR6, PT ;  /* 0x0000000644007c0c */ /* 0x000fe2000bf63070 */
[----:B------:R4:W-:Y:S01]  /*6ce0*/  STS [R205+0x14400], R10 ;  /* 0x0144000acd007388 */ /* 0x0009e20000000800 */
[----:B------:R-:W-:Y:S02]  /*6cf0*/  F2FP.RELU.F16.F32.PACK_AB R68, R9, R22 ;  /* 0x000000160944723e */ /* 0x000fe400000008ff */
[----:B------:R-:W-:Y:S01]  /*6d00*/  ISETP.LE.U32.AND P0, PT, R102, UR6, PT ;  /* 0x0000000666007c0c */ /* 0x000fe2000bf03070 */
[----:B------:R4:W-:Y:S01]  /*6d10*/  STS [R212+0x14400], R69 ;  /* 0x01440045d4007388 */ /* 0x0009e20000000800 */
[----:B------:R-:W-:Y:S01]  /*6d20*/  ISETP.LE.U32.AND P1, PT, R88, UR6, PT ;  /* 0x0000000658007c0c */ /* 0x000fe2000bf23070 */
[----:B-1----:R-:W1:Y:S02]  /*6d30*/  MUFU.EX2 R42, R75 ;  /* 0x0000004b002a7308 */ /* 0x002e640000000800 */
[----:B------:R-:W-:Y:S04]  /*6d40*/  STS [R212+0x14000], R79 ;  /* 0x0140004fd4007388 */ /* 0x000fe80000000800 */
[----:B------:R4:W-:Y:S01]  /*6d50*/  STS [R204+0x12000], R11 ;  /* 0x0120000bcc007388 */ /* 0x0009e20000000800 */
[----:B--2---:R-:W-:Y:S03]  /*6d60*/  F2FP.RELU.F16.F32.PACK_AB R73, R19, R38 ;  /* 0x000000261349723e */ /* 0x004fe600000008ff */
[----:B------:R2:W2:Y:S01]  /*6d70*/  MUFU.EX2 R26, R70 ;  /* 0x00000046001a7308 */ /* 0x0004a20000000800 */
[----:B------:R-:W-:Y:S01]  /*6d80*/  @!P3 FADD.FTZ R30, -R30, -RZ ;  /* 0x800000ff1e1eb221 */ /* 0x000fe20000010100 */
[----:B------:R-:W-:Y:S01]  /*6d90*/  FSETP.GE.FTZ.AND P3, PT, R252, RZ, PT ;  /* 0x000000fffc00720b */ /* 0x000fe20003f76000 */
[----:B------:R-:W-:Y:S01]  /*6da0*/  STS [R204+0x12400], R77 ;  /* 0x0124004dcc007388 */ /* 0x000fe20000000800 */
[----:B---3--:R-:W-:Y:S01]  /*6db0*/  F2FP.RELU.F16.F32.PACK_AB R71, R13, R34 ;  /* 0x000000220d47723e */ /* 0x008fe200000008ff */
[----:B------:R-:W-:Y:S01]  /*6dc0*/  @!P0 FADD.FTZ R43, -R43, -RZ ;  /* 0x800000ff2b2b8221 */ /* 0x000fe20000010100 */
[----:B------:R-:W-:Y:S01]  /*6dd0*/  FSETP.GE.FTZ.AND P0, PT, R250, RZ, PT ;  /* 0x000000fffa00720b */ /* 0x000fe20003f16000 */
[----:B------:R-:W-:Y:S01]  /*6de0*/  STS [R209+0x12000], R74 ;  /* 0x0120004ad1007388 */ /* 0x000fe20000000800 */
[----:B------:R-:W-:Y:S01]  /*6df0*/  F2FP.RELU.F16.F32.PACK_AB R14, R7, R18 ;  /* 0x00000012070e723e */ /* 0x000fe200000008ff */
[----:B-1----:R-:W-:Y:S01]  /*6e00*/  @!P2 FADD.FTZ R42, -R42, -RZ ;  /* 0x800000ff2a2aa221 */ /* 0x002fe20000010100 */
[----:B------:R-:W-:Y:S01]  /*6e10*/  FSETP.GE.FTZ.AND P2, PT, R55, RZ, PT ;  /* 0x000000ff3700720b */ /* 0x000fe20003f56000 */
[----:B------:R1:W-:Y:S01]  /*6e20*/  STS [R209+0x12400], R72 ;  /* 0x01240048d1007388 */ /* 0x0003e20000000800 */
[----:B----4-:R-:W-:Y:S02]  /*6e30*/  F2FP.RELU.F16.F32.PACK_AB R10, R246, R247 ;  /* 0x000000f7f60a723e */ /* 0x010fe400000008ff */
[----:B------:R-:W-:Y:S01]  /*6e40*/  F2FP.RELU.F16.F32.PACK_AB R69, R248, R249 ;  /* 0x000000f9f845723e */ /* 0x000fe200000008ff */
[----:B------:R-:W-:Y:S01]  /*6e50*/  STS [R204+0x14000], R73 ;  /* 0x01400049cc007388 */ /* 0x000fe20000000800 */
[----:B--2---:R-:W-:Y:S01]  /*6e60*/  F2FP.RELU.F16.F32.PACK_AB R70, R42, R59 ;  /* 0x0000003b2a46723e */ /* 0x004fe200000008ff */
[----:B------:R-:W-:Y:S01]  /*6e70*/  @!P1 FADD.FTZ R26, -R26, -RZ ;  /* 0x800000ff1a1a9221 */ /* 0x000fe20000010100 */
[----:B------:R-:W-:Y:S01]  /*6e80*/  FSETP.GE.FTZ.AND P1, PT, R53, RZ, PT ;  /* 0x000000ff3500720b */ /* 0x000fe20003f36000 */
[----:B------:R2:W-:Y:S01]  /*6e90*/  STS [R204+0x14400], R71 ;  /* 0x01440047cc007388 */ /* 0x0005e20000000800 */
[----:B------:R-:W-:Y:S03]  /*6ea0*/  F2FP.RELU.F16.F32.PACK_AB R11, R62, R245 ;  /* 0x000000f53e0b723e */ /* 0x000fe600000008ff */
[----:B------:R3:W-:Y:S04]  /*6eb0*/  STS [R209+0x14000], R68 ;  /* 0x01400044d1007388 */ /* 0x0007e80000000800 */
[----:B------:R4:W-:Y:S04]  /*6ec0*/  STS [R209+0x14400], R14 ;  /* 0x0144000ed1007388 */ /* 0x0009e80000000800 */
[----:B------:R4:W-:Y:S01]  /*6ed0*/  STS [R208+0x12000], R69 ;  /* 0x01200045d0007388 */ /* 0x0009e20000000800 */
[----:B-1----:R-:W-:Y:S03]  /*6ee0*/  F2FP.RELU.F16.F32.PACK_AB R72, R63, R58 ;  /* 0x0000003a3f48723e */ /* 0x002fe600000008ff */
[----:B------:R1:W-:Y:S04]  /*6ef0*/  STS [R208+0x12400], R11 ;  /* 0x0124000bd0007388 */ /* 0x0003e80000000800 */
[----:B------:R1:W-:Y:S01]  /*6f00*/  STS [R207+0x12000], R10 ;  /* 0x0120000acf007388 */ /* 0x0003e20000000800 */
[----:B--2---:R-:W-:Y:S03]  /*6f10*/  F2FP.RELU.F16.F32.PACK_AB R71, R46, R61 ;  /* 0x0000003d2e47723e */ /* 0x004fe600000008ff */
[----:B------:R-:W-:Y:S01]  /*6f20*/  STS [R207+0x12400], R72 ;  /* 0x01240048cf007388 */ /* 0x000fe20000000800 */
[----:B---3--:R-:W-:Y:S03]  /*6f30*/  F2FP.RELU.F16.F32.PACK_AB R68, R43, R26 ;  /* 0x0000001a2b44723e */ /* 0x008fe600000008ff */
[----:B------:R-:W-:Y:S01]  /*6f40*/  STS [R208+0x14000], R71 ;  /* 0x01400047d0007388 */ /* 0x000fe20000000800 */
[----:B----4-:R-:W-:Y:S01]  /*6f50*/  IMAD.U32 R14, RZ, RZ, UR4 ;  /* 0x00000004ff0e7e24 */ /* 0x010fe2000f8e00ff */
[----:B------:R-:W-:Y:S05]  /*6f60*/  F2FP.RELU.F16.F32.PACK_AB R69, R30, R47 ;  /* 0x0000002f1e45723e */ /* 0x000fea00000008ff */
[----:B------:R-:W-:Y:S01]  /*6f70*/  STS [R208+0x14400], R69 ;  /* 0x01440045d0007388 */ /* 0x000fe20000000800 */
[----:B-1----:R-:W-:Y:S03]  /*6f80*/  IMAD.SHL.U32 R11, R191, 0x2, RZ ;  /* 0x00000002bf0b7824 */ /* 0x002fe600078e00ff */
[----:B------:R-:W-:Y:S02]  /*6f90*/  STS [R207+0x14000], R70 ;  /* 0x01400046cf007388 */ /* 0x000fe40000000800 */
[----:B------:R-:W-:Y:S02]  /*6fa0*/  IADD3 R14, R11, 0x4000, R14 ;  /* 0x000040000b0e7810 */ /* 0x000fe40007ffe00e */
[----:B------:R-:W-:Y:S03]  /*6fb0*/  STS [R207+0x14400], R68 ;  /* 0x01440044cf007388 */ /* 0x000fe60000000800 */
[----:B------:R-:W-:Y:S01]  /*6fc0*/  IMAD.IADD R10, R14, 0x1, R187 ;  /* 0x000000010e0a7824 */ /* 0x000fe200078e02bb */
[----:B------:R-:W-:Y:S08]  /*6fd0*/  LDSM.16.M88.4 R128, [R11+UR4+0x4000] ;  /* 0x004000040b80783b */ /* 0x000ff00008000200 */
        /* <DEDUP_REMOVED lines=29> */
[----:B------:R-:W-:Y:S01]  /*71b0*/  FADD.FTZ R14, -R231, R69 ;  /* 0x00000045e70e7221 */ /* 0x000fe20000010100 */
[----:B------:R-:W-:Y:S03]  /*71c0*/  FADD.FTZ R11, -R230, R70 ;  /* 0x00000046e60b7221 */ /* 0x000fe60000010100 */
[-C--:B------:R-:W-:Y:S01]  /*71d0*/  FSEL R167, R10, R231.reuse, P3 ;  /* 0x000000e70aa77208 */ /* 0x080fe20001800000 */
[----:B------:R-:W-:Y:S01]  /*71e0*/  FADD.FTZ R165, -R230, R71 ;  /* 0x00000047e6a57221 */ /* 0x000fe20000010100 */
[-C--:B------:R-:W-:Y:S01]  /*71f0*/  FSEL R10, R11, R230.reuse, P1 ;  /* 0x000000e60b0a7208 */ /* 0x080fe20000800000 */
[----:B------:R-:W1:Y:S01]  /*7200*/  LDSM.16.M88.4 R68, [R188+0x2400] ;  /* 0x00240000bc44783b */ /* 0x000e620000000200 */
[----:B------:R-:W-:Y:S01]  /*7210*/  FSEL R14, R14, R231, P2 ;  /* 0x000000e70e0e7208 */ /* 0x000fe20001000000 */
[----:B------:R-:W-:Y:S01]  /*7220*/  FADD.FTZ R164, -R229, R73 ;  /* 0x00000049e5a47221 */ /* 0x000fe20000010100 */
[----:B------:R-:W-:Y:S01]  /*7230*/  FSEL R165, R165, R230, P0 ;  /* 0x000000e6a5a57208 */ /* 0x000fe20000000000 */
[C---:B------:R-:W-:Y:S01]  /*7240*/  FADD.FTZ R75, -R228.reuse, R75 ;  /* 0x0000004be44b7221 */ /* 0x040fe20000010100 */
[----:B------:R-:W-:Y:S01]  /*7250*/  FSETP.GE.FTZ.AND P3, PT, R51, RZ, PT ;  /* 0x000000ff3300720b */ /* 0x000fe20003f76000 */
[----:B------:R-:W-:Y:S01]  /*7260*/  FADD.FTZ R11, -R228, R74 ;  /* 0x0000004ae40b7221 */ /* 0x000fe20000010100 */
[----:B------:R-:W-:Y:S01]  /*7270*/  FSETP.GE.FTZ.AND P2, PT, R49, RZ, PT ;  /* 0x000000ff3100720b */ /* 0x000fe20003f56000 */
        /* <DEDUP_REMOVED lines=11> */
[----:B------:R-:W-:Y:S01]  /*7330*/  F2FP.F16.F32.PACK_AB R11, R165, R10 ;  /* 0x0000000aa50b723e */ /* 0x000fe200000000ff */
[----:B------:R-:W-:Y:S01]  /*7340*/  FADD.FTZ R10, -R231, R81 ;  /* 0x00000051e70a7221 */ /* 0x000fe20000010100 */
[----:B------:R-:W-:Y:S01]  /*7350*/  FSETP.GE.FTZ.AND P2, PT, R37, RZ, PT ;  /* 0x000000ff2500720b */ /* 0x000fe20003f56000 */
[----:B------:R-:W-:Y:S01]  /*7360*/  FADD.FTZ R165, -R230, R82 ;  /* 0x00000052e6a57221 */ /* 0x000fe20000010100 */
[----:B------:R-:W-:Y:S01]  /*7370*/  FSETP.GE.FTZ.AND P1, PT, R35, RZ, PT ;  /* 0x000000ff2300720b */ /* 0x000fe20003f36000 */
[----:B------:R-:W-:Y:S01]  /*7380*/  FMUL.FTZ R167, R252, R167 ;  /* 0x000000a7fca77220 */ /* 0x000fe20000410000 */
[----:B------:R-:W-:Y:S01]  /*7390*/  FSEL R74, R74, R229, P2 ;  /* 0x000000e54a4a7208 */ /* 0x000fe20001000000 */
[----:B------:R-:W-:Y:S01]  /*73a0*/  FMUL.FTZ R14, R55, R14 ;  /* 0x0000000e370e7220 */ /* 0x000fe20000410000 */
[----:B------:R-:W-:Y:S01]  /*73b0*/  FSETP.GE.FTZ.AND P2, PT, R39, RZ, PT ;  /* 0x000000ff2700720b */ /* 0x000fe20003f56000 */
[C---:B------:R-:W-:Y:S01]  /*73c0*/  FADD.FTZ R72, -R229.reuse, R72 ;  /* 0x00000048e5487221 */ /* 0x040fe20000010100 */
[----:B------:R-:W-:Y:S01]  /*73d0*/  FSETP.GE.FTZ.AND P0, PT, R244, RZ, PT ;  /* 0x000000fff400720b */ /* 0x000fe20003f16000 */
[----:B------:R-:W-:Y:S01]  /*73e0*/  FADD.FTZ R76, -R229, R76 ;  /* 0x0000004ce54c7221 */ /* 0x000fe20000010100 */
[----:B------:R-:W-:Y:S01]  /*73f0*/  F2FP.F16.F32.PACK_AB R77, R14, R167 ;  /* 0x000000a70e4d723e */ /* 0x000fe200000000ff */
[----:B------:R-:W-:Y:S01]  /*7400*/  FADD.FTZ R83, -R230, R83 ;  /* 0x00000053e6537221 */ /* 0x000fe20000010100 */
[-C--:B------:R-:W-:Y:S01]  /*7410*/  FSEL R72, R72, R229.reuse, P3 ;  /* 0x000000e548487208 */ /* 0x080fe20001800000 */
[----:B------:R-:W-:Y:S01]  /*7420*/  FMUL.FTZ R78, R41, R164 ;  /* 0x000000a4294e7220 */ /* 0x000fe20000410000 */
[----:B------:R-:W-:Y:S01]  /*7430*/  FSETP.GE.FTZ.AND P3, PT, R242, RZ, PT ;  /* 0x000000fff200720b */ /* 0x000fe20003f76000 */
[----:B------:R-:W-:Y:S01]  /*7440*/  FADD.FTZ R173, -R228, R79 ;  /* 0x0000004fe4ad7221 */ /* 0x000fe20000010100 */
[----:B------:R-:W-:Y:S01]  /*7450*/  FSEL R14, R75, R228, P1 ;  /* 0x000000e44b0e7208 */ /* 0x000fe20000800000 */
[----:B------:R-:W-:Y:S01]  /*7460*/  FMUL.FTZ R72, R51, R72 ;  /* 0x0000004833487220 */ /* 0x000fe20000410000 */
[----:B------:R-:W-:Y:S01]  /*7470*/  FSEL R81, R76, R229, P3 ;  /* 0x000000e54c517208 */ /* 0x000fe20001800000 */
[-C--:B-1----:R-:W-:Y:S03]  /*7480*/  HMMA.16816.F32 R84, R168, R68.reuse, R84 ;  /* 0x00000044a854723c */ /* 0x082fe60000001854 */
[----:B------:R-:W-:Y:S01]  /*7490*/  FSETP.GE.FTZ.AND P3, PT, R238, RZ, PT ;  /* 0x000000ffee00720b */ /* 0x000fe20003f76000 */
[----:B------:R-:W-:Y:S01]  /*74a0*/  FMUL.FTZ R242, R242, R81 ;  /* 0x00000051f2f27220 */ /* 0x000fe20000410000 */
[----:B------:R-:W-:Y:S01]  /*74b0*/  FSETP.GE.FTZ.AND P1, PT, R240, RZ, PT ;  /* 0x000000fff000720b */ /* 0x000fe20003f36000 */
[C---:B------:R-:W-:Y:S05]  /*74c0*/  HMMA.16816.F32 R88, R176.reuse, R68, R88 ;  /* 0x00000044b058723c */ /* 0x040fea0000001858 */
[----:B------:R-:W-:Y:S01]  /*74d0*/  F2FP.F16.F32.PACK_AB R81, R73, R72 ;  /* 0x000000484951723e */ /* 0x000fe200000000ff */
[-C--:B------:R-:W-:Y:S05]  /*74e0*/  HMMA.16816.F32 R92, R176, R70.reuse, R92 ;  /* 0x00000046b05c723c */ /* 0x080fea000000185c */
[-C--:B------:R-:W-:Y:S01]  /*74f0*/  FSEL R75, R80, R231.reuse, P3 ;  /* 0x000000e7504b7208 */ /* 0x080fe20001800000 */
[----:B------:R-:W-:Y:S01]  /*7500*/  FMUL.FTZ R69, R37, R74 ;  /* 0x0000004a25457220 */ /* 0x000fe20000410000 */
[----:B------:R-:W-:Y:S01]  /*7510*/  FSEL R72, R10, R231, P2 ;  /* 0x000000e70a487208 */ /* 0x000fe20001000000 */
[C---:B------:R-:W-:Y:S04]  /*7520*/  HMMA.16816.F32 R96, R168.reuse, R70, R96 ;  /* 0x00000046a860723c */ /* 0x040fe80000001860 */
[----:B------:R-:W-:Y:S01]  /*7530*/  FSEL R73, R165, R230, P1 ;  /* 0x000000e6a5497208 */ /* 0x000fe20000800000 */
[----:B------:R-:W-:Y:S01]  /*7540*/  FMUL.FTZ R238, R238, R75 ;  /* 0x0000004beeee7220 */ /* 0x000fe20000410000 */
[----:B------:R-:W-:Y:S01]  /*7550*/  FSEL R173, R173, R228, P0 ;  /* 0x000000e4adad7208 */ /* 0x000fe20000000000 */
[----:B------:R-:W-:Y:S01]  /*7560*/  FMUL.FTZ R165, R39, R72 ;  /* 0x0000004827a57220 */ /* 0x000fe20000410000 */
[----:B------:R-:W-:Y:S02]  /*7570*/  FSETP.GE.FTZ.AND P0, PT, R239, RZ, PT ;  /* 0x000000ffef00720b */ /* 0x000fe40003f16000 */
[----:B------:R-:W-:Y:S01]  /*7580*/  FSETP.GE.FTZ.AND P2, PT, R33, RZ, PT ;  /* 0x000000ff2100720b */ /* 0x000fe20003f56000 */
[----:B------:R-:W-:Y:S01]  /*7590*/  FADD.FTZ R175, -R230, R87 ;  /* 0x00000057e6af7221 */ /* 0x000fe20000010100 */
[----:B------:R-:W-:Y:S01]  /*75a0*/  FSEL R68, R83, R230, P0 ;  /* 0x000000e653447208 */ /* 0x000fe20000000000 */
[----:B------:R-:W-:Y:S01]  /*75b0*/  FMUL.FTZ R87, R240, R73 ;  /* 0x00000049f0577220 */ /* 0x000fe20000410000 */
[----:B------:R-:W-:Y:S01]  /*75c0*/  FSETP.GE.FTZ.AND P0, PT, R251, RZ, PT ;  /* 0x000000fffb00720b */ /* 0x000fe20003f16000 */
[----:B------:R-:W1:Y:S01]  /*75d0*/  LDSM.16.M88.4 R72, [R188+0x2800] ;  /* 0x00280000bc48783b */ /* 0x000e620000000200 */
[----:B------:R-:W-:Y:S01]  /*75e0*/  FSETP.GE.FTZ.AND P1, PT, R31, RZ, PT ;  /* 0x000000ff1f00720b */ /* 0x000fe20003f36000 */
[----:B------:R-:W-:Y:S01]  /*75f0*/  FADD.FTZ R167, -R230, R86 ;  /* 0x00000056e6a77221 */ /* 0x000fe20000010100 */
[----:B------:R-:W-:Y:S01]  /*7600*/  FSETP.GE.FTZ.AND P3, PT, R241, RZ, PT ;  /* 0x000000fff100720b */ /* 0x000fe20003f76000 */
[----:B------:R-:W-:Y:S01]  /*7610*/  FADD.FTZ R70, -R229, R93 ;  /* 0x0000005de5467221 */ /* 0x000fe20000010100 */
[----:B------:R-:W-:Y:S01]  /*7620*/  FMUL.FTZ R68, R239, R68 ;  /* 0x00000044ef447220 */ /* 0x000fe20000410000 */
[----:B------:R-:W-:Y:S01]  /*7630*/  FADD.FTZ R88, -R229, R88 ;  /* 0x00000058e5587221 */ /* 0x000fe20000010100 */
[----:B------:R-:W-:Y:S01]  /*7640*/  FSEL R76, R167, R230, P1 ;  /* 0x000000e6a74c7208 */ /* 0x000fe20000800000 */
[----:B------:R-:W-:Y:S01]  /*7650*/  FADD.FTZ R91, -R228, R91 ;  /* 0x0000005be45b7221 */ /* 0x000fe20000010100 */
[----:B------:R-:W-:Y:S01]  /*7660*/  FSETP.GE.FTZ.AND P1, PT, R27, RZ, PT ;  /* 0x000000ff1b00720b */ /* 0x000fe20003f36000 */
[----:B------:R-:W-:Y:S01]  /*7670*/  FMUL.FTZ R14, R35, R14 ;  /* 0x0000000e230e7220 */ /* 0x000fe20000410000 */
[----:B------:R-:W-:Y:S01]  /*7680*/  F2FP.F16.F32.PACK_AB R87, R68, R87 ;  /* 0x000000574457723e */ /* 0x000fe200000000ff */
[----:B------:R-:W-:Y:S01]  /*7690*/  FADD.FTZ R10, -R231, R85 ;  /* 0x00000055e70a7221 */ /* 0x000fe20000010100 */
[----:B------:R-:W-:Y:S01]  /*76a0*/  F2FP.F16.F32.PACK_AB R85, R69, R242 ;  /* 0x000000f24555723e */ /* 0x000fe200000000ff */
[C---:B------:R-:W-:Y:S01]  /*76b0*/  FADD.FTZ R69, -R228.reuse, R90 ;  /* 0x0000005ae4457221 */ /* 0x040fe20000010100 */
[----:B------:R-:W-:Y:S01]  /*76c0*/  FADD.FTZ R93, -R228, R94 ;  /* 0x0000005ee45d7221 */ /* 0x000fe20000010100 */
[----:B------:R-:W-:Y:S01]  /*76d0*/  FMUL.FTZ R173, R244, R173 ;  /* 0x000000adf4ad7220 */ /* 0x000fe20000410000 */
[-C--:B------:R-:W-:Y:S01]  /*76e0*/  FSEL R10, R10, R231.reuse, P2 ;  /* 0x000000e70a0a7208 */ /* 0x080fe20001000000 */
[----:B------:R-:W-:Y:S01]  /*76f0*/  FADD.FTZ R84, -R231, R84 ;  /* 0x00000054e7547221 */ /* 0x000fe20000010100 */
[----:B------:R-:W-:Y:S01]  /*7700*/  FSETP.GE.FTZ.AND P2, PT, R29, RZ, PT ;  /* 0x000000ff1d00720b */ /* 0x000fe20003f56000 */
[----:B------:R-:W-:Y:S01]  /*7710*/  FMUL.FTZ R79, R45, R166 ;  /* 0x000000a62d4f7220 */ /* 0x000fe20000410000 */
[----:B------:R-:W-:Y:S01]  /*7720*/  F2FP.F16.F32.PACK_AB R83, R173, R14 ;  /* 0x0000000ead53723e */ /* 0x000fe200000000ff */
[----:B------:R-:W-:Y:S01]  /*7730*/  FMUL.FTZ R71, R33, R10 ;  /* 0x0000000a21477220 */ /* 0x000fe20000410000 */
[----:B------:R-:W-:Y:S01]  /*7740*/  FSEL R84, R84, R231, P3 ;  /* 0x000000e754547208 */ /* 0x000fe20001800000 */
[----:B------:R-:W-:Y:S01]  /*7750*/  FADD.FTZ R14, -R229, R89 ;  /* 0x00000059e50e7221 */ /* 0x000fe20000010100 */
[----:B------:R-:W-:Y:S01]  /*7760*/  F2FP.F16.F32.PACK_AB R79, R78, R79 ;  /* 0x0000004f4e4f723e */ /* 0x000fe200000000ff */
        /* <DEDUP_REMOVED lines=18> */
[-C--:B-1----:R-:W-:Y:S03]  /*7890*/  HMMA.16816.F32 R100, R168, R72.reuse, R100 ;  /* 0x00000048a864723c */ /* 0x082fe60000001864 */
[----:B------:R-:W-:Y:S01]  /*78a0*/  F2FP.F16.F32.PACK_AB R14, R71, R84 ;  /* 0x00000054470e723e */ /* 0x000fe200000000ff */
[----:B------:R-:W-:Y:S01]  /*78b0*/  FADD.FTZ R71, -R230, R98 ;  /* 0x00000062e6477221 */ /* 0x000fe20000010100 */
[----:B------:R-:W-:Y:S01]  /*78c0*/  FSEL R70, R70, R229, P2 ;  /* 0x000000e546467208 */ /* 0x000fe20001000000 */
[C---:B------:R-:W-:Y:S04]  /*78d0*/  HMMA.16816.F32 R104, R176.reuse, R72, R104 ;  /* 0x00000048b068723c */ /* 0x040fe80000001868 */
[----:B------:R-:W-:Y:S01]  /*78e0*/  FSETP.GE.FTZ.AND P3, PT, R236, RZ, PT ;  /* 0x000000ffec00720b */ /* 0x000fe20003f76000 */
[----:B------:R-:W-:Y:S01]  /*78f0*/  FMUL.FTZ R82, R25, R70 ;  /* 0x0000004619527220 */ /* 0x000fe20000410000 */
[----:B------:R-:W-:Y:S01]  /*7900*/  FSEL R93, R93, R228, P1 ;  /* 0x000000e45d5d7208 */ /* 0x000fe20000800000 */
[----:B------:R-:W-:Y:S01]  /*7910*/  FMUL.FTZ R91, R29, R78 ;  /* 0x0000004e1d5b7220 */ /* 0x000fe20000410000 */
[----:B------:R-:W-:Y:S01]  /*7920*/  FSETP.GE.FTZ.AND P1, PT, R243, RZ, PT ;  /* 0x000000fff300720b */ /* 0x000fe20003f36000 */
[-C--:B------:R-:W-:Y:S03]  /*7930*/  HMMA.16816.F32 R108, R176, R74.reuse, R108 ;  /* 0x0000004ab06c723c */ /* 0x080fe6000000186c */
[----:B------:R-:W-:Y:S01]  /*7940*/  F2FP.F16.F32.PACK_AB R72, R91, R68 ;  /* 0x000000445b48723e */ /* 0x000fe200000000ff */
[----:B------:R-:W-:Y:S01]  /*7950*/  FMUL.FTZ R76, R23, R76 ;  /* 0x0000004c174c7220 */ /* 0x000fe20000410000 */
[----:B------:R-:W-:Y:S01]  /*7960*/  FSEL R86, R71, R230, P1 ;  /* 0x000000e647567208 */ /* 0x000fe20000800000 */
[----:B------:R-:W-:Y:S01]  /*7970*/  FADD.FTZ R78, -R231, R97 ;  /* 0x00000061e74e7221 */ /* 0x000fe20000010100 */
[----:B------:R-:W-:Y:S01]  /*7980*/  FSETP.GE.FTZ.AND P0, PT, R237, RZ, PT ;  /* 0x000000ffed00720b */ /* 0x000fe20003f16000 */
[C---:B------:R-:W-:Y:S04]  /*7990*/  HMMA.16816.F32 R112, R168.reuse, R74, R112 ;  /* 0x0000004aa870723c */ /* 0x040fe80000001870 */
[----:B------:R-:W-:Y:S01]  /*79a0*/  F2FP.F16.F32.PACK_AB R76, R76, R69 ;  /* 0x000000454c4c723e */ /* 0x000fe200000000ff */
[----:B------:R-:W-:Y:S01]  /*79b0*/  FMUL.FTZ R73, R60, R93 ;  /* 0x0000005d3c497220 */ /* 0x000fe20000410000 */
[----:B------:R-:W-:Y:S01]  /*79c0*/  FSEL R97, R92, R229, P3 ;  /* 0x000000e55c617208 */ /* 0x000fe20001800000 */
[----:B------:R-:W1:Y:S01]  /*79d0*/  LDSM.16.M88.4 R68, [R188+0x2c00] ;  /* 0x002c0000bc44783b */ /* 0x000e620000000200 */
[----:B------:R-:W-:Y:S02]  /*79e0*/  FSEL R80, R95, R228, P0 ;  /* 0x000000e45f507208 */ /* 0x000fe40000000000 */
[----:B------:R-:W-:Y:S01]  /*79f0*/  FSETP.GE.FTZ.AND P2, PT, R66, RZ, PT ;  /* 0x000000ff4200720b */ /* 0x000fe20003f56000 */
[----:B------:R-:W-:Y:S01]  /*7a00*/  FMUL.FTZ R97, R236, R97 ;  /* 0x00000061ec617220 */ /* 0x000fe20000410000 */
[----:B------:R-:W-:Y:S01]  /*7a10*/  FSETP.GE.FTZ.AND P3, PT, R235, RZ, PT ;  /* 0x000000ffeb00720b */ /* 0x000fe20003f76000 */
[----:B------:R-:W-:Y:S01]  /*7a20*/  FMUL.FTZ R80, R237, R80 ;  /* 0x00000050ed507220 */ /* 0x000fe20000410000 */
[----:B------:R-:W-:Y:S01]  /*7a30*/  FSETP.GE.FTZ.AND P0, PT, R234, RZ, PT ;  /* 0x000000ffea00720b */ /* 0x000fe20003f16000 */
[C---:B------:R-:W-:Y:S01]  /*7a40*/  FADD.FTZ R100, -R231.reuse, R100 ;  /* 0x00000064e7647221 */ /* 0x040fe20000010100 */
[-C--:B------:R-:W-:Y:S01]  /*7a50*/  FSEL R91, R78, R231.reuse, P2 ;  /* 0x000000e74e5b7208 */ /* 0x080fe20001000000 */
[----:B------:R-:W-:Y:S01]  /*7a60*/  FADD.FTZ R84, -R231, R101 ;  /* 0x00000065e7547221 */ /* 0x000fe20000010100 */
[----:B------:R-:W-:Y:S01]  /*7a70*/  FSEL R96, R96, R231, P3 ;  /* 0x000000e760607208 */ /* 0x000fe20001800000 */
[C---:B------:R-:W-:Y:S01]  /*7a80*/  FADD.FTZ R93, -R230.reuse, R102 ;  /* 0x00000066e65d7221 */ /* 0x040fe20000010100 */
        /* <DEDUP_REMOVED lines=8> */
[----:B------:R-:W-:Y:S01]  /*7b10*/  FSETP.GE.FTZ.AND P0, PT, R17, RZ, PT ;  /* 0x000000ff1100720b */ /* 0x000fe20003f16000 */
[----:B------:R-:W-:Y:S01]  /*7b20*/  FADD.FTZ R95, -R228, R106 ;  /* 0x0000006ae45f7221 */ /* 0x000fe20000010100 */
[----:B------:R-:W-:Y:S01]  /*7b30*/  F2FP.F16.F32.PACK_AB R91, R82, R97 ;  /* 0x00000061525b723e */ /* 0x000fe200000000ff */
[----:B------:R-:W-:Y:S01]  /*7b40*/  FADD.FTZ R107, -R228, R107 ;  /* 0x0000006be46b7221 */ /* 0x000fe20000010100 */
[----:B------:R-:W-:Y:S01]  /*7b50*/  F2FP.F16.F32.PACK_AB R73, R80, R73 ;  /* 0x000000495049723e */ /* 0x000fe200000000ff */
[C---:B------:R-:W-:Y:S01]  /*7b60*/  FADD.FTZ R80, -R229.reuse, R105 ;  /* 0x00000069e5507221 */ /* 0x040fe20000010100 */
[----:B------:R-:W-:Y:S01]  /*7b70*/  FSEL R100, R100, R231, P3 ;  /* 0x000000e764647208 */ /* 0x000fe20001800000 */
[----:B------:R-:W-:Y:S01]  /*7b80*/  FMUL.FTZ R234, R234, R99 ;  /* 0x00000063eaea7220 */ /* 0x000fe20000410000 */
[----:B------:R-:W-:Y:S01]  /*7b90*/  FSEL R97, R84, R231, P2 ;  /* 0x000000e754617208 */ /* 0x000fe20001000000 */
        /* <DEDUP_REMOVED lines=10> */
[-C--:B-1----:R-:W-:Y:S03]  /*7c40*/  HMMA.16816.F32 R116, R168, R68.reuse, R116 ;  /* 0x00000044a874723c */ /* 0x082fe60000001874 */
[----:B------:R-:W-:Y:S01]  /*7c50*/  FSETP.GE.FTZ.AND P1, PT, R34, RZ, PT ;  /* 0x000000ff2200720b */ /* 0x000fe20003f36000 */
[----:B------:R-:W-:Y:S01]  /*7c60*/  FADD.FTZ R111, -R228, R111 ;  /* 0x0000006fe46f7221 */ /* 0x000fe20000010100 */
[----:B------:R-:W-:Y:S01]  /*7c70*/  F2FP.F16.F32.PACK_AB R235, R78, R235 ;  /* 0x000000eb4eeb723e */ /* 0x000fe200000000ff */
[C---:B------:R-:W-:Y:S05]  /*7c80*/  HMMA.16816.F32 R120, R176.reuse, R68, R120 ;  /* 0x00000044b078723c */ /* 0x040fea0000001878 */
[-C--:B------:R-:W-:Y:S01]  /*7c90*/  FSEL R75, R104, R229.reuse, P3 ;  /* 0x000000e5684b7208 */ /* 0x080fe20001800000 */
[-C--:B------:R-:W-:Y:S03]  /*7ca0*/  HMMA.16816.F32 R124, R176, R70.reuse, R124 ;  /* 0x00000046b07c723c */ /* 0x080fe6000000187c */
[----:B------:R-:W-:Y:S02]  /*7cb0*/  FSETP.GE.FTZ.AND P3, PT, R22, RZ, PT ;  /* 0x000000ff1600720b */ /* 0x000fe40003f76000 */
[----:B------:R-:W-:Y:S01]  /*7cc0*/  FSEL R80, R80, R229, P2 ;  /* 0x000000e550507208 */ /* 0x000fe20001000000 */
[C---:B------:R-:W-:Y:S01]  /*7cd0*/  FADD.FTZ R115, -R230.reuse, R115 ;  /* 0x00000073e6737221 */ /* 0x040fe20000010100 */
[-C--:B------:R-:W-:Y:S01]  /*7ce0*/  FSEL R95, R95, R228.reuse, P1 ;  /* 0x000000e45f5f7208 */ /* 0x080fe20000800000 */
[----:B------:R-:W-:Y:S01]  /*7cf0*/  FADD.FTZ R101, -R230, R114 ;  /* 0x00000072e6657221 */ /* 0x000fe20000010100 */
[----:B------:R-:W-:Y:S01]  /*7d00*/  FSETP.GE.FTZ.AND P2, PT, R9, RZ, PT ;  /* 0x000000ff0900720b */ /* 0x000fe20003f56000 */
[----:B------:R-:W-:Y:S04]  /*7d10*/  HMMA.16816.F32 R128, R168, R70, R128 ;  /* 0x00000046a880723c */ /* 0x000fe80000001880 */
[----:B------:R-:W-:Y:S01]  /*7d20*/  FSEL R78, R107, R228, P0 ;  /* 0x000000e46b4e7208 */ /* 0x000fe20000000000 */
[----:B------:R-:W-:Y:S01]  /*7d30*/  FMUL.FTZ R95, R34, R95 ;  /* 0x0000005f225f7220 */ /* 0x000fe20000410000 */
[----:B------:R-:W-:Y:S01]  /*7d40*/  FSETP.GE.FTZ.AND P1, PT, R18, RZ, PT ;  /* 0x000000ff1200720b */ /* 0x000fe20003f36000 */
[----:B------:R-:W-:Y:S01]  /*7d50*/  FADD.FTZ R68, -R231, R117 ;  /* 0x00000075e7447221 */ /* 0x000fe20000010100 */
[----:B------:R-:W-:Y:S03]  /*7d60*/  FSETP.GE.FTZ.AND P0, PT, R7, RZ, PT ;  /* 0x000000ff0700720b */ /* 0x000fe60003f16000 */
[----:B------:R-:W-:Y:S01]  /*7d70*/  F2FP.F16.F32.PACK_AB R93, R82, R93 ;  /* 0x0000005d525d723e */ /* 0x000fe200000000ff */
[----:B------:R-:W-:Y:S01]  /*7d80*/  FMUL.FTZ R78, R13, R78 ;  /* 0x0000004e0d4e7220 */ /* 0x000fe20000410000 */
[-C--:B------:R-:W-:Y:S01]  /*7d90*/  FSEL R103, R108, R229.reuse, P3 ;  /* 0x000000e56c677208 */ /* 0x080fe20001800000 */
[----:B------:R-:W-:Y:S01]  /*7da0*/  FADD.FTZ R82, -R231, R113 ;  /* 0x00000071e7527221 */ /* 0x000fe20000010100 */
[----:B------:R-:W-:Y:S01]  /*7db0*/  FSEL R74, R74, R229, P2 ;  /* 0x000000e54a4a7208 */ /* 0x000fe20001000000 */
        /* <DEDUP_REMOVED lines=12> */
[C---:B------:R-:W-:Y:S01]  /*7e80*/  FADD.FTZ R112, -R231.reuse, R112 ;  /* 0x00000070e7707221 */ /* 0x040fe20000010100 */
[----:B------:R-:W-:Y:S01]  /*7e90*/  FSEL R82, R82, R231, P2 ;  /* 0x000000e752527208 */ /* 0x000fe20001000000 */
        /* <DEDUP_REMOVED lines=14> */
[----:B------:R-:W-:Y:S01]  /*7f80*/  FADD.FTZ R99, -R228, R122 ;  /* 0x0000007ae4637221 */ /* 0x000fe20000010100 */
        /* <DEDUP_REMOVED lines=29> */
[----:B------:R-:W-:Y:S01]  /*8160*/  FADD.FTZ R80, -R229, R121 ;  /* 0x00000079e5507221 */ /* 0x000fe20000010100 */
[----:B------:R-:W-:Y:S02]  /*8170*/  FSEL R47, R47, R228, P1 ;  /* 0x000000e42f2f7208 */ /* 0x000fe40000800000 */
[----:B------:R-:W-:Y:S02]  /*8180*/  FSETP.GE.FTZ.AND P1, PT, R246, RZ, PT ;  /* 0x000000fff600720b */ /* 0x000fe40003f36000 */
[----:B------:R-:W-:Y:S01]  /*8190*/  FSETP.GE.FTZ.AND P2, PT, R46, RZ, PT ;  /* 0x000000ff2e00720b */ /* 0x000fe20003f56000 */
[----:B------:R-:W-:Y:S01]  /*81a0*/  FMUL.FTZ R47, R26, R47 ;  /* 0x0000002f1a2f7220 */ /* 0x000fe20000410000 */
[-C--:B------:R-:W-:Y:S02]  /*81b0*/  FSEL R120, R120, R229.reuse, P3 ;  /* 0x000000e578787208 */ /* 0x080fe40001800000 */
[----:B------:R-:W-:Y:S01]  /*81c0*/  FSETP.GE.FTZ.AND P3, PT, R59, RZ, PT ;  /* 0x000000ff3b00720b */ /* 0x000fe20003f76000 */
[----:B------:R-:W-:Y:S01]  /*81d0*/  @P0 FADD.FTZ R228, -R228, R127 ;  /* 0x0000007fe4e40221 */ /* 0x000fe20000010100 */
[-C--:B------:R-:W-:Y:S01]  /*81e0*/  FSEL R69, R80, R229.reuse, P2 ;  /* 0x000000e550457208 */ /* 0x080fe20001000000 */
[----:B------:R-:W-:Y:S01]  /*81f0*/  FMUL.FTZ R120, R61, R120 ;  /* 0x000000783d787220 */ /* 0x000fe20000410000 */
[----:B------:R-:W-:Y:S01]  /*8200*/  FSETP.GE.FTZ.AND P2, PT, R42, RZ, PT ;  /* 0x000000ff2a00720b */ /* 0x000fe20003f56000 */
[----:B------:R-:W-:Y:S01]  /*8210*/  FMUL.FTZ R228, R43, R228 ;  /* 0x000000e42be47220 */ /* 0x000fe20000410000 */
[----:B------:R-:W-:Y:S01]  /*8220*/  FSEL R124, R124, R229, P3 ;  /* 0x000000e57c7c7208 */ /* 0x000fe20001800000 */
[----:B------:R-:W-:Y:S01]  /*8230*/  FMUL.FTZ R69, R46, R69 ;  /* 0x000000452e457220 */ /* 0x000fe20000410000 */
[----:B------:R-:W-:Y:S02]  /*8240*/  FSETP.GE.FTZ.AND P3, PT, R247, RZ, PT ;  /* 0x000000fff700720b */ /* 0x000fe40003f76000 */
[----:B------:R-:W-:Y:S01]  /*8250*/  FSETP.GE.FTZ.AND P0, PT, R63, RZ, PT ;  /* 0x000000ff3f00720b */ /* 0x000fe20003f16000 */
[----:B------:R-:W-:Y:S01]  /*8260*/  FMUL.FTZ R124, R59, R124 ;  /* 0x0000007c3b7c7220 */ /* 0x000fe20000410000 */
[----:B------:R-:W-:Y:S01]  /*8270*/  FSEL R128, R128, R231, P3 ;  /* 0x000000e780807208 */ /* 0x000fe20001800000 */
[----:B------:R-:W-:Y:S01]  /*8280*/  @P1 FADD.FTZ R231, -R231, R129 ;  /* 0x00000081e7e71221 */ /* 0x000fe20000010100 */
[----:B------:R-:W-:Y:S01]  /*8290*/  PLOP3.LUT P1, PT, PT, PT, UP2, 0x80, 0x0 ;  /* 0x000000000000781c */ /* 0x000fe20003f2f028 */
[----:B------:R-:W-:Y:S01]  /*82a0*/  FADD.FTZ R59, -R230, R130 ;  /* 0x00000082e63b7221 */ /* 0x000fe20000010100 */
[----:B------:R-:W-:Y:S01]  /*82b0*/  F2FP.F16.F32.PACK_AB R89, R165, R238 ;  /* 0x000000eea559723e */ /* 0x000fe200000000ff */
[----:B------:R-:W-:Y:S01]  /*82c0*/  @P2 FADD.FTZ R229, -R229, R125 ;  /* 0x0000007de5e52221 */ /* 0x000fe20000010100 */
[----:B------:R-:W-:Y:S01]  /*82d0*/  FSETP.GE.FTZ.AND P2, PT, R58, RZ, PT ;  /* 0x000000ff3a00720b */ /* 0x000fe20003f56000 */
[----:B------:R-:W-:Y:S01]  /*82e0*/  FMUL.FTZ R128, R247, R128 ;  /* 0x00000080f7807220 */ /* 0x000fe20000410000 */
[----:B------:R-:W-:Y:S01]  /*82f0*/  F2FP.F16.F32.PACK_AB R10, R251, R10 ;  /* 0x0000000afb0a723e */ /* 0x000fe200000000ff */
[----:B------:R-:W-:Y:S01]  /*8300*/  FMUL.FTZ R229, R42, R229 ;  /* 0x000000e52ae57220 */ /* 0x000fe20000410000 */
[----:B------:R-:W-:Y:S01]  /*8310*/  FSEL R59, R59, R230, P2 ;  /* 0x000000e63b3b7208 */ /* 0x000fe20001000000 */
        /* <DEDUP_REMOVED lines=46> */
.L_x_987:
[----:B------:R-:W-:Y:S01]  /*8600*/  STS [R198+0xa000], R77 ;  /* 0x00a0004dc6007388 */ /* 0x000fe20000000800 */
[----:B------:R-:W-:Y:S02]  /*8610*/  LEA R52, R190, UR4, 0x1 ;  /* 0x00000004be347c11 */ /* 0x000fe4000f8e08ff */
        /* <DEDUP_REMOVED lines=34> */
[----:B---3--:R-:W-:Y:S04]  /*8840*/  LDSM.16.MT88.4 R4, [R186+0x12000] ;  /* 0x01200000ba04783b */ /* 0x008fe80000004200 */
        /* <DEDUP_REMOVED lines=95> */
.L_x_988:
[----:B------:R-:W-:Y:S01]  /*8e40*/  LDSM.16.M88.4 R16, [R185] ;  /* 0x00000000b910783b */ /* 0x000fe20000000200 */
[----:B------:R-:W-:Y:S01]  /*8e50*/  @P1 VIADD R54, R192, 0xffffff80 ;  /* 0xffffff80c0361836 */ /* 0x000fe20000000000 */
[----:B------:R-:W-:Y:S01]  /*8e60*/  MOV R75, UR49 ;  /* 0x00000031004b7c02 */ /* 0x000fe20008000f00 */
[----:B------:R-:W-:Y:S01]  /*8e70*/  IMAD.U32 R81, RZ, RZ, UR50 ;  /* 0x00000032ff517e24 */ /* 0x000fe2000f8e00ff */
[----:B------:R-:W2:Y:S01]  /*8e80*/  LDSM.16.MT88.4 R20, [R52+0x6000] ;  /* 0x006000003414783b */ /* 0x000ea20000004200 */
[----:B------:R-:W-:Y:S01]  /*8e90*/  @P1 IMAD.WIDE R54, R54, R213, UR12 ;  /* 0x0000000c36361e25 */ /* 0x000fe2000f8e02d5 */
[----:B------:R-:W-:Y:S02]  /*8ea0*/  @UP2 UIADD3 UR10, UP0, UR12, -0x200, URZ ;  /* 0xfffffe000c0a2890 */ /* 0x000fe4000ff1e03f */
[----:B------:R-:W1:Y:S01]  /*8eb0*/  LDSM.16.M88.4 R12, [R185+0x2000] ;  /* 0x00200000b90c783b */ /* 0x000e620000000200 */
[----:B------:R-:W-:Y:S01]  /*8ec0*/  IMAD.U32 R57, RZ, RZ, UR44 ;  /* 0x0000002cff397e24 */ /* 0x000fe2000f8e00ff */
[----:B------:R-:W-:Y:S01]  /*8ed0*/  @UP2 UIADD3.X UR9, UR13, -0x1, URZ, UP0, !UPT ;  /* 0xffffffff0d092890 */ /* 0x000fe200087fe43f */
[----:B------:R-:W-:Y:S01]  /*8ee0*/  IMAD.U32 R77, RZ, RZ, UR49 ;  /* 0x00000031ff4d7e24 */ /* 0x000fe2000f8e00ff */
[----:B------:R-:W-:Y:S01]  /*8ef0*/  LDSM.16.M88.4 R24, [R184] ;  /* 0x00000000b818783b */ /* 0x000fe20000000200 */
[----:B------:R-:W-:Y:S01]  /*8f00*/  IMAD.U32 R79, RZ, RZ, UR50 ;  /* 0x00000032ff4f7e24 */ /* 0x000fe2000f8e00ff */
[----:B------:R-:W-:Y:S01]  /*8f10*/  UISETP.GT.AND UP1, UPT, UR8, UR34, UPT ;  /* 0x000000220800728c */ /* 0x000fe2000bf24270 */
[----:B------:R-:W-:Y:S01]  /*8f20*/  IMAD.U32 R73, RZ, RZ, UR48 ;  /* 0x00000030ff497e24 */ /* 0x000fe2000f8e00ff */
[----:B------:R-:W3:Y:S01]  /*8f30*/  LDSM.16.MT88.4 R28, [R52+0x6400] ;  /* 0x00640000341c783b */ /* 0x000ee20000004200 */
[----:B------:R-:W-:Y:S01]  /*8f40*/  IMAD.U32 R69, RZ, RZ, UR47 ;  /* 0x0000002fff457e24 */ /* 0x000fe2000f8e00ff */
[----:B------:R-:W-:Y:S01]  /*8f50*/  @UP2 UMOV UR13, UR9 ;  /* 0x00000009000d2c82 */ /* 0x000fe20008000000 */
[----:B------:R-:W-:Y:S01]  /*8f60*/  IMAD.U32 R71, RZ, RZ, UR48 ;  /* 0x00000030ff477e24 */ /* 0x000fe2000f8e00ff */
[----:B------:R-:W4:Y:S01]  /*8f70*/  LDSM.16.M88.4 R32, [R180] ;  /* 0x00000000b420783b */ /* 0x000f220000000200 */
[----:B------:R-:W-:Y:S01]  /*8f80*/  IMAD.U32 R65, RZ, RZ, UR46 ;  /* 0x0000002eff417e24 */ /* 0x000fe2000f8e00ff */
[----:B------:R-:W-:Y:S01]  /*8f90*/  ULOP3.LUT UR9, UR8, 0x1, URZ, 0xc0, !UPT ;  /* 0x0000000108097892 */ /* 0x000fe2000f8ec03f */
[----:B------:R-:W-:Y:S01]  /*8fa0*/  IMAD.U32 R67, RZ, RZ, UR47 ;  /* 0x0000002fff437e24 */ /* 0x000fe2000f8e00ff */
[----:B------:R-:W-:Y:S01]  /*8fb0*/  LDSM.16.M88.4 R36, [R183] ;  /* 0x00000000b724783b */ /* 0x000fe20000000200 */
[----:B------:R-:W-:Y:S01]  /*8fc0*/  IMAD.U32 R61, RZ, RZ, UR45 ;  /* 0x0000002dff3d7e24 */ /* 0x000fe2000f8e00ff */
[----:B------:R-:W-:Y:S01]  /*8fd0*/  UISETP.NE.U32.AND UP0, UPT, UR9, 0x1, UPT ;  /* 0x000000010900788c */ /* 0x000fe2000bf05070 */
[----:B------:R-:W-:Y:S01]  /*8fe0*/  IMAD.U32 R63, RZ, RZ, UR46 ;  /* 0x0000002eff3f7e24 */ /* 0x000fe2000f8e00ff */
[----:B------:R-:W4:Y:S01]  /*8ff0*/  LDSM.16.MT88.4 R40, [R52+0x6800] ;  /* 0x006800003428783b */ /* 0x000f220000004200 */
[----:B------:R-:W-:Y:S01]  /*9000*/  IMAD.U32 R59, RZ, RZ, UR45 ;  /* 0x0000002dff3b7e24 */ /* 0x000fe2000f8e00ff */
[----:B------:R-:W-:Y:S01]  /*9010*/  @UP2 UMOV UR12, UR10 ;  /* 0x0000000a000c2c82 */ /* 0x000fe20008000000 */
[----:B------:R-:W-:Y:S01]  /*9020*/  UIADD3 UR8, UR8, -0x1, URZ ;  /* 0xffffffff08087890 */ /* 0x000fe2000fffe03f */
[----:B------:R-:W4:Y:S04]  /*9030*/  LDSM.16.M88.4 R44, [R183+0x2000] ;  /* 0x00200000b72c783b */ /* 0x000f280000000200 */
[----:B------:R-:W-:Y:S04]  /*9040*/  LDSM.16.M88.4 R48, [R3+0x2000] ;  /* 0x002000000330783b */ /* 0x000fe80000000200 */
[----:B------:R-:W5:Y:S01]  /*9050*/  @P1 LDG.E R219, desc[UR14][R54.64] ;  /* 0x0000000e36db1981 */ /* 0x000f62000c1e1900 */
[-C--:B--2---:R-:W-:Y:S03]  /*9060*/  HMMA.16816.F32 R4, R16, R20.reuse, RZ ;  /* 0x000000141004723c */ /* 0x084fe600000018ff */
[----:B------:R-:W5:Y:S04]  /*9070*/  @P1 LDG.E R220, desc[UR14][R54.64+0x20] ;  /* 0x0000200e36dc1981 */ /* 0x000f68000c1e1900 */
[----:B------:R-:W5:Y:S01]  /*9080*/  @P1 LDG.E R217, desc[UR14][R54.64+0x100] ;  /* 0x0001000e36d91981 */ /* 0x000f62000c1e1900 */
[C---:B-1----:R-:W-:Y:S03]  /*9090*/  HMMA.16816.F32 R8, R12.reuse, R20, RZ ;  /* 0x000000140c08723c */ /* 0x042fe600000018ff */
        /* <DEDUP_REMOVED lines=8> */
[----:B------:R-:W1:Y:S05]  /*9120*/  LDSM.16.MT88.4 R32, [R52+0x6c00] ;  /* 0x006c00003420783b */ /* 0x000e6a0000004200 */
        /* <DEDUP_REMOVED lines=22> */
[----:B------:R-:W-:Y:S04]  /*9290*/  LDSM.16.MT88.4 R28, [R52+0x7c00] ;  /* 0x007c0000341c783b */ /* 0x000fe80000004200 */
[----:B------:R-:W3:Y:S01]  /*92a0*/  LDSM.16.M88.4 R24, [R3+0x4000] ;  /* 0x004000000318783b */ /* 0x000ee20000000200 */
[-C--:B----4-:R-:W-:Y:S06]  /*92b0*/  HMMA.16816.F32 R4, R36, R40.reuse, R4 ;  /* 0x000000282404723c */ /* 0x090fec0000001804 */
[C---:B-1----:R-:W-:Y:S06]  /*92c0*/  HMMA.16816.F32 R8, R48.reuse, R40, R8 ;  /* 0x000000283008723c */ /* 0x042fec0000001808 */
[-C--:B------:R-:W-:Y:S01]  /*92d0*/  HMMA.16816.F32 R12, R48, R42.reuse, R12 ;  /* 0x0000002a300c723c */ /* 0x080fe2000000180c */
[----:B------:R-:W1:Y:S01]  /*92e0*/  LDSM.16.M88.4 R48, [R3+0x6000] ;  /* 0x006000000330783b */ /* 0x000e620000000200 */
[----:B------:R-:W-:Y:S04]  /*92f0*/  IMAD.U32 R41, RZ, RZ, UR41 ;  /* 0x00000029ff297e24 */ /* 0x000fe8000f8e00ff */
[----:B------:R-:W-:Y:S06]  /*9300*/  HMMA.16816.F32 R16, R36, R42, R16 ;  /* 0x0000002a2410723c */ /* 0x000fec0000001810 */
[-C--:B------:R-:W-:Y:S01]  /*9310*/  HMMA.16816.F32 R4, R20, R32.reuse, R4 ;  /* 0x000000201404723c */ /* 0x080fe20000001804 */
[----:B------:R-:W-:Y:S04]  /*9320*/  IMAD.U32 R43, RZ, RZ, UR41 ;  /* 0x00000029ff2b7e24 */ /* 0x000fe8000f8e00ff */
[----:B------:R-:W-:Y:S01]  /*9330*/  IMAD.U32 R39, RZ, RZ, UR40 ;  /* 0x00000028ff277e24 */ /* 0x000fe2000f8e00ff */
[C---:B--2---:R-:W-:Y:S01]  /*9340*/  HMMA.16816.F32 R8, R44.reuse, R32, R8 ;  /* 0x000000202c08723c */ /* 0x044fe20000001808 */
[----:B------:R-:W-:Y:S05]  /*9350*/  IMAD.U32 R37, RZ, RZ, UR40 ;  /* 0x00000028ff257e24 */ /* 0x000fea000f8e00ff */
[-C--:B------:R-:W-:Y:S01]  /*9360*/  HMMA.16816.F32 R12, R44, R34.reuse, R12 ;  /* 0x000000222c0c723c */ /* 0x080fe2000000180c */
[----:B------:R-:W-:Y:S05]  /*9370*/  MOV R33, UR39 ;  /* 0x0000002700217c02 */ /* 0x000fea0008000f00 */
[----:B------:R-:W-:Y:S01]  /*9380*/  HMMA.16816.F32 R16, R20, R34, R16 ;  /* 0x000000221410723c */ /* 0x000fe20000001810 */
[----:B------:R-:W-:Y:S04]  /*9390*/  IMAD.U32 R47, RZ, RZ, UR42 ;  /* 0x0000002aff2f7e24 */ /* 0x000fe8000f8e00ff */
[----:B------:R-:W-:Y:S01]  /*93a0*/  IMAD.U32 R45, RZ, RZ, UR42 ;  /* 0x0000002aff2d7e24 */ /* 0x000fe2000f8e00ff */
[-C--:B---3--:R-:W-:Y:S01]  /*93b0*/  HMMA.16816.F32 R4, R24, R28.reuse, R4 ;  /* 0x0000001c1804723c */ /* 0x088fe20000001804 */
        /* <DEDUP_REMOVED lines=10> */
[-C--:B------:R-:W-:Y:S01]  /*9460*/  LEA R56, P0, R81, R226.reuse, 0x2 ;  /* 0x000000e251387211 */ /* 0x080fe200078010ff */
[----:B------:R-:W-:Y:S01]  /*9470*/  REDG.E.ADD.F32.FTZ.RN.STRONG.GPU desc[UR14][R226.64], R4 ;  /* 0x00000004e20079a6 */ /* 0x000fe2000c10f38e */
[-C--:B------:R-:W-:Y:S01]  /*9480*/  LEA R30, P1, R57, R226.reuse, 0x2 ;  /* 0x000000e2391e7211 */ /* 0x080fe200078210ff */
[----:B------:R-:W-:Y:S03]  /*9490*/  IMAD.U32 R27, RZ, RZ, UR37 ;  /* 0x00000025ff1b7e24 */ /* 0x000fe6000f8e00ff */
[-C--:B------:R-:W-:Y:S01]  /*94a0*/  LEA R50, P6, R77, R226.reuse, 0x2 ;  /* 0x000000e24d327211 */ /* 0x080fe200078c10ff */
[----:B------:R-:W-:Y:S01]  /*94b0*/  IMAD.U32 R49, RZ, RZ, UR43 ;  /* 0x0000002bff317e24 */ /* 0x000fe2000f8e00ff */
[-C--:B------:R-:W-:Y:S01]  /*94c0*/  LEA.HI.X.SX32 R57, R79, R227.reuse, 0x2, P0 ;  /* 0x000000e34f397211 */ /* 0x080fe200000f16ff */
[----:B------:R-:W-:Y:S01]  /*94d0*/  IMAD.U32 R23, RZ, RZ, UR35 ;  /* 0x00000023ff177e24 */ /* 0x000fe2000f8e00ff */
[-C--:B------:R-:W-:Y:S01]  /*94e0*/  LEA R26, P0, R51, R226.reuse, 0x2 ;  /* 0x000000e2331a7211 */ /* 0x080fe200078010ff */
[----:B------:R-:W-:Y:S01]  /*94f0*/  IMAD.U32 R25, RZ, RZ, UR37 ;  /* 0x00000025ff197e24 */ /* 0x000fe2000f8e00ff */
        /* <DEDUP_REMOVED lines=8> */
[-C--:B------:R-:W-:Y:S02]  /*9580*/  LEA R40, P5, R43, R226.reuse, 0x2 ;  /* 0x000000e22b287211 */ /* 0x080fe400078a10ff */
[-C--:B------:R-:W-:Y:S01]  /*9590*/  LEA R38, P3, R65, R226.reuse, 0x2 ;  /* 0x000000e241267211 */ /* 0x080fe200078610ff */
[----:B------:R-:W-:Y:S01]  /*95a0*/  REDG.E.ADD.F32.FTZ.RN.STRONG.GPU desc[UR14][R46.64], R7 ;  /* 0x000000072e0079a6 */ /* 0x000fe2000c10f38e */
[-C--:B------:R-:W-:Y:S02]  /*95b0*/  LEA.HI.X.SX32 R43, R67, R227.reuse, 0x2, P4 ;  /* 0x000000e3432b7211 */ /* 0x080fe400020f16ff */
[-C--:B------:R-:W-:Y:S01]  /*95c0*/  LEA R36, P4, R39, R226.reuse, 0x2 ;  /* 0x000000e227247211 */ /* 0x080fe200078810ff */
[----:B------:R-:W-:Y:S01]  /*95d0*/  LDSM.16.MT88.4 R4, [R186+0xa000] ;  /* 0x00a00000ba04783b */ /* 0x000fe20000004200 */
[-C--:B------:R-:W-:Y:S02]  /*95e0*/  LEA R34, P2, R61, R226.reuse, 0x2 ;  /* 0x000000e23d227211 */ /* 0x080fe400078410ff */
[-C--:B------:R-:W-:Y:S01]  /*95f0*/  LEA.HI.X.SX32 R39, R63, R227.reuse, 0x2, P3 ;  /* 0x000000e33f277211 */ /* 0x080fe200018f16ff */
[----:B------:R-:W-:Y:S01]  /*9600*/  REDG.E.ADD.F32.FTZ.RN.STRONG.GPU desc[UR14][R42.64], R8 ;  /* 0x000000082a0079a6 */ /* 0x000fe2000c10f38e */
[-C--:B------:R-:W-:Y:S02]  /*9610*/  LEA R48, P3, R35, R226.reuse, 0x2 ;  /* 0x000000e223307211 */ /* 0x080fe400078610ff */
[----:B------:R-:W-:Y:S01]  /*9620*/  MOV R31, UR38 ;  /* 0x00000026001f7c02 */ /* 0x000fe20008000f00 */
[----:B------:R-:W-:Y:S01]  /*9630*/  REDG.E.ADD.F32.FTZ.RN.STRONG.GPU desc[UR14][R38.64], R9 ;  /* 0x00000009260079a6 */ /* 0x000fe2000c10f38e */
[-C--:B------:R-:W-:Y:S02]  /*9640*/  LEA.HI.X.SX32 R35, R59, R227.reuse, 0x2, P2 ;  /* 0x000000e33b237211 */ /* 0x080fe400010f16ff */
        /* <DEDUP_REMOVED lines=36> */
[----:B------:R-:W-:Y:S05]  /*9890*/  LDSM.16.MT88.4 R8, [R181+0x800] ;  /* 0x00080000b508783b */ /* 0x000fea0000004200 */
[----:B------:R-:W-:Y:S01]  /*98a0*/  HMMA.16816.F32 R160, R4, R22, R160 ;  /* 0x0000001604a0723c */ /* 0x000fe200000018a0 */
[----:B------:R-:W1:Y:S04]  /*98b0*/  LDSM.16.MT88.4 R4, [R186+0xb000] ;  /* 0x00b00000ba04783b */ /* 0x000e680000004200 */
[----:B------:R-:W2:Y:S01]  /*98c0*/  LDSM.16.MT88.4 R20, [R181+0xc00] ;  /* 0x000c0000b514783b */ /* 0x000ea20000004200 */
[-C--:B---3--:R-:W-:Y:S06]  /*98d0*/  HMMA.16816.F32 R148, R24, R28.reuse, R148 ;  /* 0x0000001c1894723c */ /* 0x088fec0000001894 */
[C---:B----4-:R-:W-:Y:S06]  /*98e0*/  HMMA.16816.F32 R152, R32.reuse, R28, R152 ;  /* 0x0000001c2098723c */ /* 0x050fec0000001898 */
[-C--:B------:R-:W-:Y:S06]  /*98f0*/  HMMA.16816.F32 R156, R32, R30.reuse, R156 ;  /* 0x0000001e209c723c */ /* 0x080fec000000189c */
[----:B------:R-:W-:Y:S01]  /*9900*/  HMMA.16816.F32 R160, R24, R30, R160 ;  /* 0x0000001e18a0723c */ /* 0x000fe200000018a0 */
[----:B------:R-:W3:Y:S05]  /*9910*/  LDSM.16.MT88.4 R24, [R186+0xf800] ;  /* 0x00f80000ba18783b */ /* 0x000eea0000004200 */
        /* <DEDUP_REMOVED lines=132> */
.L_x_990:
        /* <DEDUP_REMOVED lines=19> */
.L_x_991:
        /* <DEDUP_REMOVED lines=13> */
[----:B------:R-:W-:Y:S01]  /*a360*/  SHF.R.S32.HI R16, RZ, 0x1f, R196 ;  /* 0x0000001fff107819 */ /* 0x000fe200000114c4 */
[----:B------:R-:W-:Y:S01]  /*a370*/  IMAD.U32 R22, RZ, RZ, UR16 ;  /* 0x00000010ff167e24 */ /* 0x000fe2000f8e00ff */
[----:B------:R-:W-:-:S02]  /*a380*/  IADD3 R6, P0, R6, UR19, RZ ;  /* 0x0000001306067c10 */ /* 0x000fc4000ff1e0ff */
[----:B------:R-:W-:Y:S01]  /*a390*/  MOV R5, UR13 ;  /* 0x0000000d00057c02 */ /* 0x000fe20008000f00 */
[----:B------:R-:W-:Y:S02]  /*a3a0*/  ULDC UR13, c[0x0][0x2d0] ;  /* 0x0000b400000d7ab9 */ /* 0x000fe40000000800 */
[----:B------:R-:W-:Y:S01]  /*a3b0*/  ISETP.GE.AND P2, PT, R202, UR13, PT ;  /* 0x0000000dca007c0c */ /* 0x000fe2000bf46270 */
[----:B------:R-:W-:Y:S01]  /*a3c0*/  UIMAD UR13, UR21, UR16, URZ ;  /* 0x00000010150d72a4 */ /* 0x000fe2000f8e023f */
[----:B------:R-:W-:Y:S01]  /*a3d0*/  IADD3.X R7, R7, UR20, R5, P0, !PT ;  /* 0x0000001407077c10 */ /* 0x000fe200087fe405 */
[----:B------:R2:W3:Y:S01]  /*a3e0*/  LDS.128 R12, [R53+0x7000] ;  /* 0x00700000350c7984 */ /* 0x0004e20000000c00 */
[----:B------:R-:W-:Y:S01]  /*a3f0*/  ISETP.GE.OR P1, PT, R4, UR7, P2 ;  /* 0x0000000704007c0c */ /* 0x000fe20009726670 */
[----:B------:R-:W-:Y:S01]  /*a400*/  UIMAD UR17, UR58, UR17, UR13 ;  /* 0x000000113a1172a4 */ /* 0x000fe2000f8e020d */
[----:B------:R-:W-:Y:S01]  /*a410*/  ISETP.GE.OR P2, PT, R196, UR7, P2 ;  /* 0x00000007c4007c0c */ /* 0x000fe20009746670 */
[----:B------:R2:W4:Y:S01]  /*a420*/  LDS.128 R8, [R53+0x9000] ;  /* 0x0090000035087984 */ /* 0x0005220000000c00 */
[----:B------:R-:W-:-:S05]  /*a430*/  IMAD.WIDE.U32 R22, R22, UR58, R6 ;  /* 0x0000003a16167c25 */ /* 0x000fca000f8e0006 */
        /* <DEDUP_REMOVED lines=12> */
.L_x_993:
[----:B------:R-:W-:Y:S05]  /*a500*/  BSYNC B0 ;  /* 0x0000000000007941 */ /* 0x000fea0003800000 */
.L_x_992:
        /* <DEDUP_REMOVED lines=13> */
.L_x_995:
[----:B------:R-:W-:Y:S05]  /*a5e0*/  BSYNC B0 ;  /* 0x0000000000007941 */ /* 0x000fea0003800000 */
.L_x_994:
        /* <DEDUP_REMOVED lines=26> */
.L_x_997:
[----:B------:R-:W-:Y:S05]  /*a790*/  BSYNC B0 ;  /* 0x0000000000007941 */ /* 0x000fea0003800000 */
.L_x_996:
        /* <DEDUP_REMOVED lines=11> */
[----:B----4-:R1:W-:Y:S02]  /*a850*/  STG.E.128 desc[UR14][R4.64], R8 ;  /* 0x0000000804007986 */ /* 0x0103e4000c101d0e */
.L_x_968:
[----:B------:R-:W-:Y:S05]  /*a860*/  BSYNC B1 ;  /* 0x0000000000017941 */ /* 0x000fea0003800000 */
.L_x_954:
        /* <DEDUP_REMOVED lines=11> */
.L_x_998:
[----:B------:R-:W-:Y:S05]  /*a920*/  EXIT ;  /* 0x000000000000794d */ /* 0x000fea0003800000 */
.L_x_1000:
        /* <DEDUP_REMOVED lines=13> */
.L_x_1357:


//--------------------- .text._ZN5flash44flash_bwd_dq_dk_dv_loop_seqk_parallel_kernelI23Flash_bwd_kernel_traitsILi32ELi128ELi128ELi8ELi4ELi4ELi4ELb0ELb0EN7cutlass6half_tE19Flash_kernel_traitsILi32ELi128ELi128ELi8ES3_EELb0ELb0ELb1ELb0ELb0ELb0ELb1EEEvNS_16Flash_bwd_paramsE --------------------------
	.section	.text._ZN5flash44flash_bwd_dq_dk_dv_loop_seqk_parallel_kernelI23Flash_bwd_kernel_traitsILi32ELi128ELi128ELi8ELi4ELi4ELi4ELb0ELb0EN7cutlass6half_tE19Flash_kernel_traitsILi32ELi128ELi128ELi8ES3_EELb0ELb0ELb1ELb0ELb0ELb0ELb1EEEvNS_16Flash_bwd_paramsE,"ax",@progbits
	.align	128
        .global         _ZN5flash44flash_bwd_dq_dk_dv_loop_seqk_parallel_kernelI23Flash_bwd_kernel_traitsILi32ELi128ELi128ELi8ELi4ELi4ELi4ELb0ELb0EN7cutlass6half_tE19Flash_kernel_traitsILi32ELi128ELi128ELi8ES3_EELb0ELb0ELb1ELb0ELb0ELb0ELb1EEEvNS_16Flash_bwd_paramsE
        .type           _ZN5flash44flash_bwd_dq_dk_dv_loop_seqk_parallel_kernelI23Flash_bwd_kernel_traitsILi32ELi128ELi128ELi8ELi4ELi4ELi4ELb0ELb0EN7cutlass6half_tE19Flash_kernel_traitsILi32ELi128ELi128ELi8ES3_EELb0ELb0ELb1ELb0ELb0ELb0ELb1EEEvNS_16Flash_bwd_paramsE,@function
        .size           _ZN5flash44flash_bwd_dq_dk_dv_loop_seqk_parallel_kernelI23Flash_bwd_kernel_traitsILi32ELi128ELi128ELi8ELi4ELi4ELi4ELb0ELb0EN7cutlass6half_tE19Flash_kernel_traitsILi32ELi128ELi128ELi8ES3_EELb0ELb0ELb1ELb0ELb0ELb0ELb1EEEvNS_16Flash_bwd_paramsE,(.L_x_1358 - _ZN5flash44flash_bwd_dq_dk_dv_loop_seqk_parallel_kernelI23Flash_bwd_kernel_traitsILi32ELi128ELi128ELi8ELi4ELi4ELi4ELb0ELb0EN7cutlass6half_tE19Flash_kernel_traitsILi32ELi128ELi128ELi8ES3_EELb0ELb0ELb1ELb0ELb0ELb0ELb1EEEvNS_16Flash_bwd_paramsE)
        .other          _ZN5flash44flash_bwd_dq_dk_dv_loop_seqk_parallel_kernelI23Flash_bwd_kernel_traitsILi32ELi128ELi128ELi8ELi4ELi4ELi4ELb0ELb0EN7cutlass6half_tE19Flash_kernel_traitsILi32ELi128ELi128ELi8ES3_EELb0ELb0ELb1ELb0ELb0ELb0ELb1EEEvNS_16Flash_bwd_paramsE,@"STO_CUDA_ENTRY STV_DEFAULT"
_ZN5flash44flash_bwd_dq_dk_dv_loop_seqk_parallel_kernelI23Flash_bwd_kernel_traitsILi32ELi128ELi128ELi8ELi4ELi4ELi4ELb0ELb0EN7cutlass6half_tE19Flash_kernel_traitsILi32ELi128ELi128ELi8ES3_EELb0ELb0ELb1ELb0ELb0ELb0ELb1EEEvNS_16Flash_bwd_paramsE:
.text._ZN5flash44flash_bwd_dq_dk_dv_loop_seqk_parallel_kernelI23Flash_bwd_kernel_traitsILi32ELi128ELi128ELi8ELi4ELi4ELi4ELb0ELb0EN7cutlass6half_tE19Flash_kernel_traitsILi32ELi128ELi128ELi8ES3_EELb0ELb0ELb1ELb0ELb0ELb0ELb1EEEvNS_16Flash_bwd_paramsE:
        /* <DEDUP_REMOVED lines=17> */
[----:B------:R-:W-:-:S03]  /*0110*/  ULDC UR61, c[0x0][0x394] ;  /* 0x0000e500003d7ab9 */ /* 0x000fc60000000800 */
[----:B------:R-:W3:Y:S08]  /*0120*/  S2UR UR48, SR_CTAID.Y ;  /* 0x00000000003079c3 */ /* 0x000ef00000002600 */
[----:B------:R-:W4:Y:S01]  /*0130*/  S2UR UR58, SR_CTAID.Z ;  /* 0x00000000003a79c3 */ /* 0x000f220000002700 */
[----:B--2---:R-:W-:-:S06]  /*0140*/  ULEA UR4, UR4, UR5, 0x18 ;  /* 0x0000000504047291 */ /* 0x004fcc000f8ec03f */
[----:B------:R-:W-:Y:S01]  /*0150*/  IMAD.U32 R125, RZ, RZ, UR4 ;  /* 0x00000004ff7d7e24 */ /* 0x000fe2000f8e00ff */
[----:B-1----:R-:W-:Y:S01]  /*0160*/  SHF.R.S32.HI R7, RZ, 0x1f, R8 ;  /* 0x0000001fff077819 */ /* 0x002fe20000011408 */
[----:B---3--:R-:W-:-:S03]  /*0170*/  USHF.L.U32 UR5, UR48, 0x7, URZ ;  /* 0x0000000730057899 */ /* 0x008fc6000800063f */
[CC--:B------:R-:W-:Y:S02]  /*0180*/  LEA.HI R3, R7.reuse, R8.reuse, RZ, 0x5 ;  /* 0x0000000807037211 */ /* 0x0c0fe400078f28ff */
[-C--:B------:R-:W-:Y:S01]  /*0190*/  LEA.HI R11, R7, R8.reuse, RZ, 0x2 ;  /* 0x00000008070b7211 */ /* 0x080fe200078f10ff */
[----:B------:R-:W-:Y:S01]  /*01a0*/  IMAD.U32 R139, RZ, RZ, UR5 ;  /* 0x00000005ff8b7e24 */ /* 0x000fe2000f8e00ff */
[----:B------:R-:W-:Y:S01]  /*01b0*/  LOP3.LUT R2, R3, 0xffffffe0, RZ, 0xc0, !PT ;  /* 0xffffffe003027812 */ /* 0x000fe200078ec0ff */
[----:B----4-:R-:W-:Y:S01]  /*01c0*/  USHF.R.S32.HI UR6, URZ, 0x1f, UR58 ;  /* 0x0000001f3f067899 */ /* 0x010fe2000801143a */
[--C-:B------:R-:W-:Y:S01]  /*01d0*/  SHF.R.S32.HI R0, RZ, 0x2, R11.reuse ;  /* 0x00000002ff007819 */ /* 0x100fe2000001140b */
[----:B------:R-:W-:Y:S01]  /*01e0*/  USHF.R.S32.HI UR5, URZ, 0x1f, UR58 ;  /* 0x0000001f3f057899 */ /* 0x000fe2000801143a */
[----:B------:R-:W-:Y:S01]  /*01f0*/  SHF.R.S32.HI R14, RZ, 0x1f, R11 ;  /* 0x0000001fff0e7819 */ /* 0x000fe2000001140b */
[----:B------:R-:W-:Y:S01]  /*0200*/  IMAD.IADD R2, R8, 0x1, -R2 ;  /* 0x0000000108027824 */ /* 0x000fe200078e0a02 */
[----:B------:R-:W-:Y:S01]  /*0210*/  LEA.HI R13, R7, R8, RZ, 0x3 ;  /* 0x00000008070d7211 */ /* 0x000fe200078f18ff */
[----:B------:R-:W-:Y:S01]  /*0220*/  IMAD.U32 R133, RZ, RZ, UR6 ;  /* 0x00000006ff857e24 */ /* 0x000fe2000f8e00ff */
[----:B------:R-:W-:Y:S01]  /*0230*/  LEA.HI R14, R14, R0, RZ, 0x3 ;  /* 0x000000000e0e7211 */ /* 0x000fe200078f18ff */
[----:B------:R-:W-:Y:S01]  /*0240*/  USHF.R.S32.HI UR6, URZ, 0x1f, UR48 ;  /* 0x0000001f3f067899 */ /* 0x000fe20008011430 */
[----:B------:R-:W-:Y:S01]  /*0250*/  SHF.R.S32.HI R131, RZ, 0x1f, R2 ;  /* 0x0000001fff837819 */ /* 0x000fe20000011402 */
[----:B------:R-:W-:Y:S01]  /*0260*/  IMAD.U32 R137, RZ, RZ, UR5 ;  /* 0x00000005ff897e24 */ /* 0x000fe2000f8e00ff */
[----:B------:R-:W-:Y:S01]  /*0270*/  LOP3.LUT R14, R14, 0xfffffff8, RZ, 0xc0, !PT ;  /* 0xfffffff80e0e7812 */ /* 0x000fe200078ec0ff */
[----:B------:R-:W-:Y:S01]  /*0280*/  UIADD3 UR5, UR4, 0xa000, URZ ;  /* 0x0000a00004057890 */ /* 0x000fe2000fffe03f */
[----:B------:R-:W-:Y:S01]  /*0290*/  LEA.HI R131, R131, R2, RZ, 0x2 ;  /* 0x0000000283837211 */ /* 0x000fe200078f10ff */
[----:B------:R-:W-:Y:S01]  /*02a0*/  IMAD.U32 R138, RZ, RZ, UR6 ;  /* 0x00000006ff8a7e24 */ /* 0x000fe2000f8e00ff */
[----:B------:R-:W-:Y:S01]  /*02b0*/  LEA.HI R2, R11, R0, RZ, 0x1 ;  /* 0x000000000b027211 */ /* 0x000fe200078f08ff */
[----:B------:R-:W-:Y:S01]  /*02c0*/  IMAD.IADD R14, R0, 0x1, -R14 ;  /* 0x00000001000e7824 */ /* 0x000fe200078e0a0e */
[----:B------:R-:W-:Y:S01]  /*02d0*/  SHF.R.S32.HI R132, RZ, 0x5, R3 ;  /* 0x00000005ff847819 */ /* 0x000fe20000011403 */
[----:B------:R-:W-:Y:S01]  /*02e0*/  UIADD3 UR6, UR4, 0x6000, URZ ;  /* 0x0000600004067890 */ /* 0x000fe2000fffe03f */
[----:B------:R-:W-:-:S02]  /*02f0*/  LOP3.LUT R2, R2, 0x7fffffe, RZ, 0xc0, !PT ;  /* 0x07fffffe02027812 */ /* 0x000fc400078ec0ff */
[----:B------:R-:W-:Y:S02]  /*0300*/  SHF.R.S32.HI R3, RZ, 0x1f, R3 ;  /* 0x0000001fff037819 */ /* 0x000fe40000011403 */
[----:B------:R-:W-:Y:S01]  /*0310*/  LEA.HI R15, R7, R8, RZ, 0x4 ;  /* 0x00000008070f7211 */ /* 0x000fe200078f20ff */
[----:B------:R-:W-:Y:S01]  /*0320*/  IMAD.IADD R2, R0, 0x1, -R2 ;  /* 0x0000000100027824 */ /* 0x000fe200078e0a02 */
[----:B------:R-:W-:Y:S02]  /*0330*/  SHF.R.S32.HI R0, RZ, 0x3, R13 ;  /* 0x00000003ff007819 */ /* 0x000fe4000001140d */
[----:B------:R-:W-:Y:S02]  /*0340*/  LOP3.LUT R11, R11, 0xfffffffc, RZ, 0xc0, !PT ;  /* 0xfffffffc0b0b7812 */ /* 0x000fe400078ec0ff */
[----:B------:R-:W-:Y:S01]  /*0350*/  LEA.HI R3, R3, R132, RZ, 0x2 ;  /* 0x0000008403037211 */ /* 0x000fe200078f10ff */
[----:B------:R-:W-:Y:S01]  /*0360*/  IMAD.SHL.U32 R0, R0, 0x40, RZ ;  /* 0x0000004000007824 */ /* 0x000fe200078e00ff */
[----:B------:R-:W-:Y:S01]  /*0370*/  SHF.R.S32.HI R4, RZ, 0x4, R15 ;  /* 0x00000004ff047819 */ /* 0x000fe2000001140f */
[----:B------:R-:W-:Y:S01]  /*0380*/  IMAD.IADD R11, R8, 0x1, -R11 ;  /* 0x00000001080b7824 */ /* 0x000fe200078e0a0b */
[----:B------:R-:W-:-:S02]  /*0390*/  LOP3.LUT R3, R3, 0xfffffffc, RZ, 0xc0, !PT ;  /* 0xfffffffc03037812 */ /* 0x000fc400078ec0ff */
[----:B------:R-:W-:Y:S01]  /*03a0*/  LOP3.LUT R10, R13, 0xfffffff8, RZ, 0xc0, !PT ;  /* 0xfffffff80d0a7812 */ /* 0x000fe200078ec0ff */
[----:B------:R-:W-:Y:S01]  /*03b0*/  IMAD.SHL.U32 R134, R11, 0x8, RZ ;  /* 0x000000080b867824 */ /* 0x000fe200078e00ff */
[C---:B------:R-:W-:Y:S01]  /*03c0*/  LEA.HI R128, R15.reuse, R4, RZ, 0x1 ;  /* 0x000000040f807211 */ /* 0x040fe200078f08ff */
[----:B------:R-:W-:Y:S01]  /*03d0*/  IMAD.IADD R3, R132, 0x1, -R3 ;  /* 0x0000000184037824 */ /* 0x000fe200078e0a03 */
[----:B------:R-:W-:Y:S01]  /*03e0*/  LOP3.LUT R0, R0, 0xc0, RZ, 0xc0, !PT ;  /* 0x000000c000007812 */ /* 0x000fe200078ec0ff */
[----:B------:R-:W-:Y:S01]  /*03f0*/  IMAD R132, R132, 0x8, R2 ;  /* 0x0000000884847824 */ /* 0x000fe200078e0202 */
[----:B------:R-:W-:Y:S01]  /*0400*/  LOP3.LUT R15, R15, 0xfffffff0, RZ, 0xc0, !PT ;  /* 0xfffffff00f0f7812 */ /* 0x000fe200078ec0ff */
[----:B------:R-:W-:Y:S01]  /*0410*/  IMAD.IADD R10, R8, 0x1, -R10 ;  /* 0x00000001080a7824 */ /* 0x000fe200078e0a0a */
[----:B------:R-:W-:Y:S01]  /*0420*/  SHF.R.U32.HI R2, RZ, 0x3, R0 ;  /* 0x00000003ff027819 */ /* 0x000fe20000011600 */
[----:B------:R-:W-:Y:S01]  /*0430*/  IMAD.SHL.U32 R11, R11, 0x2, RZ ;  /* 0x000000020b0b7824 */ /* 0x000fe200078e00ff */
[----:B------:R-:W-:Y:S01]  /*0440*/  LOP3.LUT R0, R0, 0x18, R134, 0xf8, !PT ;  /* 0x0000001800007812 */ /* 0x000fe200078ef886 */
[----:B------:R-:W-:Y:S01]  /*0450*/  IMAD.IADD R15, R8, 0x1, -R15 ;  /* 0x00000001080f7824 */ /* 0x000fe200078e0a0f */
[----:B------:R-:W-:-:S02]  /*0460*/  LOP3.LUT R128, R128, 0xfffffffe, RZ, 0xc0, !PT ;  /* 0xfffffffe80807812 */ /* 0x000fc400078ec0ff */
[----:B------:R-:W-:Y:S01]  /*0470*/  LEA.HI R7, R7, R8, RZ, 0x7 ;  /* 0x0000000807077211 */ /* 0x000fe200078f38ff */
[----:B------:R-:W-:Y:S01]  /*0480*/  IMAD.SHL.U32 R8, R8, 0x2, RZ ;  /* 0x0000000208087824 */ /* 0x000fe200078e00ff */
[----:B------:R-:W-:Y:S01]  /*0490*/  LEA.HI R12, R10, R10, RZ, 0x1 ;  /* 0x0000000a0a0c7211 */ /* 0x000fe200078f08ff */
[----:B------:R-:W-:Y:S01]  /*04a0*/  IMAD.IADD R128, R4, 0x1, -R128 ;  /* 0x0000000104807824 */ /* 0x000fe200078e0a80 */
[----:B------:R-:W-:Y:S02]  /*04b0*/  LOP3.LUT R2, R0, R2, RZ, 0x3c, !PT ;  /* 0x0000000200027212 */ /* 0x000fe400078e3cff */
[----:B------:R-:W-:Y:S01]  /*04c0*/  LEA.HI R0, R15, R15, RZ, 0x1 ;  /* 0x0000000f0f007211 */ /* 0x000fe200078f08ff */
[----:B------:R-:W-:Y:S01]  /*04d0*/  IMAD.SHL.U32 R129, R128, 0x8, RZ ;  /* 0x0000000880817824 */ /* 0x000fe200078e00ff */
[----:B------:R-:W-:Y:S01]  /*04e0*/  LOP3.LUT R5, R12, 0x3fffffe, RZ, 0xc0, !PT ;  /* 0x03fffffe0c057812 */ /* 0x000fe200078ec0ff */
[----:B------:R-:W-:Y:S01]  /*04f0*/  IMAD.U32 R132, R132, 0x20, R2 ;  /* 0x0000002084847824 */ /* 0x000fe200078e0002 */
[----:B------:R-:W-:-:S02]  /*0500*/  SHF.R.S32.HI R7, RZ, 0x7, R7 ;  /* 0x00000007ff077819 */ /* 0x000fc40000011407 */
[--C-:B------:R-:W-:Y:S01]  /*0510*/  SHF.R.S32.HI R9, RZ, 0x1, R0.reuse ;  /* 0x00000001ff097819 */ /* 0x100fe20000011400 */
[C---:B------:R-:W-:Y:S01]  /*0520*/  IMAD.IADD R5, R10.reuse, 0x1, -R5 ;  /* 0x000000010a057824 */ /* 0x040fe200078e0a05 */
[----:B------:R-:W-:Y:S01]  /*0530*/  SHF.R.S32.HI R6, RZ, 0x1f, R0 ;  /* 0x0000001fff067819 */ /* 0x000fe20000011400 */
[C---:B------:R-:W-:Y:S01]  /*0540*/  IMAD R118, R7.reuse, 0x8, R128 ;  /* 0x0000000807767824 */ /* 0x040fe200078e0280 */
[----:B------:R-:W-:Y:S01]  /*0550*/  SHF.R.S32.HI R4, RZ, 0x1f, R15 ;  /* 0x0000001fff047819 */ /* 0x000fe2000001140f */
[----:B------:R-:W-:Y:S01]  /*0560*/  IMAD.SHL.U32 R10, R10, 0x40, RZ ;  /* 0x000000400a0a7824 */ /* 0x000fe200078e00ff */
[----:B------:R-:W-:Y:S01]  /*0570*/  LEA.HI R6, R6, R9, RZ, 0x2 ;  /* 0x0000000906067211 */ /* 0x000fe200078f10ff */
[----:B------:R-:W-:Y:S01]  /*0580*/  IMAD R118, R118, 0x8, R5 ;  /* 0x0000000876767824 */ /* 0x000fe200078e0205 */
[----:B------:R-:W-:Y:S01]  /*0590*/  LOP3.LUT R5, R14, 0x1, RZ, 0xc0, !PT ;  /* 0x000000010e057812 */ /* 0x000fe200078ec0ff */
[--C-:B------:R-:W-:Y:S01]  /*05a0*/  IMAD R136, R7, 0x2000, R11.reuse ;  /* 0x0000200007887824 */ /* 0x100fe200078e020b */
[----:B------:R-:W-:Y:S01]  /*05b0*/  LOP3.LUT R6, R6, 0xfffffffc, RZ, 0xc0, !PT ;  /* 0xfffffffc06067812 */ /* 0x000fe200078ec0ff */
[----:B------:R-:W-:Y:S01]  /*05c0*/  IMAD R11, R3, 0x200, R11 ;  /* 0x00000200030b7824 */ /* 0x000fe200078e020b */
[----:B------:R-:W-:-:S02]  /*05d0*/  ISETP.NE.U32.AND P6, PT, R5, 0x1, PT ;  /* 0x000000010500780c */ /* 0x000fc40003fc5070 */
[----:B------:R-:W-:Y:S01]  /*05e0*/  LEA.HI R4, R4, R15, RZ, 0x3 ;  /* 0x0000000f04047211 */ /* 0x000fe200078f18ff */
[----:B------:R-:W-:Y:S01]  /*05f0*/  IMAD.IADD R5, R9, 0x1, -R6 ;  /* 0x0000000109057824 */ /* 0x000fe200078e0a06 */
[----:B------:R-:W-:Y:S01]  /*0600*/  LOP3.LUT R10, R10, 0x1c0, RZ, 0xc0, !PT ;  /* 0x000001c00a0a7812 */ /* 0x000fe200078ec0ff */
[----:B------:R-:W-:Y:S01]  /*0610*/  IMAD.SHL.U32 R9, R3, 0x10, RZ ;  /* 0x0000001003097824 */ /* 0x000fe200078e00ff */
[----:B------:R-:W-:Y:S02]  /*0620*/  LOP3.LUT R2, R4, 0xfffffff8, RZ, 0xc0, !PT ;  /* 0xfffffff804027812 */ /* 0x000fe400078ec0ff */
[----:B------:R-:W-:Y:S02]  /*0630*/  LEA.HI R6, R14, R14, RZ, 0x1 ;  /* 0x0000000e0e067211 */ /* 0x000fe400078f08ff */
[----:B------:R-:W-:Y:S01]  /*0640*/  LEA.HI.SX32 R131, R131, R9, 0x1e ;  /* 0x0000000983837211 */ /* 0x000fe200078ff2ff */
[----:B------:R-:W-:Y:S01]  /*0650*/  IMAD.IADD R2, R15, 0x1, -R2 ;  /* 0x000000010f027824 */ /* 0x000fe200078e0a02 */
[----:B------:R-:W-:-:S02]  /*0660*/  SHF.R.S32.HI R12, RZ, 0x1, R12 ;  /* 0x00000001ff0c7819 */ /* 0x000fc4000001140c */
[----:B------:R-:W-:Y:S02]  /*0670*/  LOP3.LUT R9, R10, 0x30, R9, 0xf8, !PT ;  /* 0x000000300a097812 */ /* 0x000fe400078ef809 */
[----:B------:R-:W-:Y:S02]  /*0680*/  LOP3.LUT R8, R8, 0x6, RZ, 0xc0, !PT ;  /* 0x0000000608087812 */ /* 0x000fe400078ec0ff */
[----:B------:R-:W-:Y:S02]  /*0690*/  LOP3.LUT R148, R6, 0x3fffffe, RZ, 0xc0, !PT ;  /* 0x03fffffe06947812 */ /* 0x000fe400078ec0ff */
[----:B------:R-:W-:Y:S01]  /*06a0*/  LOP3.LUT P0, RZ, R12, 0x2, RZ, 0xc0, !PT ;  /* 0x000000020cff7812 */ /* 0x000fe2000780c0ff */
[C---:B------:R-:W-:Y:S01]  /*06b0*/  IMAD R130, R7.reuse, 0x40, R8 ;  /* 0x0000004007827824 */ /* 0x040fe200078e0208 */
[C---:B------:R-:W-:Y:S01]  /*06c0*/  LOP3.LUT P5, RZ, R14.reuse, 0x2, RZ, 0xc0, !PT ;  /* 0x000000020eff7812 */ /* 0x040fe200078ac0ff */
[----:B------:R-:W-:Y:S01]  /*06d0*/  IMAD.SHL.U32 R8, R7, 0x8, RZ ;  /* 0x0000000807087824 */ /* 0x000fe200078e00ff */
[C---:B------:R-:W-:Y:S01]  /*06e0*/  LOP3.LUT P4, RZ, R14.reuse, 0x4, RZ, 0xc0, !PT ;  /* 0x000000040eff7812 */ /* 0x040fe2000788c0ff */
[C---:B------:R-:W-:Y:S01]  /*06f0*/  IMAD.IADD R148, R14.reuse, 0x1, -R148 ;  /* 0x000000010e947824 */ /* 0x040fe200078e0a94 */
[----:B------:R-:W-:Y:S01]  /*0700*/  LOP3.LUT R9, R9, 0x8, R13, 0xf8, !PT ;  /* 0x0000000809097812 */ /* 0x000fe200078ef80d */
[----:B------:R-:W-:Y:S01]  /*0710*/  IMAD.SHL.U32 R14, R14, 0x40, RZ ;  /* 0x000000400e0e7824 */ /* 0x000fe200078e00ff */
[----:B------:R-:W-:Y:S01]  /*0720*/  SHF.R.U32.HI R124, RZ, 0x3, R10 ;  /* 0x00000003ff7c7819 */ /* 0x000fe2000001160a */
[----:B------:R-:W-:Y:S01]  /*0730*/  IMAD.SHL.U32 R12, R12, 0x40, RZ ;  /* 0x000000400c0c7824 */ /* 0x000fe200078e00ff */
[----:B------:R-:W-:Y:S01]  /*0740*/  SHF.R.S32.HI R6, RZ, 0x1, R6 ;  /* 0x00000001ff067819 */ /* 0x000fe20000011406 */
[----:B------:R-:W-:Y:S01]  /*0750*/  IMAD R148, R148, 0x20, R11 ;  /* 0x0000002094947824 */ /* 0x000fe200078e020b */
[----:B------:R-:W-:-:S02]  /*0760*/  LOP3.LUT R0, R0, 0x7fffffe, RZ, 0xc0, !PT ;  /* 0x07fffffe00007812 */ /* 0x000fc400078ec0ff */
[----:B------:R-:W-:Y:S01]  /*0770*/  LOP3.LUT R124, R9, R124, RZ, 0x3c, !PT ;  /* 0x0000007c097c7212 */ /* 0x000fe200078e3cff */
[C---:B------:R-:W-:Y:S01]  /*0780*/  IMAD.SHL.U32 R9, R2.reuse, 0x40, RZ ;  /* 0x0000004002097824 */ /* 0x040fe200078e00ff */
[----:B------:R-:W-:Y:S01]  /*0790*/  R2P PR, R2, 0x6 ;  /* 0x0000000602007804 */ /* 0x000fe20000000000 */
[C---:B------:R-:W-:Y:S01]  /*07a0*/  IMAD.SHL.U32 R7, R6.reuse, 0x40, RZ ;  /* 0x0000004006077824 */ /* 0x040fe200078e00ff */
[----:B------:R-:W-:Y:S01]  /*07b0*/  LOP3.LUT P3, RZ, R6, 0x2, RZ, 0xc0, !PT ;  /* 0x0000000206ff7812 */ /* 0x000fe2000786c0ff */
[----:B------:R-:W-:Y:S01]  /*07c0*/  IMAD.SHL.U32 R6, R5, 0x40, RZ ;  /* 0x0000004005067824 */ /* 0x000fe200078e00ff */
[----:B------:R-:W-:Y:S01]  /*07d0*/  SHF.R.S32.HI R4, RZ, 0x3, R4 ;  /* 0x00000003ff047819 */ /* 0x000fe20000011404 */
[----:B------:R-:W-:Y:S01]  /*07e0*/  IMAD.IADD R0, R15, 0x1, -R0 ;  /* 0x000000010f007824 */ /* 0x000fe200078e0a00 */
[----:B------:R-:W-:Y:S01]  /*07f0*/  LOP3.LUT R9, R9, 0x1c0, RZ, 0xc0, !PT ;  /* 0x000001c009097812 */ /* 0x000fe200078ec0ff */
[----:B------:R-:W-:Y:S01]  /*0800*/  IMAD.SHL.U32 R15, R3, 0x400, RZ ;  /* 0x00000400030f7824 */ /* 0x000fe200078e00ff */
[----:B------:R-:W-:Y:S01]  /*0810*/  LOP3.LUT R6, R6, 0xc0, RZ, 0xc0, !PT ;  /* 0x000000c006067812 */ /* 0x000fe200078ec0ff */
[----:B------:R-:W-:Y:S01]  /*0820*/  IMAD R0, R4, 0x8, R0 ;  /* 0x0000000804007824 */ /* 0x000fe200078e0200 */
[----:B------:R-:W-:Y:S01]  /*0830*/  LOP3.LUT R14, R14, 0x1c0, RZ, 0xc0, !PT ;  /* 0x000001c00e0e7812 */ /* 0x000fe200078ec0ff */
[----:B------:R-:W-:Y:S01]  /*0840*/  IMAD R4, R4, 0x200, R15 ;  /* 0x0000020004047824 */ /* 0x000fe200078e020f */
[----:B------:R-:W-:Y:S01]  /*0850*/  SEL R117, R126, 0xffffffe0, !P0 ;  /* 0xffffffe07e757807 */ /* 0x000fe20004000000 */
[----:B------:R-:W-:Y:S01]  /*0860*/  IMAD.SHL.U32 R0, R0, 0x20, RZ ;  /* 0x0000002000007824 */ /* 0x000fe200078e00ff */
[----:B------:R-:W-:Y:S01]  /*0870*/  LOP3.LUT R12, R12, 0xc0, RZ, 0xc0, !PT ;  /* 0x000000c00c0c7812 */ /* 0x000fe200078ec0ff */
[C---:B------:R-:W-:Y:S01]  /*0880*/  IMAD R124, R128.reuse, 0x200, R124 ;  /* 0x00000200807c7824 */ /* 0x040fe200078e027c */
[----:B------:R-:W-:Y:S01]  /*0890*/  LOP3.LUT P0, RZ, R5, 0x2, RZ, 0xc0, !PT ;  /* 0x0000000205ff7812 */ /* 0x000fe2000780c0ff */
[----:B------:R-:W-:Y:S01]  /*08a0*/  IMAD R3, R3, 0x200, R0 ;  /* 0x0000020003037824 */ /* 0x000fe200078e0200 */
[----:B------:R-:W-:Y:S01]  /*08b0*/  LOP3.LUT R7, R7, 0xc0, RZ, 0xc0, !PT ;  /* 0x000000c007077812 */ /* 0x000fe200078ec0ff */
[----:B------:R-:W-:Y:S01]  /*08c0*/  IMAD.SHL.U32 R128, R128, 0x10, RZ ;  /* 0x0000001080807824 */ /* 0x000fe200078e00ff */
[----:B------:R-:W-:-:S02]  /*08d0*/  LOP3.LUT R129, R129, 0x8, RZ, 0xc0, !PT ;  /* 0x0000000881817812 */ /* 0x000fc400078ec0ff */
[----:B------:R-:W-:Y:S02]  /*08e0*/  SHF.R.U32.HI R123, RZ, 0x3, R9 ;  /* 0x00000003ff7b7819 */ /* 0x000fe40000011609 */
[----:B------:R-:W-:Y:S02]  /*08f0*/  SHF.R.U32.HI R5, RZ, 0x3, R6 ;  /* 0x00000003ff057819 */ /* 0x000fe40000011606 */
[----:B------:R-:W-:Y:S02]  /*0900*/  LEA.HI R14, R14, R14, RZ, 0x1d ;  /* 0x0000000e0e0e7211 */ /* 0x000fe400078fe8ff */
[----:B------:R-:W-:Y:S02]  /*0910*/  LOP3.LUT R13, R12, 0x8, R13, 0xf8, !PT ;  /* 0x000000080c0d7812 */ /* 0x000fe400078ef80d */
[----:B------:R-:W-:Y:S02]  /*0920*/  LOP3.LUT R8, R8, 0x8, RZ, 0xc0, !PT ;  /* 0x0000000808087812 */ /* 0x000fe400078ec0ff */
[----:B------:R-:W-:-:S02]  /*0930*/  SHF.R.U32.HI R2, RZ, 0x3, R7 ;  /* 0x00000003ff027819 */ /* 0x000fc40000011607 */
[--C-:B------:R-:W-:Y:S02]  /*0940*/  LOP3.LUT R123, R123, R9, R129.reuse, 0x1e, !PT ;  /* 0x000000097b7b7212 */ /* 0x100fe400078e1e81 */
[----:B------:R-:W-:Y:S02]  /*0950*/  SHF.R.U32.HI R12, RZ, 0x3, R12 ;  /* 0x00000003ff0c7819 */ /* 0x000fe4000001160c */
[----:B------:R-:W-:Y:S01]  /*0960*/  LOP3.LUT R129, R5, R6, R129, 0x1e, !PT ;  /* 0x0000000605817212 */ /* 0x000fe200078e1e81 */
[----:B------:R-:W-:Y:S01]  /*0970*/  IMAD.IADD R123, R4, 0x1, R123 ;  /* 0x00000001047b7824 */ /* 0x000fe200078e027b */
[----:B------:R-:W-:Y:S02]  /*0980*/  IADD3 R136, R14, R136, R15 ;  /* 0x000000880e887210 */ /* 0x000fe40007ffe00f */
[----:B------:R-:W-:Y:S01]  /*0990*/  LOP3.LUT R2, R2, R7, R8, 0x1e, !PT ;  /* 0x0000000702027212 */ /* 0x000fe200078e1e08 */
[----:B------:R-:W-:Y:S01]  /*09a0*/  IMAD.IADD R129, R3, 0x1, R129 ;  /* 0x0000000103817824 */ /* 0x000fe200078e0281 */
[----:B------:R-:W-:Y:S01]  /*09b0*/  LOP3.LUT R12, R13, R12, RZ, 0x3c, !PT ;  /* 0x0000000c0d0c7212 */ /* 0x000fe200078e3cff */
[----:B------:R-:W-:Y:S01]  /*09c0*/  IMAD.MOV.U32 R3, RZ, RZ, 0x40 ;  /* 0x00000040ff037424 */ /* 0x000fe200078e00ff */
[----:B------:R-:W-:Y:S01]  /*09d0*/  LEA R136, R136, UR4, 0x1 ;  /* 0x0000000488887c11 */ /* 0x000fe2000f8e08ff */
[----:B------:R-:W-:Y:S01]  /*09e0*/  IMAD.IADD R148, R2, 0x1, R148 ;  /* 0x0000000102947824 */ /* 0x000fe200078e0294 */
[----:B------:R-:W-:Y:S01]  /*09f0*/  LOP3.LUT R128, R8, 0x10, R128, 0xf8, !PT ;  /* 0x0000001008807812 */ /* 0x000fe200078ef880 */
[----:B------:R-:W-:Y:S01]  /*0a00*/  IMAD.U32 R118, R118, 0x20, R12 ;  /* 0x0000002076767824 */ /* 0x000fe200078e000c */
[----:B------:R-:W-:Y:S01]  /*0a10*/  SEL R146, R146, 0x10, !P6 ;  /* 0x0000001092927807 */ /* 0x000fe20007000000 */
[----:B------:R-:W-:Y:S01]  /*0a20*/  IMAD.SHL.U32 R127, R129, 0x2, RZ ;  /* 0x00000002817f7824 */ /* 0x000fe200078e00ff */
[----:B------:R-:W-:Y:S01]  /*0a30*/  LEA R123, R123, UR5, 0x1 ;  /* 0x000000057b7b7c11 */ /* 0x000fe2000f8e08ff */
[C---:B------:R-:W-:Y:S01]  /*0a40*/  VIADD R140, R136.reuse, 0x40 ;  /* 0x00000040888c7836 */ /* 0x040fe20000000000 */
[----:B------:R-:W-:Y:S01]  /*0a50*/  LOP3.LUT R128, R5, R128, R6, 0x1e, !PT ;  /* 0x0000008005807212 */ /* 0x000fe200078e1e06 */
[----:B------:R-:W-:Y:S01]  /*0a60*/  @P4 VIADD R140, R136, 0xffffffc0 ;  /* 0xffffffc0888c4836 */ /* 0x000fe20000000000 */
[----:B------:R-:W-:Y:S01]  /*0a70*/  SEL R144, R126, 0xffffffe0, !P5 ;  /* 0xffffffe07e907807 */ /* 0x000fe20006800000 */
[----:B------:R-:W-:Y:S01]  /*0a80*/  IMAD.IADD R142, R136, 0x1, R146 ;  /* 0x00000001888e7824 */ /* 0x000fe200078e0292 */
[----:B------:R-:W-:Y:S01]  /*0a90*/  SEL R3, R3, 0xffffffc0, !P2 ;  /* 0xffffffc003037807 */ /* 0x000fe20005000000 */
[C---:B------:R-:W-:Y:S01]  /*0aa0*/  VIADD R122, R123.reuse, 0x20 ;  /* 0x000000207b7a7836 */ /* 0x040fe20000000000 */
[----:B------:R-:W-:Y:S01]  /*0ab0*/  LEA R148, R148, UR6, 0x1 ;  /* 0x0000000694947c11 */ /* 0x000fe2000f8e08ff */
[----:B------:R-:W-:Y:S01]  /*0ac0*/  IMAD.IADD R146, R146, 0x1, R140 ;  /* 0x0000000192927824 */ /* 0x000fe200078e028c */
[----:B------:R-:W-:Y:S01]  /*0ad0*/  SEL R126, R126, 0xffffffe0, !P0 ;  /* 0xffffffe07e7e7807 */ /* 0x000fe20004000000 */
[----:B------:R-:W-:Y:S01]  /*0ae0*/  @P1 VIADD R122, R123, 0xffffffe0 ;  /* 0xffffffe07b7a1836 */ /* 0x000fe20000000000 */
[----:B------:R-:W-:Y:S01]  /*0af0*/  LEA R118, R118, UR4, 0x1 ;  /* 0x0000000476767c11 */ /* 0x000fe2000f8e08ff */
[----:B------:R-:W-:Y:S01]  /*0b00*/  IMAD.IADD R128, R0, 0x1, R128 ;  /* 0x0000000100807824 */ /* 0x000fe200078e0280 */
[----:B------:R-:W-:Y:S01]  /*0b10*/  IADD3 R125, R127, 0x4000, R125 ;  /* 0x000040007f7d7810 */ /* 0x000fe20007ffe07d */
        /* <DEDUP_REMOVED lines=10> */
[----:B------:R-:W-:Y:S02]  /*0bc0*/  IMAD.IADD R3, R3, 0x1, R122 ;  /* 0x0000000103037824 */ /* 0x000fe400078e027a */
[C---:B------:R-:W-:Y:S02]  /*0bd0*/  VIADD R116, R122.reuse, 0x2000 ;  /* 0x000020007a747836 */ /* 0x040fe40000000000 */
[C---:B------:R-:W-:Y:S02]  /*0be0*/  VIADD R2, R122.reuse, 0x4000 ;  /* 0x000040007a027836 */ /* 0x040fe40000000000 */
[----:B------:R-:W-:-:S07]  /*0bf0*/  VIADD R0, R122, 0x6000 ;  /* 0x000060007a007836 */ /* 0x000fce0000000000 */
.L_x_1047:
        /* <DEDUP_REMOVED lines=16> */
[----:B-12---:R-:W-:Y:S01]  /*0d00*/  IMAD.U32 R4, RZ, RZ, UR6 ;  /* 0x00000006ff047e24 */ /* 0x006fe2000f8e00ff */
        /* <DEDUP_REMOVED lines=9> */
[----:B------:R-:W-:Y:S01]  /*0da0*/  PLOP3.LUT P3, PT, PT, PT, UP0, 0x80, 0x0 ;  /* 0x000000000000781c */ /* 0x000fe20003f6f008 */
[----:B------:R-:W-:Y:S01]  /*0db0*/  UISETP.EQ.U32.AND UP4, UPT, UR10, URZ, UPT ;  /* 0x0000003f0a00728c */ /* 0x000fe2000bf82070 */
[----:B------:R-:W2:Y:S01]  /*0dc0*/  @P0 LDG.E R4, desc[UR14][R4.64] ;  /* 0x0000000e04040981 */ /* 0x000ea2000c1e1900 */
[----:B------:R-:W-:-:S02]  /*0dd0*/  IMAD.U32 R7, RZ, RZ, UR9 ;  /* 0x00000009ff077e24 */ /* 0x000fc4000f8e00ff */
[----:B------:R-:W-:Y:S02]  /*0de0*/  UISETP.EQ.OR.EX UP4, UPT, UR11, URZ, !UP2, UP4 ;  /* 0x0000003f0b00728c */ /* 0x000fe4000d782740 */
[----:B------:R-:W-:Y:S01]  /*0df0*/  UIADD3 UR6, UP1, UR16, UR10, URZ ;  /* 0x0000000a10067290 */ /* 0x000fe2000ff3e03f */
[----:B------:R-:W3:Y:S01]  /*0e00*/  @P1 LDG.E R6, desc[UR14][R6.64] ;  /* 0x0000000e06061981 */ /* 0x000ee2000c1e1900 */
        /* <DEDUP_REMOVED lines=11> */
[----:B------:R-:W-:-:S03]  /*0ec0*/  @!UP3 UISETP.NE.U32.AND UP1, UPT, UR6, URZ, UPT ;  /* 0x0000003f0600b28c */ /* 0x000fc6000bf25070 */
[----:B------:R-:W-:Y:S01]  /*0ed0*/  @!UP3 ULDC UR6, c[0x0][0x2cc] ;  /* 0x0000b3000006bab9 */ /* 0x000fe20000000800 */
[----:B------:R-:W-:Y:S01]  /*0ee0*/  @!UP3 UISETP.NE.AND.EX UP1, UPT, UR7, URZ, UPT, UP1 ;  /* 0x0000003f0700b28c */ /* 0x000fe2000bf25310 */
[----:B------:R-:W-:Y:S01]  /*0ef0*/  UMOV UR5, 0xffffffff ;  /* 0xffffffff00057882 */ /* 0x000fe20000000000 */
[----:B------:R-:W-:Y:S02]  /*0f00*/  UMOV UR41, 0xffffffff ;  /* 0xffffffff00297882 */ /* 0x000fe40000000000 */
[----:B------:R-:W-:Y:S02]  /*0f10*/  @!UP3 USEL UR8, UR6, URZ, UP1 ;  /* 0x0000003f0608b287 */ /* 0x000fe40008800000 */
[----:B------:R-:W-:Y:S01]  /*0f20*/  USHF.L.U32 UR26, UR20, 0x7, URZ ;  /* 0x00000007141a7899 */ /* 0x000fe2000800063f */
[----:B------:R-:W-:Y:S01]  /*0f30*/  ULDC UR6, c[0x0][0x2c8] ;  /* 0x0000b20000067ab9 */ /* 0x000fe20000000800 */
[----:B--2---:R-:W-:Y:S02]  /*0f40*/  @P0 R2UR UR9, R4 ;  /* 0x00000000040902ca */ /* 0x004fe400000e0000 */
[----:B------:R-:W-:-:S02]  /*0f50*/  ISETP.NE.U32.AND P0, PT, RZ, UR10, PT ;  /* 0x0000000aff007c0c */ /* 0x000fc4000bf05070 */
[----:B---3--:R-:W-:Y:S02]  /*0f60*/  @P1 R2UR UR38, R6 ;  /* 0x00000000062612ca */ /* 0x008fe400000e0000 */
[----:B------:R-:W-:Y:S02]  /*0f70*/  ISETP.NE.AND.EX P0, PT, RZ, UR11, PT, P0 ;  /* 0x0000000bff007c0c */ /* 0x000fe4000bf05300 */
[----:B----4-:R-:W-:-:S09]  /*0f80*/  @P3 R2UR UR5, R8 ;  /* 0x00000000080532ca */ /* 0x010fd200000e0000 */
        /* <DEDUP_REMOVED lines=10> */
.L_x_1001:
        /* <DEDUP_REMOVED lines=13> */
[----:B------:R-:W-:Y:S02]  /*1100*/  UIMAD UR25, UR48, UR9, UR6 ;  /* 0x00000009301972a4 */ /* 0x000fe4000f8e0206 */
[----:B------:R-:W-:Y:S01]  /*1110*/  USHF.L.U32 UR16, UR48, 0x7, URZ ;  /* 0x0000000730107899 */ /* 0x000fe2000800063f */
[----:B------:R-:W-:Y:S01]  /*1120*/  @!UP2 ULDC.64 UR8, c[0x0][0x418] ;  /* 0x000106000008aab9 */ /* 0x000fe20000000a00 */
[----:B------:R-:W-:Y:S01]  /*1130*/  ULDC UR60, c[0x0][0x2d4] ;  /* 0x0000b500003c7ab9 */ /* 0x000fe20000000800 */
[----:B------:R-:W-:-:S02]  /*1140*/  @!UP2 UIMAD UR6, UR59, UR8, URZ ;  /* 0x000000083b06a2a4 */ /* 0x000fc4000f8e023f */
[----:B------:R-:W-:Y:S01]  /*1150*/  @!UP2 UIMAD.WIDE.U32 UR42, UR48, UR8, URZ ;  /* 0x00000008302aa2a5 */ /* 0x000fe2000f8e003f */
[----:B------:R-:W-:Y:S02]  /*1160*/  ULDC.U8 UR29, c[0x0][0x480] ;  /* 0x00012000001d7ab9 */ /* 0x000fe40000000000 */
[----:B------:R-:W-:Y:S01]  /*1170*/  ULDC UR8, c[0x0][0x394] ;  /* 0x0000e50000087ab9 */ /* 0x000fe20000000800 */
[----:B------:R-:W-:Y:S01]  /*1180*/  ULDC.64 UR32, c[0x0][0x240] ;  /* 0x0000900000207ab9 */ /* 0x000fe20000000a00 */
[----:B------:R-:W-:Y:S01]  /*1190*/  USHF.R.S32.HI UR35, URZ, 0x1f, UR60 ;  /* 0x0000001f3f237899 */ /* 0x000fe2000801143c */
[----:B-1----:R-:W-:Y:S01]  /*11a0*/  IABS R7, R4 ;  /* 0x0000000400077213 */ /* 0x002fe20000000000 */
[----:B------:R-:W-:Y:S01]  /*11b0*/  ULDC UR40, c[0x0][0x2dc] ;  /* 0x0000b70000287ab9 */ /* 0x000fe20000000800 */
[----:B------:R-:W-:Y:S01]  /*11c0*/  ULDC UR46, c[0x0][0x270] ;  /* 0x00009c00002e7ab9 */ /* 0x000fe20000000800 */
[----:B------:R-:W-:Y:S01]  /*11d0*/  USEL UR36, UR16, URZ, UP0 ;  /* 0x0000003f10247287 */ /* 0x000fe20008000000 */
[----:B------:R-:W1:Y:S01]  /*11e0*/  I2F.RP R8, R7 ;  /* 0x0000000700087306 */ /* 0x000e620000209400 */
[----:B------:R-:W-:Y:S01]  /*11f0*/  UIMAD.WIDE.U32 UR16, UR5, UR32, URZ ;  /* 0x00000020051072a5 */ /* 0x000fe2000f8e003f */
[----:B------:R-:W-:Y:S01]  /*1200*/  ISETP.NE.AND P3, PT, R4, RZ, PT ;  /* 0x000000ff0400720c */ /* 0x000fe20003f65270 */
[----:B------:R-:W-:-:S02]  /*1210*/  UIMAD UR24, UR5, UR33, URZ ;  /* 0x00000021051872a4 */ /* 0x000fc4000f8e023f */
[----:B--2---:R-:W-:Y:S02]  /*1220*/  UIMAD.WIDE.U32 UR30, UR13, UR10, URZ ;  /* 0x0000000a0d1e72a5 */ /* 0x004fe4000f8e003f */
[----:B------:R-:W-:Y:S02]  /*1230*/  UISETP.NE.AND UP4, UPT, UR29, URZ, UPT ;  /* 0x0000003f1d00728c */ /* 0x000fe4000bf85270 */
[----:B------:R-:W-:Y:S02]  /*1240*/  UIMAD UR52, UR13, UR11, UR31 ;  /* 0x0000000b0d3472a4 */ /* 0x000fe4000f8e021f */
[----:B------:R-:W-:Y:S01]  /*1250*/  UIADD3 UR13, UR12, 0x7f, URZ ;  /* 0x0000007f0c0d7890 */ /* 0x000fe2000fffe03f */
[----:B------:R-:W-:Y:S01]  /*1260*/  @UP2 ULDC.64 UR10, c[0x0][0x420] ;  /* 0x00010800000a2ab9 */ /* 0x000fe20000000a00 */
[----:B------:R-:W-:Y:S01]  /*1270*/  @!UP2 UIMAD UR31, UR48, UR9, UR6 ;  /* 0x00000009301fa2a4 */ /* 0x000fe2000f8e0206 */
[----:B-1----:R-:W1:Y:S01]  /*1280*/  MUFU.RCP R8, R8 ;  /* 0x0000000800087308 */ /* 0x002e620000001000 */
[----:B------:R-:W-:-:S02]  /*1290*/  @UP2 UIMAD.WIDE.U32 UR44, UR5, UR10, URZ ;  /* 0x0000000a052c22a5 */ /* 0x000fc4000f8e003f */
[----:B------:R-:W-:Y:S02]  /*12a0*/  UIADD3 UR6, UR12, 0x80, UR26 ;  /* 0x000000800c067890 */ /* 0x000fe4000fffe01a */
[----:B------:R-:W-:Y:S02]  /*12b0*/  USHF.R.S32.HI UR22, URZ, 0x1f, UR13 ;  /* 0x0000001f3f167899 */ /* 0x000fe4000801140d */
[----:B------:R-:W-:Y:S02]  /*12c0*/  @UP2 UIMAD UR54, UR5, UR11, UR45 ;  /* 0x0000000b053622a4 */ /* 0x000fe4000f8e022d */
[----:B------:R-:W-:Y:S02]  /*12d0*/  UIADD3 UR6, UR6, UR8, -UR7 ;  /* 0x0000000806067290 */ /* 0x000fe4000fffe807 */
[----:B------:R-:W-:Y:S02]  /*12e0*/  UIMAD.WIDE UR8, UR40, UR46, URZ ;  /* 0x0000002e280872a5 */ /* 0x000fe4000f8e023f */
[----:B------:R-:W-:-:S02]  /*12f0*/  UIMAD.WIDE.U32 UR10, UR48, UR60, URZ ;  /* 0x0000003c300a72a5 */ /* 0x000fc4000f8e003f */
[----:B------:R-:W-:Y:S01]  /*1300*/  ULEA.HI UR29, UR22, UR13, URZ, 0x7 ;  /* 0x0000000d161d7291 */ /* 0x000fe2000f8f383f */
[----:B-1----:R-:W-:Y:S01]  /*1310*/  VIADD R8, R8, 0xffffffe ;  /* 0x0ffffffe08087836 */ /* 0x002fe20000000000 */
[----:B------:R-:W-:Y:S02]  /*1320*/  UIMAD UR13, UR35, UR48, URZ ;  /* 0x00000030230d72a4 */ /* 0x000fe4000f8e023f */
[----:B------:R-:W-:Y:S01]  /*1330*/  UIADD3 UR51, UR19, UR25, URZ ;  /* 0x0000001913337290 */ /* 0x000fe2000fffe03f */
[----:B------:R-:W1:Y:S01]  /*1340*/  F2I.FTZ.U32.TRUNC.NTZ R9, R8 ;  /* 0x0000000800097305 */ /* 0x000e62000021f000 */
[----:B------:R-:W-:Y:S02]  /*1350*/  USEL UR57, UR18, UR16, !UP2 ;  /* 0x0000001012397287 */ /* 0x000fe4000d000000 */
[----:B------:R-:W-:Y:S02]  /*1360*/  @UP2 UIADD3 UR51, UR17, UR24, URZ ;  /* 0x0000001811332290 */ /* 0x000fe4000fffe03f */
[----:B------:R-:W-:-:S02]  /*1370*/  UIADD3 UR6, UR6, 0x7f, URZ ;  /* 0x0000007f06067890 */ /* 0x000fc4000fffe03f */
[----:B------:R-:W-:Y:S02]  /*1380*/  UIMAD.WIDE.U32 UR18, UR8, UR10, URZ ;  /* 0x0000000a081272a5 */ /* 0x000fe4000f8e003f */
[----:B------:R-:W-:Y:S02]  /*1390*/  UIMAD UR24, UR9, UR10, URZ ;  /* 0x0000000a091872a4 */ /* 0x000fe4000f8e023f */
[----:B------:R-:W-:Y:S02]  /*13a0*/  UIMAD UR10, UR59, UR60, UR13 ;  /* 0x0000003c3b0a72a4 */ /* 0x000fe4000f8e020d */
[----:B------:R-:W-:Y:S01]  /*13b0*/  USHF.L.U64.HI UR21, UR48, 0x7, UR59 ;  /* 0x0000000730157899 */ /* 0x000fe2000801023b */
[----:B-1----:R-:W-:Y:S01]  /*13c0*/  IMAD.MOV R5, RZ, RZ, -R9 ;  /* 0x000000ffff057224 */ /* 0x002fe200078e0a09 */
[----:B------:R-:W-:Y:S01]  /*13d0*/  USHF.R.S32.HI UR13, URZ, 0x1f, UR6 ;  /* 0x0000001f3f0d7899 */ /* 0x000fe20008011406 */
[----:B------:R-:W-:Y:S01]  /*13e0*/  IMAD.MOV.U32 R8, RZ, RZ, RZ ;  /* 0x000000ffff087224 */ /* 0x000fe200078e00ff */
[----:B------:R-:W-:Y:S01]  /*13f0*/  UIADD3 UR10, UR11, UR10, URZ ;  /* 0x0000000a0b0a7290 */ /* 0x000fe2000fffe03f */
[----:B------:R-:W-:Y:S01]  /*1400*/  IMAD R6, R5, R7, RZ ;  /* 0x0000000705067224 */ /* 0x000fe200078e02ff */
[----:B------:R-:W-:Y:S01]  /*1410*/  IABS R5, UR58 ;  /* 0x0000003a00057c13 */ /* 0x000fe20008000000 */
[----:B------:R-:W-:-:S02]  /*1420*/  USEL UR34, UR21, URZ, UP0 ;  /* 0x0000003f15227287 */ /* 0x000fc40008000000 */
[----:B------:R-:W-:Y:S01]  /*1430*/  IMAD.HI.U32 R8, R9, R6, R8 ;  /* 0x0000000609087227 */ /* 0x000fe200078e0008 */
[----:B------:R-:W-:Y:S01]  /*1440*/  MOV R6, R5 ;  /* 0x0000000500067202 */ /* 0x000fe20000000f00 */
[----:B------:R-:W-:Y:S01]  /*1450*/  ULDC.U8 UR23, c[0x0][0x3d8] ;  /* 0x0000f60000177ab9 */ /* 0x000fe20000000000 */
[----:B------:R-:W-:Y:S02]  /*1460*/  ULEA.HI UR21, UR13, UR6, URZ, 0x7 ;  /* 0x000000060d157291 */ /* 0x000fe4000f8f383f */
[----:B------:R-:W-:Y:S01]  /*1470*/  UIMAD UR6, UR8, UR10, UR24 ;  /* 0x0000000a080672a4 */ /* 0x000fe2000f8e0218 */
[----:B------:R-:W-:Y:S01]  /*1480*/  IMAD.HI.U32 R11, R8, R6, RZ ;  /* 0x00000006080b7227 */ /* 0x000fe200078e00ff */
[----:B------:R-:W-:Y:S02]  /*1490*/  UISETP.NE.AND UP3, UPT, UR23, URZ, UPT ;  /* 0x0000003f1700728c */ /* 0x000fe4000bf65270 */
[----:B------:R-:W-:Y:S01]  /*14a0*/  UIADD3 UR47, UR19, UR6, URZ ;  /* 0x00000006132f7290 */ /* 0x000fe2000fffe03f */
[----:B------:R-:W-:Y:S01]  /*14b0*/  IMAD.MOV R5, RZ, RZ, -R11 ;  /* 0x000000ffff057224 */ /* 0x000fe200078e0a0b */
[----:B------:R-:W-:-:S02]  /*14c0*/  USHF.R.S32.HI UR13, URZ, 0x7, UR29 ;  /* 0x000000073f0d7899 */ /* 0x000fc4000801141d */
[----:B------:R-:W-:Y:S01]  /*14d0*/  USHF.R.S32.HI UR6, URZ, 0x7, UR21 ;  /* 0x000000073f067899 */ /* 0x000fe20008011415 */
[C---:B------:R-:W-:Y:S01]  /*14e0*/  IMAD R5, R7.reuse, R5, R6 ;  /* 0x0000000507057224 */ /* 0x040fe200078e0206 */
[----:B------:R-:W-:Y:S02]  /*14f0*/  UIMAD.WIDE.U32 UR16, UR8, UR5, URZ ;  /* 0x00000005081072a5 */ /* 0x000fe4000f8e003f */
[----:B------:R-:W-:Y:S02]  /*1500*/  UISETP.LT.AND UP0, UPT, UR13, UR6, UPT ;  /* 0x000000060d00728c */ /* 0x000fe4000bf01270 */
[----:B------:R-:W-:Y:S01]  /*1510*/  ISETP.GT.U32.AND P1, PT, R7, R5, PT ;  /* 0x000000050700720c */ /* 0x000fe20003f24070 */
[----:B------:R-:W-:Y:S01]  /*1520*/  ULDC UR37, c[0x0][0x2c4] ;  /* 0x0000b10000257ab9 */ /* 0x000fe20000000800 */
[----:B------:R-:W-:Y:S02]  /*1530*/  USEL UR56, UR18, UR16, !UP2 ;  /* 0x0000001012387287 */ /* 0x000fe4000d000000 */
[----:B------:R-:W-:-:S02]  /*1540*/  UIMAD UR50, UR58, UR40, URZ ;  /* 0x000000283a3272a4 */ /* 0x000fc4000f8e023f */
[----:B------:R-:W-:Y:S02]  /*1550*/  @UP3 UIMAD UR18, UR48, UR37, URZ ;  /* 0x00000025301232a4 */ /* 0x000fe4000f8e023f */
[----:B------:R-:W-:Y:S02]  /*1560*/  USEL UR40, UR13, UR6, UP0 ;  /* 0x000000060d287287 */ /* 0x000fe40008000000 */
[----:B------:R-:W-:Y:S02]  /*1570*/  UISETP.NE.AND UP1, UPT, UR41, -0x1, UPT ;  /* 0xffffffff2900788c */ /* 0x000fe4000bf25270 */
[----:B------:R-:W-:Y:S01]  /*1580*/  @UP3 USEL UR18, UR18, UR5, !UP2 ;  /* 0x0000000512123287 */ /* 0x000fe2000d000000 */
[----:B------:R-:W-:Y:S01]  /*1590*/  @!P1 IMAD.IADD R5, R5, 0x1, -R7 ;  /* 0x0000000105059824 */ /* 0x000fe200078e0a07 */
[----:B------:R-:W-:Y:S01]  /*15a0*/  ULEA UR6, UR40, 0xffffff80, 0x7 ;  /* 0xffffff8028067891 */ /* 0x000fe2000f8e383f */
[----:B------:R-:W-:Y:S01]  /*15b0*/  @!P1 IADD3 R11, R11, 0x1, RZ ;  /* 0x000000010b0b9810 */ /* 0x000fe20007ffe0ff */
[----:B------:R-:W-:Y:S01]  /*15c0*/  @UP3 ULDC UR13, c[0x0][0x2e4] ;  /* 0x0000b900000d3ab9 */ /* 0x000fe20000000800 */
[----:B------:R-:W-:Y:S01]  /*15d0*/  @!UP3 UIMAD UR19, UR48, UR46, UR58 ;  /* 0x0000002e3013b2a4 */ /* 0x000fe2000f8e023a */
[----:B------:R-:W-:Y:S01]  /*15e0*/  ISETP.GE.U32.AND P0, PT, R5, R7, PT ;  /* 0x000000070500720c */ /* 0x000fe20003f06070 */
[----:B------:R-:W-:Y:S01]  /*15f0*/  @UP3 UIMAD UR46, UR58, UR13, UR18 ;  /* 0x0000000d3a2e32a4 */ /* 0x000fe2000f8e0212 */
[----:B------:R-:W-:Y:S01]  /*1600*/  LOP3.LUT R5, R4, UR58, RZ, 0x3c, !PT ;  /* 0x0000003a04057c12 */ /* 0x000fe2000f8e3cff */
[----:B------:R-:W-:Y:S01]  /*1610*/  USHF.R.S32.HI UR35, URZ, 0x1f, UR6 ;  /* 0x0000001f3f237899 */ /* 0x000fe20008011406 */
[----:B------:R-:W-:Y:S01]  /*1620*/  PLOP3.LUT P1, PT, PT, PT, UP1, 0x80, 0x0 ;  /* 0x000000000000781c */ /* 0x000fe20003f2f018 */
[----:B------:R-:W-:Y:S01]  /*1630*/  UIADD3 UR13, UP0, UR6, UR36, URZ ;  /* 0x00000024060d7290 */ /* 0x000fe2000ff1e03f */
[----:B------:R-:W-:Y:S01]  /*1640*/  ISETP.GE.AND P2, PT, R5, RZ, PT ;  /* 0x000000ff0500720c */ /* 0x000fe20003f46270 */
[----:B------:R-:W-:-:S02]  /*1650*/  UIMAD UR16, UR9, UR5, URZ ;  /* 0x00000005091072a4 */ /* 0x000fc4000f8e023f */
[----:B------:R-:W-:Y:S02]  /*1660*/  UIADD3.X UR18, UR35, UR34, URZ, UP0, !UPT ;  /* 0x0000002223127290 */ /* 0x000fe400087fe43f */
[----:B------:R-:W-:Y:S02]  /*1670*/  UIMAD UR9, UR9, UR13, URZ ;  /* 0x0000000d090972a4 */ /* 0x000fe4000f8e023f */
[----:B------:R-:W-:Y:S01]  /*1680*/  @UP1 UIADD3 UR27, UR38, UR41, URZ ;  /* 0x00000029261b1290 */ /* 0x000fe2000fffe03f */
[----:B------:R-:W-:Y:S01]  /*1690*/  @P0 VIADD R11, R11, 0x1 ;  /* 0x000000010b0b0836 */ /* 0x000fe20000000000 */
[----:B------:R-:W-:Y:S01]  /*16a0*/  @UP1 UIADD3 UR28, UR38, UR41, URZ ;  /* 0x00000029261c1290 */ /* 0x000fe2000fffe03f */
        /* <DEDUP_REMOVED lines=36> */
.L_x_1003:
        /* <DEDUP_REMOVED lines=13> */
.L_x_1004:
        /* <DEDUP_REMOVED lines=11> */
.L_x_1005:
[----:B------:R-:W-:Y:S02]  /*1a70*/  ULDC UR5, c[0x0][0x270] ;  /* 0x00009c0000057ab9 */ /* 0x000fe40000000800 */
[----:B------:R-:W-:-:S04]  /*1a80*/  UIMAD UR5, UR48, UR5, UR58 ;  /* 0x00000005300572a4 */ /* 0x000fc8000f8e023a */
[----:B------:R-:W-:-:S12]  /*1a90*/  UIMAD UR5, UR5, UR60, URZ ;  /* 0x0000003c050572a4 */ /* 0x000fd8000f8e023f */
.L_x_1006:
[----:B------:R-:W1:Y:S01]  /*1aa0*/  S2R R4, SR_TID.X ;  /* 0x0000000000047919 */ /* 0x000e620000002100 */
[----:B------:R-:W-:Y:S01]  /*1ab0*/  ULDC UR9, c[0x0][0x2dc] ;  /* 0x0000b70000097ab9 */ /* 0x000fe20000000800 */
[----:B------:R-:W-:Y:S01]  /*1ac0*/  ULDC UR13, c[0x0][0x270] ;  /* 0x00009c00000d7ab9 */ /* 0x000fe20000000800 */
[----:B------:R-:W-:Y:S01]  /*1ad0*/  UIADD3 UR37, UR6, UR5, URZ ;  /* 0x0000000506257290 */ /* 0x000fe2000fffe03f */
[----:B------:R-:W-:Y:S01]  /*1ae0*/  IADD3 R14, P0, R134, UR8, RZ ;  /* 0x00000008860e7c10 */ /* 0x000fe2000ff1e0ff */
[----:B------:R-:W-:Y:S01]  /*1af0*/  UIMAD UR5, UR9, UR13, URZ ;  /* 0x0000000d090572a4 */ /* 0x000fe2000f8e023f */
[----:B------:R-:W-:Y:S01]  /*1b00*/  SHF.R.S32.HI R135, RZ, 0x1f, R134 ;  /* 0x0000001fff877819 */ /* 0x000fe20000011486 */
[----:B------:R-:W-:Y:S01]  /*1b10*/  UIADD3 UR13, -UR7, UR12, UR26 ;  /* 0x0000000c070d7290 */ /* 0x000fe2000fffe11a */
[----:B------:R-:W-:Y:S01]  /*1b20*/  BSSY B1, `(.L_x_1002) ;  /* 0x00008b4000017945 */ /* 0x000fe20003800000 */
[----:B------:R-:W-:Y:S01]  /*1b30*/  USHF.L.U32 UR9, UR5, 0x7, URZ ;  /* 0x0000000705097899 */ /* 0x000fe2000800063f */
[----:B------:R-:W-:Y:S01]  /*1b40*/  IADD3.X R15, R135, UR54, RZ, P0, !PT ;  /* 0x00000036870f7c10 */ /* 0x000fe200087fe4ff */
[----:B------:R-:W-:Y:S01]  /*1b50*/  ULDC UR43, c[0x0][0x398] ;  /* 0x0000e600002b7ab9 */ /* 0x000fe20000000800 */
[----:B------:R-:W-:-:S02]  /*1b60*/  USHF.R.S32.HI UR21, URZ, 0x1f, UR58 ;  /* 0x0000001f3f157899 */ /* 0x000fc4000801143a */
[----:B------:R-:W-:Y:S02]  /*1b70*/  UIADD3 UR8, UR13, -UR43, URZ ;  /* 0x8000002b0d087290 */ /* 0x000fe4000fffe03f */
[----:B------:R-:W-:Y:S02]  /*1b80*/  UIADD3 UR16, UP2, UP0, UR36, UR9, UR50 ;  /* 0x0000000924107290 */ /* 0x000fe4000f85e032 */
[----:B------:R-:W-:Y:S01]  /*1b90*/  USHF.R.S32.HI UR13, URZ, 0x1f, UR9 ;  /* 0x0000001f3f0d7899 */ /* 0x000fe20008011409 */
[----:B------:R-:W-:Y:S01]  /*1ba0*/  ULDC.64 UR24, c[0x0][0x258] ;  /* 0x0000960000187ab9 */ /* 0x000fe20000000a00 */
[----:B------:R-:W-:Y:S02]  /*1bb0*/  ULDC.64 UR18, c[0x0][0x428] ;  /* 0x00010a0000127ab9 */ /* 0x000fe40000000a00 */
[----:B------:R-:W-:Y:S02]  /*1bc0*/  UIADD3.X UR13, UR49, UR13, UR55, UP2, UP0 ;  /* 0x0000000d310d7290 */ /* 0x000fe400097e0437 */
[----:B------:R-:W-:-:S02]  /*1bd0*/  UIADD3 UR16, UP2, UP0, UR53, UR16, UR56 ;  /* 0x0000001035107290 */ /* 0x000fc4000f85e038 */
[----:B------:R-:W-:Y:S02]  /*1be0*/  UIMAD UR17, UR21, UR18, URZ ;  /* 0x00000012151172a4 */ /* 0x000fe4000f8e023f */
[----:B------:R-:W-:Y:S01]  /*1bf0*/  UIADD3.X UR13, UR52, UR13, UR47, UP2, UP0 ;  /* 0x0000000d340d7290 */ /* 0x000fe200097e042f */
[----:B------:R-:W-:Y:S01]  /*1c00*/  ULDC.64 UR28, c[0x0][0x400] ;  /* 0x00010000001c7ab9 */ /* 0x000fe20000000a00 */
[----:B------:R-:W-:Y:S01]  /*1c10*/  UIMAD UR19, UR58, UR19, UR17 ;  /* 0x000000133a1372a4 */ /* 0x000fe2000f8e0211 */
[----:B-1----:R-:W-:Y:S01]  /*1c20*/  SHF.R.S32.HI R8, RZ, 0x1f, R4 ;  /* 0x0000001fff087819 */ /* 0x002fe20000011404 */
[----:B------:R-:W-:-:S03]  /*1c30*/  ULDC.64 UR44, c[0x0][0x478] ;  /* 0x00011e00002c7ab9 */ /* 0x000fc60000000a00 */
[CC--:B------:R-:W-:Y:S02]  /*1c40*/  LEA.HI R164, R8.reuse, R4.reuse, RZ, 0x5 ;  /* 0x0000000408a47211 */ /* 0x0c0fe400078f28ff */
[----:B------:R-:W-:Y:S02]  /*1c50*/  LEA.HI R8, R8, R4, RZ, 0x2 ;  /* 0x0000000408087211 */ /* 0x000fe400078f10ff */
[----:B------:R-:W-:Y:S02]  /*1c60*/  LOP3.LUT R6, R164, 0xffffffe0, RZ, 0xc0, !PT ;  /* 0xffffffe0a4067812 */ /* 0x000fe400078ec0ff */
[----:B------:R-:W-:Y:S02]  /*1c70*/  SHF.R.S32.HI R8, RZ, 0x2, R8 ;  /* 0x00000002ff087819 */ /* 0x000fe40000011408 */
[----:B------:R-:W-:Y:S01]  /*1c80*/  SHF.R.S32.HI R164, RZ, 0x5, R164 ;  /* 0x00000005ffa47819 */ /* 0x000fe200000114a4 */
[----:B------:R-:W-:Y:S01]  /*1c90*/  IMAD.IADD R6, R4, 0x1, -R6 ;  /* 0x0000000104067824 */ /* 0x000fe200078e0a06 */
[----:B------:R-:W-:Y:S01]  /*1ca0*/  SHF.R.S32.HI R7, RZ, 0x1f, R8 ;  /* 0x0000001fff077819 */ /* 0x000fe20000011408 */
[----:B------:R-:W1:Y:S01]  /*1cb0*/  LDC.64 R4, c[0x0][0x420] ;  /* 0x00010800ff047b82 */ /* 0x000e620000000a00 */
[----:B------:R-:W-:Y:S01]  /*1cc0*/  IADD3 R16, P2, R8, UR6, RZ ;  /* 0x0000000608107c10 */ /* 0x000fe2000ff5e0ff */
[----:B------:R-:W-:-:S03]  /*1cd0*/  IMAD R164, R164, UR5, R6 ;  /* 0x00000005a4a47c24 */ /* 0x000fc6000f8e0206 */
[----:B------:R-:W-:Y:S02]  /*1ce0*/  IADD3.X R6, R7, UR35, RZ, P2, !PT ;  /* 0x0000002307067c10 */ /* 0x000fe400097fe4ff */
[----:B------:R-:W-:Y:S01]  /*1cf0*/  IADD3 R9, P0, R164, UR16, RZ ;  /* 0x00000010a4097c10 */ /* 0x000fe2000ff1e0ff */
[----:B------:R-:W-:Y:S02]  /*1d00*/  UIMAD UR16, UR21, UR24, URZ ;  /* 0x00000018151072a4 */ /* 0x000fe4000f8e023f */
[----:B------:R-:W-:Y:S01]  /*1d10*/  IMAD R6, R6, UR32, RZ ;  /* 0x0000002006067c24 */ /* 0x000fe2000f8e02ff */
[----:B------:R-:W-:Y:S01]  /*1d20*/  USHF.R.S32.HI UR21, URZ, 0x1f, UR8 ;  /* 0x0000001f3f157899 */ /* 0x000fe20008011408 */
[----:B------:R-:W-:Y:S01]  /*1d30*/  LEA.HI.X.SX32 R164, R164, UR13, 0x1, P0 ;  /* 0x0000000da4a47c11 */ /* 0x000fe200080f0eff */
[----:B------:R-:W-:Y:S01]  /*1d40*/  UIMAD UR25, UR58, UR25, UR16 ;  /* 0x000000193a1972a4 */ /* 0x000fe2000f8e0210 */
[C---:B------:R-:W-:Y:S01]  /*1d50*/  IMAD R6, R16.reuse, UR33, R6 ;  /* 0x0000002110067c24 */ /* 0x040fe2000f8e0206 */
[----:B------:R-:W-:Y:S01]  /*1d60*/  ULEA.HI UR21, UR21, UR8, URZ, 0x7 ;  /* 0x0000000815157291 */ /* 0x000fe2000f8f383f */
[----:B------:R-:W-:Y:S01]  /*1d70*/  IMAD.WIDE.U32 R16, R16, UR32, R134 ;  /* 0x0000002010107c25 */ /* 0x000fe2000f8e0086 */
[C---:B------:R-:W-:Y:S01]  /*1d80*/  LEA R159, P0, R9.reuse, UR28, 0x2 ;  /* 0x0000001c099f7c11 */ /* 0x040fe2000f8010ff */
[----:B------:R-:W-:Y:S01]  /*1d90*/  ULDC.64 UR16, c[0x0][0x210] ;  /* 0x0000840000107ab9 */ /* 0x000fe20000000a00 */
[----:B------:R-:W-:Y:S01]  /*1da0*/  USHF.R.S32.HI UR21, URZ, 0x7, UR21 ;  /* 0x000000073f157899 */ /* 0x000fe20008011415 */
[----:B------:R-:W-:Y:S01]  /*1db0*/  IADD3 R16, P2, R16, UR57, RZ ;  /* 0x0000003910107c10 */ /* 0x000fe2000ff5e0ff */
[----:B------:R-:W-:Y:S01]  /*1dc0*/  UIADD3 UR8, UR40, -0x1, URZ ;  /* 0xffffffff28087890 */ /* 0x000fe2000fffe03f */
[----:B------:R-:W-:Y:S01]  /*1dd0*/  LEA.HI.X R164, R9, UR29, R164, 0x2, P0 ;  /* 0x0000001d09a47c11 */ /* 0x000fe200080f14a4 */
[C---:B-1----:R-:W-:Y:S01]  /*1de0*/  IMAD R12, R4.reuse, UR35, RZ ;  /* 0x00000023040c7c24 */ /* 0x042fe2000f8e02ff */
[----:B------:R-:W-:Y:S01]  /*1df0*/  IADD3.X R17, R17, UR51, R6, P2, !PT ;  /* 0x0000003311117c10 */ /* 0x000fe200097fe406 */
[----:B------:R-:W-:Y:S01]  /*1e00*/  IMAD.WIDE.U32 R14, R4, UR6, R14 ;  /* 0x00000006040e7c25 */ /* 0x000fe2000f8e000e */
[----:B------:R-:W-:Y:S01]  /*1e10*/  UISETP.LT.AND UP0, UPT, URZ, UR21, UPT ;  /* 0x000000153f00728c */ /* 0x000fe2000bf01270 */
[----:B------:R-:W-:-:S02]  /*1e20*/  ULDC.64 UR28, c[0x0][0x3e0] ;  /* 0x0000f800001c7ab9 */ /* 0x000fc40000000a00 */
[----:B------:R-:W-:Y:S01]  /*1e30*/  IMAD R12, R5, UR6, R12 ;  /* 0x00000006050c7c24 */ /* 0x000fe2000f8e020c */
[----:B------:R-:W-:Y:S01]  /*1e40*/  USEL UR21, URZ, UR21, !UP0 ;  /* 0x000000153f157287 */ /* 0x000fe2000c000000 */
[----:B------:R-:W-:Y:S01]  /*1e50*/  IMAD.U32 R6, RZ, RZ, UR18 ;  /* 0x00000012ff067e24 */ /* 0x000fe2000f8e00ff */
[----:B------:R-:W-:Y:S01]  /*1e60*/  UIADD3 UR18, UR6, UR46, URZ ;  /* 0x0000002e06127290 */ /* 0x000fe2000fffe03f */
[----:B------:R-:W-:Y:S01]  /*1e70*/  IMAD.IADD R13, R15, 0x1, R12 ;  /* 0x000000010f0d7824 */ /* 0x000fe200078e020c */
[----:B------:R-:W-:Y:S01]  /*1e80*/  UISETP.GT.AND UP0, UPT, UR40, UR21, UPT ;  /* 0x000000152800728c */ /* 0x000fe2000bf04270 */
[----:B------:R-:W-:Y:S01]  /*1e90*/  IMAD.MOV.U32 R12, RZ, RZ, R14 ;  /* 0x000000ffff0c7224 */ /* 0x000fe200078e000e */
[----:B------:R-:W-:Y:S01]  /*1ea0*/  ULDC.64 UR46, c[0x0][0x2b0] ;  /* 0x0000ac00002e7ab9 */ /* 0x000fe20000000a00 */
[----:B------:R-:W-:Y:S02]  /*1eb0*/  IMAD.U32 R14, RZ, RZ, UR24 ;  /* 0x00000018ff0e7e24 */ /* 0x000fe4000f8e00ff */
[----:B------:R-:W-:-:S04]  /*1ec0*/  IMAD.WIDE.U32 R12, R6, UR58, R12 ;  /* 0x0000003a060c7c25 */ /* 0x000fc8000f8e000c */
[----:B------:R-:W-:-:S04]  /*1ed0*/  IMAD.WIDE.U32 R14, R14, UR58, R16 ;  /* 0x0000003a0e0e7c25 */ /* 0x000fc8000f8e0010 */
[----:B------:R-:W-:Y:S01]  /*1ee0*/  VIADD R6, R15, UR25 ;  /* 0x000000190f067c36 */ /* 0x000fe20008000000 */
[C---:B------:R-:W-:Y:S01]  /*1ef0*/  LEA R162, P0, R14.reuse, UR16, 0x1 ;  /* 0x000000100ea27c11 */ /* 0x040fe2000f8008ff */
[----:B------:R-:W-:Y:S01]  /*1f00*/  VIADD R13, R13, UR19 ;  /* 0x000000130d0d7c36 */ /* 0x000fe20008000000 */
[----:B------:R-:W-:Y:S01]  /*1f10*/  UIMAD.WIDE UR18, UR18, 0x4, UR46 ;  /* 0x00000004121278a5 */ /* 0x000fe2000f8e022e */
[-C--:B------:R-:W-:Y:S01]  /*1f20*/  IMAD R9, R7, R4.reuse, RZ ;  /* 0x0000000407097224 */ /* 0x080fe200078e02ff */
[----:B------:R-:W-:Y:S01]  /*1f30*/  LEA.HI.X R163, R14, UR17, R6, 0x1, P0 ;  /* 0x000000110ea37c11 */ /* 0x000fe200080f0c06 */
[C---:B------:R-:W-:Y:S01]  /*1f40*/  IMAD.WIDE.U32 R12, R8.reuse, R4, R12 ;  /* 0x00000004080c7225 */ /* 0x040fe200078e000c */
[----:B------:R-:W-:Y:S01]  /*1f50*/  PLOP3.LUT P0, PT, PT, PT, UP0, 0x80, 0x0 ;  /* 0x000000000000781c */ /* 0x000fe20003f0f008 */
[----:B------:R-:W-:Y:S02]  /*1f60*/  UIMAD.WIDE UR24, UR37, 0x4, UR44 ;  /* 0x00000004251878a5 */ /* 0x000fe4000f8e022c */
[----:B------:R-:W-:Y:S01]  /*1f70*/  IMAD R9, R8, R5, R9 ;  /* 0x0000000508097224 */ /* 0x000fe200078e0209 */
[----:B------:R-:W-:Y:S01]  /*1f80*/  LEA R160, P2, R12, UR28, 0x1 ;  /* 0x0000001c0ca07c11 */ /* 0x000fe2000f8408ff */
[----:B------:R-:W-:Y:S01]  /*1f90*/  UMOV UR17, UR18 ;  /* 0x0000001200117c82 */ /* 0x000fe20008000000 */
[----:B------:R-:W-:Y:S01]  /*1fa0*/  UMOV UR16, UR19 ;  /* 0x0000001300107c82 */ /* 0x000fe20008000000 */
[----:B------:R-:W-:Y:S01]  /*1fb0*/  IMAD.IADD R9, R13, 0x1, R9 ;  /* 0x000000010d097824 */ /* 0x000fe200078e0209 */
[----:B------:R-:W-:Y:S01]  /*1fc0*/  UMOV UR19, UR24 ;  /* 0x0000001800137c82 */ /* 0x000fe20008000000 */
[----:B------:R-:W-:-:S03]  /*1fd0*/  UMOV UR18, UR25 ;  /* 0x0000001900127c82 */ /* 0x000fc60008000000 */
        /* <DEDUP_REMOVED lines=21> */
.L_x_1008:
        /* <DEDUP_REMOVED lines=19> */
.L_x_1009:
        /* <DEDUP_REMOVED lines=32> */
.L_x_1011:
[----:B------:R-:W-:Y:S05]  /*2460*/  BSYNC B0 ;  /* 0x0000000000007941 */ /* 0x000fea0003800000 */
.L_x_1010:
[----:B------:R-:W-:Y:S04]  /*2470*/  BSSY B0, `(.L_x_1012) ;  /* 0x000000d000007945 */ /* 0x000fe80003800000 */
        /* <DEDUP_REMOVED lines=12> */
.L_x_1013:
[----:B------:R-:W-:Y:S05]  /*2540*/  BSYNC B0 ;  /* 0x0000000000007941 */ /* 0x000fea0003800000 */
.L_x_1012:
[----:B--2---:R-:W-:Y:S01]  /*2550*/  IMAD.U32 R4, RZ, RZ, UR10 ;  /* 0x0000000aff047e24 */ /* 0x004fe2000f8e00ff */
        /* <DEDUP_REMOVED lines=25> */
.L_x_1015:
[----:B------:R-:W-:Y:S05]  /*26f0*/  BSYNC B0 ;  /* 0x0000000000007941 */ /* 0x000fea0003800000 */
.L_x_1014:
        /* <DEDUP_REMOVED lines=14> */
.L_x_1007:
[----:B------:R-:W-:Y:S01]  /*27e0*/  PLOP3.LUT P1, PT, PT, PT, UP4, 0x80, 0x0 ;  /* 0x000000000000781c */ /* 0x000fe20003f2f048 */
[----:B------:R-:W-:Y:S01]  /*27f0*/  UIMAD UR6, UR8, -0x80, UR12 ;  /* 0xffffff80080678a4 */ /* 0x000fe2000f8e020c */
[----:B------:R-:W-:Y:S01]  /*2800*/  LEA R6, R132, UR4, 0x1 ;  /* 0x0000000484067c11 */ /* 0x000fe2000f8e08ff */
[----:B------:R-:W-:Y:S01]  /*2810*/  ULEA.HI UR13, UR8, UR8, URZ, 0x1 ;  /* 0x00000008080d7291 */ /* 0x000fe2000f8f083f */
[----:B------:R-:W-:Y:S01]  /*2820*/  VIADD R9, R8, 0x40 ;  /* 0x0000004008097836 */ /* 0x000fe20000000000 */
[----:B------:R-:W-:Y:S01]  /*2830*/  BSSY B0, `(.L_x_1017) ;  /* 0x0000019000007945 */ /* 0x000fe20003800000 */
[----:B------:R-:W-:-:S07]  /*2840*/  VIADD R12, R132, 0x1000 ;  /* 0x00001000840c7836 */ /* 0x000fce0000000000 */
[----:B------:R-:W-:Y:S01]  /*2850*/  @P1 BAR.SYNC.DEFER_BLOCKING 0x0 ;  /* 0x0000000000001b1d */ /* 0x000fe20000010000 */
[----:B------:R-:W-:Y:S01]  /*2860*/  ISETP.GE.AND P3, PT, R8, UR6, PT ;  /* 0x0000000608007c0c */ /* 0x000fe2000bf66270 */
[----:B------:R-:W-:Y:S01]  /*2870*/  ULOP3.LUT UR13, UR13, 0xfffffffe, URZ, 0xc0, !UPT ;  /* 0xfffffffe0d0d7892 */ /* 0x000fe2000f8ec03f */
[----:B------:R-:W-:Y:S01]  /*2880*/  ISETP.GE.AND P2, PT, R9, UR6, PT ;  /* 0x0000000609007c0c */ /* 0x000fe2000bf46270 */
[----:B------:R-:W-:Y:S02]  /*2890*/  IMAD.U32 R13, RZ, RZ, UR22 ;  /* 0x00000016ff0d7e24 */ /* 0x000fe4000f8e00ff */
[----:B------:R-:W-:-:S04]  /*28a0*/  UIADD3 UR13, UR8, -UR13, URZ ;  /* 0x8000000d080d7290 */ /* 0x000fc8000fffe03f */
[----:B------:R-:W-:-:S06]  /*28b0*/  UISETP.NE.AND UP0, UPT, UR13, 0x1, UPT ;  /* 0x000000010d00788c */ /* 0x000fcc000bf05270 */
[----:B------:R-:W-:-:S04]  /*28c0*/  PLOP3.LUT P0, PT, PT, PT, UP0, 0x80, 0x0 ;  /* 0x000000000000781c */ /* 0x000fc80003f0f008 */
        /* <DEDUP_REMOVED lines=15> */
.L_x_1018:
[----:B------:R-:W-:Y:S05]  /*29c0*/  BSYNC B0 ;  /* 0x0000000000007941 */ /* 0x000fea0003800000 */
.L_x_1017:
        /* <DEDUP_REMOVED lines=14> */
.L_x_1020:
[----:B------:R-:W-:Y:S05]  /*2ab0*/  BSYNC B0 ;  /* 0x0000000000007941 */ /* 0x000fea0003800000 */
.L_x_1019:
        /* <DEDUP_REMOVED lines=17> */
.L_x_1022:
[----:B------:R-:W-:Y:S05]  /*2bd0*/  BSYNC B0 ;  /* 0x0000000000007941 */ /* 0x000fea0003800000 */
.L_x_1021:
        /* <DEDUP_REMOVED lines=15> */
[----:B-1----:R-:W-:-:S04]  /*2cd0*/  LEA R14, P1, R5, R162, 0x7 ;  /* 0x000000a2050e7211 */ /* 0x002fc800078238ff */
[----:B------:R-:W-:-:S05]  /*2ce0*/  LEA.HI.X R15, R5, R163, R4, 0x7, P1 ;  /* 0x000000a3050f7211 */ /* 0x000fca00008f3c04 */
[----:B------:R-:W-:Y:S01]  /*2cf0*/  @!PT LDS RZ, [RZ] ;  /* 0x00000000fffff984 */ /* 0x000fe20000000800 */
[----:B------:R-:W-:Y:S01]  /*2d00*/  @!PT LDS RZ, [RZ] ;  /* 0x00000000fffff984 */ /* 0x000fe20000000800 */
[----:B------:R-:W-:Y:S01]  /*2d10*/  @!PT LDS RZ, [RZ] ;  /* 0x00000000fffff984 */ /* 0x000fe20000000800 */
[----:B------:R1:W-:Y:S04]  /*2d20*/  LDGSTS.E.BYPASS.LTC128B.128 [R158+0x1000], desc[UR14][R14.64] ;  /* 0x010000000e9e7fae */ /* 0x0003e8000b901d4e */
.L_x_1024:
[----:B------:R-:W-:Y:S05]  /*2d30*/  BSYNC B0 ;  /* 0x0000000000007941 */ /* 0x000fea0003800000 */
.L_x_1023:
[----:B------:R-:W-:Y:S01]  /*2d40*/  UIMAD UR13, UR39, UR22, URZ ;  /* 0x00000016270d72a4 */ /* 0x000fe2000f8e023f */
[----:B------:R-:W-:Y:S01]  /*2d50*/  VIADD R12, R131, 0x48 ;  /* 0x00000048830c7836 */ /* 0x000fe20000000000 */
[----:B------:R-:W-:Y:S01]  /*2d60*/  SHF.R.S32.HI R151, RZ, 0x1f, R131 ;  /* 0x0000001fff977819 */ /* 0x000fe20000011483 */
[----:B-1----:R-:W-:Y:S01]  /*2d70*/  IMAD.WIDE.U32 R14, R13, UR26, R134 ;  /* 0x0000001a0d0e7c25 */ /* 0x002fe2000f8e0086 */
[----:B------:R-:W-:Y:S01]  /*2d80*/  UIMAD UR24, UR26, UR23, UR13 ;  /* 0x000000171a1872a4 */ /* 0x000fe2000f8e020d */
[----:B------:R-:W-:Y:S01]  /*2d90*/  BSSY B0, `(.L_x_1025) ;  /* 0x0000030000007945 */ /* 0x000fe20003800000 */
[----:B------:R-:W-:Y:S01]  /*2da0*/  UIMAD UR13, UR20, -0x80, UR7 ;  /* 0xffffff80140d78a4 */ /* 0x000fe2000f8e0207 */
[----:B------:R-:W-:Y:S01]  /*2db0*/  ISETP.GE.AND P4, PT, R12, UR6, PT ;  /* 0x000000060c007c0c */ /* 0x000fe2000bf86270 */
[C---:B------:R-:W-:Y:S01]  /*2dc0*/  VIADD R13, R131.reuse, 0x8 ;  /* 0x00000008830d7836 */ /* 0x040fe20000000000 */
[----:B------:R-:W-:Y:S01]  /*2dd0*/  IADD3 R18, P1, R14, UR27, RZ ;  /* 0x0000001b0e127c10 */ /* 0x000fe2000ff3e0ff */
[----:B------:R-:W-:-:S02]  /*2de0*/  VIADD R5, R131, 0x40 ;  /* 0x0000004083057836 */ /* 0x000fc40000000000 */
[----:B------:R-:W-:Y:S01]  /*2df0*/  ISETP.GE.AND P3, PT, R8, UR13, PT ;  /* 0x0000000d08007c0c */ /* 0x000fe2000bf66270 */
[----:B------:R-:W-:Y:S01]  /*2e00*/  IMAD.U32 R4, RZ, RZ, UR24 ;  /* 0x00000018ff047e24 */ /* 0x000fe2000f8e00ff */
[----:B------:R-:W-:Y:S01]  /*2e10*/  ISETP.GE.AND P6, PT, R13, UR6, PT ;  /* 0x000000060d007c0c */ /* 0x000fe2000bfc6270 */
[----:B------:R-:W-:Y:S01]  /*2e20*/  IMAD.SHL.U32 R13, R131, 0x4, RZ ;  /* 0x00000004830d7824 */ /* 0x000fe200078e00ff */
[----:B------:R-:W-:Y:S01]  /*2e30*/  ISETP.GE.AND P5, PT, R5, UR6, PT ;  /* 0x0000000605007c0c */ /* 0x000fe2000bfa6270 */
[----:B------:R-:W-:Y:S01]  /*2e40*/  ULDC.64 UR24, c[0x0][0x260] ;  /* 0x0000980000187ab9 */ /* 0x000fe20000000a00 */
[----:B------:R-:W-:Y:S01]  /*2e50*/  IADD3.X R19, R15, UR30, R4, P1, !PT ;  /* 0x0000001e0f137c10 */ /* 0x000fe20008ffe404 */
[----:B------:R-:W-:Y:S01]  /*2e60*/  IMAD R4, R10, UR24, RZ ;  /* 0x000000180a047c24 */ /* 0x000fe2000f8e02ff */
[----:B------:R-:W-:Y:S02]  /*2e70*/  SHF.R.S32.HI R5, RZ, 0x1f, R12 ;  /* 0x0000001fff057819 */ /* 0x000fe4000001140c */
[----:B------:R-:W-:Y:S01]  /*2e80*/  @!P4 LEA R16, P1, R12, UR17, 0x2 ;  /* 0x000000110c10cc11 */ /* 0x000fe2000f8210ff */
[----:B------:R-:W-:-:S02]  /*2e90*/  IMAD R4, R11, UR25, R4 ;  /* 0x000000190b047c24 */ /* 0x000fc4000f8e0204 */
[----:B------:R1:W-:Y:S01]  /*2ea0*/  @P3 STS [R6+0x6000], RZ ;  /* 0x006000ff06003388 */ /* 0x0003e20000000800 */
[----:B------:R-:W-:Y:S01]  /*2eb0*/  @!P4 LEA.HI.X R17, R12, UR16, R5, 0x2, P1 ;  /* 0x000000100c11cc11 */ /* 0x000fe200088f1405 */
[----:B------:R-:W-:Y:S01]  /*2ec0*/  IMAD.WIDE.U32 R18, R11, UR24, R18 ;  /* 0x000000180b127c25 */ /* 0x000fe2000f8e0012 */
[----:B------:R-:W-:Y:S01]  /*2ed0*/  IADD3 R12, P1, R13, UR17, RZ ;  /* 0x000000110d0c7c10 */ /* 0x000fe2000ff3e0ff */
[----:B------:R1:W-:Y:S01]  /*2ee0*/  @P3 STS [R6+0x6004], RZ ;  /* 0x006004ff06003388 */ /* 0x0003e20000000800 */
[----:B------:R-:W-:Y:S01]  /*2ef0*/  SHF.L.U64.HI R5, R131, 0x2, R151 ;  /* 0x0000000283057819 */ /* 0x000fe20000010297 */
[----:B------:R-:W-:Y:S02]  /*2f00*/  IMAD.IADD R4, R19, 0x1, R4 ;  /* 0x0000000113047824 */ /* 0x000fe400078e0204 */
[----:B------:R1:W-:Y:S01]  /*2f10*/  @P3 STS.64 [R6+0x6008], RZ ;  /* 0x006008ff06003388 */ /* 0x0003e20000000a00 */
        /* <DEDUP_REMOVED lines=23> */
.L_x_1026:
[----:B------:R-:W-:Y:S05]  /*3090*/  BSYNC B0 ;  /* 0x0000000000007941 */ /* 0x000fea0003800000 */
.L_x_1025:
        /* <DEDUP_REMOVED lines=22> */
.L_x_1028:
[----:B------:R-:W-:Y:S05]  /*3200*/  BSYNC B0 ;  /* 0x0000000000007941 */ /* 0x000fea0003800000 */
.L_x_1027:
[----:B------:R-:W-:Y:S01]  /*3210*/  UIMAD UR6, UR39, UR10, URZ ;  /* 0x0000000a270672a4 */ /* 0x000fe2000f8e023f */
[----:B------:R-:W-:Y:S01]  /*3220*/  MOV R4, UR10 ;  /* 0x0000000a00047c02 */ /* 0x000fe20008000f00 */
[----:B------:R2:W-:Y:S01]  /*3230*/  @P3 STS [R6+0x8000], RZ ;  /* 0x008000ff06003388 */ /* 0x0005e20000000800 */
[----:B------:R-:W-:Y:S01]  /*3240*/  ULDC.64 UR22, c[0x0][0x268] ;  /* 0x00009a0000167ab9 */ /* 0x000fe20000000a00 */
[----:B------:R-:W-:Y:S01]  /*3250*/  UIMAD UR6, UR26, UR11, UR6 ;  /* 0x0000000b1a0672a4 */ /* 0x000fe2000f8e0206 */
[----:B------:R-:W-:Y:S01]  /*3260*/  BSSY B0, `(.L_x_1029) ;  /* 0x000001f000007945 */ /* 0x000fe20003800000 */
[----:B-1----:R-:W-:Y:S01]  /*3270*/  IMAD.WIDE.U32 R14, R4, UR26, R134 ;  /* 0x0000001a040e7c25 */ /* 0x002fe2000f8e0086 */
[----:B------:R2:W-:Y:S03]  /*3280*/  @P3 STS [R6+0x8004], RZ ;  /* 0x008004ff06003388 */ /* 0x0005e60000000800 */
[----:B------:R-:W-:Y:S01]  /*3290*/  MOV R4, UR6 ;  /* 0x0000000600047c02 */ /* 0x000fe20008000f00 */
[----:B------:R2:W-:Y:S01]  /*32a0*/  @P3 STS.64 [R6+0x8008], RZ ;  /* 0x008008ff06003388 */ /* 0x0005e20000000a00 */
        /* <DEDUP_REMOVED lines=26> */
.L_x_1030:
[----:B------:R-:W-:Y:S05]  /*3450*/  BSYNC B0 ;  /* 0x0000000000007941 */ /* 0x000fea0003800000 */
.L_x_1029:
        /* <DEDUP_REMOVED lines=21> */
.L_x_1032:
[----:B------:R-:W-:Y:S05]  /*35b0*/  BSYNC B0 ;  /* 0x0000000000007941 */ /* 0x000fea0003800000 */
.L_x_1031:
[----:B------:R-:W-:Y:S01]  /*35c0*/  ISETP.NE.AND P1, PT, R5, RZ, PT ;  /* 0x000000ff0500720c */ /* 0x000fe20003f25270 */
[----:B------:R-:W-:Y:S01]  /*35d0*/  IMAD.MOV.U32 R156, RZ, RZ, 0x7f800000 ;  /* 0x7f800000ff9c7424 */ /* 0x000fe200078e00ff */
[----:B------:R-:W0:Y:S01]  /*35e0*/  LDGDEPBAR ;  /* 0x00000000000079af */ /* 0x000e220000000000 */
[----:B------:R-:W-:Y:S01]  /*35f0*/  IMAD.MOV.U32 R157, RZ, RZ, 0x7f800000 ;  /* 0x7f800000ff9d7424 */ /* 0x000fe200078e00ff */
[----:B------:R-:W-:Y:S01]  /*3600*/  ULDC UR40, c[0x0][0x2d0] ;  /* 0x0000b40000287ab9 */ /* 0x000fe20000000800 */
[----:B------:R-:W-:Y:S01]  /*3610*/  IMAD.MOV.U32 R154, RZ, RZ, 0x7f800000 ;  /* 0x7f800000ff9a7424 */ /* 0x000fe200078e00ff */
[----:B------:R-:W-:Y:S01]  /*3620*/  ULDC UR42, c[0x0][0x398] ;  /* 0x0000e600002a7ab9 */ /* 0x000fe20000000800 */
[----:B------:R-:W-:Y:S02]  /*3630*/  IMAD.MOV.U32 R155, RZ, RZ, 0x7f800000 ;  /* 0x7f800000ff9b7424 */ /* 0x000fe400078e00ff */
[----:B------:R1:W5:Y:S04]  /*3640*/  @!P6 LDG.E R157, desc[UR14][R12.64+0x20] ;  /* 0x0000200e0c9de981 */ /* 0x000368000c1e1900 */
[----:B------:R1:W5:Y:S04]  /*3650*/  @!P1 LDG.E R156, desc[UR14][R12.64] ;  /* 0x0000000e0c9c9981 */ /* 0x000368000c1e1900 */
[----:B------:R1:W5:Y:S04]  /*3660*/  @!P5 LDG.E R154, desc[UR14][R12.64+0x100] ;  /* 0x0001000e0c9ad981 */ /* 0x000368000c1e1900 */
[----:B------:R1:W5:Y:S01]  /*3670*/  @!P4 LDG.E R155, desc[UR14][R16.64] ;  /* 0x0000000e109bc981 */ /* 0x000362000c1e1900 */
[----:B------:R-:W-:Y:S01]  /*3680*/  VIADD R150, R131, 0xffffff80 ;  /* 0xffffff8083967836 */ /* 0x000fe20000000000 */
[----:B------:R-:W-:Y:S01]  /*3690*/  UIADD3 UR6, UR26, UR12, URZ ;  /* 0x0000000c1a067290 */ /* 0x000fe2000fffe03f */
[----:B------:R-:W-:-:S02]  /*36a0*/  VIADD R120, R129, 0x1000 ;  /* 0x0000100081787836 */ /* 0x000fc40000000000 */
[----:B------:R-:W-:Y:S01]  /*36b0*/  VIADD R119, R128, 0x1000 ;  /* 0x0000100080777836 */ /* 0x000fe20000000000 */
[----:B------:R-:W-:Y:S01]  /*36c0*/  SHF.R.S32.HI R149, RZ, 0x1f, R150 ;  /* 0x0000001fff957819 */ /* 0x000fe20000011496 */
[----:B------:R-:W-:Y:S01]  /*36d0*/  UIADD3 UR6, -UR7, 0x80, UR6 ;  /* 0x0000008007067890 */ /* 0x000fe2000fffe106 */
[----:B------:R-:W-:Y:S02]  /*36e0*/  SEL R120, R120, R129, !P0 ;  /* 0x0000008178787207 */ /* 0x000fe40004000000 */
[----:B------:R-:W-:Y:S01]  /*36f0*/  SEL R119, R119, R128, !P0 ;  /* 0x0000008077777207 */ /* 0x000fe20004000000 */
[----:B------:R-:W-:Y:S01]  /*3700*/  IMAD.SHL.U32 R152, R131, 0x4, RZ ;  /* 0x0000000483987824 */ /* 0x000fe200078e00ff */
[----:B------:R-:W-:Y:S02]  /*3710*/  SHF.L.U64.HI R149, R150, 0x2, R149 ;  /* 0x0000000296957819 */ /* 0x000fe40000010295 */
        /* <DEDUP_REMOVED lines=16> */
[----:B------:R-:W-:Y:S01]  /*3820*/  SHF.L.U64.HI R151, R131, 0x2, R151 ;  /* 0x0000000283977819 */ /* 0x000fe20000010297 */
[----:B------:R-:W-:Y:S01]  /*3830*/  IMAD.SHL.U32 R150, R150, 0x4, RZ ;  /* 0x0000000496967824 */ /* 0x000fe200078e00ff */
        /* <DEDUP_REMOVED lines=23> */
[----:B-1----:R-:W-:-:S09]  /*39b0*/  ULDC UR6, c[0x0][0x2ec] ;  /* 0x0000bb0000067ab9 */ /* 0x002fd20000000800 */
.L_x_1037:
[----:B------:R-:W0:Y:S01]  /*39c0*/  LDGDEPBAR ;  /* 0x00000000000079af */ /* 0x000e220000000000 */
[----:B------:R-:W-:Y:S01]  /*39d0*/  IADD3 R112, R126, R120, RZ ;  /* 0x000000787e707210 */ /* 0x000fe20007ffe0ff */
[----:B------:R-:W-:Y:S01]  /*39e0*/  USHF.L.U32 UR9, UR8, 0x7, URZ ;  /* 0x0000000708097899 */ /* 0x000fe2000800063f */
[----:B------:R-:W-:Y:S03]  /*39f0*/  UMOV UR11, UR61 ;  /* 0x0000003d000b7c82 */ /* 0x000fe60008000000 */
[----:B------:R-:W-:Y:S01]  /*3a00*/  UISETP.GE.AND UP0, UPT, UR9, UR39, UPT ;  /* 0x000000270900728c */ /* 0x000fe2000bf06270 */
[----:B------:R-:W-:Y:S04]  /*3a10*/  DEPBAR.LE SB0, 0x0 ;  /* 0x000080000000791a */ /* 0x000fe80000000000 */
[----:B------:R-:W-:Y:S06]  /*3a20*/  BAR.SYNC.DEFER_BLOCKING 0x0 ;  /* 0x0000000000007b1d */ /* 0x000fec0000010000 */
[----:B------:R-:W-:Y:S08]  /*3a30*/  LDSM.16.M88.4 R64, [R120] ;  /* 0x000000007840783b */ /* 0x000ff00000000200 */
[----:B------:R-:W2:Y:S08]  /*3a40*/  LDSM.16.M88.4 R16, [R118+0x6000] ;  /* 0x006000007610783b */ /* 0x000eb00000000200 */
[----:B------:R-:W1:Y:S08]  /*3a50*/  LDSM.16.M88.4 R60, [R120+0x1000] ;  /* 0x00100000783c783b */ /* 0x000e700000000200 */
[----:B------:R-:W1:Y:S08]  /*3a60*/  LDSM.16.M88.4 R32, [R118+0x6400] ;  /* 0x006400007620783b */ /* 0x000e700000000200 */
[----:B------:R-:W1:Y:S08]  /*3a70*/  LDSM.16.M88.4 R48, [R118+0x6800] ;  /* 0x006800007630783b */ /* 0x000e700000000200 */
[----:B------:R-:W1:Y:S08]  /*3a80*/  LDSM.16.M88.4 R100, [R118+0x6c00] ;  /* 0x006c00007664783b */ /* 0x000e700000000200 */
[----:B------:R-:W-:Y:S01]  /*3a90*/  LDSM.16.M88.4 R104, [R112] ;  /* 0x000000007068783b */ /* 0x000fe20000000200 */
[-C--:B--234-:R-:W-:Y:S07]  /*3aa0*/  HMMA.16816.F32 R4, R64, R16.reuse, RZ ;  /* 0x000000104004723c */ /* 0x09cfee00000018ff */
[----:B------:R-:W2:Y:S01]  /*3ab0*/  LDSM.16.M88.4 R108, [R117+0x6000] ;  /* 0x00600000756c783b */ /* 0x000ea20000000200 */
[C---:B-1----:R-:W-:Y:S06]  /*3ac0*/  HMMA.16816.F32 R8, R60.reuse, R16, RZ ;  /* 0x000000103c08723c */ /* 0x042fec00000018ff */
        /* <DEDUP_REMOVED lines=28> */
[----:B------:R2:W3:Y:S01]  /*3c90*/  MUFU.TANH R173, R8 ;  /* 0x0000000800ad7308 */ /* 0x0004e20000002400 */
[----:B------:R-:W-:Y:S01]  /*3ca0*/  FMUL.FTZ R12, R12, UR5 ;  /* 0x000000050c0c7c20 */ /* 0x000fe20008410000 */
[----:B------:R-:W-:Y:S01]  /*3cb0*/  FMUL.FTZ R13, R13, UR5 ;  /* 0x000000050d0d7c20 */ /* 0x000fe20008410000 */
[----:B------:R-:W-:Y:S01]  /*3cc0*/  FMUL.FTZ R14, R14, UR5 ;  /* 0x000000050e0e7c20 */ /* 0x000fe20008410000 */
[----:B------:R-:W-:Y:S01]  /*3cd0*/  FMUL.FTZ R15, R15, UR5 ;  /* 0x000000050f0f7c20 */ /* 0x000fe20008410000 */
[----:B------:R-:W-:Y:S01]  /*3ce0*/  FMUL.FTZ R16, R16, UR5 ;  /* 0x0000000510107c20 */ /* 0x000fe20008410000 */
[----:B------:R-:W-:Y:S04]  /*3cf0*/  FMUL.FTZ R17, R17, UR5 ;  /* 0x0000000511117c20 */ /* 0x000fe80008410000 */
[----:B------:R-:W4:Y:S01]  /*3d00*/  MUFU.TANH R170, R5 ;  /* 0x0000000500aa7308 */ /* 0x000f220000002400 */
[----:B------:R-:W-:Y:S01]  /*3d10*/  FMUL.FTZ R18, R18, UR5 ;  /* 0x0000000512127c20 */ /* 0x000fe20008410000 */
[----:B------:R-:W-:Y:S08]  /*3d20*/  FMUL.FTZ R19, R19, UR5 ;  /* 0x0000000513137c20 */ /* 0x000ff00008410000 */
[----:B------:R1:W1:Y:S01]  /*3d30*/  MUFU.TANH R174, R9 ;  /* 0x0000000900ae7308 */ /* 0x0002620000002400 */
[----:B--2---:R-:W-:Y:S09]  /*3d40*/  IADD3 R8, P0, R152, UR19, RZ ;  /* 0x0000001398087c10 */ /* 0x004ff2000ff1e0ff */
[----:B------:R-:W2:Y:S10]  /*3d50*/  MUFU.TANH R171, R6 ;  /* 0x0000000600ab7308 */ /* 0x000eb40000002400 */
[----:B------:R3:W2:Y:S01]  /*3d60*/  MUFU.TANH R172, R7 ;  /* 0x0000000700ac7308 */ /* 0x0006a20000002400 */
[----:B-1----:R-:W-:Y:S02]  /*3d70*/  IADD3.X R9, R151, UR18, RZ, P0, !PT ;  /* 0x0000001297097c10 */ /* 0x002fe400087fe4ff */
[----:B------:R-:W-:Y:S03]  /*3d80*/  PLOP3.LUT P0, PT, PT, PT, UP0, 0x80, 0x0 ;  /* 0x000000000000781c */ /* 0x000fe60003f0f008 */
[----:B-----5:R-:W5:Y:S04]  /*3d90*/  LDG.E R168, desc[UR14][R8.64] ;  /* 0x0000000e08a87981 */ /* 0x020f68000c1e1900 */
[----:B------:R-:W1:Y:S01]  /*3da0*/  MUFU.TANH R175, R10 ;  /* 0x0000000a00af7308 */ /* 0x000e620000002400 */
[----:B------:R-:W5:Y:S04]  /*3db0*/  LDG.E R167, desc[UR14][R8.64+0x20] ;  /* 0x0000200e08a77981 */ /* 0x000f68000c1e1900 */
[----:B------:R-:W5:Y:S05]  /*3dc0*/  LDG.E R166, desc[UR14][R8.64+0x100] ;  /* 0x0001000e08a67981 */ /* 0x000f6a000c1e1900 */
[----:B------:R4:W1:Y:S01]  /*3dd0*/  MUFU.TANH R176, R11 ;  /* 0x0000000b00b07308 */ /* 0x0008620000002400 */
[----:B---3--:R-:W3:Y:S09]  /*3de0*/  LDSM.16.M88.4 R4, [R117+0x6400] ;  /* 0x006400007504783b */ /* 0x008ef20000000200 */
[----:B------:R1:W1:Y:S01]  /*3df0*/  MUFU.TANH R177, R12 ;  /* 0x0000000c00b17308 */ /* 0x0002620000002400 */
[----:B------:R4:W5:Y:S09]  /*3e00*/  LDG.E R165, desc[UR14][R8.64+0x120] ;  /* 0x0001200e08a57981 */ /* 0x000972000c1e1900 */
[----:B------:R1:W1:Y:S10]  /*3e10*/  MUFU.TANH R178, R13 ;  /* 0x0000000d00b27308 */ /* 0x0002740000002400 */
[----:B------:R1:W1:Y:S10]  /*3e20*/  MUFU.TANH R179, R14 ;  /* 0x0000000e00b37308 */ /* 0x0002740000002400 */
[----:B------:R1:W1:Y:S01]  /*3e30*/  MUFU.TANH R180, R15 ;  /* 0x0000000f00b47308 */ /* 0x0002620000002400 */
[----:B----4-:R-:W4:Y:S09]  /*3e40*/  LDSM.16.M88.4 R8, [R117+0x6800] ;  /* 0x006800007508783b */ /* 0x010f320000000200 */
[----:B------:R1:W1:Y:S01]  /*3e50*/  MUFU.TANH R181, R16 ;  /* 0x0000001000b57308 */ /* 0x0002620000002400 */
[-C--:B---3--:R-:W-:Y:S09]  /*3e60*/  HMMA.16816.F32 R20, R104, R4.reuse, R20 ;  /* 0x000000046814723c */ /* 0x088ff20000001814 */
[----:B------:R3:W1:Y:S01]  /*3e70*/  MUFU.TANH R182, R17 ;  /* 0x0000001100b67308 */ /* 0x0006620000002400 */
[C---:B------:R-:W-:Y:S06]  /*3e80*/  HMMA.16816.F32 R24, R112.reuse, R4, R24 ;  /* 0x000000047018723c */ /* 0x040fec0000001818 */
[-C--:B------:R-:W-:Y:S03]  /*3e90*/  HMMA.16816.F32 R28, R112, R6.reuse, R28 ;  /* 0x00000006701c723c */ /* 0x080fe6000000181c */
[----:B------:R3:W1:Y:S03]  /*3ea0*/  MUFU.TANH R183, R18 ;  /* 0x0000001200b77308 */ /* 0x0006660000002400 */
[C---:B------:R-:W-:Y:S01]  /*3eb0*/  HMMA.16816.F32 R32, R104.reuse, R6, R32 ;  /* 0x000000066820723c */ /* 0x040fe20000001820 */
[----:B------:R-:W2:Y:S06]  /*3ec0*/  LDSM.16.M88.4 R4, [R117+0x6c00] ;  /* 0x006c00007504783b */ /* 0x000eac0000000200 */
[----:B------:R3:W1:Y:S01]  /*3ed0*/  MUFU.TANH R188, R19 ;  /* 0x0000001300bc7308 */ /* 0x0006620000002400 */
[----:B------:R-:W-:Y:S03]  /*3ee0*/  FMUL.FTZ R20, R20, UR5 ;  /* 0x0000000514147c20 */ /* 0x000fe60008410000 */
[----:B------:R-:W-:Y:S01]  /*3ef0*/  FMUL.FTZ R21, R21, UR5 ;  /* 0x0000000515157c20 */ /* 0x000fe20008410000 */
[----:B------:R-:W-:Y:S01]  /*3f00*/  FMUL.FTZ R22, R22, UR5 ;  /* 0x0000000516167c20 */ /* 0x000fe20008410000 */
[----:B------:R-:W-:Y:S04]  /*3f10*/  FMUL.FTZ R23, R23, UR5 ;  /* 0x0000000517177c20 */ /* 0x000fe80008410000 */
[----:B------:R3:W1:Y:S01]  /*3f20*/  MUFU.TANH R184, R20 ;  /* 0x0000001400b87308 */ /* 0x0006620000002400 */
[----:B------:R-:W-:Y:S01]  /*3f30*/  FMUL.FTZ R24, R24, UR5 ;  /* 0x0000000518187c20 */ /* 0x000fe20008410000 */
[----:B------:R-:W-:Y:S01]  /*3f40*/  FMUL.FTZ R25, R25, UR5 ;  /* 0x0000000519197c20 */ /* 0x000fe20008410000 */
[-C--:B----4-:R-:W-:Y:S03]  /*3f50*/  HMMA.16816.F32 R36, R104, R8.reuse, R36 ;  /* 0x000000086824723c */ /* 0x090fe60000001824 */
[----:B------:R-:W-:Y:S01]  /*3f60*/  FMUL.FTZ R26, R26, UR5 ;  /* 0x000000051a1a7c20 */ /* 0x000fe20008410000 */
[----:B------:R-:W-:Y:S03]  /*3f70*/  FMUL.FTZ R27, R27, UR5 ;  /* 0x000000051b1b7c20 */ /* 0x000fe60008410000 */
[----:B------:R3:W4:Y:S01]  /*3f80*/  MUFU.TANH R185, R21 ;  /* 0x0000001500b97308 */ /* 0x0007220000002400 */
[C---:B------:R-:W-:Y:S04]  /*3f90*/  HMMA.16816.F32 R40, R112.reuse, R8, R40 ;  /* 0x000000087028723c */ /* 0x040fe80000001828 */
[----:B------:R-:W-:Y:S02]  /*3fa0*/  FMUL.FTZ R28, R28, UR5 ;  /* 0x000000051c1c7c20 */ /* 0x000fe40008410000 */
[-C--:B------:R-:W-:Y:S03]  /*3fb0*/  HMMA.16816.F32 R44, R112, R10.reuse, R44 ;  /* 0x0000000a702c723c */ /* 0x080fe6000000182c */
[----:B------:R3:W1:Y:S02]  /*3fc0*/  MUFU.TANH R186, R22 ;  /* 0x0000001600ba7308 */ /* 0x0006640000002400 */
[----:B------:R-:W-:Y:S01]  /*3fd0*/  FMUL.FTZ R29, R29, UR5 ;  /* 0x000000051d1d7c20 */ /* 0x000fe20008410000 */
[C---:B------:R-:W-:Y:S07]  /*3fe0*/  HMMA.16816.F32 R48, R104.reuse, R10, R48 ;  /* 0x0000000a6830723c */ /* 0x040fee0000001830 */
[----:B------:R3:W1:Y:S01]  /*3ff0*/  MUFU.TANH R187, R23 ;  /* 0x0000001700bb7308 */ /* 0x0006620000002400 */
[----:B------:R-:W-:Y:S03]  /*4000*/  FMUL.FTZ R30, R30, UR5 ;  /* 0x000000051e1e7c20 */ /* 0x000fe60008410000 */
[----:B------:R-:W-:Y:S01]  /*4010*/  FMUL.FTZ R31, R31, UR5 ;  /* 0x000000051f1f7c20 */ /* 0x000fe20008410000 */
[----:B------:R-:W-:Y:S01]  /*4020*/  FMUL.FTZ R32, R32, UR5 ;  /* 0x0000000520207c20 */ /* 0x000fe20008410000 */
[----:B------:R-:W-:Y:S01]  /*4030*/  FMUL.FTZ R33, R33, UR5 ;  /* 0x0000000521217c20 */ /* 0x000fe20008410000 */
[-C--:B--2---:R-:W-:Y:S03]  /*4040*/  HMMA.16816.F32 R52, R104, R4.reuse, R52 ;  /* 0x000000046834723c */ /* 0x084fe60000001834 */
[----:B------:R3:W2:Y:S01]  /*4050*/  MUFU.TANH R189, R24 ;  /* 0x0000001800bd7308 */ /* 0x0006a20000002400 */
[----:B------:R-:W-:Y:S01]  /*4060*/  FMUL.FTZ R34, R34, UR5 ;  /* 0x0000000522227c20 */ /* 0x000fe20008410000 */
[----:B------:R-:W-:Y:S01]  /*4070*/  FMUL.FTZ R35, R35, UR5 ;  /* 0x0000000523237c20 */ /* 0x000fe20008410000 */
[----:B------:R-:W-:Y:S01]  /*4080*/  FMUL.FTZ R36, R36, UR5 ;  /* 0x0000000524247c20 */ /* 0x000fe20008410000 */
[C---:B------:R-:W-:Y:S06]  /*4090*/  HMMA.16816.F32 R56, R112.reuse, R4, R56 ;  /* 0x000000047038723c */ /* 0x040fec0000001838 */
[----:B------:R3:W1:Y:S01]  /*40a0*/  MUFU.TANH R190, R25 ;  /* 0x0000001900be7308 */ /* 0x0006620000002400 */
[----:B------:R-:W-:Y:S01]  /*40b0*/  FMUL.FTZ R37, R37, UR5 ;  /* 0x0000000525257c20 */ /* 0x000fe20008410000 */
[-C--:B------:R-:W-:Y:S03]  /*40c0*/  HMMA.16816.F32 R60, R112, R6.reuse, R60 ;  /* 0x00000006703c723c */ /* 0x080fe6000000183c */
[----:B------:R-:W-:Y:S05]  /*40d0*/  FMUL.FTZ R38, R38, UR5 ;  /* 0x0000000526267c20 */ /* 0x000fea0008410000 */
[----:B------:R3:W1:Y:S01]  /*40e0*/  MUFU.TANH R192, R26 ;  /* 0x0000001a00c07308 */ /* 0x0006620000002400 */
[----:B------:R-:W-:Y:S04]  /*40f0*/  HMMA.16816.F32 R64, R104, R6, R64 ;  /* 0x000000066840723c */ /* 0x000fe80000001840 */
[----:B------:R-:W-:Y:S01]  /*4100*/  FMUL.FTZ R39, R39, UR5 ;  /* 0x0000000527277c20 */ /* 0x000fe20008410000 */
[----:B------:R-:W-:Y:S01]  /*4110*/  FMUL.FTZ R40, R40, UR5 ;  /* 0x0000000528287c20 */ /* 0x000fe20008410000 */
[----:B------:R-:W-:Y:S03]  /*4120*/  FMUL.FTZ R41, R41, UR5 ;  /* 0x0000000529297c20 */ /* 0x000fe60008410000 */
        /* <DEDUP_REMOVED lines=31> */
[----:B------:R-:W-:Y:S02]  /*4320*/  MOV R112, R159 ;  /* 0x0000009f00707202 */ /* 0x000fe40000000f00 */
[----:B------:R-:W-:Y:S07]  /*4330*/  MOV R113, R164 ;  /* 0x000000a400717202 */ /* 0x000fee0000000f00 */
        /* <DEDUP_REMOVED lines=36> */
[----:B--2-4-:R-:W-:Y:S05]  /*4580*/  @!P0 BRA `(.L_x_1033) ;  /* 0x0000000400308947 */ /* 0x014fea0003800000 */
[----:B-1----:R-:W-:Y:S01]  /*4590*/  MOV R6, R226 ;  /* 0x000000e200067202 */ /* 0x002fe20000000f00 */
        /* <DEDUP_REMOVED lines=8> */
[----:B---3--:R-:W-:Y:S01]  /*4620*/  IMAD.MOV.U32 R17, RZ, RZ, R227 ;  /* 0x000000ffff117224 */ /* 0x008fe200078e00e3 */
        /* <DEDUP_REMOVED lines=53> */
[----:B------:R-:W-:Y:S02]  /*4980*/  IMAD.MOV.U32 R61, RZ, RZ, R173 ;  /* 0x000000ffff3d7224 */ /* 0x000fe400078e00ad */
[----:B------:R-:W-:Y:S01]  /*4990*/  UIADD3 UR10, UR13, UR10, -UR7 ;  /* 0x0000000a0d0a7290 */ /* 0x000fe2000fffe807 */
[----:B------:R-:W-:Y:S01]  /*49a0*/  IMAD.U32 R4, RZ, RZ, UR11 ;  /* 0x0000000bff047e24 */ /* 0x000fe2000f8e00ff */
[----:B------:R-:W-:Y:S01]  /*49b0*/  UIADD3 UR11, UR9, 0x80, URZ ;  /* 0x00000080090b7890 */ /* 0x000fe2000fffe03f */
[----:B------:R-:W-:Y:S02]  /*49c0*/  IMAD.MOV.U32 R67, RZ, RZ, R171 ;  /* 0x000000ffff437224 */ /* 0x000fe400078e00ab */
[----:B------:R-:W-:Y:S01]  /*49d0*/  IMAD.MOV.U32 R101, RZ, RZ, R169 ;  /* 0x000000ffff657224 */ /* 0x000fe200078e00a9 */
[----:B------:R-:W-:Y:S01]  /*49e0*/  ISETP.LT.AND P0, PT, R4, UR7, PT ;  /* 0x0000000704007c0c */ /* 0x000fe2000bf01270 */
[----:B------:R-:W-:Y:S01]  /*49f0*/  UISETP.GE.AND UP0, UPT, UR11, UR10, UPT ;  /* 0x0000000a0b00728c */ /* 0x000fe2000bf06270 */
[----:B------:R-:W-:Y:S02]  /*4a00*/  MOV R4, R224 ;  /* 0x000000e000047202 */ /* 0x000fe40000000f00 */
[----:B------:R-:W-:Y:S03]  /*4a10*/  UMOV UR11, UR13 ;  /* 0x0000000d000b7c82 */ /* 0x000fe60008000000 */
[----:B------:R-:W-:Y:S11]  /*4a20*/  PLOP3.LUT P1, PT, PT, PT, UP0, 0x80, 0x0 ;  /* 0x000000000000781c */ /* 0x000ff60003f2f008 */
[----:B------:R-:W-:Y:S02]  /*4a30*/  @!UPT UIADD3 URZ, URZ, URZ, URZ ;  /* 0x0000003f3f3ff290 */ /* 0x000fe4000fffe03f */
[----:B------:R-:W-:Y:S05]  /*4a40*/  @!P1 BRA P0, `(.L_x_1034) ;  /* 0x0000000c00a09947 */ /* 0x000fea0000000000 */
.L_x_1033:
[----:B------:R-:W-:Y:S01]  /*4a50*/  UIADD3 UR13, UR7, 0x1, -UR12 ;  /* 0x00000001070d7890 */ /* 0x000fe2000fffe80c */
[----:B------:R-:W-:Y:S01]  /*4a60*/  VIADD R7, R131, UR9 ;  /* 0x0000000983077c36 */ /* 0x000fe20008000000 */
[----:B------:R-:W-:Y:S01]  /*4a70*/  UIADD3 UR10, -UR11, UR7, -UR12 ;  /* 0x000000070b0a7290 */ /* 0x000fe2000fffe90c */
[----:B------:R-:W-:Y:S01]  /*4a80*/  IMAD.U32 R11, RZ, RZ, UR20 ;  /* 0x00000014ff0b7e24 */ /* 0x000fe2000f8e00ff */
[----:B------:R-:W-:Y:S01]  /*4a90*/  UIADD3 UR9, UR13, UR42, URZ ;  /* 0x0000002a0d097290 */ /* 0x000fe2000fffe03f */
[----:B-1----:R-:W-:Y:S02]  /*4aa0*/  VIADD R14, R7, 0x8 ;  /* 0x00000008070e7836 */ /* 0x002fe40000000000 */
[----:B------:R-:W-:Y:S01]  /*4ab0*/  IMAD R11, R11, 0x80, R130 ;  /* 0x000000800b0b7824 */ /* 0x000fe200078e0282 */
[C---:B------:R-:W-:Y:S01]  /*4ac0*/  VIADDMNMX R10, R7.reuse, UR10, RZ, !PT ;  /* 0x0000000a070a7c46 */ /* 0x040fe2000f8001ff */
[----:B---3--:R-:W-:Y:S01]  /*4ad0*/  VIADD R24, R7, 0x40 ;  /* 0x0000004007187836 */ /* 0x008fe20000000000 */
[----:B------:R-:W-:Y:S01]  /*4ae0*/  VIADDMNMX R14, R14, UR10, RZ, !PT ;  /* 0x0000000a0e0e7c46 */ /* 0x000fe2000f8001ff */
[----:B------:R-:W-:Y:S01]  /*4af0*/  IMAD.U32 R6, RZ, RZ, UR9 ;  /* 0x00000009ff067e24 */ /* 0x000fe2000f8e00ff */
[C---:B------:R-:W-:Y:S01]  /*4b00*/  ISETP.GE.AND P0, PT, R11.reuse, R10, PT ;  /* 0x0000000a0b00720c */ /* 0x040fe20003f06270 */
[C---:B------:R-:W-:Y:S01]  /*4b10*/  VIADD R43, R11.reuse, 0x8 ;  /* 0x000000080b2b7836 */ /* 0x040fe20000000000 */
[----:B------:R-:W-:Y:S01]  /*4b20*/  VIADDMNMX R24, R24, UR10, RZ, !PT ;  /* 0x0000000a18187c46 */ /* 0x000fe2000f8001ff */
[----:B------:R-:W-:Y:S01]  /*4b30*/  VIADD R5, R11, 0x9 ;  /* 0x000000090b057836 */ /* 0x000fe20000000000 */
[----:B------:R-:W-:Y:S01]  /*4b40*/  VIADDMNMX R6, R7, R6, UR7, PT ;  /* 0x0000000707067e46 */ /* 0x000fe2000b800106 */
[----:B------:R-:W-:Y:S01]  /*4b50*/  VIADD R54, R11, 0x1 ;  /* 0x000000010b367836 */ /* 0x000fe20000000000 */
[-C--:B------:R-:W-:Y:S01]  /*4b60*/  ISETP.GE.AND P5, PT, R43, R10.reuse, PT ;  /* 0x0000000a2b00720c */ /* 0x080fe20003fa6270 */
[----:B------:R-:W-:Y:S01]  /*4b70*/  VIADD R4, R11, 0x10 ;  /* 0x000000100b047836 */ /* 0x000fe20000000000 */
[----:B------:R-:W-:Y:S01]  /*4b80*/  ISETP.GE.AND P4, PT, R5, R10, PT ;  /* 0x0000000a0500720c */ /* 0x000fe20003f86270 */
[C---:B------:R-:W-:Y:S01]  /*4b90*/  VIADD R42, R11.reuse, 0x11 ;  /* 0x000000110b2a7836 */ /* 0x040fe20000000000 */
[C---:B------:R-:W-:Y:S01]  /*4ba0*/  ISETP.GE.OR P0, PT, R11.reuse, R6, !P0 ;  /* 0x000000060b00720c */ /* 0x040fe20004706670 */
[C---:B------:R-:W-:Y:S01]  /*4bb0*/  VIADD R39, R11.reuse, 0x18 ;  /* 0x000000180b277836 */ /* 0x040fe20000000000 */
[-C--:B------:R-:W-:Y:S01]  /*4bc0*/  ISETP.GE.AND P6, PT, R54, R10.reuse, PT ;  /* 0x0000000a3600720c */ /* 0x080fe20003fc6270 */
[C---:B------:R-:W-:Y:S01]  /*4bd0*/  VIADD R38, R11.reuse, 0x19 ;  /* 0x000000190b267836 */ /* 0x040fe20000000000 */
[-C--:B------:R-:W-:Y:S01]  /*4be0*/  ISETP.GE.AND P3, PT, R4, R10.reuse, PT ;  /* 0x0000000a0400720c */ /* 0x080fe20003f66270 */
[C---:B------:R-:W-:Y:S01]  /*4bf0*/  VIADD R26, R11.reuse, 0x21 ;  /* 0x000000210b1a7836 */ /* 0x040fe20000000000 */
[-C--:B------:R-:W-:Y:S01]  /*4c00*/  ISETP.GE.AND P2, PT, R42, R10.reuse, PT ;  /* 0x0000000a2a00720c */ /* 0x080fe20003f46270 */
[----:B------:R-:W-:Y:S01]  /*4c10*/  VIADD R23, R11, 0x28 ;  /* 0x000000280b177836 */ /* 0x000fe20000000000 */
[----:B------:R-:W-:Y:S01]  /*4c20*/  ISETP.GE.AND P1, PT, R39, R10, PT ;  /* 0x0000000a2700720c */ /* 0x000fe20003f26270 */
[----:B------:R-:W-:Y:S01]  /*4c30*/  VIADD R27, R11, 0x20 ;  /* 0x000000200b1b7836 */ /* 0x000fe20000000000 */
[-C--:B------:R-:W-:Y:S01]  /*4c40*/  ISETP.GE.OR P5, PT, R43, R6.reuse, !P5 ;  /* 0x000000062b00720c */ /* 0x080fe20006fa6670 */
[----:B------:R-:W-:Y:S01]  /*4c50*/  VIADD R22, R11, 0x29 ;  /* 0x000000290b167836 */ /* 0x000fe20000000000 */
[----:B------:R-:W-:Y:S01]  /*4c60*/  ISETP.GE.OR P4, PT, R5, R6, !P4 ;  /* 0x000000060500720c */ /* 0x000fe20006786670 */
[----:B------:R-:W-:Y:S01]  /*4c70*/  VIADD R15, R11, 0x30 ;  /* 0x000000300b0f7836 */ /* 0x000fe20000000000 */
[----:B------:R-:W-:Y:S01]  /*4c80*/  FSEL R101, R169, -INF , !P0 ;  /* 0xff800000a9657808 */ /* 0x000fe20004000000 */
[C---:B------:R-:W-:Y:S01]  /*4c90*/  VIADD R12, R11.reuse, 0x31 ;  /* 0x000000310b0c7836 */ /* 0x040fe20000000000 */
[----:B------:R-:W-:Y:S01]  /*4ca0*/  ISETP.GE.AND P0, PT, R38, R10, PT ;  /* 0x0000000a2600720c */ /* 0x000fe20003f06270 */
[----:B------:R-:W-:Y:S01]  /*4cb0*/  IMAD.U32 R13, RZ, RZ, UR9 ;  /* 0x00000009ff0d7e24 */ /* 0x000fe2000f8e00ff */
[-C--:B------:R-:W-:Y:S01]  /*4cc0*/  ISETP.GE.OR P6, PT, R54, R6.reuse, !P6 ;  /* 0x000000063600720c */ /* 0x080fe200077c6670 */
[C---:B------:R-:W-:Y:S01]  /*4cd0*/  VIADD R9, R11.reuse, 0x38 ;  /* 0x000000380b097836 */ /* 0x040fe20000000000 */
[-C--:B------:R-:W-:Y:S01]  /*4ce0*/  ISETP.GE.OR P3, PT, R4, R6.reuse, !P3 ;  /* 0x000000060400720c */ /* 0x080fe20005f66670 */
[----:B------:R-:W-:Y:S01]  /*4cf0*/  VIADD R8, R11, 0x39 ;  /* 0x000000390b087836 */ /* 0x000fe20000000000 */
[-C--:B------:R-:W-:Y:S01]  /*4d00*/  ISETP.GE.OR P2, PT, R42, R6.reuse, !P2 ;  /* 0x000000062a00720c */ /* 0x080fe20005746670 */
[----:B------:R-:W-:Y:S01]  /*4d10*/  UMOV UR13, UR11 ;  /* 0x0000000b000d7c82 */ /* 0x000fe20008000000 */
[----:B------:R-:W-:Y:S02]  /*4d20*/  ISETP.GE.OR P1, PT, R39, R6, !P1 ;  /* 0x000000062700720c */ /* 0x000fe40004f26670 */
[----:B------:R-:W-:Y:S02]  /*4d30*/  FSEL R65, R181, -INF , !P5 ;  /* 0xff800000b5417808 */ /* 0x000fe40006800000 */
[----:B------:R-:W-:Y:S02]  /*4d40*/  FSEL R64, R182, -INF , !P4 ;  /* 0xff800000b6407808 */ /* 0x000fe40006000000 */
[-C--:B------:R-:W-:Y:S02]  /*4d50*/  ISETP.GE.AND P5, PT, R26, R10.reuse, PT ;  /* 0x0000000a1a00720c */ /* 0x080fe40003fa6270 */
[----:B------:R-:W-:Y:S02]  /*4d60*/  ISETP.GE.AND P4, PT, R23, R10, PT ;  /* 0x0000000a1700720c */ /* 0x000fe40003f86270 */
[----:B------:R-:W-:Y:S02]  /*4d70*/  ISETP.GE.OR P0, PT, R38, R6, !P0 ;  /* 0x000000062600720c */ /* 0x000fe40004706670 */
        /* <DEDUP_REMOVED lines=9> */
[----:B------:R-:W-:Y:S02]  /*4e10*/  ISETP.GE.OR P4, PT, R23, R6, !P4 ;  /* 0x000000061700720c */ /* 0x000fe40006786670 */
[----:B------:R-:W-:Y:S02]  /*4e20*/  FSEL R48, R201, -INF , !P0 ;  /* 0xff800000c9307808 */ /* 0x000fe40004000000 */
[--C-:B------:R-:W-:Y:S02]  /*4e30*/  IADD3 R13, R13, 0x8, R7.reuse ;  /* 0x000000080d0d7810 */ /* 0x100fe40007ffe007 */
[----:B------:R-:W-:Y:S02]  /*4e40*/  ISETP.GE.AND P0, PT, R9, R10, PT ;  /* 0x0000000a0900720c */ /* 0x000fe40003f06270 */
[-C--:B------:R-:W-:Y:S02]  /*4e50*/  ISETP.GE.OR P6, PT, R27, R6.reuse, !P6 ;  /* 0x000000061b00720c */ /* 0x080fe400077c6670 */
[-C--:B------:R-:W-:Y:S02]  /*4e60*/  ISETP.GE.OR P3, PT, R22, R6.reuse, !P3 ;  /* 0x000000061600720c */ /* 0x080fe40005f66670 */
[-C--:B------:R-:W-:Y:S02]  /*4e70*/  ISETP.GE.OR P2, PT, R15, R6.reuse, !P2 ;  /* 0x000000060f00720c */ /* 0x080fe40005746670 */
[----:B------:R-:W-:Y:S02]  /*4e80*/  ISETP.GE.OR P1, PT, R12, R6, !P1 ;  /* 0x000000060c00720c */ /* 0x000fe40004f26670 */
[----:B------:R-:W-:Y:S02]  /*4e90*/  FSEL R36, R198, -INF , !P5 ;  /* 0xff800000c6247808 */ /* 0x000fe40006800000 */
[----:B------:R-:W-:Y:S02]  /*4ea0*/  FSEL R33, R211, -INF , !P4 ;  /* 0xff800000d3217808 */ /* 0x000fe40006000000 */
[-C--:B------:R-:W-:Y:S02]  /*4eb0*/  ISETP.GE.AND P5, PT, R11, R14.reuse, PT ;  /* 0x0000000e0b00720c */ /* 0x080fe40003fa6270 */
[----:B------:R-:W-:Y:S02]  /*4ec0*/  ISETP.GE.AND P4, PT, R54, R14, PT ;  /* 0x0000000e3600720c */ /* 0x000fe40003f86270 */
[----:B------:R-:W-:Y:S02]  /*4ed0*/  VIMNMX R13, R13, UR7, PT ;  /* 0x000000070d0d7c48 */ /* 0x000fe4000bfe0100 */
[----:B------:R-:W-:Y:S02]  /*4ee0*/  ISETP.GE.OR P0, PT, R9, R6, !P0 ;  /* 0x000000060900720c */ /* 0x000fe40004706670 */
[----:B------:R-:W-:Y:S02]  /*4ef0*/  FSEL R37, R197, -INF , !P6 ;  /* 0xff800000c5257808 */ /* 0x000fe40007000000 */
[----:B------:R-:W-:Y:S02]  /*4f00*/  FSEL R32, R212, -INF , !P3 ;  /* 0xff800000d4207808 */ /* 0x000fe40005800000 */
[----:B------:R-:W-:Y:S02]  /*4f10*/  FSEL R21, R216, -INF , !P2 ;  /* 0xff800000d8157808 */ /* 0x000fe40005000000 */
[----:B------:R-:W-:Y:S02]  /*4f20*/  FSEL R20, R217, -INF , !P1 ;  /* 0xff800000d9147808 */ /* 0x000fe40004800000 */
[----:B------:R-:W-:Y:S01]  /*4f30*/  ISETP.GE.AND P6, PT, R8, R10, PT ;  /* 0x0000000a0800720c */ /* 0x000fe20003fc6270 */
[----:B------:R-:W-:Y:S01]  /*4f40*/  IMAD.U32 R10, RZ, RZ, UR9 ;  /* 0x00000009ff0a7e24 */ /* 0x000fe2000f8e00ff */
[-C--:B------:R-:W-:Y:S02]  /*4f50*/  ISETP.GE.AND P3, PT, R43, R14.reuse, PT ;  /* 0x0000000e2b00720c */ /* 0x080fe40003f66270 */
[-C--:B------:R-:W-:Y:S02]  /*4f60*/  ISETP.GE.AND P2, PT, R5, R14.reuse, PT ;  /* 0x0000000e0500720c */ /* 0x080fe40003f46270 */
[-C--:B------:R-:W-:Y:S02]  /*4f70*/  ISETP.GE.AND P1, PT, R4, R14.reuse, PT ;  /* 0x0000000e0400720c */ /* 0x080fe40003f26270 */
[-C--:B------:R-:W-:Y:S02]  /*4f80*/  ISETP.GE.OR P5, PT, R11, R13.reuse, !P5 ;  /* 0x0000000d0b00720c */ /* 0x080fe40006fa6670 */
[-C--:B------:R-:W-:Y:S02]  /*4f90*/  ISETP.GE.OR P4, PT, R54, R13.reuse, !P4 ;  /* 0x0000000d3600720c */ /* 0x080fe40006786670 */
[----:B------:R-:W-:Y:S02]  /*4fa0*/  FSEL R17, R227, -INF , !P0 ;  /* 0xff800000e3117808 */ /* 0x000fe40004000000 */
[----:B------:R-:W-:Y:S02]  /*4fb0*/  ISETP.GE.AND P0, PT, R42, R14, PT ;  /* 0x0000000e2a00720c */ /* 0x000fe40003f06270 */
[----:B------:R-:W-:Y:S01]  /*4fc0*/  ISETP.GE.OR P6, PT, R8, R6, !P6 ;  /* 0x000000060800720c */ /* 0x000fe200077c6670 */
[----:B------:R-:W-:Y:S01]  /*4fd0*/  IMAD.U32 R6, RZ, RZ, UR9 ;  /* 0x00000009ff067e24 */ /* 0x000fe2000f8e00ff */
        /* <DEDUP_REMOVED lines=24> */
[----:B------:R-:W-:Y:S02]  /*5160*/  FSEL R46, R203, -INF , !P5 ;  /* 0xff800000cb2e7808 */ /* 0x000fe40006800000 */
[----:B------:R-:W-:Y:S02]  /*5170*/  FSEL R35, R199, -INF , !P4 ;  /* 0xff800000c7237808 */ /* 0x000fe40006000000 */
[--C-:B------:R-:W-:Y:S02]  /*5180*/  IADD3 R10, R10, 0x40, R7.reuse ;  /* 0x000000400a0a7810 */ /* 0x100fe40007ffe007 */
[-C--:B------:R-:W-:Y:S02]  /*5190*/  ISETP.GE.AND P5, PT, R9, R14.reuse, PT ;  /* 0x0000000e0900720c */ /* 0x080fe40003fa6270 */
[-C--:B------:R-:W-:Y:S02]  /*51a0*/  ISETP.GE.AND P4, PT, R8, R14.reuse, PT ;  /* 0x0000000e0800720c */ /* 0x080fe40003f86270 */
[-C--:B------:R-:W-:Y:S02]  /*51b0*/  ISETP.GE.OR P0, PT, R15, R13.reuse, !P0 ;  /* 0x0000000d0f00720c */ /* 0x080fe40004706670 */
[----:B------:R-:W-:Y:S02]  /*51c0*/  FSEL R47, R202, -INF , !P6 ;  /* 0xff800000ca2f7808 */ /* 0x000fe40007000000 */
[----:B------:R-:W-:Y:S02]  /*51d0*/  FSEL R34, R204, -INF , !P3 ;  /* 0xff800000cc227808 */ /* 0x000fe40005800000 */
[----:B------:R-:W-:Y:S02]  /*51e0*/  FSEL R31, R213, -INF , !P2 ;  /* 0xff800000d51f7808 */ /* 0x000fe40005000000 */
[----:B------:R-:W-:Y:S02]  /*51f0*/  FSEL R30, R219, -INF , !P1 ;  /* 0xff800000db1e7808 */ /* 0x000fe40004800000 */
[----:B------:R-:W-:Y:S02]  /*5200*/  ISETP.GE.AND P6, PT, R12, R14, PT ;  /* 0x0000000e0c00720c */ /* 0x000fe40003fc6270 */
[-C--:B------:R-:W-:Y:S02]  /*5210*/  ISETP.GE.AND P3, PT, R11, R24.reuse, PT ;  /* 0x000000180b00720c */ /* 0x080fe40003f66270 */
[-C--:B------:R-:W-:Y:S02]  /*5220*/  ISETP.GE.AND P2, PT, R54, R24.reuse, PT ;  /* 0x000000183600720c */ /* 0x080fe40003f46270 */
[-C--:B------:R-:W-:Y:S02]  /*5230*/  ISETP.GE.AND P1, PT, R43, R24.reuse, PT ;  /* 0x000000182b00720c */ /* 0x080fe40003f26270 */
[----:B------:R-:W-:Y:S02]  /*5240*/  VIMNMX R10, R10, UR7, PT ;  /* 0x000000070a0a7c48 */ /* 0x000fe4000bfe0100 */
[-C--:B------:R-:W-:Y:S02]  /*5250*/  ISETP.GE.OR P5, PT, R9, R13.reuse, !P5 ;  /* 0x0000000d0900720c */ /* 0x080fe40006fa6670 */
[-C--:B------:R-:W-:Y:S02]  /*5260*/  ISETP.GE.OR P4, PT, R8, R13.reuse, !P4 ;  /* 0x0000000d0800720c */ /* 0x080fe40006786670 */
[----:B------:R-:W-:Y:S02]  /*5270*/  FSEL R19, R218, -INF , !P0 ;  /* 0xff800000da137808 */ /* 0x000fe40004000000 */
[----:B------:R-:W-:Y:S02]  /*5280*/  ISETP.GE.AND P0, PT, R5, R24, PT ;  /* 0x000000180500720c */ /* 0x000fe40003f06270 */
[----:B------:R-:W-:Y:S02]  /*5290*/  ISETP.GE.OR P6, PT, R12, R13, !P6 ;  /* 0x0000000d0c00720c */ /* 0x000fe400077c6670 */
[-C--:B------:R-:W-:Y:S02]  /*52a0*/  ISETP.GE.OR P3, PT, R11, R10.reuse, !P3 ;  /* 0x0000000a0b00720c */ /* 0x080fe40005f66670 */
[-C--:B------:R-:W-:Y:S02]  /*52b0*/  ISETP.GE.OR P2, PT, R54, R10.reuse, !P2 ;  /* 0x0000000a3600720c */ /* 0x080fe40005746670 */
[----:B------:R-:W-:Y:S02]  /*52c0*/  ISETP.GE.OR P1, PT, R43, R10, !P1 ;  /* 0x0000000a2b00720c */ /* 0x000fe40004f26670 */
[----:B------:R-:W-:Y:S02]  /*52d0*/  FSEL R14, R229, -INF , !P5 ;  /* 0xff800000e50e7808 */ /* 0x000fe40006800000 */
[----:B------:R-:W-:Y:S02]  /*52e0*/  FSEL R13, R230, -INF , !P4 ;  /* 0xff800000e60d7808 */ /* 0x000fe40006000000 */
[-C--:B------:R-:W-:Y:S02]  /*52f0*/  ISETP.GE.AND P5, PT, R42, R24.reuse, PT ;  /* 0x000000182a00720c */ /* 0x080fe40003fa6270 */
[----:B------:R-:W-:Y:S02]  /*5300*/  ISETP.GE.AND P4, PT, R39, R24, PT ;  /* 0x000000182700720c */ /* 0x000fe40003f86270 */
[----:B------:R-:W-:Y:S02]  /*5310*/  ISETP.GE.OR P0, PT, R5, R10, !P0 ;  /* 0x0000000a0500720c */ /* 0x000fe40004706670 */
[----:B------:R-:W-:Y:S01]  /*5320*/  IADD3 R6, R6, 0x48, R7 ;  /* 0x0000004806067810 */ /* 0x000fe20007ffe007 */
[----:B------:R-:W-:Y:S01]  /*5330*/  VIADD R7, R7, 0x48 ;  /* 0x0000004807077836 */ /* 0x000fe20000000000 */
        /* <DEDUP_REMOVED lines=11> */
[----:B------:R-:W-:Y:S02]  /*53f0*/  ISETP.GE.AND P0, PT, R23, R24, PT ;  /* 0x000000181700720c */ /* 0x000fe40003f06270 */
[-C--:B------:R-:W-:Y:S02]  /*5400*/  ISETP.GE.OR P6, PT, R4, R10.reuse, !P6 ;  /* 0x0000000a0400720c */ /* 0x080fe400077c6670 */
[-C--:B------:R-:W-:Y:S02]  /*5410*/  ISETP.GE.OR P3, PT, R38, R10.reuse, !P3 ;  /* 0x0000000a2600720c */ /* 0x080fe40005f66670 */
[-C--:B------:R-:W-:Y:S02]  /*5420*/  ISETP.GE.OR P2, PT, R27, R10.reuse, !P2 ;  /* 0x0000000a1b00720c */ /* 0x080fe40005746670 */
[----:B------:R-:W-:Y:S02]  /*5430*/  ISETP.GE.OR P1, PT, R26, R10, !P1 ;  /* 0x0000000a1a00720c */ /* 0x000fe40004f26670 */
[----:B------:R-:W-:Y:S02]  /*5440*/  VIADDMNMX R7, R7, UR10, RZ, !PT ;  /* 0x0000000a07077c46 */ /* 0x000fe4000f8001ff */
        /* <DEDUP_REMOVED lines=11> */
[----:B------:R-:W-:Y:S02]  /*5500*/  ISETP.GE.AND P2, PT, R8, R24, PT ;  /* 0x000000180800720c */ /* 0x000fe40003f46270 */
[-C--:B------:R-:W-:Y:S02]  /*5510*/  ISETP.GE.AND P1, PT, R11, R7.reuse, PT ;  /* 0x000000070b00720c */ /* 0x080fe40003f26270 */
[----:B------:R-:W-:Y:S02]  /*5520*/  VIMNMX R6, R6, UR7, PT ;  /* 0x0000000706067c48 */ /* 0x000fe4000bfe0100 */
[-C--:B------:R-:W-:Y:S02]  /*5530*/  ISETP.GE.OR P5, PT, R15, R10.reuse, !P5 ;  /* 0x0000000a0f00720c */ /* 0x080fe40006fa6670 */
[-C--:B------:R-:W-:Y:S02]  /*5540*/  ISETP.GE.OR P4, PT, R12, R10.reuse, !P4 ;  /* 0x0000000a0c00720c */ /* 0x080fe40006786670 */
[----:B------:R-:W-:Y:S02]  /*5550*/  FSEL R25, R207, -INF , !P0 ;  /* 0xff800000cf197808 */ /* 0x000fe40004000000 */
[-C--:B------:R-:W-:Y:S02]  /*5560*/  ISETP.GE.AND P0, PT, R54, R7.reuse, PT ;  /* 0x000000073600720c */ /* 0x080fe40003f06270 */
[-C--:B------:R-:W-:Y:S02]  /*5570*/  ISETP.GE.OR P6, PT, R22, R10.reuse, !P6 ;  /* 0x0000000a1600720c */ /* 0x080fe400077c6670 */
[-C--:B------:R-:W-:Y:S02]  /*5580*/  ISETP.GE.OR P3, PT, R9, R10.reuse, !P3 ;  /* 0x0000000a0900720c */ /* 0x080fe40005f66670 */
[----:B------:R-:W-:Y:S02]  /*5590*/  ISETP.GE.OR P2, PT, R8, R10, !P2 ;  /* 0x0000000a0800720c */ /* 0x000fe40005746670 */
[-C--:B------:R-:W-:Y:S02]  /*55a0*/  ISETP.GE.OR P1, PT, R11, R6.reuse, !P1 ;  /* 0x000000060b00720c */ /* 0x080fe40004f26670 */
[----:B------:R-:W-:Y:S02]  /*55b0*/  FSEL R11, R115, -INF , !P5 ;  /* 0xff800000730b7808 */ /* 0x000fe40006800000 */
[----:B------:R-:W-:Y:S02]  /*55c0*/  FSEL R10, R220, -INF , !P4 ;  /* 0xff800000dc0a7808 */ /* 0x000fe40006000000 */
[CC--:B------:R-:W-:Y:S02]  /*55d0*/  ISETP.GE.AND P5, PT, R5.reuse, R7.reuse, PT ;  /* 0x000000070500720c */ /* 0x0c0fe40003fa6270 */
[-C--:B------:R-:W-:Y:S02]  /*55e0*/  ISETP.GE.AND P4, PT, R4, R7.reuse, PT ;  /* 0x000000070400720c */ /* 0x080fe40003f86270 */
        /* <DEDUP_REMOVED lines=46> */
.L_x_1034:
[----:B------:R1:W-:Y:S01]  /*58d0*/  STL [R1+0x9c], R120 ;  /* 0x00009c7801007387 */ /* 0x0003e20000100800 */
[C---:B------:R-:W-:Y:S01]  /*58e0*/  FMUL.FTZ R15, R156.reuse, 1.4426950216293334961 ;  /* 0x3fb8aa3b9c0f7820 */ /* 0x040fe20000410000 */
[----:B------:R-:W-:Y:S01]  /*58f0*/  FSETP.NEU.FTZ.AND P0, PT, R156, -INF , PT ;  /* 0xff8000009c00780b */ /* 0x000fe20003f1d000 */
[----:B------:R-:W-:Y:S01]  /*5900*/  FMUL.FTZ R12, R157, 1.4426950216293334961 ;  /* 0x3fb8aa3b9d0c7820 */ /* 0x000fe20000410000 */
[----:B------:R2:W-:Y:S01]  /*5910*/  STL [R1+0x98], R119 ;  /* 0x0000987701007387 */ /* 0x0005e20000100800 */
[----:B------:R-:W-:Y:S01]  /*5920*/  FMUL.FTZ R233, R154, 1.4426950216293334961 ;  /* 0x3fb8aa3b9ae97820 */ /* 0x000fe20000410000 */
[----:B------:R-:W-:Y:S01]  /*5930*/  FSEL R15, R15, RZ, P0 ;  /* 0x000000ff0f0f7208 */ /* 0x000fe20000000000 */
[----:B------:R-:W-:Y:S01]  /*5940*/  FMUL.FTZ R159, R155, 1.4426950216293334961 ;  /* 0x3fb8aa3b9b9f7820 */ /* 0x000fe20000410000 */
[----:B------:R3:W-:Y:S01]  /*5950*/  STL [R1+0x94], R116 ;  /* 0x0000947401007387 */ /* 0x0007e20000100800 */
[----:B------:R-:W-:Y:S01]  /*5960*/  FSETP.NEU.FTZ.AND P0, PT, R157, -INF , PT ;  /* 0xff8000009d00780b */ /* 0x000fe20003f1d000 */
[----:B------:R-:W-:Y:S01]  /*5970*/  FFMA.FTZ R169, -R169, R169, 1 ;  /* 0x3f800000a9a97423 */ /* 0x000fe200000101a9 */
[--C-:B------:R-:W-:Y:S01]  /*5980*/  FFMA.FTZ R101, R101, UR6, -R15.reuse ;  /* 0x0000000665657c23 */ /* 0x100fe2000801080f */
[----:B------:R4:W-:Y:S01]  /*5990*/  STL [R1+0x90], R113 ;  /* 0x0000907101007387 */ /* 0x0009e20000100800 */
[--C-:B------:R-:W-:Y:S01]  /*59a0*/  FFMA.FTZ R100, R100, UR6, -R15.reuse ;  /* 0x0000000664647c23 */ /* 0x100fe2000801080f */
[--C-:B------:R-:W-:Y:S01]  /*59b0*/  FFMA.FTZ R65, R65, UR6, -R15.reuse ;  /* 0x0000000641417c23 */ /* 0x100fe2000801080f */
        /* <DEDUP_REMOVED lines=8> */
[----:B------:R-:W-:Y:S01]  /*5a40*/  FSEL R12, R12, RZ, P0 ;  /* 0x000000ff0c0c7208 */ /* 0x000fe20000000000 */
[----:B------:R-:W-:Y:S01]  /*5a50*/  STL [R1+0x84], R98 ;  /* 0x0000846201007387 */ /* 0x000fe20000100800 */
[----:B-1----:R-:W-:Y:S01]  /*5a60*/  MUFU.EX2 R120, R101 ;  /* 0x0000006500787308 */ /* 0x002fe20000000800 */
[--C-:B------:R-:W-:Y:S01]  /*5a70*/  FFMA.FTZ R53, R53, UR6, -R15.reuse ;  /* 0x0000000635357c23 */ /* 0x100fe2000801080f */
[----:B------:R-:W-:Y:S01]  /*5a80*/  FFMA.FTZ R52, R52, UR6, -R15 ;  /* 0x0000000634347c23 */ /* 0x000fe2000801080f */
[----:B------:R-:W-:Y:S01]  /*5a90*/  STL [R1+0x80], R97 ;  /* 0x0000806101007387 */ /* 0x000fe20000100800 */
[--C-:B------:R-:W-:Y:S01]  /*5aa0*/  FFMA.FTZ R67, R67, UR6, -R12.reuse ;  /* 0x0000000643437c23 */ /* 0x100fe2000801080c */
[--C-:B------:R-:W-:Y:S01]  /*5ab0*/  FFMA.FTZ R66, R66, UR6, -R12.reuse ;  /* 0x0000000642427c23 */ /* 0x100fe2000801080c */
[--C-:B------:R-:W-:Y:S01]  /*5ac0*/  FFMA.FTZ R63, R63, UR6, -R12.reuse ;  /* 0x000000063f3f7c23 */ /* 0x100fe2000801080c */
[----:B------:R-:W-:Y:S03]  /*5ad0*/  STL [R1+0x7c], R96 ;  /* 0x00007c6001007387 */ /* 0x000fe60000100800 */
[----:B--2---:R-:W1:Y:S01]  /*5ae0*/  MUFU.EX2 R119, R100 ;  /* 0x0000006400777308 */ /* 0x004e620000000800 */
[----:B------:R-:W-:Y:S01]  /*5af0*/  FSETP.NEU.FTZ.AND P0, PT, R154, -INF , PT ;  /* 0xff8000009a00780b */ /* 0x000fe20003f1d000 */
[--C-:B------:R-:W-:Y:S01]  /*5b00*/  FFMA.FTZ R62, R62, UR6, -R12.reuse ;  /* 0x000000063e3e7c23 */ /* 0x100fe2000801080c */
[----:B------:R-:W-:Y:S01]  /*5b10*/  STL [R1+0x78], R95 ;  /* 0x0000785f01007387 */ /* 0x000fe20000100800 */
[--C-:B------:R-:W-:Y:S01]  /*5b20*/  FFMA.FTZ R51, R51, UR6, -R12.reuse ;  /* 0x0000000633337c23 */ /* 0x100fe2000801080c */
[----:B------:R-:W-:Y:S01]  /*5b30*/  FSEL R233, R233, RZ, P0 ;  /* 0x000000ffe9e97208 */ /* 0x000fe20000000000 */
[--C-:B------:R-:W-:Y:S01]  /*5b40*/  FFMA.FTZ R50, R50, UR6, -R12.reuse ;  /* 0x0000000632327c23 */ /* 0x100fe2000801080c */
[----:B------:R-:W-:Y:S03]  /*5b50*/  STL [R1+0x74], R94 ;  /* 0x0000745e01007387 */ /* 0x000fe60000100800 */
[----:B---3--:R-:W-:Y:S01]  /*5b60*/  MUFU.EX2 R116, R67 ;  /* 0x0000004300747308 */ /* 0x008fe20000000800 */
[--C-:B------:R-:W-:Y:S01]  /*5b70*/  FFMA.FTZ R35, R35, UR6, -R12.reuse ;  /* 0x0000000623237c23 */ /* 0x100fe2000801080c */
[--C-:B------:R-:W-:Y:S01]  /*5b80*/  FFMA.FTZ R61, R61, UR6, -R233.reuse ;  /* 0x000000063d3d7c23 */ /* 0x100fe200080108e9 */
[----:B------:R-:W-:Y:S01]  /*5b90*/  STL [R1+0x70], R93 ;  /* 0x0000705d01007387 */ /* 0x000fe20000100800 */
[--C-:B------:R-:W-:Y:S01]  /*5ba0*/  FFMA.FTZ R60, R60, UR6, -R233.reuse ;  /* 0x000000063c3c7c23 */ /* 0x100fe200080108e9 */
[--C-:B------:R-:W-:Y:S01]  /*5bb0*/  FFMA.FTZ R34, R34, UR6, -R12.reuse ;  /* 0x0000000622227c23 */ /* 0x100fe2000801080c */
[--C-:B------:R-:W-:Y:S01]  /*5bc0*/  FFMA.FTZ R242, R19, UR6, -R12.reuse ;  /* 0x0000000613f27c23 */ /* 0x100fe2000801080c */
[----:B------:R2:W-:Y:S03]  /*5bd0*/  STL [R1+0x6c], R92 ;  /* 0x00006c5c01007387 */ /* 0x0005e60000100800 */
[----:B----4-:R-:W3:Y:S01]  /*5be0*/  MUFU.EX2 R113, R66 ;  /* 0x0000004200717308 */ /* 0x010ee20000000800 */
[--C-:B------:R-:W-:Y:S01]  /*5bf0*/  FFMA.FTZ R234, R5, UR6, -R233.reuse ;  /* 0x0000000605ea7c23 */ /* 0x100fe200080108e9 */
[----:B------:R-:W-:Y:S01]  /*5c00*/  FSETP.NEU.FTZ.AND P0, PT, R155, -INF , PT ;  /* 0xff8000009b00780b */ /* 0x000fe20003f1d000 */
[----:B------:R4:W-:Y:S01]  /*5c10*/  STL [R1+0x68], R91 ;  /* 0x0000685b01007387 */ /* 0x0009e20000100800 */
[--C-:B------:R-:W-:Y:S01]  /*5c20*/  FFMA.FTZ R241, R18, UR6, -R12.reuse ;  /* 0x0000000612f17c23 */ /* 0x100fe2000801080c */
[--C-:B------:R-:W-:Y:S01]  /*5c30*/  FFMA.FTZ R57, R57, UR6, -R233.reuse ;  /* 0x0000000639397c23 */ /* 0x100fe200080108e9 */
[----:B------:R-:W-:Y:S01]  /*5c40*/  FSEL R159, R159, RZ, P0 ;  /* 0x000000ff9f9f7208 */ /* 0x000fe20000000000 */
[----:B------:R1:W-:Y:S03]  /*5c50*/  STL [R1+0x64], R90 ;  /* 0x0000645a01007387 */ /* 0x0003e60000100800 */
[----:B------:R-:W-:Y:S01]  /*5c60*/  MUFU.EX2 R112, R61 ;  /* 0x0000003d00707308 */ /* 0x000fe20000000800 */
[--C-:B------:R-:W-:Y:S01]  /*5c70*/  FFMA.FTZ R56, R56, UR6, -R233.reuse ;  /* 0x0000000638387c23 */ /* 0x100fe200080108e9 */
[--C-:B------:R-:W-:Y:S01]  /*5c80*/  FFMA.FTZ R45, R45, UR6, -R233.reuse ;  /* 0x000000062d2d7c23 */ /* 0x100fe200080108e9 */
[----:B------:R3:W-:Y:S01]  /*5c90*/  STL [R1+0x60], R89 ;  /* 0x0000605901007387 */ /* 0x0007e20000100800 */
[--C-:B------:R-:W-:Y:S01]  /*5ca0*/  FFMA.FTZ R44, R44, UR6, -R233.reuse ;  /* 0x000000062c2c7c23 */ /* 0x100fe200080108e9 */
[--C-:B------:R-:W-:Y:S01]  /*5cb0*/  FFMA.FTZ R41, R41, UR6, -R233.reuse ;  /* 0x0000000629297c23 */ /* 0x100fe200080108e9 */
[--C-:B------:R-:W-:Y:S01]  /*5cc0*/  FFMA.FTZ R40, R40, UR6, -R233.reuse ;  /* 0x0000000628287c23 */ /* 0x100fe200080108e9 */
[----:B------:R3:W-:Y:S03]  /*5cd0*/  STL [R1+0x5c], R88 ;  /* 0x00005c5801007387 */ /* 0x0007e60000100800 */
[----:B------:R-:W-:Y:S01]  /*5ce0*/  MUFU.EX2 R99, R60 ;  /* 0x0000003c00637308 */ /* 0x000fe20000000800 */
[--C-:B------:R-:W-:Y:S01]  /*5cf0*/  FFMA.FTZ R29, R29, UR6, -R233.reuse ;  /* 0x000000061d1d7c23 */ /* 0x100fe200080108e9 */
[--C-:B------:R-:W-:Y:S01]  /*5d00*/  FFMA.FTZ R28, R28, UR6, -R233.reuse ;  /* 0x000000061c1c7c23 */ /* 0x100fe200080108e9 */
[----:B------:R3:W-:Y:S01]  /*5d10*/  STL [R1+0x58], R87 ;  /* 0x0000585701007387 */ /* 0x0007e20000100800 */
[--C-:B------:R-:W-:Y:S01]  /*5d20*/  FFMA.FTZ R25, R25, UR6, -R233.reuse ;  /* 0x0000000619197c23 */ /* 0x100fe200080108e9 */
[----:B------:R-:W-:Y:S01]  /*5d30*/  FFMA.FTZ R24, R24, UR6, -R233 ;  /* 0x0000000618187c23 */ /* 0x000fe200080108e9 */
[--C-:B------:R-:W-:Y:S01]  /*5d40*/  FFMA.FTZ R59, R59, UR6, -R159.reuse ;  /* 0x000000063b3b7c23 */ /* 0x100fe2000801089f */
[----:B------:R3:W-:Y:S03]  /*5d50*/  STL [R1+0x54], R86 ;  /* 0x0000545601007387 */ /* 0x0007e60000100800 */
[----:B--2---:R-:W-:Y:S01]  /*5d60*/  MUFU.EX2 R92, R65 ;  /* 0x00000041005c7308 */ /* 0x004fe20000000800 */
[--C-:B------:R-:W-:Y:S01]  /*5d70*/  FFMA.FTZ R58, R58, UR6, -R159.reuse ;  /* 0x000000063a3a7c23 */ /* 0x100fe2000801089f */
[--C-:B------:R-:W-:Y:S01]  /*5d80*/  FFMA.FTZ R55, R55, UR6, -R159.reuse ;  /* 0x0000000637377c23 */ /* 0x100fe2000801089f */
[----:B------:R2:W-:Y:S01]  /*5d90*/  STL [R1+0x50], R85 ;  /* 0x0000505501007387 */ /* 0x0005e20000100800 */
[--C-:B------:R-:W-:Y:S01]  /*5da0*/  FFMA.FTZ R54, R54, UR6, -R159.reuse ;  /* 0x0000000636367c23 */ /* 0x100fe2000801089f */
[--C-:B------:R-:W-:Y:S01]  /*5db0*/  FFMA.FTZ R43, R43, UR6, -R159.reuse ;  /* 0x000000062b2b7c23 */ /* 0x100fe2000801089f */
[--C-:B------:R-:W-:Y:S01]  /*5dc0*/  FFMA.FTZ R42, R42, UR6, -R159.reuse ;  /* 0x000000062a2a7c23 */ /* 0x100fe2000801089f */
[----:B------:R-:W-:Y:S03]  /*5dd0*/  STL [R1+0x4c], R84 ;  /* 0x00004c5401007387 */ /* 0x000fe60000100800 */
[----:B----4-:R-:W4:Y:S01]  /*5de0*/  MUFU.EX2 R91, R64 ;  /* 0x00000040005b7308 */ /* 0x010f220000000800 */
[--C-:B------:R-:W-:Y:S01]  /*5df0*/  FFMA.FTZ R39, R39, UR6, -R159.reuse ;  /* 0x0000000627277c23 */ /* 0x100fe2000801089f */
[--C-:B------:R-:W-:Y:S01]  /*5e00*/  FFMA.FTZ R38, R38, UR6, -R159.reuse ;  /* 0x0000000626267c23 */ /* 0x100fe2000801089f */
[----:B------:R-:W-:Y:S01]  /*5e10*/  STL [R1+0x48], R83 ;  /* 0x0000485301007387 */ /* 0x000fe20000100800 */
[--C-:B------:R-:W-:Y:S01]  /*5e20*/  FFMA.FTZ R231, R8, UR6, -R159.reuse ;  /* 0x0000000608e77c23 */ /* 0x100fe2000801089f */
[----:B------:R-:W-:Y:S01]  /*5e30*/  FFMA.FTZ R164, R7, UR6, -R159 ;  /* 0x0000000607a47c23 */ /* 0x000fe2000801089f */
[--C-:B------:R-:W-:Y:S01]  /*5e40*/  FFMA.FTZ R47, R47, UR6, -R12.reuse ;  /* 0x000000062f2f7c23 */ /* 0x100fe2000801080c */
[----:B------:R-:W-:Y:S03]  /*5e50*/  STL [R1+0x44], R82 ;  /* 0x0000445201007387 */ /* 0x000fe60000100800 */
[----:B-1----:R-:W-:Y:S01]  /*5e60*/  MUFU.EX2 R90, R63 ;  /* 0x0000003f005a7308 */ /* 0x002fe20000000800 */
[--C-:B------:R-:W-:Y:S01]  /*5e70*/  FFMA.FTZ R46, R46, UR6, -R12.reuse ;  /* 0x000000062e2e7c23 */ /* 0x100fe2000801080c */
[--C-:B------:R-:W-:Y:S01]  /*5e80*/  FFMA.FTZ R37, R37, UR6, -R15.reuse ;  /* 0x0000000625257c23 */ /* 0x100fe2000801080f */
[----:B------:R-:W-:Y:S01]  /*5e90*/  STL [R1+0x40], R81 ;  /* 0x0000405101007387 */ /* 0x000fe20000100800 */
[--C-:B------:R-:W-:Y:S01]  /*5ea0*/  FFMA.FTZ R36, R36, UR6, -R15.reuse ;  /* 0x0000000624247c23 */ /* 0x100fe2000801080f */
[--C-:B------:R-:W-:Y:S01]  /*5eb0*/  FFMA.FTZ R244, R21, UR6, -R15.reuse ;  /* 0x0000000615f47c23 */ /* 0x100fe2000801080f */
[----:B------:R-:W-:Y:S01]  /*5ec0*/  FFMA.FTZ R243, R20, UR6, -R15 ;  /* 0x0000000614f37c23 */ /* 0x000fe2000801080f */
[----:B------:R-:W-:Y:S03]  /*5ed0*/  STL [R1+0x3c], R80 ;  /* 0x00003c5001007387 */ /* 0x000fe60000100800 */
[----:B---3--:R-:W-:Y:S01]  /*5ee0*/  MUFU.EX2 R89, R62 ;  /* 0x0000003e00597308 */ /* 0x008fe20000000800 */
[--C-:B------:R-:W-:Y:S01]  /*5ef0*/  FFMA.FTZ R236, R11, UR6, -R233.reuse ;  /* 0x000000060bec7c23 */ /* 0x100fe200080108e9 */
[--C-:B------:R-:W-:Y:S01]  /*5f00*/  FFMA.FTZ R235, R10, UR6, -R233.reuse ;  /* 0x000000060aeb7c23 */ /* 0x100fe200080108e9 */
[----:B------:R-:W-:Y:S01]  /*5f10*/  STL [R1+0x38], R79 ;  /* 0x0000384f01007387 */ /* 0x000fe20000100800 */
[----:B------:R-:W-:Y:S01]  /*5f20*/  FFMA.FTZ R233, R4, UR6, -R233 ;  /* 0x0000000604e97c23 */ /* 0x000fe200080108e9 */
[----:B------:R-:W-:Y:S01]  /*5f30*/  FFMA.FTZ R15, R16, UR6, -R15 ;  /* 0x00000006100f7c23 */ /* 0x000fe2000801080f */
[--C-:B------:R-:W-:Y:S01]  /*5f40*/  FFMA.FTZ R252, R27, UR6, -R159.reuse ;  /* 0x000000061bfc7c23 */ /* 0x100fe2000801089f */
[----:B------:R-:W-:Y:S03]  /*5f50*/  STL [R1+0x34], R78 ;  /* 0x0000344e01007387 */ /* 0x000fe60000100800 */
[----:B------:R-:W-:Y:S01]  /*5f60*/  MUFU.EX2 R98, R59 ;  /* 0x0000003b00627308 */ /* 0x000fe20000000800 */
[--C-:B------:R-:W-:Y:S01]  /*5f70*/  FFMA.FTZ R251, R26, UR6, -R159.reuse ;  /* 0x000000061afb7c23 */ /* 0x100fe2000801089f */
[--C-:B------:R-:W-:Y:S01]  /*5f80*/  FFMA.FTZ R250, R23, UR6, -R159.reuse ;  /* 0x0000000617fa7c23 */ /* 0x100fe2000801089f */
[----:B------:R-:W-:Y:S01]  /*5f90*/  STL [R1+0x30], R77 ;  /* 0x0000304d01007387 */ /* 0x000fe20000100800 */
[--C-:B------:R-:W-:Y:S01]  /*5fa0*/  FFMA.FTZ R249, R22, UR6, -R159.reuse ;  /* 0x0000000616f97c23 */ /* 0x100fe2000801089f */
[--C-:B------:R-:W-:Y:S01]  /*5fb0*/  FFMA.FTZ R232, R9, UR6, -R159.reuse ;  /* 0x0000000609e87c23 */ /* 0x100fe2000801089f */
[----:B------:R-:W-:Y:S01]  /*5fc0*/  FFMA.FTZ R159, R6, UR6, -R159 ;  /* 0x00000006069f7c23 */ /* 0x000fe2000801089f */
[----:B------:R1:W-:Y:S03]  /*5fd0*/  STL [R1+0x2c], R76 ;  /* 0x00002c4c01007387 */ /* 0x0003e60000100800 */
[----:B------:R-:W3:Y:S01]  /*5fe0*/  MUFU.EX2 R97, R58 ;  /* 0x0000003a00617308 */ /* 0x000ee20000000800 */
[--C-:B------:R-:W-:Y:S01]  /*5ff0*/  FFMA.FTZ R246, R31, UR6, -R12.reuse ;  /* 0x000000061ff67c23 */ /* 0x100fe2000801080c */
[--C-:B------:R-:W-:Y:S01]  /*6000*/  FFMA.FTZ R245, R30, UR6, -R12.reuse ;  /* 0x000000061ef57c23 */ /* 0x100fe2000801080c */
[----:B------:R4:W-:Y:S01]  /*6010*/  STL [R1+0x28], R75 ;  /* 0x0000284b01007387 */ /* 0x0009e20000100800 */
[--C-:B------:R-:W-:Y:S01]  /*6020*/  FFMA.FTZ R238, R14, UR6, -R12.reuse ;  /* 0x000000060eee7c23 */ /* 0x100fe2000801080c */
[----:B------:R-:W-:Y:S01]  /*6030*/  FFMA.FTZ R12, R13, UR6, -R12 ;  /* 0x000000060d0c7c23 */ /* 0x000fe2000801080c */
[----:B------:R-:W-:Y:S01]  /*6040*/  FMUL.FTZ R169, R169, UR5 ;  /* 0x00000005a9a97c20 */ /* 0x000fe20008410000 */
[----:B------:R3:W-:Y:S03]  /*6050*/  STL [R1+0x24], R74 ;  /* 0x0000244a01007387 */ /* 0x0007e60000100800 */
[----:B------:R-:W-:Y:S01]  /*6060*/  MUFU.EX2 R96, R57 ;  /* 0x0000003900607308 */ /* 0x000fe20000000800 */
[----:B------:R-:W-:Y:S01]  /*6070*/  FFMA.FTZ R170, -R170, R170, 1 ;  /* 0x3f800000aaaa7423 */ /* 0x000fe200000101aa */
[----:B------:R-:W-:Y:S01]  /*6080*/  FFMA.FTZ R171, -R171, R171, 1 ;  /* 0x3f800000abab7423 */ /* 0x000fe200000101ab */
[----:B------:R3:W-:Y:S01]  /*6090*/  STL [R1+0x20], R73 ;  /* 0x0000204901007387 */ /* 0x0007e20000100800 */
[----:B------:R-:W-:Y:S01]  /*60a0*/  FFMA.FTZ R172, -R172, R172, 1 ;  /* 0x3f800000acac7423 */ /* 0x000fe200000101ac */
[----:B------:R-:W-:Y:S01]  /*60b0*/  FMUL.FTZ R170, R170, UR5 ;  /* 0x00000005aaaa7c20 */ /* 0x000fe20008410000 */
[----:B------:R-:W-:Y:S01]  /*60c0*/  FMUL.FTZ R171, R171, UR5 ;  /* 0x00000005abab7c20 */ /* 0x000fe20008410000 */
[----:B------:R3:W-:Y:S03]  /*60d0*/  STL [R1+0x1c], R72 ;  /* 0x00001c4801007387 */ /* 0x0007e60000100800 */
[----:B------:R-:W3:Y:S01]  /*60e0*/  MUFU.EX2 R95, R56 ;  /* 0x00000038005f7308 */ /* 0x000ee20000000800 */
[----:B------:R-:W-:Y:S01]  /*60f0*/  FMUL.FTZ R172, R172, UR5 ;  /* 0x00000005acac7c20 */ /* 0x000fe20008410000 */
[----:B------:R-:W-:Y:S01]  /*6100*/  FFMA.FTZ R186, -R186, R186, 1 ;  /* 0x3f800000baba7423 */ /* 0x000fe200000101ba */
[----:B------:R3:W-:Y:S01]  /*6110*/  STL [R1+0x18], R71 ;  /* 0x0000184701007387 */ /* 0x0007e20000100800 */
[----:B------:R-:W-:Y:S01]  /*6120*/  FFMA.FTZ R173, -R173, R173, 1 ;  /* 0x3f800000adad7423 */ /* 0x000fe200000101ad */
[----:B------:R-:W-:Y:S01]  /*6130*/  FFMA.FTZ R174, -R174, R174, 1 ;  /* 0x3f800000aeae7423 */ /* 0x000fe200000101ae */
[----:B------:R-:W-:Y:S01]  /*6140*/  FMUL.FTZ R186, R186, UR5 ;  /* 0x00000005baba7c20 */ /* 0x000fe20008410000 */
[----:B------:R3:W-:Y:S03]  /*6150*/  STL [R1+0x14], R70 ;  /* 0x0000144601007387 */ /* 0x0007e60000100800 */
[----:B------:R-:W-:Y:S01]  /*6160*/  MUFU.EX2 R94, R55 ;  /* 0x00000037005e7308 */ /* 0x000fe20000000800 */
[----:B------:R-:W-:Y:S01]  /*6170*/  FMUL.FTZ R173, R173, UR5 ;  /* 0x00000005adad7c20 */ /* 0x000fe20008410000 */
[----:B------:R-:W-:Y:S01]  /*6180*/  FMUL.FTZ R174, R174, UR5 ;  /* 0x00000005aeae7c20 */ /* 0x000fe20008410000 */
[----:B------:R3:W-:Y:S01]  /*6190*/  STL [R1+0x10], R69 ;  /* 0x0000104501007387 */ /* 0x0007e20000100800 */
[----:B------:R-:W-:Y:S01]  /*61a0*/  FFMA.FTZ R179, -R179, R179, 1 ;  /* 0x3f800000b3b37423 */ /* 0x000fe200000101b3 */
[----:B------:R-:W-:Y:S01]  /*61b0*/  FFMA.FTZ R187, -R187, R187, 1 ;  /* 0x3f800000bbbb7423 */ /* 0x000fe200000101bb */
[----:B------:R-:W-:Y:S01]  /*61c0*/  FFMA.FTZ R177, -R177, R177, 1 ;  /* 0x3f800000b1b17423 */ /* 0x000fe200000101b1 */
[----:B------:R3:W-:Y:S03]  /*61d0*/  STL [R1+0xc], R68 ;  /* 0x00000c4401007387 */ /* 0x0007e60000100800 */
[----:B------:R-:W-:Y:S01]  /*61e0*/  MUFU.EX2 R93, R54 ;  /* 0x00000036005d7308 */ /* 0x000fe20000000800 */
[----:B------:R-:W-:Y:S01]  /*61f0*/  FMUL.FTZ R179, R179, UR5 ;  /* 0x00000005b3b37c20 */ /* 0x000fe20008410000 */
[----:B------:R-:W-:Y:S01]  /*6200*/  FMUL.FTZ R187, R187, UR5 ;  /* 0x00000005bbbb7c20 */ /* 0x000fe20008410000 */
[----:B------:R3:W-:Y:S01]  /*6210*/  STL [R1+0x8], R3 ;  /* 0x0000080301007387 */ /* 0x0007e20000100800 */
[----:B------:R-:W-:Y:S01]  /*6220*/  FMUL.FTZ R177, R177, UR5 ;  /* 0x00000005b1b17c20 */ /* 0x000fe20008410000 */
[----:B------:R-:W-:Y:S01]  /*6230*/  FFMA.FTZ R180, -R180, R180, 1 ;  /* 0x3f800000b4b47423 */ /* 0x000fe200000101b4 */
[----:B------:R-:W-:Y:S01]  /*6240*/  FFMA.FTZ R184, -R184, R184, 1 ;  /* 0x3f800000b8b87423 */ /* 0x000fe200000101b8 */
[----:B------:R3:W-:Y:S03]  /*6250*/  STL [R1+0x4], R2 ;  /* 0x0000040201007387 */ /* 0x0007e60000100800 */
[----:B------:R-:W-:Y:S01]  /*6260*/  MUFU.EX2 R88, R53 ;  /* 0x0000003500587308 */ /* 0x000fe20000000800 */
[----:B------:R-:W-:Y:S01]  /*6270*/  FMUL.FTZ R180, R180, UR5 ;  /* 0x00000005b4b47c20 */ /* 0x000fe20008410000 */
[----:B------:R-:W-:Y:S01]  /*6280*/  FMUL.FTZ R184, R184, UR5 ;  /* 0x00000005b8b87c20 */ /* 0x000fe20008410000 */
[----:B------:R3:W-:Y:S01]  /*6290*/  STL [R1], R0 ;  /* 0x0000000001007387 */ /* 0x0007e20000100800 */
[----:B------:R-:W-:Y:S01]  /*62a0*/  FFMA.FTZ R185, -R185, R185, 1 ;  /* 0x3f800000b9b97423 */ /* 0x000fe200000101b9 */
[----:B------:R-:W-:Y:S01]  /*62b0*/  FFMA.FTZ R178, -R178, R178, 1 ;  /* 0x3f800000b2b27423 */ /* 0x000fe200000101b2 */
[----:B------:R-:W-:Y:S01]  /*62c0*/  FFMA.FTZ R175, -R175, R175, 1 ;  /* 0x3f800000afaf7423 */ /* 0x000fe200000101af */
[----:B------:R-:W-:Y:S03]  /*62d0*/  UISETP.GT.AND UP3, UPT, UR8, UR21, UPT ;  /* 0x000000150800728c */ /* 0x000fe6000bf64270 */
[----:B------:R-:W-:Y:S01]  /*62e0*/  MUFU.EX2 R87, R52 ;  /* 0x0000003400577308 */ /* 0x000fe20000000800 */
[----:B------:R-:W-:Y:S01]  /*62f0*/  FMUL.FTZ R185, R185, UR5 ;  /* 0x00000005b9b97c20 */ /* 0x000fe20008410000 */
[----:B------:R-:W-:Y:S01]  /*6300*/  FMUL.FTZ R178, R178, UR5 ;  /* 0x00000005b2b27c20 */ /* 0x000fe20008410000 */
[----:B------:R-:W-:Y:S01]  /*6310*/  FFMA.FTZ R176, -R176, R176, 1 ;  /* 0x3f800000b0b07423 */ /* 0x000fe200000101b0 */
[----:B------:R-:W-:Y:S01]  /*6320*/  FFMA.FTZ R197, -R197, R197, 1 ;  /* 0x3f800000c5c57423 */ /* 0x000fe200000101c5 */
[----:B------:R-:W-:Y:S01]  /*6330*/  PLOP3.LUT P1, PT, PT, PT, UP3, 0x80, 0x0 ;  /* 0x000000000000781c */ /* 0x000fe20003f2f038 */
[----:B------:R-:W-:Y:S01]  /*6340*/  FFMA.FTZ R198, -R198, R198, 1 ;  /* 0x3f800000c6c67423 */ /* 0x000fe200000101c6 */
[----:B------:R-:W-:Y:S03]  /*6350*/  FFMA.FTZ R199, -R199, R199, 1 ;  /* 0x3f800000c7c77423 */ /* 0x000fe600000101c7 */
[----:B------:R-:W-:Y:S01]  /*6360*/  MUFU.EX2 R86, R51 ;  /* 0x0000003300567308 */ /* 0x000fe20000000800 */
[----:B------:R-:W-:Y:S01]  /*6370*/  FFMA.FTZ R204, -R204, R204, 1 ;  /* 0x3f800000cccc7423 */ /* 0x000fe200000101cc */
[----:B------:R-:W-:Y:S01]  /*6380*/  FFMA.FTZ R207, -R207, R207, 1 ;  /* 0x3f800000cfcf7423 */ /* 0x000fe200000101cf */
[----:B------:R-:W-:Y:S01]  /*6390*/  FFMA.FTZ R209, -R209, R209, 1 ;  /* 0x3f800000d1d17423 */ /* 0x000fe200000101d1 */
[----:B------:R-:W-:Y:S01]  /*63a0*/  FFMA.FTZ R210, -R210, R210, 1 ;  /* 0x3f800000d2d27423 */ /* 0x000fe200000101d2 */
[----:B------:R-:W-:Y:S01]  /*63b0*/  FFMA.FTZ R214, -R214, R214, 1 ;  /* 0x3f800000d6d67423 */ /* 0x000fe200000101d6 */
[----:B------:R-:W-:Y:S01]  /*63c0*/  FFMA.FTZ R211, -R211, R211, 1 ;  /* 0x3f800000d3d37423 */ /* 0x000fe200000101d3 */
[----:B------:R-:W-:Y:S03]  /*63d0*/  FFMA.FTZ R212, -R212, R212, 1 ;  /* 0x3f800000d4d47423 */ /* 0x000fe600000101d4 */
[----:B--2---:R-:W2:Y:S01]  /*63e0*/  MUFU.EX2 R85, R50 ;  /* 0x0000003200557308 */ /* 0x004ea20000000800 */
[----:B------:R-:W-:Y:S01]  /*63f0*/  FFMA.FTZ R213, -R213, R213, 1 ;  /* 0x3f800000d5d57423 */ /* 0x000fe200000101d5 */
[----:B------:R-:W-:Y:S01]  /*6400*/  FFMA.FTZ R219, -R219, R219, 1 ;  /* 0x3f800000dbdb7423 */ /* 0x000fe200000101db */
[----:B------:R-:W-:Y:S01]  /*6410*/  FFMA.FTZ R216, -R216, R216, 1 ;  /* 0x3f800000d8d87423 */ /* 0x000fe200000101d8 */
[----:B------:R-:W-:Y:S01]  /*6420*/  FFMA.FTZ R217, -R217, R217, 1 ;  /* 0x3f800000d9d97423 */ /* 0x000fe200000101d9 */
[----:B------:R-:W-:Y:S01]  /*6430*/  FFMA.FTZ R218, -R218, R218, 1 ;  /* 0x3f800000dada7423 */ /* 0x000fe200000101da */
[----:B------:R-:W-:Y:S01]  /*6440*/  FFMA.FTZ R114, -R114, R114, 1 ;  /* 0x3f80000072727423 */ /* 0x000fe20000010172 */
[----:B------:R-:W-:Y:S03]  /*6450*/  FFMA.FTZ R115, -R115, R115, 1 ;  /* 0x3f80000073737423 */ /* 0x000fe60000010173 */
[----:B-1----:R-:W-:Y:S01]  /*6460*/  MUFU.EX2 R76, R49 ;  /* 0x00000031004c7308 */ /* 0x002fe20000000800 */
[----:B------:R-:W-:Y:S01]  /*6470*/  FFMA.FTZ R220, -R220, R220, 1 ;  /* 0x3f800000dcdc7423 */ /* 0x000fe200000101dc */
[----:B------:R-:W-:Y:S01]  /*6480*/  FFMA.FTZ R221, -R221, R221, 1 ;  /* 0x3f800000dddd7423 */ /* 0x000fe200000101dd */
[----:B------:R-:W-:Y:S01]  /*6490*/  FFMA.FTZ R222, -R222, R222, 1 ;  /* 0x3f800000dede7423 */ /* 0x000fe200000101de */
[----:B------:R-:W-:Y:S01]  /*64a0*/  FFMA.FTZ R223, -R223, R223, 1 ;  /* 0x3f800000dfdf7423 */ /* 0x000fe200000101df */
[----:B------:R-:W-:Y:S01]  /*64b0*/  FFMA.FTZ R224, -R224, R224, 1 ;  /* 0x3f800000e0e07423 */ /* 0x000fe200000101e0 */
[----:B------:R-:W-:Y:S01]  /*64c0*/  FFMA.FTZ R225, -R225, R225, 1 ;  /* 0x3f800000e1e17423 */ /* 0x000fe200000101e1 */
[----:B------:R-:W-:Y:S03]  /*64d0*/  FFMA.FTZ R226, -R226, R226, 1 ;  /* 0x3f800000e2e27423 */ /* 0x000fe600000101e2 */
[----:B----4-:R-:W1:Y:S01]  /*64e0*/  MUFU.EX2 R75, R48 ;  /* 0x00000030004b7308 */ /* 0x010e620000000800 */
[----:B------:R-:W-:Y:S01]  /*64f0*/  FFMA.FTZ R227, -R227, R227, 1 ;  /* 0x3f800000e3e37423 */ /* 0x000fe200000101e3 */
[----:B------:R-:W-:Y:S01]  /*6500*/  FFMA.FTZ R228, -R228, R228, 1 ;  /* 0x3f800000e4e47423 */ /* 0x000fe200000101e4 */
[----:B------:R-:W-:Y:S01]  /*6510*/  FFMA.FTZ R229, -R229, R229, 1 ;  /* 0x3f800000e5e57423 */ /* 0x000fe200000101e5 */
[----:B------:R-:W-:Y:S01]  /*6520*/  FFMA.FTZ R230, -R230, R230, 1 ;  /* 0x3f800000e6e67423 */ /* 0x000fe200000101e6 */
[----:B------:R-:W-:Y:S01]  /*6530*/  FMUL.FTZ R175, R175, UR5 ;  /* 0x00000005afaf7c20 */ /* 0x000fe20008410000 */
[----:B------:R-:W-:Y:S01]  /*6540*/  FMUL.FTZ R176, R176, UR5 ;  /* 0x00000005b0b07c20 */ /* 0x000fe20008410000 */
[----:B------:R-:W-:Y:S03]  /*6550*/  FMUL.FTZ R197, R197, UR5 ;  /* 0x00000005c5c57c20 */ /* 0x000fe60008410000 */
[----:B---3--:R-:W-:Y:S01]  /*6560*/  MUFU.EX2 R74, R47 ;  /* 0x0000002f004a7308 */ /* 0x008fe20000000800 */
[----:B------:R-:W-:Y:S01]  /*6570*/  FMUL.FTZ R198, R198, UR5 ;  /* 0x00000005c6c67c20 */ /* 0x000fe20008410000 */
[----:B------:R-:W-:Y:S01]  /*6580*/  FMUL.FTZ R199, R199, UR5 ;  /* 0x00000005c7c77c20 */ /* 0x000fe20008410000 */
[----:B------:R-:W-:Y:S01]  /*6590*/  FMUL.FTZ R204, R204, UR5 ;  /* 0x00000005cccc7c20 */ /* 0x000fe20008410000 */
[----:B------:R-:W-:Y:S01]  /*65a0*/  FMUL.FTZ R207, R207, UR5 ;  /* 0x00000005cfcf7c20 */ /* 0x000fe20008410000 */
[----:B------:R-:W-:Y:S01]  /*65b0*/  FMUL.FTZ R209, R209, UR5 ;  /* 0x00000005d1d17c20 */ /* 0x000fe20008410000 */
[----:B------:R-:W-:Y:S01]  /*65c0*/  FMUL.FTZ R210, R210, UR5 ;  /* 0x00000005d2d27c20 */ /* 0x000fe20008410000 */
[----:B------:R-:W-:Y:S03]  /*65d0*/  FMUL.FTZ R214, R214, UR5 ;  /* 0x00000005d6d67c20 */ /* 0x000fe60008410000 */
[----:B------:R-:W3:Y:S01]  /*65e0*/  MUFU.EX2 R73, R46 ;  /* 0x0000002e00497308 */ /* 0x000ee20000000800 */
        /* <DEDUP_REMOVED lines=21> */
[----:B------:R-:W-:Y:S04]  /*6740*/  FMUL.FTZ R230, R230, UR5 ;  /* 0x00000005e6e67c20 */ /* 0x000fe80008410000 */
        /* <DEDUP_REMOVED lines=38> */
[----:B------:R-:W-:Y:S02]  /*69b0*/  F2FP.F16.F32.PACK_AB R5, R119, R120 ;  /* 0x000000787705723e */ /* 0x000fe400000000ff */
[----:B------:R-:W-:Y:S02]  /*69c0*/  F2FP.F16.F32.PACK_AB R4, R113, R116 ;  /* 0x000000747104723e */ /* 0x000fe400000000ff */
[----:B------:R-:W-:Y:S01]  /*69d0*/  F2FP.F16.F32.PACK_AB R6, R91, R92 ;  /* 0x0000005c5b06723e */ /* 0x000fe200000000ff */
[----:B------:R2:W-:Y:S01]  /*69e0*/  STS [R136+0x12000], R5 ;  /* 0x0120000588007388 */ /* 0x0005e20000000800 */
[----:B------:R-:W-:Y:S02]  /*69f0*/  F2FP.F16.F32.PACK_AB R8, R99, R112 ;  /* 0x000000706308723e */ /* 0x000fe400000000ff */
[----:B------:R-:W-:Y:S01]  /*6a00*/  F2FP.F16.F32.PACK_AB R7, R97, R98 ;  /* 0x000000626107723e */ /* 0x000fe200000000ff */
[----:B------:R1:W-:Y:S04]  /*6a10*/  STS [R136+0x12400], R4 ;  /* 0x0124000488007388 */ /* 0x0003e80000000800 */
[----:B------:R3:W-:Y:S01]  /*6a20*/  STS [R142+0x12000], R6 ;  /* 0x012000068e007388 */ /* 0x0007e20000000800 */
[----:B--2---:R-:W-:Y:S02]  /*6a30*/  F2FP.F16.F32.PACK_AB R5, R89, R90 ;  /* 0x0000005a5905723e */ /* 0x004fe400000000ff */
[----:B-1----:R-:W-:Y:S03]  /*6a40*/  F2FP.F16.F32.PACK_AB R4, R95, R96 ;  /* 0x000000605f04723e */ /* 0x002fe600000000ff */
        /* <DEDUP_REMOVED lines=12> */
[----:B------:R4:W-:Y:S04]  /*6b10*/  STS [R143+0x12000], R5 ;  /* 0x012000058f007388 */ /* 0x0009e80000000800 */
[----:B------:R4:W-:Y:S01]  /*6b20*/  STS [R143+0x12400], R4 ;  /* 0x012400048f007388 */ /* 0x0009e20000000800 */
[----:B-1----:R-:W-:Y:S02]  /*6b30*/  F2FP.F16.F32.PACK_AB R8, R0, R2 ;  /* 0x000000020008723e */ /* 0x002fe400000000ff */
[----:B--2---:R-:W-:Y:S02]  /*6b40*/  F2FP.F16.F32.PACK_AB R7, R81, R82 ;  /* 0x000000525107723e */ /* 0x004fe400000000ff */
[----:B---3--:R-:W-:Y:S03]  /*6b50*/  F2FP.F16.F32.PACK_AB R6, R79, R80 ;  /* 0x000000504f06723e */ /* 0x008fe600000000ff */
[----:B------:R1:W-:Y:S01]  /*6b60*/  STS [R141+0x14400], R7 ;  /* 0x014400078d007388 */ /* 0x0003e20000000800 */
[----:B----4-:R-:W-:Y:S02]  /*6b70*/  F2FP.F16.F32.PACK_AB R5, R83, R84 ;  /* 0x000000545305723e */ /* 0x010fe400000000ff */
[----:B------:R-:W-:Y:S03]  /*6b80*/  F2FP.F16.F32.PACK_AB R4, R77, R78 ;  /* 0x0000004e4d04723e */ /* 0x000fe600000000ff */
        /* <DEDUP_REMOVED lines=25> */
[----:B----4-:R-:W-:Y:S02]  /*6d20*/  F2FP.F16.F32.PACK_AB R7, R231, R232 ;  /* 0x000000e8e707723e */ /* 0x010fe400000000ff */
[----:B------:R-:W-:Y:S05]  /*6d30*/  F2FP.F16.F32.PACK_AB R6, R237, R238 ;  /* 0x000000eeed06723e */ /* 0x000fea00000000ff */
[----:B------:R-:W-:Y:S04]  /*6d40*/  STS [R144+0x12400], R6 ;  /* 0x0124000690007388 */ /* 0x000fe80000000800 */
[----:B------:R-:W-:Y:S04]  /*6d50*/  STS [R145+0x14000], R8 ;  /* 0x0140000891007388 */ /* 0x000fe80000000800 */
[----:B------:R-:W-:Y:S01]  /*6d60*/  STS [R145+0x14400], R7 ;  /* 0x0144000791007388 */ /* 0x000fe20000000800 */
[----:B-1----:R-:W-:Y:S02]  /*6d70*/  F2FP.F16.F32.PACK_AB R5, R233, R234 ;  /* 0x000000eae905723e */ /* 0x002fe400000000ff */
[----:B--2---:R-:W-:Y:S03]  /*6d80*/  F2FP.F16.F32.PACK_AB R4, R159, R164 ;  /* 0x000000a49f04723e */ /* 0x004fe600000000ff */
[----:B------:R-:W-:Y:S04]  /*6d90*/  STS [R144+0x14000], R5 ;  /* 0x0140000590007388 */ /* 0x000fe80000000800 */
[----:B------:R-:W-:Y:S04]  /*6da0*/  STS [R144+0x14400], R4 ;  /* 0x0144000490007388 */ /* 0x000fe80000000800 */
[----:B------:R-:W-:Y:S04]  /*6db0*/  LDSM.16.M88.4 R64, [R127+UR4+0x4000] ;  /* 0x004000047f40783b */ /* 0x000fe80008000200 */
[----:B------:R-:W1:Y:S04]  /*6dc0*/  LDSM.16.M88.4 R16, [R118+0x8000] ;  /* 0x008000007610783b */ /* 0x000e680000000200 */
[----:B------:R-:W2:Y:S04]  /*6dd0*/  LDSM.16.M88.4 R60, [R127+UR4+0x5000] ;  /* 0x005000047f3c783b */ /* 0x000ea80008000200 */
[----:B------:R-:W3:Y:S04]  /*6de0*/  LDSM.16.M88.4 R32, [R118+0x8400] ;  /* 0x008400007620783b */ /* 0x000ee80000000200 */
[----:B------:R-:W4:Y:S04]  /*6df0*/  LDSM.16.M88.4 R48, [R118+0x8800] ;  /* 0x008800007630783b */ /* 0x000f280000000200 */
[----:B------:R-:W4:Y:S04]  /*6e00*/  LDSM.16.M88.4 R100, [R118+0x8c00] ;  /* 0x008c00007664783b */ /* 0x000f280000000200 */
[----:B------:R-:W-:Y:S04]  /*6e10*/  LDSM.16.M88.4 R104, [R125] ;  /* 0x000000007d68783b */ /* 0x000fe80000000200 */
[----:B------:R-:W-:Y:S01]  /*6e20*/  LDSM.16.M88.4 R108, [R125+0x1000] ;  /* 0x001000007d6c783b */ /* 0x000fe20000000200 */
[-C--:B-1----:R-:W-:Y:S06]  /*6e30*/  HMMA.16816.F32 R4, R64, R16.reuse, RZ ;  /* 0x000000104004723c */ /* 0x082fec00000018ff */
        /* <DEDUP_REMOVED lines=19> */
[C---:B------:R-:W-:Y:S01]  /*6f70*/  HMMA.16816.F32 R16, R104.reuse, R102, R16 ;  /* 0x000000666810723c */ /* 0x040fe20000001810 */
[----:B------:R-:W1:Y:S05]  /*6f80*/  LDSM.16.M88.4 R100, [R117+0x8400] ;  /* 0x008400007564783b */ /* 0x000e6a0000000200 */
[C---:B-----5:R-:W-:Y:S01]  /*6f90*/  FADD.FTZ R4, -R168.reuse, R4 ;  /* 0x00000004a8047221 */ /* 0x060fe20000010100 */
[----:B------:R-:W-:Y:S01]  /*6fa0*/  FADD.FTZ R5, -R168, R5 ;  /* 0x00000005a8057221 */ /* 0x000fe20000010100 */
[----:B------:R-:W-:Y:S03]  /*6fb0*/  FADD.FTZ R6, -R167, R6 ;  /* 0x00000006a7067221 */ /* 0x000fe60000010100 */
[----:B------:R-:W-:Y:S01]  /*6fc0*/  FMUL.FTZ R4, R120, R4 ;  /* 0x0000000478047220 */ /* 0x000fe20000410000 */
[----:B------:R-:W-:Y:S01]  /*6fd0*/  FMUL.FTZ R5, R119, R5 ;  /* 0x0000000577057220 */ /* 0x000fe20000410000 */
[----:B------:R2:W5:Y:S01]  /*6fe0*/  LDL.LU R120, [R1+0x9c] ;  /* 0x00009c0001787983 */ /* 0x0005620000300800 */
[----:B------:R-:W-:Y:S01]  /*6ff0*/  FMUL.FTZ R6, R116, R6 ;  /* 0x0000000674067220 */ /* 0x000fe20000410000 */
[----:B------:R-:W-:Y:S01]  /*7000*/  FADD.FTZ R7, -R167, R7 ;  /* 0x00000007a7077221 */ /* 0x000fe20000010100 */
[C---:B------:R-:W-:Y:S01]  /*7010*/  FADD.FTZ R8, -R166.reuse, R8 ;  /* 0x00000008a6087221 */ /* 0x040fe20000010100 */
[----:B------:R2:W5:Y:S01]  /*7020*/  LDL.LU R119, [R1+0x98] ;  /* 0x0000980001777983 */ /* 0x0005620000300800 */
[----:B------:R-:W-:Y:S01]  /*7030*/  FADD.FTZ R9, -R166, R9 ;  /* 0x00000009a6097221 */ /* 0x000fe20000010100 */
[----:B------:R-:W-:Y:S01]  /*7040*/  FMUL.FTZ R7, R113, R7 ;  /* 0x0000000771077220 */ /* 0x000fe20000410000 */
        /* <DEDUP_REMOVED lines=17> */
[----:B------:R-:W-:Y:S01]  /*7160*/  FADD.FTZ R18, -R167, R18 ;  /* 0x00000012a7127221 */ /* 0x000fe20000010100 */
[----:B------:R-:W-:Y:S01]  /*7170*/  FMUL.FTZ R17, R91, R17 ;  /* 0x000000115b117220 */ /* 0x000fe20000410000 */
[----:B------:R-:W-:Y:S01]  /*7180*/  FADD.FTZ R19, -R167, R19 ;  /* 0x00000013a7137221 */ /* 0x000fe20000010100 */
[C---:B------:R-:W-:Y:S01]  /*7190*/  FADD.FTZ R10, -R165.reuse, R10 ;  /* 0x0000000aa50a7221 */ /* 0x040fe20000010100 */
[----:B------:R-:W-:Y:S01]  /*71a0*/  FMUL.FTZ R18, R90, R18 ;  /* 0x000000125a127220 */ /* 0x000fe20000410000 */
[----:B------:R-:W-:Y:S01]  /*71b0*/  FADD.FTZ R11, -R165, R11 ;  /* 0x0000000ba50b7221 */ /* 0x000fe20000010100 */
[----:B------:R-:W-:Y:S01]  /*71c0*/  FMUL.FTZ R19, R89, R19 ;  /* 0x0000001359137220 */ /* 0x000fe20000410000 */
[----:B------:R-:W-:Y:S01]  /*71d0*/  FMUL.FTZ R10, R98, R10 ;  /* 0x0000000a620a7220 */ /* 0x000fe20000410000 */
[----:B------:R-:W-:Y:S01]  /*71e0*/  FMUL.FTZ R4, R4, R169 ;  /* 0x000000a904047220 */ /* 0x000fe20000410000 */
[----:B------:R2:W5:Y:S01]  /*71f0*/  LDL.LU R98, [R1+0x84] ;  /* 0x0000840001627983 */ /* 0x0005620000300800 */
[----:B------:R-:W-:Y:S01]  /*7200*/  FMUL.FTZ R11, R97, R11 ;  /* 0x0000000b610b7220 */ /* 0x000fe20000410000 */
[-C--:B-1----:R-:W-:Y:S02]  /*7210*/  HMMA.16816.F32 R20, R104, R100.reuse, R20 ;  /* 0x000000646814723c */ /* 0x082fe40000001814 */
[----:B------:R2:W5:Y:S01]  /*7220*/  LDL.LU R97, [R1+0x80] ;  /* 0x0000800001617983 */ /* 0x0005620000300800 */
[----:B------:R-:W-:Y:S01]  /*7230*/  FMUL.FTZ R5, R5, R170 ;  /* 0x000000aa05057220 */ /* 0x000fe20000410000 */
[----:B------:R-:W-:Y:S01]  /*7240*/  FMUL.FTZ R6, R6, R171 ;  /* 0x000000ab06067220 */ /* 0x000fe20000410000 */
[----:B------:R-:W-:Y:S01]  /*7250*/  FMUL.FTZ R7, R7, R172 ;  /* 0x000000ac07077220 */ /* 0x000fe20000410000 */
[----:B------:R2:W5:Y:S01]  /*7260*/  LDL.LU R96, [R1+0x7c] ;  /* 0x00007c0001607983 */ /* 0x0005620000300800 */
[C---:B------:R-:W-:Y:S03]  /*7270*/  HMMA.16816.F32 R24, R108.reuse, R100, R24 ;  /* 0x000000646c18723c */ /* 0x040fe60000001818 */
[----:B------:R2:W5:Y:S01]  /*7280*/  LDL.LU R95, [R1+0x78] ;  /* 0x00007800015f7983 */ /* 0x0005620000300800 */
[----:B------:R-:W-:Y:S01]  /*7290*/  FMUL.FTZ R173, R8, R173 ;  /* 0x000000ad08ad7220 */ /* 0x000fe20000410000 */
[----:B------:R-:W-:Y:S01]  /*72a0*/  F2FP.F16.F32.PACK_AB R8, R7, R6 ;  /* 0x000000060708723e */ /* 0x000fe200000000ff */
[----:B------:R-:W-:Y:S01]  /*72b0*/  FFMA.FTZ R7, -R181, R181, 1 ;  /* 0x3f800000b5077423 */ /* 0x000fe200000101b5 */
[----:B------:R2:W5:Y:S01]  /*72c0*/  LDL.LU R94, [R1+0x74] ;  /* 0x00007400015e7983 */ /* 0x0005620000300800 */
[----:B------:R-:W-:Y:S01]  /*72d0*/  FFMA.FTZ R6, -R182, R182, 1 ;  /* 0x3f800000b6067423 */ /* 0x000fe200000101b6 */
[-C--:B------:R-:W-:Y:S02]  /*72e0*/  HMMA.16816.F32 R28, R108, R102.reuse, R28 ;  /* 0x000000666c1c723c */ /* 0x080fe4000000181c */
[----:B------:R2:W5:Y:S01]  /*72f0*/  LDL.LU R93, [R1+0x70] ;  /* 0x00007000015d7983 */ /* 0x0005620000300800 */
[----:B------:R-:W-:Y:S01]  /*7300*/  FMUL.FTZ R7, R7, UR5 ;  /* 0x0000000507077c20 */ /* 0x000fe20008410000 */
[----:B------:R-:W-:Y:S01]  /*7310*/  FMUL.FTZ R6, R6, UR5 ;  /* 0x0000000506067c20 */ /* 0x000fe20008410000 */
[----:B------:R-:W-:Y:S01]  /*7320*/  FMUL.FTZ R174, R9, R174 ;  /* 0x000000ae09ae7220 */ /* 0x000fe20000410000 */
[----:B------:R-:W-:Y:S01]  /*7330*/  F2FP.F16.F32.PACK_AB R9, R5, R4 ;  /* 0x000000040509723e */ /* 0x000fe200000000ff */
[----:B------:R2:W5:Y:S01]  /*7340*/  LDL.LU R92, [R1+0x6c] ;  /* 0x00006c00015c7983 */ /* 0x0005620000300800 */
[----:B------:R-:W-:Y:S01]  /*7350*/  FMUL.FTZ R16, R16, R7 ;  /* 0x0000000710107220 */ /* 0x000fe20000410000 */
[C---:B------:R-:W-:Y:S02]  /*7360*/  HMMA.16816.F32 R32, R104.reuse, R102, R32 ;  /* 0x000000666820723c */ /* 0x040fe40000001820 */
[----:B------:R2:W5:Y:S02]  /*7370*/  LDL.LU R91, [R1+0x68] ;  /* 0x00006800015b7983 */ /* 0x0005640000300800 */
[----:B------:R-:W-:Y:S01]  /*7380*/  FMUL.FTZ R17, R17, R6 ;  /* 0x0000000611117220 */ /* 0x000fe20000410000 */
[----:B------:R-:W-:Y:S01]  /*7390*/  FFMA.FTZ R5, -R183, R183, 1 ;  /* 0x3f800000b7057423 */ /* 0x000fe200000101b7 */
[----:B------:R2:W5:Y:S01]  /*73a0*/  LDL.LU R90, [R1+0x64] ;  /* 0x00006400015a7983 */ /* 0x0005620000300800 */
[----:B------:R-:W-:Y:S01]  /*73b0*/  FFMA.FTZ R4, -R188, R188, 1 ;  /* 0x3f800000bc047423 */ /* 0x000fe200000101bc */
[----:B------:R-:W-:Y:S02]  /*73c0*/  FADD.FTZ R20, -R168, R20 ;  /* 0x00000014a8147221 */ /* 0x000fe40000010100 */
[----:B------:R2:W5:Y:S01]  /*73d0*/  LDL.LU R89, [R1+0x60] ;  /* 0x0000600001597983 */ /* 0x0005620000300800 */
[----:B------:R-:W-:Y:S01]  /*73e0*/  FMUL.FTZ R5, R5, UR5 ;  /* 0x0000000505057c20 */ /* 0x000fe20008410000 */
[----:B------:R-:W-:Y:S01]  /*73f0*/  FMUL.FTZ R4, R4, UR5 ;  /* 0x0000000504047c20 */ /* 0x000fe20008410000 */
[----:B------:R-:W-:Y:S01]  /*7400*/  FMUL.FTZ R20, R88, R20 ;  /* 0x0000001458147220 */ /* 0x000fe20000410000 */
[----:B------:R-:W-:Y:S01]  /*7410*/  FADD.FTZ R21, -R168, R21 ;  /* 0x00000015a8157221 */ /* 0x000fe20000010100 */
[----:B------:R2:W5:Y:S01]  /*7420*/  LDL.LU R88, [R1+0x5c] ;  /* 0x00005c0001587983 */ /* 0x0005620000300800 */
[----:B------:R-:W-:Y:S01]  /*7430*/  FMUL.FTZ R18, R18, R5 ;  /* 0x0000000512127220 */ /* 0x000fe20000410000 */
[----:B------:R-:W-:Y:S01]  /*7440*/  FMUL.FTZ R19, R19, R4 ;  /* 0x0000000413137220 */ /* 0x000fe20000410000 */
[----:B------:R-:W-:Y:S01]  /*7450*/  FMUL.FTZ R21, R87, R21 ;  /* 0x0000001557157220 */ /* 0x000fe20000410000 */
[----:B------:R-:W1:Y:S01]  /*7460*/  LDSM.16.M88.4 R4, [R117+0x8800] ;  /* 0x008800007504783b */ /* 0x000e620000000200 */
        /* <DEDUP_REMOVED lines=37> */
[----:B------:R-:W-:Y:S02]  /*76c0*/  F2FP.F16.F32.PACK_AB R11, R174, R173 ;  /* 0x000000adae0b723e */ /* 0x000fe400000000ff */
[----:B------:R-:W-:Y:S01]  /*76d0*/  F2FP.F16.F32.PACK_AB R13, R13, R12 ;  /* 0x0000000c0d0d723e */ /* 0x000fe200000000ff */
[-C--:B-1----:R-:W-:Y:S03]  /*76e0*/  HMMA.16816.F32 R36, R104, R4.reuse, R36 ;  /* 0x000000046824723c */ /* 0x082fe60000001824 */
[----:B------:R-:W-:Y:S02]  /*76f0*/  F2FP.F16.F32.PACK_AB R12, R15, R14 ;  /* 0x0000000e0f0c723e */ /* 0x000fe400000000ff */
[----:B------:R-:W-:Y:S01]  /*7700*/  F2FP.F16.F32.PACK_AB R14, R19, R18 ;  /* 0x00000012130e723e */ /* 0x000fe200000000ff */
[C---:B------:R-:W-:Y:S01]  /*7710*/  FADD.FTZ R18, -R166.reuse, R28 ;  /* 0x0000001ca6127221 */ /* 0x040fe20000010100 */
[----:B------:R-:W-:Y:S01]  /*7720*/  FADD.FTZ R19, -R166, R29 ;  /* 0x0000001da6137221 */ /* 0x000fe20000010100 */
[----:B------:R-:W-:Y:S01]  /*7730*/  FADD.FTZ R29, -R165, R31 ;  /* 0x0000001fa51d7221 */ /* 0x000fe20000010100 */
[C---:B------:R-:W-:Y:S04]  /*7740*/  HMMA.16816.F32 R40, R108.reuse, R4, R40 ;  /* 0x000000046c28723c */ /* 0x040fe80000001828 */
[----:B------:R-:W-:Y:S01]  /*7750*/  FMUL.FTZ R18, R80, R18 ;  /* 0x0000001250127220 */ /* 0x000fe20000410000 */
[----:B------:R-:W-:Y:S01]  /*7760*/  FMUL.FTZ R19, R79, R19 ;  /* 0x000000134f137220 */ /* 0x000fe20000410000 */
[----:B------:R2:W5:Y:S01]  /*7770*/  LDL.LU R80, [R1+0x3c] ;  /* 0x00003c0001507983 */ /* 0x0005620000300800 */
[----:B------:R-:W-:Y:S01]  /*7780*/  FMUL.FTZ R29, R77, R29 ;  /* 0x0000001d4d1d7220 */ /* 0x000fe20000410000 */
[-C--:B------:R-:W-:Y:S02]  /*7790*/  HMMA.16816.F32 R44, R108, R6.reuse, R44 ;  /* 0x000000066c2c723c */ /* 0x080fe4000000182c */
[----:B------:R2:W5:Y:S01]  /*77a0*/  LDL.LU R79, [R1+0x38] ;  /* 0x00003800014f7983 */ /* 0x0005620000300800 */
[----:B------:R-:W-:Y:S01]  /*77b0*/  FADD.FTZ R28, -R165, R30 ;  /* 0x0000001ea51c7221 */ /* 0x000fe20000010100 */
[----:B------:R-:W-:Y:S01]  /*77c0*/  FFMA.FTZ R4, -R193, R193, 1 ;  /* 0x3f800000c1047423 */ /* 0x000fe200000101c1 */
[----:B------:R-:W-:Y:S01]  /*77d0*/  FFMA.FTZ R5, -R196, R196, 1 ;  /* 0x3f800000c4057423 */ /* 0x000fe200000101c4 */
[C---:B------:R-:W-:Y:S05]  /*77e0*/  HMMA.16816.F32 R48, R104.reuse, R6, R48 ;  /* 0x000000066830723c */ /* 0x040fea0000001830 */
[----:B------:R-:W-:Y:S01]  /*77f0*/  FMUL.FTZ R28, R78, R28 ;  /* 0x0000001c4e1c7220 */ /* 0x000fe20000410000 */
[----:B------:R-:W-:Y:S01]  /*7800*/  F2FP.F16.F32.PACK_AB R15, R17, R16 ;  /* 0x00000010110f723e */ /* 0x000fe200000000ff */
[----:B------:R2:W5:Y:S01]  /*7810*/  LDL.LU R78, [R1+0x34] ;  /* 0x00003400014e7983 */ /* 0x0005620000300800 */
[----:B------:R-:W-:Y:S03]  /*7820*/  FMUL.FTZ R4, R4, UR5 ;  /* 0x0000000504047c20 */ /* 0x000fe60008410000 */
        /* <DEDUP_REMOVED lines=22> */
[----:B------:R-:W-:Y:S01]  /*7990*/  F2FP.F16.F32.PACK_AB R17, R23, R22 ;  /* 0x000000161711723e */ /* 0x000fe200000000ff */
[----:B------:R-:W-:Y:S01]  /*79a0*/  FMUL.FTZ R35, R35, R5 ;  /* 0x0000000523237220 */ /* 0x000fe20000410000 */
[----:B------:R-:W-:Y:S01]  /*79b0*/  FADD.FTZ R22, -R167, R39 ;  /* 0x00000027a7167221 */ /* 0x000fe20000010100 */
[----:B------:R-:W-:Y:S01]  /*79c0*/  FFMA.FTZ R23, -R202, R202, 1 ;  /* 0x3f800000ca177423 */ /* 0x000fe200000101ca */
[----:B------:R-:W-:Y:S01]  /*79d0*/  FMUL.FTZ R27, R27, R16 ;  /* 0x000000101b1b7220 */ /* 0x000fe20000410000 */
[----:B------:R-:W-:Y:S01]  /*79e0*/  F2FP.F16.F32.PACK_AB R16, R21, R20 ;  /* 0x000000141510723e */ /* 0x000fe200000000ff */
[----:B------:R-:W-:Y:S01]  /*79f0*/  FMUL.FTZ R22, R69, R22 ;  /* 0x0000001645167220 */ /* 0x000fe20000410000 */
[----:B------:R-:W-:Y:S01]  /*7a00*/  FMUL.FTZ R23, R23, UR5 ;  /* 0x0000000517177c20 */ /* 0x000fe20008410000 */
[----:B------:R-:W-:Y:S01]  /*7a10*/  FFMA.FTZ R21, -R191, R191, 1 ;  /* 0x3f800000bf157423 */ /* 0x000fe200000101bf */
[----:B------:R-:W-:Y:S01]  /*7a20*/  FFMA.FTZ R20, -R195, R195, 1 ;  /* 0x3f800000c3147423 */ /* 0x000fe200000101c3 */
[----:B------:R-:W-:Y:S01]  /*7a30*/  FFMA.FTZ R30, -R190, R190, 1 ;  /* 0x3f800000be1e7423 */ /* 0x000fe200000101be */
[----:B------:R-:W-:Y:S01]  /*7a40*/  FMUL.FTZ R34, R34, R23 ;  /* 0x0000001722227220 */ /* 0x000fe20000410000 */
[----:B------:R-:W-:Y:S01]  /*7a50*/  FADD.FTZ R23, -R166, R44 ;  /* 0x0000002ca6177221 */ /* 0x000fe20000010100 */
[----:B------:R-:W-:Y:S01]  /*7a60*/  FMUL.FTZ R21, R21, UR5 ;  /* 0x0000000515157c20 */ /* 0x000fe20008410000 */
[----:B------:R-:W-:Y:S01]  /*7a70*/  FMUL.FTZ R20, R20, UR5 ;  /* 0x0000000514147c20 */ /* 0x000fe20008410000 */
[----:B------:R-:W-:Y:S01]  /*7a80*/  FMUL.FTZ R30, R30, UR5 ;  /* 0x000000051e1e7c20 */ /* 0x000fe20008410000 */
[----:B------:R-:W-:Y:S01]  /*7a90*/  FMUL.FTZ R23, R2, R23 ;  /* 0x0000001702177220 */ /* 0x000fe20000410000 */
[----:B------:R-:W-:Y:S01]  /*7aa0*/  FMUL.FTZ R18, R18, R21 ;  /* 0x0000001512127220 */ /* 0x000fe20000410000 */
[----:B------:R-:W-:Y:S01]  /*7ab0*/  FADD.FTZ R21, -R167, R38 ;  /* 0x00000026a7157221 */ /* 0x000fe20000010100 */
[----:B------:R-:W-:Y:S01]  /*7ac0*/  FMUL.FTZ R28, R28, R20 ;  /* 0x000000141c1c7220 */ /* 0x000fe20000410000 */
[----:B------:R-:W-:Y:S01]  /*7ad0*/  FADD.FTZ R20, -R168, R37 ;  /* 0x00000025a8147221 */ /* 0x000fe20000010100 */
[----:B------:R-:W-:Y:S01]  /*7ae0*/  FMUL.FTZ R25, R25, R30 ;  /* 0x0000001e19197220 */ /* 0x000fe20000410000 */
[----:B------:R-:W-:Y:S01]  /*7af0*/  F2FP.F16.F32.PACK_AB R18, R4, R18 ;  /* 0x000000120412723e */ /* 0x000fe200000000ff */
[----:B------:R-:W-:Y:S01]  /*7b00*/  FMUL.FTZ R21, R70, R21 ;  /* 0x0000001546157220 */ /* 0x000fe20000410000 */
[----:B------:R-:W1:Y:S01]  /*7b10*/  LDSM.16.M88.4 R4, [R117+0x8c00] ;  /* 0x008c00007504783b */ /* 0x000e620000000200 */
[----:B------:R-:W-:Y:S01]  /*7b20*/  FMUL.FTZ R20, R71, R20 ;  /* 0x0000001447147220 */ /* 0x000fe20000410000 */
[----:B------:R-:W-:Y:S01]  /*7b30*/  FFMA.FTZ R31, -R189, R189, 1 ;  /* 0x3f800000bd1f7423 */ /* 0x000fe200000101bd */
[----:B------:R-:W-:Y:S01]  /*7b40*/  F2FP.F16.F32.PACK_AB R26, R27, R26 ;  /* 0x0000001a1b1a723e */ /* 0x000fe200000000ff */
[----:B------:R2:W5:Y:S01]  /*7b50*/  LDL.LU R71, [R1+0x18] ;  /* 0x0000180001477983 */ /* 0x0005620000300800 */
[----:B------:R-:W-:Y:S01]  /*7b60*/  FFMA.FTZ R27, -R200, R200, 1 ;  /* 0x3f800000c81b7423 */ /* 0x000fe200000101c8 */
[----:B------:R-:W-:Y:S01]  /*7b70*/  FMUL.FTZ R31, R31, UR5 ;  /* 0x000000051f1f7c20 */ /* 0x000fe20008410000 */
[----:B------:R-:W-:Y:S01]  /*7b80*/  F2FP.F16.F32.PACK_AB R28, R29, R28 ;  /* 0x0000001c1d1c723e */ /* 0x000fe200000000ff */
[----:B------:R2:W5:Y:S01]  /*7b90*/  LDL.LU R70, [R1+0x14] ;  /* 0x0000140001467983 */ /* 0x0005620000300800 */
[----:B------:R-:W-:Y:S01]  /*7ba0*/  FMUL.FTZ R27, R27, UR5 ;  /* 0x000000051b1b7c20 */ /* 0x000fe20008410000 */
[----:B------:R-:W-:Y:S01]  /*7bb0*/  FMUL.FTZ R24, R24, R31 ;  /* 0x0000001f18187220 */ /* 0x000fe20000410000 */
[C---:B------:R-:W-:Y:S01]  /*7bc0*/  FADD.FTZ R42, -R165.reuse, R42 ;  /* 0x0000002aa52a7221 */ /* 0x040fe20000010100 */
[----:B------:R2:W5:Y:S01]  /*7bd0*/  LDL.LU R69, [R1+0x10] ;  /* 0x0000100001457983 */ /* 0x0005620000300800 */
[----:B------:R-:W-:Y:S01]  /*7be0*/  FMUL.FTZ R32, R32, R27 ;  /* 0x0000001b20207220 */ /* 0x000fe20000410000 */
[----:B------:R-:W-:Y:S01]  /*7bf0*/  FADD.FTZ R43, -R165, R43 ;  /* 0x0000002ba52b7221 */ /* 0x000fe20000010100 */
[----:B------:R-:W-:Y:S01]  /*7c00*/  F2FP.F16.F32.PACK_AB R24, R25, R24 ;  /* 0x000000181918723e */ /* 0x000fe200000000ff */
[----:B------:R2:W5:Y:S01]  /*7c10*/  LDL.LU R68, [R1+0xc] ;  /* 0x00000c0001447983 */ /* 0x0005620000300800 */
[----:B------:R-:W-:Y:S01]  /*7c20*/  FFMA.FTZ R25, -R201, R201, 1 ;  /* 0x3f800000c9197423 */ /* 0x000fe200000101c9 */
[C---:B------:R-:W-:Y:S01]  /*7c30*/  FADD.FTZ R46, -R165.reuse, R46 ;  /* 0x0000002ea52e7221 */ /* 0x040fe20000010100 */
[----:B------:R-:W-:Y:S01]  /*7c40*/  FADD.FTZ R47, -R165, R47 ;  /* 0x0000002fa52f7221 */ /* 0x000fe20000010100 */
[----:B------:R2:W5:Y:S01]  /*7c50*/  LDL.LU R3, [R1+0x8] ;  /* 0x0000080001037983 */ /* 0x0005620000300800 */
[----:B------:R-:W-:Y:S01]  /*7c60*/  FMUL.FTZ R25, R25, UR5 ;  /* 0x0000000519197c20 */ /* 0x000fe20008410000 */
[----:B------:R-:W-:Y:S01]  /*7c70*/  FFMA.FTZ R31, -R205, R205, 1 ;  /* 0x3f800000cd1f7423 */ /* 0x000fe200000101cd */
[----:B------:R-:W-:Y:S01]  /*7c80*/  FFMA.FTZ R30, -R206, R206, 1 ;  /* 0x3f800000ce1e7423 */ /* 0x000fe200000101ce */
[----:B------:R2:W5:Y:S01]  /*7c90*/  LDL.LU R2, [R1+0x4] ;  /* 0x0000040001027983 */ /* 0x0005620000300800 */
[----:B------:R-:W-:Y:S01]  /*7ca0*/  FMUL.FTZ R33, R33, R25 ;  /* 0x0000001921217220 */ /* 0x000fe20000410000 */
[----:B------:R-:W-:Y:S01]  /*7cb0*/  FADD.FTZ R25, -R166, R45 ;  /* 0x0000002da6197221 */ /* 0x000fe20000010100 */
[----:B------:R-:W-:Y:S01]  /*7cc0*/  FFMA.FTZ R29, -R208, R208, 1 ;  /* 0x3f800000d01d7423 */ /* 0x000fe200000101d0 */
[----:B------:R-:W-:Y:S01]  /*7cd0*/  FFMA.FTZ R27, -R215, R215, 1 ;  /* 0x3f800000d71b7423 */ /* 0x000fe200000101d7 */
[----:B------:R-:W-:Y:S01]  /*7ce0*/  FADD.FTZ R48, -R168, R48 ;  /* 0x00000030a8307221 */ /* 0x000fe20000010100 */
[----:B------:R-:W-:Y:S01]  /*7cf0*/  FMUL.FTZ R25, R0, R25 ;  /* 0x0000001900197220 */ /* 0x000fe20000410000 */
[----:B------:R-:W-:Y:S01]  /*7d00*/  FADD.FTZ R49, -R168, R49 ;  /* 0x00000031a8317221 */ /* 0x000fe20000010100 */
[----:B------:R2:W5:Y:S01]  /*7d10*/  LDL.LU R0, [R1] ;  /* 0x0000000001007983 */ /* 0x0005620000300800 */
[C---:B------:R-:W-:Y:S01]  /*7d20*/  FADD.FTZ R50, -R167.reuse, R50 ;  /* 0x00000032a7327221 */ /* 0x040fe20000010100 */
[----:B------:R-:W-:Y:S01]  /*7d30*/  FADD.FTZ R51, -R167, R51 ;  /* 0x00000033a7337221 */ /* 0x000fe20000010100 */
[----:B------:R-:W-:Y:S01]  /*7d40*/  FMUL.FTZ R42, R252, R42 ;  /* 0x0000002afc2a7220 */ /* 0x000fe20000410000 */
[----:B------:R-:W-:Y:S01]  /*7d50*/  FMUL.FTZ R43, R251, R43 ;  /* 0x0000002bfb2b7220 */ /* 0x000fe20000410000 */
[----:B------:R-:W-:Y:S01]  /*7d60*/  FMUL.FTZ R250, R250, R46 ;  /* 0x0000002efafa7220 */ /* 0x000fe20000410000 */
[----:B------:R-:W-:Y:S01]  /*7d70*/  FMUL.FTZ R249, R249, R47 ;  /* 0x0000002ff9f97220 */ /* 0x000fe20000410000 */
[----:B------:R-:W-:Y:S01]  /*7d80*/  FMUL.FTZ R31, R31, UR5 ;  /* 0x000000051f1f7c20 */ /* 0x000fe20008410000 */
[-C--:B-1----:R-:W-:Y:S03]  /*7d90*/  HMMA.16816.F32 R52, R104, R4.reuse, R52 ;  /* 0x000000046834723c */ /* 0x082fe60000001834 */
[----:B------:R-:W-:Y:S01]  /*7da0*/  FMUL.FTZ R30, R30, UR5 ;  /* 0x000000051e1e7c20 */ /* 0x000fe20008410000 */
[----:B------:R-:W-:Y:S01]  /*7db0*/  FMUL.FTZ R29, R29, UR5 ;  /* 0x000000051d1d7c20 */ /* 0x000fe20008410000 */
[----:B------:R-:W-:Y:S01]  /*7dc0*/  FMUL.FTZ R27, R27, UR5 ;  /* 0x000000051b1b7c20 */ /* 0x000fe20008410000 */
[C---:B------:R-:W-:Y:S05]  /*7dd0*/  HMMA.16816.F32 R56, R108.reuse, R4, R56 ;  /* 0x000000046c38723c */ /* 0x040fea0000001838 */
[----:B------:R-:W-:Y:S01]  /*7de0*/  FMUL.FTZ R48, R248, R48 ;  /* 0x00000030f8307220 */ /* 0x000fe20000410000 */
[-C--:B------:R-:W-:Y:S05]  /*7df0*/  HMMA.16816.F32 R60, R108, R6.reuse, R60 ;  /* 0x000000066c3c723c */ /* 0x080fea000000183c */
[----:B------:R-:W-:Y:S01]  /*7e00*/  FMUL.FTZ R49, R247, R49 ;  /* 0x00000031f7317220 */ /* 0x000fe20000410000 */
[----:B------:R-:W-:Y:S05]  /*7e10*/  HMMA.16816.F32 R64, R104, R6, R64 ;  /* 0x000000066840723c */ /* 0x000fea0000001840 */
[----:B------:R-:W-:Y:S01]  /*7e20*/  FMUL.FTZ R50, R246, R50 ;  /* 0x00000032f6327220 */ /* 0x000fe20000410000 */
[C---:B------:R-:W-:Y:S01]  /*7e30*/  FADD.FTZ R52, -R168.reuse, R52 ;  /* 0x00000034a8347221 */ /* 0x040fe20000010100 */
[----:B------:R-:W-:Y:S01]  /*7e40*/  FADD.FTZ R53, -R168, R53 ;  /* 0x00000035a8357221 */ /* 0x000fe20000010100 */
        /* <DEDUP_REMOVED lines=82> */
[----:B--2---:R-:W-:Y:S06]  /*8370*/  @!P1 BRA `(.L_x_1035) ;  /* 0x0000000000809947 */ /* 0x004fec0003800000 */
[----:B------:R-:W1:Y:S01]  /*8380*/  LDC R5, c[0x0][0x240] ;  /* 0x00009000ff057b82 */ /* 0x000e620000000800 */
[----:B------:R-:W-:Y:S01]  /*8390*/  ISETP.GE.AND P2, PT, R134, UR40, PT ;  /* 0x0000002886007c0c */ /* 0x000fe2000bf46270 */
[----:B------:R-:W-:Y:S01]  /*83a0*/  ULOP3.LUT UR9, UR8, 0x1, URZ, 0xc0, !UPT ;  /* 0x0000000108097892 */ /* 0x000fe2000f8ec03f */
[----:B------:R-:W-:Y:S03]  /*83b0*/  UMOV UR10, 0xffffe000 ;  /* 0xffffe000000a7882 */ /* 0x000fe60000000000 */
[----:B------:R-:W-:Y:S04]  /*83c0*/  UISETP.NE.U32.AND UP0, UPT, UR9, 0x1, UPT ;  /* 0x000000010900788c */ /* 0x000fe8000bf05070 */
[----:B------:R-:W-:Y:S04]  /*83d0*/  USEL UR9, UR10, 0x2000, !UP0 ;  /* 0x000020000a097887 */ /* 0x000fe8000c000000 */
[----:B------:R-:W2:Y:S02]  /*83e0*/  @!P2 LDC R4, c[0x0][0x244] ;  /* 0x00009100ff04ab82 */ /* 0x000ea40000000800 */
[----:B------:R-:W-:Y:S02]  /*83f0*/  VIADD R158, R158, UR9 ;  /* 0x000000099e9e7c36 */ /* 0x000fe40008000000 */
[----:B------:R-:W-:Y:S02]  /*8400*/  VIADD R153, R153, UR9 ;  /* 0x0000000999997c36 */ /* 0x000fe40008000000 */
[----:B-----5:R-:W-:Y:S01]  /*8410*/  VIADD R120, R120, UR9 ;  /* 0x0000000978787c36 */ /* 0x020fe20008000000 */
[----:B------:R3:W-:Y:S04]  /*8420*/  @P2 STS [R158], RZ ;  /* 0x000000ff9e002388 */ /* 0x0007e80000000800 */
[----:B------:R3:W-:Y:S04]  /*8430*/  @P2 STS [R158+0x4], RZ ;  /* 0x000004ff9e002388 */ /* 0x0007e80000000800 */
[----:B------:R3:W-:Y:S04]  /*8440*/  @P2 STS [R158+0x8], RZ ;  /* 0x000008ff9e002388 */ /* 0x0007e80000000800 */
[----:B------:R3:W-:Y:S01]  /*8450*/  @P2 STS [R158+0xc], RZ ;  /* 0x00000cff9e002388 */ /* 0x0007e20000000800 */
[C---:B-1----:R-:W-:Y:S05]  /*8460*/  IMAD.U32 R6, R5.reuse, -0x80, RZ ;  /* 0xffffff8005067824 */ /* 0x042fea00078e00ff */
        /* <DEDUP_REMOVED lines=17> */
.L_x_1035:
        /* <DEDUP_REMOVED lines=35> */
[----:B---3--:R-:W-:Y:S04]  /*87b0*/  LDSM.16.MT88.4 R4, [R124+0x12000] ;  /* 0x012000007c04783b */ /* 0x008fe80000004200 */
[----:B------:R-:W1:Y:S04]  /*87c0*/  LDSM.16.MT88.4 R8, [R52+0x4000] ;  /* 0x004000003408783b */ /* 0x000e680000004200 */
[----:B------:R-:W2:Y:S04]  /*87d0*/  LDSM.16.MT88.4 R12, [R124+0x16000] ;  /* 0x016000007c0c783b */ /* 0x000ea80000004200 */
[----:B------:R-:W-:Y:S04]  /*87e0*/  LDSM.16.MT88.4 R16, [R124+0x12800] ;  /* 0x012800007c10783b */ /* 0x000fe80000004200 */
[----:B------:R-:W3:Y:S04]  /*87f0*/  LDSM.16.MT88.4 R20, [R52+0x4400] ;  /* 0x004400003414783b */ /* 0x000ee80000004200 */
[----:B------:R-:W4:Y:S01]  /*8800*/  LDSM.16.MT88.4 R24, [R124+0x16800] ;  /* 0x016800007c18783b */ /* 0x000f220000004200 */
[-C--:B-1---5:R-:W-:Y:S06]  /*8810*/  HMMA.16816.F32 R68, R4, R8.reuse, R68 ;  /* 0x000000080444723c */ /* 0x0a2fec0000001844 */
        /* <DEDUP_REMOVED lines=75> */
.L_x_1036:
[----:B------:R-:W-:Y:S01]  /*8cd0*/  LDSM.16.M88.4 R16, [R123] ;  /* 0x000000007b10783b */ /* 0x000fe20000000200 */
[----:B------:R-:W-:Y:S01]  /*8ce0*/  IMAD.U32 R159, RZ, RZ, UR23 ;  /* 0x00000017ff9f7e24 */ /* 0x000fe2000f8e00ff */
[----:B------:R-:W-:Y:S01]  /*8cf0*/  ULOP3.LUT UR9, UR8, 0x1, URZ, 0xc0, !UPT ;  /* 0x0000000108097892 */ /* 0x000fe2000f8ec03f */
[----:B------:R-:W-:Y:S01]  /*8d00*/  IMAD.U32 R164, RZ, RZ, UR23 ;  /* 0x00000017ffa47e24 */ /* 0x000fe2000f8e00ff */
[----:B------:R-:W2:Y:S01]  /*8d10*/  LDSM.16.MT88.4 R20, [R52+0x6000] ;  /* 0x006000003414783b */ /* 0x000ea20000004200 */
[----:B------:R-:W-:Y:S01]  /*8d20*/  UISETP.GT.AND UP2, UPT, UR8, UR21, UPT ;  /* 0x000000150800728c */ /* 0x000fe2000bf44270 */
[----:B------:R-:W-:Y:S01]  /*8d30*/  LEA R159, P0, R159, R112, 0x2 ;  /* 0x000000709f9f7211 */ /* 0x000fe200078010ff */
[----:B------:R-:W-:Y:S01]  /*8d40*/  UISETP.NE.U32.AND UP0, UPT, UR9, 0x1, UPT ;  /* 0x000000010900788c */ /* 0x000fe2000bf05070 */
[----:B------:R-:W1:Y:S01]  /*8d50*/  LDSM.16.M88.4 R12, [R123+0x2000] ;  /* 0x002000007b0c783b */ /* 0x000e620000000200 */
        /* <DEDUP_REMOVED lines=48> */
[----:B------:R-:W-:Y:S06]  /*9060*/  HMMA.16816.F32 R16, R36, R42, R16 ;  /* 0x0000002a2410723c */ /* 0x000fec0000001810 */
[-C--:B--2---:R-:W-:Y:S01]  /*9070*/  HMMA.16816.F32 R4, R20, R48.reuse, R4 ;  /* 0x000000301404723c */ /* 0x084fe20000001804 */
[----:B------:R-:W-:Y:S04]  /*9080*/  IMAD.U32 R43, RZ, RZ, UR34 ;  /* 0x00000022ff2b7e24 */ /* 0x000fe8000f8e00ff */
        /* <DEDUP_REMOVED lines=16> */
[----:B------:R-:W-:Y:S01]  /*9190*/  IMAD.MOV.U32 R50, RZ, RZ, R159 ;  /* 0x000000ffff327224 */ /* 0x000fe200078e009f */
[-C--:B------:R-:W-:Y:S01]  /*91a0*/  HMMA.16816.F32 R12, R32, R30.reuse, R12 ;  /* 0x0000001e200c723c */ /* 0x080fe2000000180c */
[----:B------:R-:W-:Y:S04]  /*91b0*/  IMAD.U32 R46, RZ, RZ, UR36 ;  /* 0x00000024ff2e7e24 */ /* 0x000fe8000f8e00ff */
[----:B------:R-:W-:Y:S01]  /*91c0*/  @P1 IADD3.X R21, R149, UR16, RZ, P2, !PT ;  /* 0x0000001095151c10 */ /* 0x000fe200097fe4ff */
[----:B------:R-:W-:Y:S01]  /*91d0*/  HMMA.16816.F32 R16, R24, R30, R16 ;  /* 0x0000001e1810723c */ /* 0x000fe20000001810 */
[----:B------:R-:W-:Y:S01]  /*91e0*/  IMAD.U32 R38, RZ, RZ, UR32 ;  /* 0x00000020ff267e24 */ /* 0x000fe2000f8e00ff */
[----:B------:R-:W-:Y:S02]  /*91f0*/  @UP3 UIADD3.X UR16, UR16, -0x1, URZ, UP1, !UPT ;  /* 0xffffffff10103890 */ /* 0x000fe40008ffe43f */
[----:B------:R-:W5:Y:S01]  /*9200*/  @P1 LDG.E R156, desc[UR14][R20.64] ;  /* 0x0000000e149c1981 */ /* 0x000f62000c1e1900 */
[----:B------:R-:W-:Y:S01]  /*9210*/  IMAD.MOV.U32 R51, RZ, RZ, R164 ;  /* 0x000000ffff337224 */ /* 0x000fe200078e00a4 */
[-C--:B------:R-:W-:Y:S01]  /*9220*/  LEA R54, P0, R49, R50.reuse, 0x2 ;  /* 0x0000003231367211 */ /* 0x080fe200078010ff */
[----:B------:R-:W-:Y:S01]  /*9230*/  IMAD.U32 R35, RZ, RZ, UR30 ;  /* 0x0000001eff237e24 */ /* 0x000fe2000f8e00ff */
[----:B------:R-:W5:Y:S03]  /*9240*/  @P1 LDG.E R157, desc[UR14][R20.64+0x20] ;  /* 0x0000200e149d1981 */ /* 0x000f66000c1e1900 */
[-C--:B------:R-:W-:Y:S01]  /*9250*/  LEA.HI.X.SX32 R55, R48, R51.reuse, 0x2, P0 ;  /* 0x0000003330377211 */ /* 0x080fe200000f16ff */
[----:B------:R-:W5:Y:S01]  /*9260*/  @P1 LDG.E R154, desc[UR14][R20.64+0x100] ;  /* 0x0001000e149a1981 */ /* 0x000f62000c1e1900 */
[-C--:B------:R-:W-:Y:S01]  /*9270*/  LEA R56, P6, R47, R50.reuse, 0x2 ;  /* 0x000000322f387211 */ /* 0x080fe200078c10ff */
[----:B------:R-:W-:Y:S01]  /*9280*/  IMAD.U32 R36, RZ, RZ, UR31 ;  /* 0x0000001fff247e24 */ /* 0x000fe2000f8e00ff */
[-C--:B------:R-:W-:Y:S01]  /*9290*/  LEA R58, P5, R45, R50.reuse, 0x2 ;  /* 0x000000322d3a7211 */ /* 0x080fe200078a10ff */
[----:B------:R1:W5:Y:S01]  /*92a0*/  @P1 LDG.E R155, desc[UR14][R20.64+0x120] ;  /* 0x0001200e149b1981 */ /* 0x000362000c1e1900 */
        /* <DEDUP_REMOVED lines=22> */
[-C--:B------:R-:W-:Y:S01]  /*9410*/  LEA.HI.X.SX32 R49, R34, R51.reuse, 0x2, P0 ;  /* 0x0000003322317211 */ /* 0x080fe200000f16ff */
[----:B------:R-:W-:Y:S01]  /*9420*/  REDG.E.ADD.F32.FTZ.RN.STRONG.GPU desc[UR14][R62.64], R9 ;  /* 0x000000093e0079a6 */ /* 0x000fe2000c10f38e */
[-C--:B------:R-:W-:Y:S01]  /*9430*/  LEA R46, P6, R33, R50.reuse, 0x2 ;  /* 0x00000032212e7211 */ /* 0x080fe200078c10ff */
[----:B------:R-:W-:Y:S01]  /*9440*/  IMAD.U32 R28, RZ, RZ, UR27 ;  /* 0x0000001bff1c7e24 */ /* 0x000fe2000f8e00ff */
[-C--:B------:R-:W-:Y:S01]  /*9450*/  LEA R44, P5, R31, R50.reuse, 0x2 ;  /* 0x000000321f2c7211 */ /* 0x080fe200078a10ff */
[----:B------:R-:W-:Y:S01]  /*9460*/  REDG.E.ADD.F32.FTZ.RN.STRONG.GPU desc[UR14][R64.64], R10 ;  /* 0x0000000a400079a6 */ /* 0x000fe2000c10f38e */
[-C--:B------:R-:W-:Y:S01]  /*9470*/  LEA.HI.X.SX32 R47, R32, R51.reuse, 0x2, P6 ;  /* 0x00000033202f7211 */ /* 0x080fe200030f16ff */
[----:B------:R-:W-:Y:S01]  /*9480*/  IMAD.U32 R25, RZ, RZ, UR25 ;  /* 0x00000019ff197e24 */ /* 0x000fe2000f8e00ff */
[----:B------:R-:W-:Y:S01]  /*9490*/  MOV R27, UR26 ;  /* 0x0000001a001b7c02 */ /* 0x000fe20008000f00 */
[----:B------:R-:W-:Y:S01]  /*94a0*/  REDG.E.ADD.F32.FTZ.RN.STRONG.GPU desc[UR14][R66.64], R11 ;  /* 0x0000000b420079a6 */ /* 0x000fe2000c10f38e */
[-C--:B------:R-:W-:Y:S01]  /*94b0*/  LEA R42, P4, R29, R50.reuse, 0x2 ;  /* 0x000000321d2a7211 */ /* 0x080fe200078810ff */
[----:B------:R-:W-:Y:S01]  /*94c0*/  IMAD.U32 R24, RZ, RZ, UR25 ;  /* 0x00000019ff187e24 */ /* 0x000fe2000f8e00ff */
[-C--:B------:R-:W-:Y:S01]  /*94d0*/  LEA.HI.X.SX32 R45, R30, R51.reuse, 0x2, P5 ;  /* 0x000000331e2d7211 */ /* 0x080fe200028f16ff */
[----:B------:R-:W-:Y:S01]  /*94e0*/  REDG.E.ADD.F32.FTZ.RN.STRONG.GPU desc[UR14][R48.64], R16 ;  /* 0x00000010300079a6 */ /* 0x000fe2000c10f38e */
[----:B------:R-:W-:Y:S01]  /*94f0*/  MOV R26, UR26 ;  /* 0x0000001a001a7c02 */ /* 0x000fe20008000f00 */
        /* <DEDUP_REMOVED lines=145> */
[----:B-1----:R-:W-:Y:S05]  /*9e10*/  @P0 BRA `(.L_x_1038) ;  /* 0x0000000000340947 */ /* 0x002fea0003800000 */
        /* <DEDUP_REMOVED lines=13> */
.L_x_1038:
        /* <DEDUP_REMOVED lines=19> */
.L_x_1039:
[----:B------:R-:W-:Y:S01]  /*a020*/  BAR.SYNC.DEFER_BLOCKING 0x0 ;  /* 0x0000000000007b1d */ /* 0x000fe20000010000 */
[----:B------:R-:W-:Y:S01]  /*a030*/  USHF.R.S32.HI UR6, URZ, 0x1f, UR5 ;  /* 0x0000001f3f067899 */ /* 0x000fe20008011405 */
[----:B------:R-:W-:Y:S01]  /*a040*/  SHF.R.S32.HI R17, RZ, 0x1f, R4 ;  /* 0x0000001fff117819 */ /* 0x000fe20000011404 */
        /* <DEDUP_REMOVED lines=14> */
[C---:B------:R-:W-:Y:S01]  /*a130*/  VIADD R4, R17.reuse, 0x40 ;  /* 0x0000004011047836 */ /* 0x040fe20000000000 */
[----:B------:R-:W-:Y:S01]  /*a140*/  ISETP.GE.AND P2, PT, R134, UR13, PT ;  /* 0x0000000d86007c0c */ /* 0x000fe2000bf46270 */
[----:B------:R-:W-:Y:S01]  /*a150*/  UIMAD UR13, UR22, UR16, URZ ;  /* 0x00000010160d72a4 */ /* 0x000fe2000f8e023f */
[----:B------:R-:W-:Y:S01]  /*a160*/  IADD3 R6, P0, R6, UR19, RZ ;  /* 0x0000001306067c10 */ /* 0x000fe2000ff1e0ff */
[----:B------:R-:W-:Y:S01]  /*a170*/  IMAD.U32 R22, RZ, RZ, UR16 ;  /* 0x00000010ff167e24 */ /* 0x000fe2000f8e00ff */
[----:B------:R-:W-:Y:S01]  /*a180*/  ISETP.GE.OR P1, PT, R4, UR7, P2 ;  /* 0x0000000704007c0c */ /* 0x000fe20009726670 */
[----:B------:R1:W3:Y:S01]  /*a190*/  LDS.128 R12, [R53+0x7000] ;  /* 0x00700000350c7984 */ /* 0x0002e20000000c00 */
[----:B------:R-:W-:Y:S01]  /*a1a0*/  ISETP.GE.OR P2, PT, R17, UR7, P2 ;  /* 0x0000000711007c0c */ /* 0x000fe20009746670 */
[----:B------:R-:W-:Y:S01]  /*a1b0*/  UIMAD UR17, UR58, UR17, UR13 ;  /* 0x000000113a1172a4 */ /* 0x000fe2000f8e020d */
[----:B------:R-:W-:Y:S01]  /*a1c0*/  IADD3.X R7, R7, UR21, R5, P0, !PT ;  /* 0x0000001507077c10 */ /* 0x000fe200087fe405 */
[----:B------:R1:W4:Y:S01]  /*a1d0*/  LDS.128 R8, [R53+0x9000] ;  /* 0x0090000035087984 */ /* 0x0003220000000c00 */
[----:B------:R-:W-:Y:S01]  /*a1e0*/  SHF.R.S32.HI R16, RZ, 0x1f, R17 ;  /* 0x0000001fff107819 */ /* 0x000fe20000011411 */
[----:B------:R-:W-:-:S04]  /*a1f0*/  IMAD.WIDE.U32 R22, R22, UR58, R6 ;  /* 0x0000003a16167c25 */ /* 0x000fc8000f8e0006 */
[----:B------:R-:W-:-:S04]  /*a200*/  VIADD R19, R23, UR17 ;  /* 0x0000001117137c36 */ /* 0x000fc80008000000 */
[----:B------:R-:W-:Y:S05]  /*a210*/  @P2 BRA `(.L_x_1041) ;  /* 0x00000000002c2947 */ /* 0x000fea0003800000 */
        /* <DEDUP_REMOVED lines=11> */
.L_x_1041:
[----:B------:R-:W-:Y:S05]  /*a2d0*/  BSYNC B0 ;  /* 0x0000000000007941 */ /* 0x000fea0003800000 */
.L_x_1040:
        /* <DEDUP_REMOVED lines=14> */
.L_x_1043:
[----:B------:R-:W-:Y:S05]  /*a3c0*/  BSYNC B0 ;  /* 0x0000000000007941 */ /* 0x000fea0003800000 */
.L_x_1042:
[----:B--2---:R2:W1:Y:S01]  /*a3d0*/  LDS.128 R4, [R53+0x8000] ;  /* 0x0080000035047984 */ /* 0x0044620000000c00 */
        /* <DEDUP_REMOVED lines=26> */
.L_x_1045:
[----:B------:R-:W-:Y:S05]  /*a580*/  BSYNC B0 ;  /* 0x0000000000007941 */ /* 0x000fea0003800000 */
.L_x_1044:
        /* <DEDUP_REMOVED lines=13> */
.L_x_1016:
[----:B------:R-:W-:Y:S05]  /*a660*/  BSYNC B1 ;  /* 0x0000000000017941 */ /* 0x000fea0003800000 */
.L_x_1002:
        /* <DEDUP_REMOVED lines=11> */
.L_x_1046:
[----:B------:R-:W-:Y:S05]  /*a720*/  EXIT ;  /* 0x000000000000794d */ /* 0x000fea0003800000 */
.L_x_1048:
        /* <DEDUP_REMOVED lines=13> */
.L_x_1358:


//--------------------- .text._ZN5flash44flash_bwd_dq_dk_dv_loop_seqk_parallel_kernelI23Flash_bwd_kernel_traitsILi32ELi128ELi128ELi8ELi4ELi4ELi4ELb0ELb0EN7cutlass6half_tE19Flash_kernel_traitsILi32ELi128ELi128ELi8ES3_EELb1ELb0ELb0ELb0ELb1ELb1ELb0EEEvNS_16Flash_bwd_paramsE --------------------------
	.section	.text._ZN5flash44flash_bwd_dq_dk_dv_loop_seqk_parallel_kernelI23Flash_bwd_kernel_traitsILi32ELi128ELi128ELi8ELi4ELi4ELi4ELb0ELb0EN7cutlass6half_tE19Flash_kernel_traitsILi32ELi128ELi128ELi8ES3_EELb1ELb0ELb0ELb0ELb1ELb1ELb0EEEvNS_16Flash_bwd_paramsE,"ax",@progbits
	.align	128
        .global         _ZN5flash44flash_bwd_dq_dk_dv_loop_seqk_parallel_kernelI23Flash_bwd_kernel_traitsILi32ELi128ELi128ELi8ELi4ELi4ELi4ELb0ELb0EN7cutlass6half_tE19Flash_kernel_traitsILi32ELi128ELi128ELi8ES3_EELb1ELb0ELb0ELb0ELb1ELb1ELb0EEEvNS_16Flash_bwd_paramsE
        .type           _ZN5flash44flash_bwd_dq_dk_dv_loop_seqk_parallel_kernelI23Flash_bwd_kernel_traitsILi32ELi128ELi128ELi8ELi4ELi4ELi4ELb0ELb0EN7cutlass6half_tE19Flash_kernel_traitsILi32ELi128ELi128ELi8ES3_EELb1ELb0ELb0ELb0ELb1ELb1ELb0EEEvNS_16Flash_bwd_paramsE,@function
        .size           _ZN5flash44flash_bwd_dq_dk_dv_loop_seqk_parallel_kernelI23Flash_bwd_kernel_traitsILi32ELi128ELi128ELi8ELi4ELi4ELi4ELb0ELb0EN7cutlass6half_tE19Flash_kernel_traitsILi32ELi128ELi128ELi8ES3_EELb1ELb0ELb0ELb0ELb1ELb1ELb0EEEvNS_16Flash_bwd_paramsE,(.L_x_1359 - _ZN5flash44flash_bwd_dq_dk_dv_loop_seqk_parallel_kernelI23Flash_bwd_kernel_traitsILi32ELi128ELi128ELi8ELi4ELi4ELi4ELb0ELb0EN7cutlass6half_tE19Flash_kernel_traitsILi32ELi128ELi128ELi8ES3_EELb1ELb0ELb0ELb0ELb1ELb1ELb0EEEvNS_16Flash_bwd_paramsE)
        .other          _ZN5flash44flash_bwd_dq_dk_dv_loop_seqk_parallel_kernelI23Flash_bwd_kernel_traitsILi32ELi128ELi128ELi8ELi4ELi4ELi4ELb0ELb0EN7cutlass6half_tE19Flash_kernel_traitsILi32ELi128ELi128ELi8ES3_EELb1ELb0ELb0ELb0ELb1ELb1ELb0EEEvNS_16Flash_bwd_paramsE,@"STO_CUDA_ENTRY STV_DEFAULT"
_ZN5flash44flash_bwd_dq_dk_dv_loop_seqk_parallel_kernelI23Flash_bwd_kernel_traitsILi32ELi128ELi128ELi8ELi4ELi4ELi4ELb0ELb0EN7cutlass6half_tE19Flash_kernel_traitsILi32ELi128ELi128ELi8ES3_EELb1ELb0ELb0ELb0ELb1ELb1ELb0EEEvNS_16Flash_bwd_paramsE:
.text._ZN5flash44flash_bwd_dq_dk_dv_loop_seqk_parallel_kernelI23Flash_bwd_kernel_traitsILi32ELi128ELi128ELi8ELi4ELi4ELi4ELb0ELb0EN7cutlass6half_tE19Flash_kernel_traitsILi32ELi128ELi128ELi8ES3_EELb1ELb0ELb0ELb0ELb1ELb1ELb0EEEvNS_16Flash_bwd_paramsE:
        /* <DEDUP_REMOVED lines=185> */
.L_x_1057:
        /* <DEDUP_REMOVED lines=28> */
[----:B------:R-:W-:Y:S01]  /*0d50*/  UISETP.NE.U32.AND UP1, UPT, UR6, URZ, UPT ;  /* 0x0000003f0600728c */ /* 0x000fe2000bf25070 */
[----:B------:R-:W-:Y:S02]  /*0d60*/  ULDC UR31, c[0x0][0x270] ;  /* 0x00009c00001f7ab9 */ /* 0x000fe40000000800 */
[----:B------:R-:W-:Y:S01]  /*0d70*/  ULDC.U8 UR6, c[0x0][0x3d8] ;  /* 0x0000f60000067ab9 */ /* 0x000fe20000000000 */
[----:B------:R-:W-:Y:S01]  /*0d80*/  ULDC UR40, c[0x0][0x2dc] ;  /* 0x0000b70000287ab9 */ /* 0x000fe20000000800 */
[----:B------:R-:W-:Y:S02]  /*0d90*/  UISETP.NE.AND UP0, UPT, UR6, URZ, UPT ;  /* 0x0000003f0600728c */ /* 0x000fe4000bf05270 */
[----:B------:R-:W-:-:S02]  /*0da0*/  UIADD3 UR6, UR32, 0x7f, URZ ;  /* 0x0000007f20067890 */ /* 0x000fc4000fffe03f */
[----:B------:R-:W-:Y:S02]  /*0db0*/  UISETP.NE.AND.EX UP1, UPT, UR7, URZ, UPT, UP1 ;  /* 0x0000003f0700728c */ /* 0x000fe4000bf25310 */
[----:B------:R-:W-:Y:S02]  /*0dc0*/  USHF.R.S32.HI UR30, URZ, 0x1f, UR6 ;  /* 0x0000001f3f1e7899 */ /* 0x000fe40008011406 */
[----:B------:R-:W-:Y:S02]  /*0dd0*/  UIMAD UR8, UR18, UR40, URZ ;  /* 0x00000028120872a4 */ /* 0x000fe4000f8e023f */
[----:B------:R-:W-:Y:S02]  /*0de0*/  ULEA.HI UR30, UR30, UR6, URZ, 0x7 ;  /* 0x000000061e1e7291 */ /* 0x000fe4000f8f383f */
[----:B------:R-:W-:Y:S02]  /*0df0*/  @UP0 UIMAD UR33, UR16, UR32, URZ ;  /* 0x00000020102102a4 */ /* 0x000fe4000f8e023f */
[----:B------:R-:W-:Y:S01]  /*0e00*/  ULOP3.LUT UR36, UR30, 0xffffff80, URZ, 0xc0, !UPT ;  /* 0xffffff801e247892 */ /* 0x000fe2000f8ec03f */
        /* <DEDUP_REMOVED lines=39> */
[----:B------:R-:W-:-:S06]  /*1080*/  @P3 VIADD R20, R20, 0x1 ;  /* 0x0000000114143836 */ /* 0x000fcc0000000000 */
[----:B------:R-:W-:Y:S02]  /*1090*/  @!P0 IADD3 R20, -R20, RZ, RZ ;  /* 0x000000ff14148210 */ /* 0x000fe40007ffe1ff */
[----:B------:R-:W-:Y:S02]  /*10a0*/  PLOP3.LUT P0, PT, PT, PT, UP0, 0x80, 0x0 ;  /* 0x000000000000781c */ /* 0x000fe40003f0f008 */
[----:B------:R-:W-:Y:S02]  /*10b0*/  @!P2 LOP3.LUT R20, RZ, R6, RZ, 0x33, !PT ;  /* 0x00000006ff14a212 */ /* 0x000fe400078e33ff */
[----:B------:R-:W-:Y:S02]  /*10c0*/  SEL R6, R5, RZ, P1 ;  /* 0x000000ff05067207 */ /* 0x000fe40000800000 */
        /* <DEDUP_REMOVED lines=10> */
.L_x_1050:
[----:B------:R-:W-:Y:S01]  /*1170*/  UIMAD UR33, UR16, UR31, UR18 ;  /* 0x0000001f102172a4 */ /* 0x000fe2000f8e0212 */
[----:B------:R-:W-:-:S03]  /*1180*/  ULDC UR46, c[0x0][0x2d4] ;  /* 0x0000b500002e7ab9 */ /* 0x000fc60000000800 */
[----:B------:R-:W-:-:S12]  /*1190*/  UIMAD UR33, UR33, UR46, URZ ;  /* 0x0000002e212172a4 */ /* 0x000fd8000f8e023f */
.L_x_1051:
[----:B------:R-:W1:Y:S01]  /*11a0*/  S2R R18, SR_TID.X ;  /* 0x0000000000127919 */ /* 0x000e620000002100 */
[----:B------:R-:W2:Y:S01]  /*11b0*/  LDC.64 R4, c[0x0][0x418] ;  /* 0x00010600ff047b82 */ /* 0x000ea20000000a00 */
[----:B------:R-:W-:Y:S01]  /*11c0*/  UIMAD UR27, UR31, UR40, URZ ;  /* 0x000000281f1b72a4 */ /* 0x000fe2000f8e023f */
[----:B------:R-:W-:Y:S01]  /*11d0*/  IMAD.U32 R35, RZ, RZ, UR8 ;  /* 0x00000008ff237e24 */ /* 0x000fe2000f8e00ff */
[----:B------:R-:W-:Y:S01]  /*11e0*/  USHF.R.S32.HI UR41, URZ, 0x1f, UR40 ;  /* 0x0000001f3f297899 */ /* 0x000fe20008011428 */
[----:B------:R-:W-:Y:S01]  /*11f0*/  CS2R R94, SRZ ;  /* 0x00000000005e7805 */ /* 0x000fe2000001ff00 */
[----:B------:R-:W-:Y:S01]  /*1200*/  USHF.L.U32 UR8, UR27, 0x7, URZ ;  /* 0x000000071b087899 */ /* 0x000fe2000800063f */
[----:B------:R-:W-:Y:S01]  /*1210*/  CS2R R92, SRZ ;  /* 0x00000000005c7805 */ /* 0x000fe2000001ff00 */
[----:B------:R-:W-:Y:S01]  /*1220*/  UIMAD UR41, UR41, UR31, URZ ;  /* 0x0000001f292972a4 */ /* 0x000fe2000f8e023f */
[----:B------:R-:W3:Y:S01]  /*1230*/  LDC.64 R12, c[0x0][0x420] ;  /* 0x00010800ff0c7b82 */ /* 0x000ee20000000a00 */
[----:B------:R-:W-:Y:S01]  /*1240*/  UIMAD.WIDE.U32 UR44, UR40, UR31, URZ ;  /* 0x0000001f282c72a5 */ /* 0x000fe2000f8e003f */
[----:B------:R-:W-:Y:S01]  /*1250*/  CS2R R98, SRZ ;  /* 0x0000000000627805 */ /* 0x000fe2000001ff00 */
[----:B------:R-:W-:Y:S01]  /*1260*/  UIMAD.WIDE UR46, UR16, UR46, UR36 ;  /* 0x0000002e102e72a5 */ /* 0x000fe2000f8e0224 */
[----:B------:R-:W-:Y:S01]  /*1270*/  CS2R R96, SRZ ;  /* 0x0000000000607805 */ /* 0x000fe2000001ff00 */
[----:B------:R-:W-:Y:S01]  /*1280*/  UIMAD UR41, UR43, UR40, UR41 ;  /* 0x000000282b2972a4 */ /* 0x000fe2000f8e0229 */
[----:B------:R-:W-:Y:S01]  /*1290*/  CS2R R90, SRZ ;  /* 0x00000000005a7805 */ /* 0x000fe2000001ff00 */
[----:B------:R-:W-:Y:S01]  /*12a0*/  IMAD.U32 R26, RZ, RZ, UR44 ;  /* 0x0000002cff1a7e24 */ /* 0x000fe2000f8e00ff */
[----:B------:R-:W-:Y:S01]  /*12b0*/  ULEA.HI.SX32 UR30, UR30, 0xffffffff, 0x19 ;  /* 0xffffffff1e1e7891 */ /* 0x000fe2000f8fca3f */
[----:B------:R-:W-:Y:S01]  /*12c0*/  IMAD.U32 R27, RZ, RZ, UR45 ;  /* 0x0000002dff1b7e24 */ /* 0x000fe2000f8e00ff */
[----:B------:R-:W-:Y:S01]  /*12d0*/  UIADD3 UR41, UR45, UR41, URZ ;  /* 0x000000292d297290 */ /* 0x000fe2000fffe03f */
[----:B------:R-:W-:Y:S01]  /*12e0*/  CS2R R88, SRZ ;  /* 0x0000000000587805 */ /* 0x000fe2000001ff00 */
[----:B------:R-:W-:Y:S01]  /*12f0*/  UIADD3 UR33, UR36, UR33, URZ ;  /* 0x0000002124217290 */ /* 0x000fe2000fffe03f */
[----:B------:R-:W-:Y:S01]  /*1300*/  CS2R R86, SRZ ;  /* 0x0000000000567805 */ /* 0x000fe2000001ff00 */
[----:B------:R-:W-:Y:S01]  /*1310*/  UIADD3 UR34, UR36, UR34, URZ ;  /* 0x0000002224227290 */ /* 0x000fe2000fffe03f */
[----:B------:R-:W-:Y:S01]  /*1320*/  CS2R R84, SRZ ;  /* 0x0000000000547805 */ /* 0x000fe2000001ff00 */
[----:B--2---:R-:W-:Y:S01]  /*1330*/  IMAD R8, R4, UR25, RZ ;  /* 0x0000001904087c24 */ /* 0x004fe2000f8e02ff */
[----:B------:R-:W-:-:S02]  /*1340*/  CS2R R78, SRZ ;  /* 0x00000000004e7805 */ /* 0x000fc4000001ff00 */
[----:B------:R-:W-:Y:S02]  /*1350*/  CS2R R76, SRZ ;  /* 0x00000000004c7805 */ /* 0x000fe4000001ff00 */
[----:B------:R-:W-:Y:S01]  /*1360*/  CS2R R82, SRZ ;  /* 0x0000000000527805 */ /* 0x000fe2000001ff00 */
[----:B------:R-:W-:Y:S01]  /*1370*/  IMAD R5, R5, UR16, R8 ;  /* 0x0000001005057c24 */ /* 0x000fe2000f8e0208 */
[----:B------:R-:W-:Y:S02]  /*1380*/  CS2R R80, SRZ ;  /* 0x0000000000507805 */ /* 0x000fe4000001ff00 */
[----:B------:R-:W-:Y:S02]  /*1390*/  CS2R R74, SRZ ;  /* 0x00000000004a7805 */ /* 0x000fe4000001ff00 */
[----:B-1----:R-:W-:Y:S02]  /*13a0*/  SHF.R.S32.HI R17, RZ, 0x1f, R18 ;  /* 0x0000001fff117819 */ /* 0x002fe40000011412 */
[----:B------:R-:W-:-:S02]  /*13b0*/  CS2R R72, SRZ ;  /* 0x0000000000487805 */ /* 0x000fc4000001ff00 */
[----:B------:R-:W-:Y:S02]  /*13c0*/  CS2R R70, SRZ ;  /* 0x0000000000467805 */ /* 0x000fe4000001ff00 */
[----:B------:R-:W-:Y:S02]  /*13d0*/  CS2R R68, SRZ ;  /* 0x0000000000447805 */ /* 0x000fe4000001ff00 */
[CC--:B------:R-:W-:Y:S02]  /*13e0*/  LEA.HI R21, R17.reuse, R18.reuse, RZ, 0x2 ;  /* 0x0000001211157211 */ /* 0x0c0fe400078f10ff */
[----:B------:R-:W-:Y:S02]  /*13f0*/  LEA.HI R7, R17, R18, RZ, 0x5 ;  /* 0x0000001211077211 */ /* 0x000fe400078f28ff */
[----:B------:R-:W-:Y:S02]  /*1400*/  LOP3.LUT R9, R21, 0xfffffffc, RZ, 0xc0, !PT ;  /* 0xfffffffc15097812 */ /* 0x000fe400078ec0ff */
[----:B------:R-:W-:-:S02]  /*1410*/  LOP3.LUT R11, R7, 0xffffffe0, RZ, 0xc0, !PT ;  /* 0xffffffe0070b7812 */ /* 0x000fc400078ec0ff */
[----:B------:R-:W-:Y:S01]  /*1420*/  SHF.R.S32.HI R7, RZ, 0x5, R7 ;  /* 0x00000005ff077819 */ /* 0x000fe20000011407 */
[C---:B------:R-:W-:Y:S01]  /*1430*/  IMAD.IADD R24, R18.reuse, 0x1, -R9 ;  /* 0x0000000112187824 */ /* 0x040fe200078e0a09 */
[----:B------:R-:W-:Y:S01]  /*1440*/  SHF.R.S32.HI R21, RZ, 0x2, R21 ;  /* 0x00000002ff157819 */ /* 0x000fe20000011415 */
[----:B------:R-:W-:Y:S01]  /*1450*/  IMAD.IADD R16, R18, 0x1, -R11 ;  /* 0x0000000112107824 */ /* 0x000fe200078e0a0b */
[----:B------:R-:W1:Y:S01]  /*1460*/  LDC.64 R8, c[0x0][0x240] ;  /* 0x00009000ff087b82 */ /* 0x000e620000000a00 */
[----:B------:R-:W-:Y:S01]  /*1470*/  IMAD.SHL.U32 R24, R24, 0x8, RZ ;  /* 0x0000000818187824 */ /* 0x000fe200078e00ff */
[----:B------:R-:W-:Y:S01]  /*1480*/  SHF.R.S32.HI R23, RZ, 0x1f, R21 ;  /* 0x0000001fff177819 */ /* 0x000fe20000011415 */
[----:B------:R-:W-:Y:S02]  /*1490*/  IMAD R10, R7, UR27, R16 ;  /* 0x0000001b070a7c24 */ /* 0x000fe4000f8e0210 */
[----:B------:R-:W-:Y:S01]  /*14a0*/  IMAD.U32 R7, RZ, RZ, UR7 ;  /* 0x00000007ff077e24 */ /* 0x000fe2000f8e00ff */
[----:B------:R-:W-:Y:S01]  /*14b0*/  SHF.R.S32.HI R25, RZ, 0x1f, R24 ;  /* 0x0000001fff197819 */ /* 0x000fe20000011418 */
[----:B------:R-:W-:Y:S01]  /*14c0*/  USHF.R.S32.HI UR7, URZ, 0x1f, UR8 ;  /* 0x0000001f3f077899 */ /* 0x000fe20008011408 */
[----:B------:R-:W-:Y:S01]  /*14d0*/  @P1 BAR.SYNC.DEFER_BLOCKING 0x0 ;  /* 0x0000000000001b1d */ /* 0x000fe20000010000 */
[----:B------:R-:W-:-:S02]  /*14e0*/  IADD3 R35, P2, P0, R10, UR8, R35 ;  /* 0x000000080a237c10 */ /* 0x000fc4000f85e023 */
[----:B------:R-:W-:Y:S01]  /*14f0*/  SHF.R.S32.HI R10, RZ, 0x1f, R10 ;  /* 0x0000001fff0a7819 */ /* 0x000fe2000001140a */
[----:B------:R-:W-:Y:S02]  /*1500*/  IMAD.WIDE.U32 R14, R4, UR16, R24 ;  /* 0x00000010040e7c25 */ /* 0x000fe4000f8e0018 */
[----:B------:R-:W-:Y:S01]  /*1510*/  ULDC.64 UR8, c[0x0][0x3e0] ;  /* 0x0000f80000087ab9 */ /* 0x000fe20000000a00 */
[----:B------:R-:W-:Y:S01]  /*1520*/  IADD3.X R7, R10, UR7, R7, P2, P0 ;  /* 0x000000070a077c10 */ /* 0x000fe200097e0407 */
[----:B------:R-:W-:Y:S01]  /*1530*/  IMAD.IADD R15, R15, 0x1, R5 ;  /* 0x000000010f0f7824 */ /* 0x000fe200078e0205 */
[----:B------:R-:W-:Y:S01]  /*1540*/  IADD3 R34, P0, R35, R34, RZ ;  /* 0x0000002223227210 */ /* 0x000fe20007f1e0ff */
[----:B------:R-:W2:Y:S03]  /*1550*/  LDC.64 R4, c[0x0][0x230] ;  /* 0x00008c00ff047b82 */ /* 0x000ea60000000a00 */
[----:B------:R-:W-:-:S02]  /*1560*/  IADD3.X R35, R7, R6, RZ, P0, !PT ;  /* 0x0000000607237210 */ /* 0x000fc400007fe4ff */
[----:B------:R-:W-:-:S03]  /*1570*/  IADD3 R39, P0, R21, UR36, RZ ;  /* 0x0000002415277c10 */ /* 0x000fc6000ff1e0ff */
[----:B------:R-:W4:Y:S01]  /*1580*/  LDC.64 R6, c[0x0][0x248] ;  /* 0x00009200ff067b82 */ /* 0x000f220000000a00 */
[----:B------:R-:W-:Y:S01]  /*1590*/  IADD3.X R11, R23, UR37, RZ, P0, !PT ;  /* 0x00000025170b7c10 */ /* 0x000fe200087fe4ff */
[----:B---3--:R-:W-:Y:S01]  /*15a0*/  IMAD.WIDE.U32 R14, R39, R12, R14 ;  /* 0x0000000c270e7225 */ /* 0x008fe200078e000e */
[----:B------:R-:W-:-:S03]  /*15b0*/  UIADD3 UR37, UP0, UR46, UR6, URZ ;  /* 0x000000062e257290 */ /* 0x000fc6000ff1e03f */
[----:B------:R-:W-:Y:S01]  /*15c0*/  IMAD R10, R11, R12, RZ ;  /* 0x0000000c0b0a7224 */ /* 0x000fe200078e02ff */
[----:B------:R-:W-:Y:S01]  /*15d0*/  ULDC.64 UR6, c[0x0][0x428] ;  /* 0x00010a0000067ab9 */ /* 0x000fe20000000a00 */
[----:B------:R-:W-:Y:S01]  /*15e0*/  UIADD3.X UR39, UR47, UR39, URZ, UP0, !UPT ;  /* 0x000000272f277290 */ /* 0x000fe200087fe43f */
[----:B------:R-:W-:Y:S01]  /*15f0*/  MOV R32, UR6 ;  /* 0x0000000600207c02 */ /* 0x000fe20008000f00 */
[----:B------:R-:W-:Y:S01]  /*1600*/  IMAD R10, R39, R13, R10 ;  /* 0x0000000d270a7224 */ /* 0x000fe200078e020a */
[----:B------:R-:W-:Y:S01]  /*1610*/  UIMAD UR41, UR41, UR37, URZ ;  /* 0x00000025292972a4 */ /* 0x000fe2000f8e023f */
[----:B-1----:R-:W-:Y:S01]  /*1620*/  IMAD R36, R11, R8, RZ ;  /* 0x000000080b247224 */ /* 0x002fe200078e02ff */
[----:B------:R-:W-:Y:S01]  /*1630*/  UIMAD UR42, UR24, UR6, URZ ;  /* 0x00000006182a72a4 */ /* 0x000fe2000f8e023f */
[----:B------:R-:W-:Y:S01]  /*1640*/  IMAD.IADD R15, R15, 0x1, R10 ;  /* 0x000000010f0f7824 */ /* 0x000fe200078e020a */
[----:B------:R-:W-:Y:S01]  /*1650*/  UIMAD UR39, UR39, UR44, UR41 ;  /* 0x0000002c272772a4 */ /* 0x000fe2000f8e0229 */
[C---:B--2---:R-:W-:Y:S01]  /*1660*/  IMAD R10, R4.reuse, UR25, RZ ;  /* 0x00000019040a7c24 */ /* 0x044fe2000f8e02ff */
[----:B------:R-:W-:Y:S01]  /*1670*/  UIMAD UR42, UR18, UR7, UR42 ;  /* 0x00000007122a72a4 */ /* 0x000fe2000f8e022a */
[----:B------:R-:W-:Y:S01]  /*1680*/  IMAD.WIDE.U32 R30, R4, UR16, R24 ;  /* 0x00000010041e7c25 */ /* 0x000fe2000f8e0018 */
[----:B------:R-:W-:Y:S01]  /*1690*/  UIADD3 UR26, UP0, UR26, UR38, URZ ;  /* 0x000000261a1a7290 */ /* 0x000fe2000ff1e03f */
[----:B------:R-:W-:-:S02]  /*16a0*/  ULDC.64 UR6, c[0x0][0x400] ;  /* 0x0001000000067ab9 */ /* 0x000fc40000000a00 */
[----:B------:R-:W-:Y:S01]  /*16b0*/  IMAD R5, R5, UR16, R10 ;  /* 0x0000001005057c24 */ /* 0x000fe2000f8e020a */
[----:B------:R-:W-:Y:S01]  /*16c0*/  UIADD3.X UR4, UR35, UR4, URZ, UP0, !UPT ;  /* 0x0000000423047290 */ /* 0x000fe200087fe43f */
[----:B----4-:R-:W-:Y:S01]  /*16d0*/  IMAD R4, R23, R6, RZ ;  /* 0x0000000617047224 */ /* 0x010fe200078e02ff */
[----:B------:R-:W1:Y:S01]  /*16e0*/  LDC.64 R10, c[0x0][0x238] ;  /* 0x00008e00ff0a7b82 */ /* 0x000e620000000a00 */
[----:B------:R-:W-:-:S04]  /*16f0*/  IMAD.WIDE.U32 R32, R32, UR18, R14 ;  /* 0x0000001220207c25 */ /* 0x000fc8000f8e000e */
[----:B------:R-:W-:Y:S01]  /*1700*/  IMAD.WIDE.U32 R34, R26, UR37, R34 ;  /* 0x000000251a227c25 */ /* 0x000fe2000f8e0022 */
[----:B------:R-:W-:Y:S02]  /*1710*/  LEA R174, P2, R32, UR8, 0x1 ;  /* 0x0000000820ae7c11 */ /* 0x000fe4000f8408ff */
[----:B------:R-:W2:Y:S01]  /*1720*/  LDC.64 R14, c[0x0][0x228] ;  /* 0x00008a00ff0e7b82 */ /* 0x000ea20000000a00 */
[C---:B------:R-:W-:Y:S01]  /*1730*/  IMAD R4, R21.reuse, R7, R4 ;  /* 0x0000000715047224 */ /* 0x040fe200078e0204 */
[----:B------:R-:W-:Y:S01]  /*1740*/  LEA R172, P0, R34, UR6, 0x2 ;  /* 0x0000000622ac7c11 */ /* 0x000fe2000f8010ff */
[----:B------:R-:W-:-:S04]  /*1750*/  IMAD.WIDE.U32 R28, R21, R6, RZ ;  /* 0x00000006151c7225 */ /* 0x000fc800078e00ff */
[----:B------:R-:W-:Y:S02]  /*1760*/  VIADD R26, R35, UR39 ;  /* 0x00000027231a7c36 */ /* 0x000fe40008000000 */
[----:B------:R-:W-:Y:S02]  /*1770*/  IMAD.IADD R31, R31, 0x1, R5 ;  /* 0x000000011f1f7824 */ /* 0x000fe400078e0205 */
[----:B------:R-:W-:Y:S01]  /*1780*/  IMAD.IADD R35, R29, 0x1, R4 ;  /* 0x000000011d237824 */ /* 0x000fe200078e0204 */
[----:B------:R-:W-:Y:S01]  /*1790*/  LEA.HI.X R173, R34, UR7, R26, 0x2, P0 ;  /* 0x0000000722ad7c11 */ /* 0x000fe200080f141a */
[----:B------:R-:W3:Y:S01]  /*17a0*/  LDC.64 R4, c[0x0][0x250] ;  /* 0x00009400ff047b82 */ /* 0x000ee20000000a00 */
[----:B------:R-:W-:Y:S01]  /*17b0*/  VIADD R22, R33, UR42 ;  /* 0x0000002a21167c36 */ /* 0x000fe20008000000 */
[----:B------:R-:W-:Y:S01]  /*17c0*/  ULDC.64 UR6, c[0x0][0x260] ;  /* 0x0000980000067ab9 */ /* 0x000fe20000000a00 */
[C---:B------:R-:W-:Y:S02]  /*17d0*/  IMAD R36, R39.reuse, R9, R36 ;  /* 0x0000000927247224 */ /* 0x040fe400078e0224 */
[----:B------:R-:W-:Y:S01]  /*17e0*/  IMAD.WIDE.U32 R38, R39, R8, R24 ;  /* 0x0000000827267225 */ /* 0x000fe200078e0018 */
[----:B------:R-:W-:Y:S01]  /*17f0*/  LEA.HI.X R175, R32, UR9, R22, 0x1, P2 ;  /* 0x0000000920af7c11 */ /* 0x000fe200090f0c16 */
[----:B------:R-:W-:Y:S01]  /*1800*/  ULDC.64 UR8, c[0x0][0x258] ;  /* 0x0000960000087ab9 */ /* 0x000fe20000000a00 */
[----:B------:R-:W-:Y:S01]  /*1810*/  LEA R32, P0, R12, R174, 0x7 ;  /* 0x000000ae0c207211 */ /* 0x000fe200078038ff */
[----:B-1----:R-:W-:Y:S01]  /*1820*/  IMAD R22, R10, UR25, RZ ;  /* 0x000000190a167c24 */ /* 0x002fe2000f8e02ff */
[----:B------:R-:W-:Y:S01]  /*1830*/  UIMAD UR35, UR24, UR8, URZ ;  /* 0x00000008182372a4 */ /* 0x000fe2000f8e023f */
[----:B------:R-:W-:Y:S01]  /*1840*/  IMAD.IADD R37, R39, 0x1, R36 ;  /* 0x0000000127257824 */ /* 0x000fe200078e0224 */
[----:B------:R-:W-:Y:S01]  /*1850*/  MOV R36, R38 ;  /* 0x0000002600247202 */ /* 0x000fe20000000f00 */
[----:B--2---:R-:W-:Y:S01]  /*1860*/  IMAD R26, R14, UR25, RZ ;  /* 0x000000190e1a7c24 */ /* 0x004fe2000f8e02ff */
[----:B------:R-:W-:Y:S01]  /*1870*/  LEA.HI.X R33, R12, R175, R13, 0x7, P0 ;  /* 0x000000af0c217211 */ /* 0x000fe200000f3c0d */
[----:B------:R-:W-:Y:S01]  /*1880*/  IMAD R11, R11, UR16, R22 ;  /* 0x000000100b0b7c24 */ /* 0x000fe2000f8e0216 */
[----:B------:R-:W-:Y:S01]  /*1890*/  UIMAD UR35, UR18, UR9, UR35 ;  /* 0x00000009122372a4 */ /* 0x000fe2000f8e0223 */
[----:B------:R-:W-:-:S04]  /*18a0*/  IMAD.WIDE.U32 R24, R10, UR16, R24 ;  /* 0x000000100a187c25 */ /* 0x000fc8000f8e0018 */
[----:B------:R-:W-:Y:S02]  /*18b0*/  IMAD R27, R19, UR6, RZ ;  /* 0x00000006131b7c24 */ /* 0x000fe4000f8e02ff */
[----:B------:R-:W-:Y:S02]  /*18c0*/  IMAD R15, R15, UR16, R26 ;  /* 0x000000100f0f7c24 */ /* 0x000fe4000f8e021a */
[----:B------:R-:W-:-:S04]  /*18d0*/  IMAD.WIDE.U32 R36, R14, UR16, R36 ;  /* 0x000000100e247c25 */ /* 0x000fc8000f8e0024 */
[----:B------:R-:W-:Y:S01]  /*18e0*/  IMAD.MOV.U32 R34, RZ, RZ, R28 ;  /* 0x000000ffff227224 */ /* 0x000fe200078e001c */
[----:B------:R-:W-:Y:S01]  /*18f0*/  IADD3 R37, R37, R15, RZ ;  /* 0x0000000f25257210 */ /* 0x000fe20007ffe0ff */
[----:B------:R-:W-:Y:S02]  /*1900*/  IMAD.IADD R25, R25, 0x1, R11 ;  /* 0x0000000119197824 */ /* 0x000fe400078e020b */
[C---:B------:R-:W-:Y:S02]  /*1910*/  IMAD R28, R20.reuse, UR7, R27 ;  /* 0x00000007141c7c24 */ /* 0x040fe4000f8e021b */
[----:B------:R-:W-:Y:S01]  /*1920*/  IMAD.WIDE.U32 R38, R20, UR6, R30 ;  /* 0x0000000614267c25 */ /* 0x000fe2000f8e001e */
[----:B------:R-:W-:-:S03]  /*1930*/  ULDC.64 UR6, c[0x0][0x268] ;  /* 0x00009a0000067ab9 */ /* 0x000fc60000000a00 */
[----:B---3--:R-:W-:Y:S02]  /*1940*/  IMAD R10, R23, R4, RZ ;  /* 0x00000004170a7224 */ /* 0x008fe400078e02ff */
[----:B------:R-:W-:Y:S02]  /*1950*/  IMAD R19, R19, UR6, RZ ;  /* 0x0000000613137c24 */ /* 0x000fe4000f8e02ff */
[----:B------:R-:W-:Y:S01]  /*1960*/  IMAD.WIDE.U32 R24, R20, UR6, R24 ;  /* 0x0000000614187c25 */ /* 0x000fe2000f8e0018 */
[----:B------:R-:W-:-:S03]  /*1970*/  ULEA.HI UR6, UR30, UR30, URZ, 0x1 ;  /* 0x0000001e1e067291 */ /* 0x000fc6000f8f083f */
[C---:B------:R-:W-:Y:S01]  /*1980*/  IMAD R10, R21.reuse, R5, R10 ;  /* 0x00000005150a7224 */ /* 0x040fe200078e020a */
[----:B------:R-:W-:Y:S01]  /*1990*/  ULOP3.LUT UR6, UR6, 0xfffffffe, URZ, 0xc0, !UPT ;  /* 0xfffffffe06067892 */ /* 0x000fe2000f8ec03f */
[----:B------:R-:W-:-:S03]  /*19a0*/  IMAD.WIDE.U32 R14, R21, R4, RZ ;  /* 0x00000004150e7225 */ /* 0x000fc600078e00ff */
[----:B------:R-:W-:Y:S01]  /*19b0*/  UIADD3 UR37, UR30, -UR6, URZ ;  /* 0x800000061e257290 */ /* 0x000fe2000fffe03f */
[----:B------:R-:W-:-:S03]  /*19c0*/  IMAD.WIDE.U32 R34, R6, UR26, R34 ;  /* 0x0000001a06227c25 */ /* 0x000fc6000f8e0022 */
[----:B------:R-:W-:Y:S01]  /*19d0*/  UISETP.NE.AND UP0, UPT, UR37, 0x1, UPT ;  /* 0x000000012500788c */ /* 0x000fe2000bf05270 */
[----:B------:R-:W-:Y:S01]  /*19e0*/  IMAD R30, R6, UR4, RZ ;  /* 0x00000004061e7c24 */ /* 0x000fe2000f8e02ff */
[----:B------:R-:W-:Y:S01]  /*19f0*/  IADD3 R12, P0, R38, R34, RZ ;  /* 0x00000022260c7210 */ /* 0x000fe20007f1e0ff */
[----:B------:R-:W-:Y:S02]  /*1a00*/  IMAD.IADD R15, R15, 0x1, R10 ;  /* 0x000000010f0f7824 */ /* 0x000fe400078e020a */
[----:B------:R-:W-:Y:S01]  /*1a10*/  IMAD R19, R20, UR7, R19 ;  /* 0x0000000714137c24 */ /* 0x000fe2000f8e0213 */
[----:B------:R-:W-:Y:S01]  /*1a20*/  ULDC.64 UR6, c[0x0][0x218] ;  /* 0x0000860000067ab9 */ /* 0x000fe20000000a00 */
[----:B------:R-:W-:Y:S01]  /*1a30*/  IMAD.IADD R28, R39, 0x1, R28 ;  /* 0x00000001271c7824 */ /* 0x000fe200078e021c */
[----:B------:R-:W-:Y:S01]  /*1a40*/  LEA R22, P1, R12, UR6, 0x1 ;  /* 0x000000060c167c11 */ /* 0x000fe2000f8208ff */
[----:B------:R-:W-:Y:S01]  /*1a50*/  IMAD R13, R7, UR26, R30 ;  /* 0x0000001a070d7c24 */ /* 0x000fe2000f8e021e */
[----:B------:R-:W-:Y:S01]  /*1a60*/  IADD3 R19, R25, R19, RZ ;  /* 0x0000001319137210 */ /* 0x000fe20007ffe0ff */
[----:B------:R-:W-:-:S03]  /*1a70*/  IMAD.WIDE.U32 R20, R4, UR26, R14 ;  /* 0x0000001a04147c25 */ /* 0x000fc6000f8e000e */
[----:B------:R-:W-:Y:S01]  /*1a80*/  IADD3.X R13, R28, R35, R13, P0, !PT ;  /* 0x000000231c0d7210 */ /* 0x000fe200007fe40d */
[----:B------:R-:W-:Y:S01]  /*1a90*/  IMAD R14, R4, UR4, RZ ;  /* 0x00000004040e7c24 */ /* 0x000fe2000f8e02ff */
[----:B------:R-:W-:Y:S01]  /*1aa0*/  IADD3 R10, P0, R24, R20, RZ ;  /* 0x00000014180a7210 */ /* 0x000fe20007f1e0ff */
[----:B------:R-:W-:Y:S01]  /*1ab0*/  IMAD.U32 R11, RZ, RZ, UR8 ;  /* 0x00000008ff0b7e24 */ /* 0x000fe2000f8e00ff */
[----:B------:R-:W-:Y:S01]  /*1ac0*/  ULDC.64 UR8, c[0x0][0x210] ;  /* 0x0000840000087ab9 */ /* 0x000fe20000000a00 */
[----:B------:R-:W-:Y:S01]  /*1ad0*/  IMAD R14, R5, UR26, R14 ;  /* 0x0000001a050e7c24 */ /* 0x000fe2000f8e020e */
[----:B------:R-:W-:Y:S01]  /*1ae0*/  LEA.HI.X R23, R12, UR7, R13, 0x1, P1 ;  /* 0x000000070c177c11 */ /* 0x000fe200088f0c0d */
[----:B------:R-:W-:Y:S01]  /*1af0*/  IMAD.WIDE.U32 R36, R11, UR18, R36 ;  /* 0x000000120b247c25 */ /* 0x000fe2000f8e0024 */
[----:B------:R-:W-:Y:S01]  /*1b00*/  ULDC.64 UR6, c[0x0][0x220] ;  /* 0x0000880000067ab9 */ /* 0x000fe20000000a00 */
[C---:B------:R-:W-:Y:S02]  /*1b10*/  LEA R11, R146.reuse, UR5, 0x1 ;  /* 0x00000005920b7c11 */ /* 0x040fe4000f8e08ff */
[----:B------:R-:W-:Y:S01]  /*1b20*/  VIADD R15, R37, UR35 ;  /* 0x00000023250f7c36 */ /* 0x000fe20008000000 */
[----:B------:R-:W-:Y:S01]  /*1b30*/  IADD3.X R19, R19, R21, R14, P0, !PT ;  /* 0x0000001513137210 */ /* 0x000fe200007fe40e */
[----:B------:R-:W-:Y:S01]  /*1b40*/  VIADD R13, R146, 0x1000 ;  /* 0x00001000920d7836 */ /* 0x000fe20000000000 */
[C---:B------:R-:W-:Y:S01]  /*1b50*/  LEA R176, P2, R36.reuse, UR8, 0x1 ;  /* 0x0000000824b07c11 */ /* 0x040fe2000f8408ff */
[----:B------:R-:W-:Y:S01]  /*1b60*/  @!PT LDS RZ, [RZ] ;  /* 0x00000000fffff984 */ /* 0x000fe20000000800 */
[----:B------:R-:W-:Y:S01]  /*1b70*/  @!PT LDS RZ, [RZ] ;  /* 0x00000000fffff984 */ /* 0x000fe20000000800 */
[----:B------:R-:W-:Y:S01]  /*1b80*/  @!PT LDS RZ, [RZ] ;  /* 0x00000000fffff984 */ /* 0x000fe20000000800 */
[----:B------:R1:W-:Y:S01]  /*1b90*/  LDGSTS.E.BYPASS.LTC128B.128 [R11+0x4000], desc[UR20][R174.64] ;  /* 0x04000000ae0b7fae */ /* 0x0003e2000b901d54 */
[----:B------:R-:W-:Y:S01]  /*1ba0*/  PLOP3.LUT P0, PT, PT, PT, UP0, 0x80, 0x0 ;  /* 0x000000000000781c */ /* 0x000fe20003f0f008 */
[----:B------:R-:W-:Y:S01]  /*1bb0*/  UISETP.GE.AND UP0, UPT, UR32, 0x1, UPT ;  /* 0x000000012000788c */ /* 0x000fe2000bf06270 */
[----:B------:R-:W-:Y:S01]  /*1bc0*/  LEA.HI.X R177, R36, UR9, R15, 0x1, P2 ;  /* 0x0000000924b17c11 */ /* 0x000fe200090f0c0f */
[----:B------:R1:W-:Y:S01]  /*1bd0*/  LDGSTS.E.BYPASS.LTC128B.128 [R11+0x5000], desc[UR20][R32.64] ;  /* 0x05000000200b7fae */ /* 0x0003e2000b901d54 */
[----:B------:R-:W-:Y:S01]  /*1be0*/  SEL R13, R13, R146, !P0 ;  /* 0x000000920d0d7207 */ /* 0x000fe20004000000 */
[----:B------:R-:W-:Y:S01]  /*1bf0*/  ULDC.64 UR8, c[0x0][0x2b0] ;  /* 0x0000ac0000087ab9 */ /* 0x000fe20000000a00 */
[----:B------:R-:W-:Y:S01]  /*1c00*/  LEA R20, P2, R6, R22, 0x7 ;  /* 0x0000001606147211 */ /* 0x000fe200078438ff */
[----:B------:R-:W-:Y:S01]  /*1c10*/  UIMAD.WIDE UR52, UR34, 0x4, UR8 ;  /* 0x00000004223478a5 */ /* 0x000fe2000f8e0208 */
[----:B------:R-:W-:-:S02]  /*1c20*/  LEA R12, P1, R10, UR6, 0x1 ;  /* 0x000000060a0c7c11 */ /* 0x000fc4000f8208ff */
[----:B------:R-:W-:Y:S02]  /*1c30*/  LEA R166, R13, UR5, 0x1 ;  /* 0x000000050da67c11 */ /* 0x000fe4000f8e08ff */
[----:B------:R-:W-:Y:S02]  /*1c40*/  LEA.HI.X R21, R6, R23, R7, 0x7, P2 ;  /* 0x0000001706157211 */ /* 0x000fe400010f3c07 */
[----:B------:R-:W-:Y:S01]  /*1c50*/  LEA.HI.X R13, R10, UR7, R19, 0x1, P1 ;  /* 0x000000070a0d7c11 */ /* 0x000fe200088f0c13 */
[----:B------:R1:W-:Y:S01]  /*1c60*/  LDGSTS.E.BYPASS.LTC128B.128 [R166], desc[UR20][R176.64] ;  /* 0x00000000b0a67fae */ /* 0x0003e2000b901d54 */
[----:B------:R-:W-:Y:S01]  /*1c70*/  LEA R6, P1, R4, R12, 0x7 ;  /* 0x0000000c04067211 */ /* 0x000fe200078238ff */
[----:B------:R-:W-:Y:S01]  /*1c80*/  ULDC.64 UR6, c[0x0][0x478] ;  /* 0x00011e0000067ab9 */ /* 0x000fe20000000a00 */
[----:B------:R-:W-:Y:S01]  /*1c90*/  LEA R14, P3, R8, R176, 0x7 ;  /* 0x000000b0080e7211 */ /* 0x000fe200078638ff */
[----:B------:R-:W-:Y:S01]  /*1ca0*/  UIMAD.WIDE UR6, UR33, 0x4, UR6 ;  /* 0x00000004210678a5 */ /* 0x000fe2000f8e0206 */
[----:B------:R-:W-:-:S02]  /*1cb0*/  LEA.HI.X R7, R4, R13, R5, 0x7, P1 ;  /* 0x0000000d04077211 */ /* 0x000fc400008f3c05 */
[----:B------:R-:W-:Y:S02]  /*1cc0*/  PLOP3.LUT P1, PT, PT, PT, UP0, 0x80, 0x0 ;  /* 0x000000000000781c */ /* 0x000fe40003f2f008 */
[----:B------:R-:W-:-:S05]  /*1cd0*/  LEA.HI.X R15, R8, R177, R9, 0x7, P3 ;  /* 0x000000b1080f7211 */ /* 0x000fca00018f3c09 */
[----:B------:R1:W-:Y:S04]  /*1ce0*/  LDGSTS.E.BYPASS.LTC128B.128 [R166+0x1000], desc[UR20][R14.64] ;  /* 0x010000000ea67fae */ /* 0x0003e8000b901d54 */
[----:B------:R1:W-:Y:S04]  /*1cf0*/  LDGSTS.E.BYPASS.LTC128B.128 [R11+0x6000], desc[UR20][R22.64] ;  /* 0x06000000160b7fae */ /* 0x0003e8000b901d54 */
[----:B------:R1:W-:Y:S04]  /*1d00*/  LDGSTS.E.BYPASS.LTC128B.128 [R11+0x7000], desc[UR20][R20.64] ;  /* 0x07000000140b7fae */ /* 0x0003e8000b901d54 */
[----:B------:R1:W-:Y:S04]  /*1d10*/  LDGSTS.E.BYPASS.LTC128B.128 [R11+0x8000], desc[UR20][R12.64] ;  /* 0x080000000c0b7fae */ /* 0x0003e8000b901d54 */
[----:B------:R1:W-:Y:S04]  /*1d20*/  LDGSTS.E.BYPASS.LTC128B.128 [R11+0x9000], desc[UR20][R6.64] ;  /* 0x09000000060b7fae */ /* 0x0003e8000b901d54 */
[----:B------:R-:W0:Y:S01]  /*1d30*/  LDGDEPBAR ;  /* 0x00000000000079af */ /* 0x000e220000000000 */
[----:B------:R-:W-:Y:S05]  /*1d40*/  @!P1 BRA `(.L_x_1052) ;  /* 0x0000005000f49947 */ /* 0x000fea0003800000 */
[----:B-1----:R-:W1:Y:S01]  /*1d50*/  LDC.64 R10, c[0x0][0x3b8] ;  /* 0x0000ee00ff0a7b82 */ /* 0x002e620000000a00 */
[----:B------:R-:W-:Y:S01]  /*1d60*/  IMAD.MOV.U32 R8, RZ, RZ, 0x4 ;  /* 0x00000004ff087424 */ /* 0x000fe200078e00ff */
[----:B------:R-:W-:Y:S01]  /*1d70*/  LEA.HI R159, R17, R18, RZ, 0x7 ;  /* 0x00000012119f7211 */ /* 0x000fe200078f38ff */
[----:B------:R-:W-:-:S05]  /*1d80*/  UIMAD UR9, UR16, UR31, UR18 ;  /* 0x0000001f100972a4 */ /* 0x000fca000f8e0212 */
[----:B------:R-:W2:Y:S01]  /*1d90*/  LDC R160, c[0x0][0x2dc] ;  /* 0x0000b700ffa07b82 */ /* 0x000ea20000000800 */
[----:B-1----:R-:W3:Y:S04]  /*1da0*/  LDG.E.64 R4, desc[UR20][R10.64] ;  /* 0x000000140a047981 */ /* 0x002ee8000c1e1b00 */
[----:B------:R-:W4:Y:S01]  /*1db0*/  LDG.E.64 R6, desc[UR20][R10.64+0x8] ;  /* 0x000008140a067981 */ /* 0x000f22000c1e1b00 */
[----:B------:R-:W-:-:S05]  /*1dc0*/  IMAD.WIDE R8, R145, R8, UR52 ;  /* 0x0000003491087e25 */ /* 0x000fca000f8e0208 */
[----:B------:R1:W5:Y:S04]  /*1dd0*/  LDG.E R165, desc[UR20][R8.64] ;  /* 0x0000001408a57981 */ /* 0x000368000c1e1900 */
[----:B------:R1:W5:Y:S04]  /*1de0*/  LDG.E R164, desc[UR20][R8.64+0x20] ;  /* 0x0000201408a47981 */ /* 0x000368000c1e1900 */
[----:B------:R1:W5:Y:S04]  /*1df0*/  LDG.E R163, desc[UR20][R8.64+0x100] ;  /* 0x0001001408a37981 */ /* 0x000368000c1e1900 */
[----:B------:R1:W5:Y:S01]  /*1e00*/  LDG.E R162, desc[UR20][R8.64+0x120] ;  /* 0x0001201408a27981 */ /* 0x000362000c1e1900 */
[----:B------:R-:W-:Y:S01]  /*1e10*/  SHF.R.S32.HI R159, RZ, 0x7, R159 ;  /* 0x00000007ff9f7819 */ /* 0x000fe2000001149f */
[----:B------:R-:W-:Y:S01]  /*1e20*/  USHF.L.U32 UR9, UR9, 0x5, URZ ;  /* 0x0000000509097899 */ /* 0x000fe2000800063f */
[----:B------:R-:W-:Y:S01]  /*1e30*/  VIADD R136, R141, 0x1000 ;  /* 0x000010008d887836 */ /* 0x000fe20000000000 */
[----:B------:R-:W-:Y:S01]  /*1e40*/  SHF.R.S32.HI R161, RZ, 0x1f, R16 ;  /* 0x0000001fffa17819 */ /* 0x000fe20000011410 */
[----:B------:R-:W-:Y:S01]  /*1e50*/  IMAD.MOV.U32 R158, RZ, RZ, 0x4 ;  /* 0x00000004ff9e7424 */ /* 0x000fe200078e00ff */
[----:B------:R-:W-:Y:S01]  /*1e60*/  USHF.R.S32.HI UR8, URZ, 0x1f, UR9 ;  /* 0x0000001f3f087899 */ /* 0x000fe20008011409 */
[----:B------:R-:W-:Y:S01]  /*1e70*/  IMAD.MOV.U32 R95, RZ, RZ, RZ ;  /* 0x000000ffff5f7224 */ /* 0x000fe200078e00ff */
[----:B------:R-:W-:Y:S01]  /*1e80*/  SEL R136, R136, R141, !P0 ;  /* 0x0000008d88887207 */ /* 0x000fe20004000000 */
        /* <DEDUP_REMOVED lines=12> */
[----:B------:R-:W-:Y:S01]  /*1f50*/  UIMAD UR47, UR27, 0x78, URZ ;  /* 0x000000781b2f78a4 */ /* 0x000fe2000f8e023f */
[----:B---3--:R-:W-:Y:S01]  /*1f60*/  R2UR UR44, R4 ;  /* 0x00000000042c72ca */ /* 0x008fe200000e0000 */
[----:B------:R-:W-:Y:S01]  /*1f70*/  IMAD.U32 R4, RZ, RZ, UR19 ;  /* 0x00000013ff047e24 */ /* 0x000fe2000f8e00ff */
[----:B------:R-:W-:-:S02]  /*1f80*/  R2UR UR43, R5 ;  /* 0x00000000052b72ca */ /* 0x000fc400000e0000 */
[----:B----4-:R-:W-:Y:S01]  /*1f90*/  IADD3 R170, P2, P1, R6, UR9, R16 ;  /* 0x0000000906aa7c10 */ /* 0x010fe2000f95e010 */
        /* <DEDUP_REMOVED lines=17> */
[----:B-12---:R-:W-:-:S06]  /*20b0*/  ULDC UR45, c[0x0][0x2ec] ;  /* 0x0000bb00002d7ab9 */ /* 0x006fcc0000000800 */
.L_x_1055:
[----:B-----5:R-:W-:Y:S01]  /*20c0*/  FSETP.NEU.FTZ.AND P1, PT, R165, -INF , PT ;  /* 0xff800000a500780b */ /* 0x020fe20003f3d000 */
[----:B------:R-:W0:Y:S01]  /*20d0*/  LDGDEPBAR ;  /* 0x00000000000079af */ /* 0x000e220000000000 */
[----:B------:R-:W-:Y:S01]  /*20e0*/  IMAD.IADD R144, R142, 0x1, R135 ;  /* 0x000000018e907824 */ /* 0x000fe200078e0287 */
[----:B------:R-:W-:Y:S01]  /*20f0*/  UIADD3 UR48, UR44, -0x61c88647, URZ ;  /* 0x9e3779b92c307890 */ /* 0x000fe2000fffe03f */
[----:B------:R-:W-:Y:S02]  /*2100*/  IMAD.U32 R178, RZ, RZ, UR6 ;  /* 0x00000006ffb27e24 */ /* 0x000fe4000f8e00ff */
[----:B------:R-:W-:Y:S01]  /*2110*/  FMUL.FTZ R237, R164, 1.4426950216293334961 ;  /* 0x3fb8aa3ba4ed7820 */ /* 0x000fe20000410000 */
[----:B------:R-:W-:Y:S02]  /*2120*/  IMAD.U32 R179, RZ, RZ, UR7 ;  /* 0x00000007ffb37e24 */ /* 0x000fe4000f8e00ff */
[----:B------:R-:W-:Y:S01]  /*2130*/  FMUL.FTZ R242, R163, 1.4426950216293334961 ;  /* 0x3fb8aa3ba3f27820 */ /* 0x000fe20000410000 */
[----:B------:R-:W-:Y:S01]  /*2140*/  FMUL.FTZ R243, R162, 1.4426950216293334961 ;  /* 0x3fb8aa3ba2f37820 */ /* 0x000fe20000410000 */
[----:B------:R-:W-:Y:S01]  /*2150*/  LEA R182, P0, R145, R178, 0x2 ;  /* 0x000000b291b67211 */ /* 0x000fe200078010ff */
[----:B------:R-:W-:Y:S02]  /*2160*/  IMAD.U32 R178, RZ, RZ, UR19 ;  /* 0x00000013ffb27e24 */ /* 0x000fe4000f8e00ff */
[----:B------:R-:W-:Y:S01]  /*2170*/  FMUL.FTZ R235, R165, 1.4426950216293334961 ;  /* 0x3fb8aa3ba5eb7820 */ /* 0x000fe20000410000 */
[----:B------:R-:W-:Y:S01]  /*2180*/  UIADD3 UR50, UR43, 0x76cf5d0a, URZ ;  /* 0x76cf5d0a2b327890 */ /* 0x000fe2000fffe03f */
[----:B------:R-:W-:Y:S01]  /*2190*/  LEA.HI.X.SX32 R183, R145, R179, 0x2, P0 ;  /* 0x000000b391b77211 */ /* 0x000fe200000f16ff */
[----:B------:R-:W-:Y:S01]  /*21a0*/  IMAD R178, R178, 0x2, R159 ;  /* 0x00000002b2b27824 */ /* 0x000fe200078e029f */
[----:B------:R-:W-:Y:S01]  /*21b0*/  FSETP.NEU.FTZ.AND P0, PT, R164, -INF , PT ;  /* 0xff800000a400780b */ /* 0x000fe20003f1d000 */
[----:B------:R-:W-:Y:S01]  /*21c0*/  IMAD.U32 R246, RZ, RZ, UR30 ;  /* 0x0000001efff67e24 */ /* 0x000fe2000f8e00ff */
[----:B------:R-:W-:Y:S01]  /*21d0*/  FSEL R235, R235, RZ, P1 ;  /* 0x000000ffebeb7208 */ /* 0x000fe20000800000 */
[----:B------:R-:W-:Y:S01]  /*21e0*/  IMAD.SHL.U32 R181, R178, 0x2, RZ ;  /* 0x00000002b2b57824 */ /* 0x000fe200078e00ff */
[----:B------:R-:W-:Y:S01]  /*21f0*/  FSEL R237, R237, RZ, P0 ;  /* 0x000000ffeded7208 */ /* 0x000fe20000000000 */
[----:B------:R-:W-:Y:S01]  /*2200*/  UIADD3 UR49, UR44, -0x255992d5, URZ ;  /* 0xdaa66d2b2c317890 */ /* 0x000fe2000fffe03f */
[----:B------:R-:W-:Y:S01]  /*2210*/  FSETP.NEU.FTZ.AND P0, PT, R163, -INF , PT ;  /* 0xff800000a300780b */ /* 0x000fe20003f1d000 */
[----:B------:R-:W-:Y:S01]  /*2220*/  UIADD3 UR51, UR43, -0x126145ec, URZ ;  /* 0xed9eba142b337890 */ /* 0x000fe2000fffe03f */
[----:B------:R-:W-:Y:S01]  /*2230*/  LOP3.LUT R181, R181, UR43, RZ, 0x3c, !PT ;  /* 0x0000002bb5b57c12 */ /* 0x000fe2000f8e3cff */
[----:B------:R-:W-:Y:S01]  /*2240*/  IMAD R246, R246, 0x8, R147 ;  /* 0x00000008f6f67824 */ /* 0x000fe200078e0293 */
[----:B------:R-:W-:Y:S01]  /*2250*/  FSEL R242, R242, RZ, P0 ;  /* 0x000000fff2f27208 */ /* 0x000fe20000000000 */
[----:B------:R-:W-:Y:S04]  /*2260*/  DEPBAR.LE SB0, 0x0 ;  /* 0x000080000000791a */ /* 0x000fe80000000000 */
[----:B------:R-:W-:Y:S01]  /*2270*/  LOP3.LUT R218, R171, R181, RZ, 0x3c, !PT ;  /* 0x000000b5abda7212 */ /* 0x000fe200078e3cff */
[----:B------:R-:W-:Y:S01]  /*2280*/  BAR.SYNC.DEFER_BLOCKING 0x0 ;  /* 0x0000000000007b1d */ /* 0x000fe20000010000 */
[----:B------:R-:W-:Y:S01]  /*2290*/  FSETP.NEU.FTZ.AND P0, PT, R162, -INF , PT ;  /* 0xff800000a200780b */ /* 0x000fe20003f1d000 */
[C---:B------:R-:W-:Y:S01]  /*22a0*/  VIADD R206, R246.reuse, 0x4 ;  /* 0x00000004f6ce7836 */ /* 0x040fe20000000000 */
[----:B------:R-:W-:Y:S01]  /*22b0*/  UISETP.GE.AND UP2, UPT, UR30, 0x1, UPT ;  /* 0x000000011e00788c */ /* 0x000fe2000bf46270 */
[----:B------:R-:W-:Y:S01]  /*22c0*/  IMAD.WIDE.U32 R246, R246, -0x326172a9, RZ ;  /* 0xcd9e8d57f6f67825 */ /* 0x000fe200078e00ff */
[----:B------:R-:W-:Y:S03]  /*22d0*/  FSEL R243, R243, RZ, P0 ;  /* 0x000000fff3f37208 */ /* 0x000fe60000000000 */
[----:B------:R-:W-:Y:S01]  /*22e0*/  IMAD.WIDE.U32 R206, R206, -0x326172a9, RZ ;  /* 0xcd9e8d57cece7825 */ /* 0x000fe200078e00ff */
[C---:B------:R-:W-:Y:S03]  /*22f0*/  LOP3.LUT R208, R169.reuse, UR48, R246, 0x96, !PT ;  /* 0x00000030a9d07c12 */ /* 0x040fe6000f8e96f6 */
[----:B------:R-:W-:Y:S01]  /*2300*/  IMAD.WIDE.U32 R218, R218, -0x326172a9, RZ ;  /* 0xcd9e8d57dada7825 */ /* 0x000fe200078e00ff */
[----:B------:R-:W-:Y:S02]  /*2310*/  LOP3.LUT R200, R169, UR48, R206, 0x96, !PT ;  /* 0x00000030a9c87c12 */ /* 0x000fe4000f8e96ce */
[-C--:B------:R-:W-:Y:S01]  /*2320*/  LOP3.LUT R192, R207, R161.reuse, RZ, 0x3c, !PT ;  /* 0x000000a1cfc07212 */ /* 0x080fe200078e3cff */
[----:B------:R-:W-:Y:S01]  /*2330*/  IMAD.WIDE.U32 R208, R208, -0x2daee0ad, RZ ;  /* 0xd2511f53d0d07825 */ /* 0x000fe200078e00ff */
[C---:B------:R-:W-:Y:S02]  /*2340*/  LOP3.LUT R246, R219.reuse, UR48, R246, 0x96, !PT ;  /* 0x00000030dbf67c12 */ /* 0x040fe4000f8e96f6 */
[----:B------:R-:W-:Y:S01]  /*2350*/  LOP3.LUT R206, R219, UR48, R206, 0x96, !PT ;  /* 0x00000030dbce7c12 */ /* 0x000fe2000f8e96ce */
[----:B------:R-:W-:Y:S01]  /*2360*/  UIADD3 UR48, UR43, -0x4498517b, URZ ;  /* 0xbb67ae852b307890 */ /* 0x000fe2000fffe03f */
[----:B------:R-:W-:Y:S01]  /*2370*/  IMAD.WIDE.U32 R192, R192, -0x2daee0ad, RZ ;  /* 0xd2511f53c0c07825 */ /* 0x000fe200078e00ff */
[----:B------:R-:W-:Y:S03]  /*2380*/  LDSM.16.M88.4 R100, [R135] ;  /* 0x000000008764783b */ /* 0x000fe60000000200 */
[----:B------:R-:W-:Y:S04]  /*2390*/  IMAD.WIDE.U32 R200, R200, -0x2daee0ad, RZ ;  /* 0xd2511f53c8c87825 */ /* 0x000fe800078e00ff */
[----:B------:R-:W-:Y:S01]  /*23a0*/  IMAD.WIDE.U32 R206, R206, -0x2daee0ad, RZ ;  /* 0xd2511f53cece7825 */ /* 0x000fe200078e00ff */
[--C-:B------:R-:W-:Y:S01]  /*23b0*/  LOP3.LUT R196, R201, UR50, R192.reuse, 0x96, !PT ;  /* 0x00000032c9c47c12 */ /* 0x100fe2000f8e96c0 */
[----:B------:R-:W1:Y:S03]  /*23c0*/  LDSM.16.M88.4 R104, [R134+0x6000] ;  /* 0x006000008668783b */ /* 0x000e660000000200 */
[----:B------:R-:W-:Y:S01]  /*23d0*/  LOP3.LUT R192, R207, UR50, R192, 0x96, !PT ;  /* 0x00000032cfc07c12 */ /* 0x000fe2000f8e96c0 */
[----:B------:R-:W-:Y:S04]  /*23e0*/  IMAD.WIDE.U32 R196, R196, -0x326172a9, RZ ;  /* 0xcd9e8d57c4c47825 */ /* 0x000fe800078e00ff */
        /* <DEDUP_REMOVED lines=9> */
[----:B------:R-:W2:Y:S01]  /*2480*/  LDG.E R180, desc[UR20][R182.64] ;  /* 0x00000014b6b47981 */ /* 0x000ea2000c1e1900 */
[C---:B------:R-:W-:Y:S03]  /*2490*/  HMMA.16816.F32 R16, R100.reuse, R106, RZ ;  /* 0x0000006a6410723c */ /* 0x040fe600000018ff */
[----:B------:R-:W1:Y:S03]  /*24a0*/  LDSM.16.M88.4 R104, [R144+0x1000] ;  /* 0x001000009068783b */ /* 0x000e660000000200 */
[-C--:B---3--:R-:W-:Y:S05]  /*24b0*/  HMMA.16816.F32 R20, R100, R112.reuse, RZ ;  /* 0x000000706414723c */ /* 0x088fea00000018ff */
[----:B------:R-:W3:Y:S01]  /*24c0*/  LDG.E R179, desc[UR20][R182.64+0x20] ;  /* 0x00002014b6b37981 */ /* 0x000ee2000c1e1900 */
[C---:B------:R-:W-:Y:S03]  /*24d0*/  HMMA.16816.F32 R24, R108.reuse, R112, RZ ;  /* 0x000000706c18723c */ /* 0x040fe600000018ff */
[----:B------:R-:W5:Y:S04]  /*24e0*/  LDG.E R178, desc[UR20][R182.64+0x100] ;  /* 0x00010014b6b27981 */ /* 0x000f68000c1e1900 */
[----:B------:R1:W5:Y:S01]  /*24f0*/  LDG.E R167, desc[UR20][R182.64+0x120] ;  /* 0x00012014b6a77981 */ /* 0x000362000c1e1900 */
[-C--:B------:R-:W-:Y:S06]  /*2500*/  HMMA.16816.F32 R28, R108, R114.reuse, RZ ;  /* 0x000000726c1c723c */ /* 0x080fec00000018ff */
[C---:B------:R-:W-:Y:S06]  /*2510*/  HMMA.16816.F32 R32, R100.reuse, R114, RZ ;  /* 0x000000726420723c */ /* 0x040fec00000018ff */
[-C--:B----4-:R-:W-:Y:S06]  /*2520*/  HMMA.16816.F32 R36, R100, R116.reuse, RZ ;  /* 0x000000746424723c */ /* 0x090fec00000018ff */
[C---:B------:R-:W-:Y:S02]  /*2530*/  HMMA.16816.F32 R40, R108.reuse, R116, RZ ;  /* 0x000000746c28723c */ /* 0x040fe400000018ff */
[----:B-1----:R-:W-:Y:S04]  /*2540*/  LOP3.LUT R183, R247, R161, RZ, 0x3c, !PT ;  /* 0x000000a1f7b77212 */ /* 0x002fe800078e3cff */
[-C--:B------:R-:W-:Y:S05]  /*2550*/  HMMA.16816.F32 R44, R108, R118.reuse, RZ ;  /* 0x000000766c2c723c */ /* 0x080fea00000018ff */
[----:B------:R-:W-:Y:S01]  /*2560*/  IMAD.WIDE.U32 R190, R183, -0x2daee0ad, RZ ;  /* 0xd2511f53b7be7825 */ /* 0x000fe200078e00ff */
[----:B------:R-:W-:Y:S01]  /*2570*/  LOP3.LUT R183, R170, UR48, RZ, 0x3c, !PT ;  /* 0x00000030aab77c12 */ /* 0x000fe2000f8e3cff */
[C---:B------:R-:W-:Y:S01]  /*2580*/  HMMA.16816.F32 R48, R100.reuse, R118, RZ ;  /* 0x000000766430723c */ /* 0x040fe200000018ff */
[----:B------:R-:W-:Y:S03]  /*2590*/  UIADD3 UR48, UR44, 0x3c6ef372, URZ ;  /* 0x3c6ef3722c307890 */ /* 0x000fe6000fffe03f */
[----:B------:R-:W-:Y:S02]  /*25a0*/  LOP3.LUT R202, R183, R191, RZ, 0x3c, !PT ;  /* 0x000000bfb7ca7212 */ /* 0x000fe400078e3cff */
[-C--:B------:R-:W-:Y:S01]  /*25b0*/  HMMA.16816.F32 R52, R100, R120.reuse, RZ ;  /* 0x000000786434723c */ /* 0x080fe200000018ff */
[----:B------:R-:W-:Y:S04]  /*25c0*/  LOP3.LUT R198, R209, UR50, R190, 0x96, !PT ;  /* 0x00000032d1c67c12 */ /* 0x000fe8000f8e96be */
[----:B------:R-:W-:Y:S01]  /*25d0*/  LOP3.LUT R212, R183, R193, RZ, 0x3c, !PT ;  /* 0x000000c1b7d47212 */ /* 0x000fe200078e3cff */
[C---:B------:R-:W-:Y:S05]  /*25e0*/  HMMA.16816.F32 R56, R108.reuse, R120, RZ ;  /* 0x000000786c38723c */ /* 0x040fea00000018ff */
[----:B------:R-:W-:Y:S01]  /*25f0*/  IMAD.WIDE.U32 R202, R202, -0x326172a9, RZ ;  /* 0xcd9e8d57caca7825 */ /* 0x000fe200078e00ff */
[-C--:B------:R-:W-:Y:S01]  /*2600*/  HMMA.16816.F32 R60, R108, R122.reuse, RZ ;  /* 0x0000007a6c3c723c */ /* 0x080fe200000018ff */
[----:B------:R-:W-:Y:S04]  /*2610*/  LDSM.16.M88.4 R108, [R133+0x6800] ;  /* 0x00680000856c783b */ /* 0x000fe80000000200 */
[C---:B------:R-:W-:Y:S01]  /*2620*/  LOP3.LUT R188, R203.reuse, UR48, R168, 0x96, !PT ;  /* 0x00000030cbbc7c12 */ /* 0x040fe2000f8e96a8 */
[----:B------:R-:W-:Y:S02]  /*2630*/  HMMA.16816.F32 R64, R100, R122, RZ ;  /* 0x0000007a6440723c */ /* 0x000fe400000018ff */
[----:B------:R-:W-:Y:S01]  /*2640*/  LOP3.LUT R204, R203, UR48, R218, 0x96, !PT ;  /* 0x00000030cbcc7c12 */ /* 0x000fe2000f8e96da */
[----:B------:R-:W1:Y:S02]  /*2650*/  LDSM.16.M88.4 R100, [R133+0x6400] ;  /* 0x006400008564783b */ /* 0x000e640000000200 */
[----:B------:R-:W-:Y:S01]  /*2660*/  IMAD.WIDE.U32 R198, R198, -0x326172a9, RZ ;  /* 0xcd9e8d57c6c67825 */ /* 0x000fe200078e00ff */
[-C--:B------:R-:W-:Y:S05]  /*2670*/  HMMA.16816.F32 R4, R124, R128.reuse, R4 ;  /* 0x000000807c04723c */ /* 0x080fea0000001804 */
[----:B------:R-:W-:Y:S01]  /*2680*/  LOP3.LUT R194, R199, UR49, R202, 0x96, !PT ;  /* 0x00000031c7c27c12 */ /* 0x000fe2000f8e96ca */
[C---:B------:R-:W-:Y:S05]  /*2690*/  HMMA.16816.F32 R8, R104.reuse, R128, R8 ;  /* 0x000000806808723c */ /* 0x040fea0000001808 */
[----:B------:R-:W-:Y:S01]  /*26a0*/  IMAD.WIDE.U32 R246, R246, -0x2daee0ad, RZ ;  /* 0xd2511f53f6f67825 */ /* 0x000fe200078e00ff */
[-C--:B------:R-:W-:Y:S05]  /*26b0*/  HMMA.16816.F32 R12, R104, R130.reuse, R12 ;  /* 0x00000082680c723c */ /* 0x080fea000000180c */
[----:B------:R-:W-:Y:S01]  /*26c0*/  LOP3.LUT R190, R247, UR50, R190, 0x96, !PT ;  /* 0x00000032f7be7c12 */ /* 0x000fe2000f8e96be */
[----:B------:R-:W-:Y:S01]  /*26d0*/  IMAD.WIDE.U32 R212, R212, -0x326172a9, RZ ;  /* 0xcd9e8d57d4d47825 */ /* 0x000fe200078e00ff */
[----:B------:R-:W-:Y:S01]  /*26e0*/  UIADD3 UR50, UR43, 0x32370b8f, URZ ;  /* 0x32370b8f2b327890 */ /* 0x000fe2000fffe03f */
[C---:B------:R-:W-:Y:S04]  /*26f0*/  HMMA.16816.F32 R16, R124.reuse, R130, R16 ;  /* 0x000000827c10723c */ /* 0x040fe80000001810 */
[C---:B------:R-:W-:Y:S01]  /*2700*/  LOP3.LUT R193, R213.reuse, UR48, R168, 0x96, !PT ;  /* 0x00000030d5c17c12 */ /* 0x040fe2000f8e96a8 */
[----:B------:R-:W-:Y:S01]  /*2710*/  IMAD.WIDE.U32 R224, R188, -0x2daee0ad, RZ ;  /* 0xd2511f53bce07825 */ /* 0x000fe200078e00ff */
[----:B------:R-:W-:Y:S01]  /*2720*/  LOP3.LUT R218, R213, UR48, R218, 0x96, !PT ;  /* 0x00000030d5da7c12 */ /* 0x000fe2000f8e96da */
[----:B------:R-:W-:Y:S01]  /*2730*/  UIADD3 UR48, UR44, 0x78dde6e4, URZ ;  /* 0x78dde6e42c307890 */ /* 0x000fe2000fffe03f */
[----:B------:R-:W-:Y:S03]  /*2740*/  LOP3.LUT R210, R197, UR49, R212, 0x96, !PT ;  /* 0x00000031c5d27c12 */ /* 0x000fe6000f8e96d4 */
[----:B------:R-:W-:Y:S01]  /*2750*/  LOP3.LUT R191, R225, UR50, R208, 0x96, !PT ;  /* 0x00000032e1bf7c12 */ /* 0x000fe2000f8e96d0 */
[----:B------:R-:W-:Y:S04]  /*2760*/  IMAD.WIDE.U32 R194, R194, -0x2daee0ad, RZ ;  /* 0xd2511f53c2c27825 */ /* 0x000fe800078e00ff */
[--C-:B------:R-:W-:Y:S01]  /*2770*/  FFMA.FTZ R181, R4, UR45, -R235.reuse ;  /* 0x0000002d04b57c23 */ /* 0x100fe200080108eb */
[----:B------:R-:W-:Y:S01]  /*2780*/  FFMA.FTZ R186, R5, UR45, -R235 ;  /* 0x0000002d05ba7c23 */ /* 0x000fe200080108eb */
[----:B------:R-:W-:Y:S01]  /*2790*/  IMAD.WIDE.U32 R216, R190, -0x326172a9, RZ ;  /* 0xcd9e8d57bed87825 */ /* 0x000fe200078e00ff */
[----:B------:R-:W-:Y:S01]  /*27a0*/  LOP3.LUT R224, R195, UR51, R224, 0x96, !PT ;  /* 0x00000033c3e07c12 */ /* 0x000fe2000f8e96e0 */
[-C--:B-1----:R-:W-:Y:S02]  /*27b0*/  HMMA.16816.F32 R20, R124, R100.reuse, R20 ;  /* 0x000000647c14723c */ /* 0x082fe40000001814 */
[----:B------:R-:W1:Y:S01]  /*27c0*/  MUFU.EX2 R181, R181 ;  /* 0x000000b500b57308 */ /* 0x000e620000000800 */
[----:B------:R-:W-:Y:S01]  /*27d0*/  IMAD.WIDE.U32 R208, R192, -0x326172a9, RZ ;  /* 0xcd9e8d57c0d07825 */ /* 0x000fe200078e00ff */
[----:B------:R-:W-:Y:S02]  /*27e0*/  LOP3.LUT R192, R217, UR49, R202, 0x96, !PT ;  /* 0x00000031d9c07c12 */ /* 0x000fe4000f8e96ca */
[C---:B------:R-:W-:Y:S06]  /*27f0*/  HMMA.16816.F32 R24, R104.reuse, R100, R24 ;  /* 0x000000646818723c */ /* 0x040fec0000001818 */
[----:B------:R-:W4:Y:S01]  /*2800*/  MUFU.EX2 R186, R186 ;  /* 0x000000ba00ba7308 */ /* 0x000f220000000800 */
[----:B------:R-:W-:Y:S04]  /*2810*/  LOP3.LUT R212, R209, UR49, R212, 0x96, !PT ;  /* 0x00000031d1d47c12 */ /* 0x000fe8000f8e96d4 */
[----:B------:R-:W-:Y:S01]  /*2820*/  IMAD.WIDE.U32 R204, R204, -0x2daee0ad, RZ ;  /* 0xd2511f53cccc7825 */ /* 0x000fe200078e00ff */
[-C--:B------:R-:W-:Y:S01]  /*2830*/  HMMA.16816.F32 R28, R104, R102.reuse, R28 ;  /* 0x00000066681c723c */ /* 0x080fe2000000181c */
[----:B------:R-:W-:Y:S03]  /*2840*/  UIADD3 UR49, UR44, 0x1715609d, URZ ;  /* 0x1715609d2c317890 */ /* 0x000fe6000fffe03f */
[----:B------:R-:W-:Y:S01]  /*2850*/  LOP3.LUT R246, R205, UR50, R246, 0x96, !PT ;  /* 0x00000032cdf67c12 */ /* 0x000fe2000f8e96f6 */
[----:B------:R-:W-:Y:S01]  /*2860*/  IMAD.WIDE.U32 R228, R193, -0x2daee0ad, RZ ;  /* 0xd2511f53c1e47825 */ /* 0x000fe200078e00ff */
[C---:B------:R-:W-:Y:S05]  /*2870*/  HMMA.16816.F32 R32, R124.reuse, R102, R32 ;  /* 0x000000667c20723c */ /* 0x040fea0000001820 */
[----:B------:R-:W-:Y:S01]  /*2880*/  LOP3.LUT R193, R229, UR50, R200, 0x96, !PT ;  /* 0x00000032e5c17c12 */ /* 0x000fe2000f8e96c8 */
[----:B------:R-:W-:Y:S05]  /*2890*/  IMAD.WIDE.U32 R218, R218, -0x2daee0ad, RZ ;  /* 0xd2511f53dada7825 */ /* 0x000fea00078e00ff */
[----:B------:R-:W-:Y:S01]  /*28a0*/  FFMA.FTZ R199, R14, UR45, -R243 ;  /* 0x0000002d0ec77c23 */ /* 0x000fe200080108f3 */
[-C--:B------:R-:W-:Y:S03]  /*28b0*/  HMMA.16816.F32 R36, R124, R108.reuse, R36 ;  /* 0x0000006c7c24723c */ /* 0x080fe60000001824 */
[----:B------:R-:W-:Y:S01]  /*28c0*/  LOP3.LUT R206, R219, UR50, R206, 0x96, !PT ;  /* 0x00000032dbce7c12 */ /* 0x000fe2000f8e96ce */
[----:B------:R-:W-:Y:S01]  /*28d0*/  IMAD.WIDE.U32 R224, R224, -0x326172a9, RZ ;  /* 0xcd9e8d57e0e07825 */ /* 0x000fe200078e00ff */
[----:B------:R-:W-:Y:S01]  /*28e0*/  UIADD3 UR50, UR43, -0x56f99767, URZ ;  /* 0xa90668992b327890 */ /* 0x000fe2000fffe03f */
[C---:B------:R-:W-:Y:S05]  /*28f0*/  HMMA.16816.F32 R40, R104.reuse, R108, R40 ;  /* 0x0000006c6828723c */ /* 0x040fea0000001828 */
[----:B------:R-:W-:Y:S01]  /*2900*/  IMAD.WIDE.U32 R200, R191, -0x326172a9, RZ ;  /* 0xcd9e8d57bfc87825 */ /* 0x000fe200078e00ff */
[-C--:B------:R-:W-:Y:S01]  /*2910*/  HMMA.16816.F32 R44, R104, R110.reuse, R44 ;  /* 0x0000006e682c723c */ /* 0x080fe2000000182c */
[----:B------:R1:W-:Y:S04]  /*2920*/  MUFU.EX2 R191, R199 ;  /* 0x000000c700bf7308 */ /* 0x0003e80000000800 */
[----:B------:R-:W-:Y:S01]  /*2930*/  LOP3.LUT R197, R201, UR48, R198, 0x96, !PT ;  /* 0x00000030c9c57c12 */ /* 0x000fe2000f8e96c6 */
[----:B------:R-:W-:Y:S01]  /*2940*/  IMAD.WIDE.U32 R210, R210, -0x2daee0ad, RZ ;  /* 0xd2511f53d2d27825 */ /* 0x000fe200078e00ff */
[----:B------:R-:W-:Y:S01]  /*2950*/  LOP3.LUT R195, R225, UR49, R200, 0x96, !PT ;  /* 0x00000031e1c37c12 */ /* 0x000fe2000f8e96c8 */
[C---:B------:R-:W-:Y:S04]  /*2960*/  HMMA.16816.F32 R48, R124.reuse, R110, R48 ;  /* 0x0000006e7c30723c */ /* 0x040fe80000001830 */
[----:B------:R-:W-:Y:S01]  /*2970*/  LOP3.LUT R228, R211, UR51, R228, 0x96, !PT ;  /* 0x00000033d3e47c12 */ /* 0x000fe2000f8e96e4 */
[----:B------:R-:W-:Y:S06]  /*2980*/  IMAD.WIDE.U32 R246, R246, -0x326172a9, RZ ;  /* 0xcd9e8d57f6f67825 */ /* 0x000fec00078e00ff */
[----:B------:R-:W-:Y:S01]  /*2990*/  FFMA.FTZ R182, R7, UR45, -R237 ;  /* 0x0000002d07b67c23 */ /* 0x000fe200080108ed */
[----:B------:R-:W-:Y:S01]  /*29a0*/  FFMA.FTZ R185, R9, UR45, -R242 ;  /* 0x0000002d09b97c23 */ /* 0x000fe200080108f2 */
[----:B------:R-:W-:Y:S01]  /*29b0*/  LOP3.LUT R216, R247, UR48, R216, 0x96, !PT ;  /* 0x00000030f7d87c12 */ /* 0x000fe2000f8e96d8 */
[----:B------:R-:W-:Y:S04]  /*29c0*/  IMAD.WIDE.U32 R206, R206, -0x326172a9, RZ ;  /* 0xcd9e8d57cece7825 */ /* 0x000fe800078e00ff */
[----:B------:R-:W-:Y:S01]  /*29d0*/  FFMA.FTZ R41, R41, UR45, -R242 ;  /* 0x0000002d29297c23 */ /* 0x000fe200080108f2 */
[----:B------:R-:W-:Y:S01]  /*29e0*/  MUFU.EX2 R182, R182 ;  /* 0x000000b600b67308 */ /* 0x000fe20000000800 */
[--C-:B------:R-:W-:Y:S01]  /*29f0*/  FFMA.FTZ R42, R42, UR45, -R243.reuse ;  /* 0x0000002d2a2a7c23 */ /* 0x100fe200080108f3 */
[----:B------:R-:W-:Y:S01]  /*2a00*/  IMAD.WIDE.U32 R200, R192, -0x2daee0ad, RZ ;  /* 0xd2511f53c0c87825 */ /* 0x000fe200078e00ff */
[----:B------:R-:W-:Y:S03]  /*2a10*/  LOP3.LUT R208, R207, UR48, R208, 0x96, !PT ;  /* 0x00000030cfd07c12 */ /* 0x000fe6000f8e96d0 */
[--C-:B------:R-:W-:Y:S01]  /*2a20*/  FFMA.FTZ R187, R10, UR45, -R243.reuse ;  /* 0x0000002d0abb7c23 */ /* 0x100fe200080108f3 */
[----:B------:R-:W-:Y:S01]  /*2a30*/  FFMA.FTZ R188, R11, UR45, -R243 ;  /* 0x0000002d0bbc7c23 */ /* 0x000fe200080108f3 */
[----:B------:R-:W-:Y:S01]  /*2a40*/  LOP3.LUT R204, R201, UR51, R204, 0x96, !PT ;  /* 0x00000033c9cc7c12 */ /* 0x000fe2000f8e96cc */
[----:B------:R-:W-:Y:S04]  /*2a50*/  IMAD.WIDE.U32 R202, R193, -0x326172a9, RZ ;  /* 0xcd9e8d57c1ca7825 */ /* 0x000fe800078e00ff */
[----:B------:R-:W-:Y:S01]  /*2a60*/  FFMA.FTZ R189, R12, UR45, -R242 ;  /* 0x0000002d0cbd7c23 */ /* 0x000fe200080108f2 */
[----:B------:R-:W-:Y:S01]  /*2a70*/  MUFU.EX2 R185, R185 ;  /* 0x000000b900b97308 */ /* 0x000fe20000000800 */
[--C-:B------:R-:W-:Y:S01]  /*2a80*/  FFMA.FTZ R51, R51, UR45, -R237.reuse ;  /* 0x0000002d33337c23 */ /* 0x100fe200080108ed */
[----:B------:R-:W-:Y:S01]  /*2a90*/  IMAD.WIDE.U32 R228, R228, -0x326172a9, RZ ;  /* 0xcd9e8d57e4e47825 */ /* 0x000fe200078e00ff */
[----:B------:R-:W-:Y:S01]  /*2aa0*/  LOP3.LUT R196, R203, UR48, R196, 0x96, !PT ;  /* 0x00000030cbc47c12 */ /* 0x000fe2000f8e96c4 */
[----:B------:R-:W-:Y:S02]  /*2ab0*/  UIADD3 UR48, UR43, 0x646e171e, URZ ;  /* 0x646e171e2b307890 */ /* 0x000fe4000fffe03f */
[----:B------:R-:W-:Y:S01]  /*2ac0*/  FFMA.FTZ R190, R13, UR45, -R242 ;  /* 0x0000002d0dbe7c23 */ /* 0x000fe200080108f2 */
[----:B------:R-:W-:Y:S01]  /*2ad0*/  IMAD.WIDE.U32 R216, R216, -0x2daee0ad, RZ ;  /* 0xd2511f53d8d87825 */ /* 0x000fe200078e00ff */
[----:B------:R-:W-:Y:S02]  /*2ae0*/  LOP3.LUT R203, R229, UR49, R202, 0x96, !PT ;  /* 0x00000031e5cb7c12 */ /* 0x000fe4000f8e96ca */
[----:B------:R-:W-:Y:S01]  /*2af0*/  MUFU.EX2 R187, R187 ;  /* 0x000000bb00bb7308 */ /* 0x000fe20000000800 */
[----:B------:R-:W-:Y:S01]  /*2b00*/  FFMA.FTZ R184, R6, UR45, -R237 ;  /* 0x0000002d06b87c23 */ /* 0x000fe200080108ed */
[----:B------:R-:W-:Y:S04]  /*2b10*/  IMAD.WIDE.U32 R214, R195, -0x2daee0ad, RZ ;  /* 0xd2511f53c3d67825 */ /* 0x000fe800078e00ff */
[----:B------:R-:W-:Y:S01]  /*2b20*/  FFMA.FTZ R198, R15, UR45, -R243 ;  /* 0x0000002d0fc67c23 */ /* 0x000fe200080108f3 */
[----:B------:R-:W-:Y:S01]  /*2b30*/  FFMA.FTZ R193, R16, UR45, -R235 ;  /* 0x0000002d10c17c23 */ /* 0x000fe200080108eb */
[----:B------:R-:W-:Y:S01]  /*2b40*/  IMAD.WIDE.U32 R220, R197, -0x2daee0ad, RZ ;  /* 0xd2511f53c5dc7825 */ /* 0x000fe200078e00ff */
[----:B------:R-:W-:Y:S01]  /*2b50*/  LOP3.LUT R197, R217, UR50, R200, 0x96, !PT ;  /* 0x00000032d9c57c12 */ /* 0x000fe2000f8e96c8 */
[----:B------:R-:W-:Y:S01]  /*2b60*/  MUFU.EX2 R188, R188 ;  /* 0x000000bc00bc7308 */ /* 0x000fe20000000800 */
[----:B------:R-:W-:Y:S01]  /*2b70*/  SHF.R.U32.HI R200, RZ, 0x18, R214 ;  /* 0x00000018ffc87819 */ /* 0x000fe200000116d6 */
[----:B------:R-:W-:Y:S01]  /*2b80*/  IMAD.WIDE.U32 R208, R208, -0x2daee0ad, RZ ;  /* 0xd2511f53d0d07825 */ /* 0x000fe200078e00ff */
[----:B-1----:R-:W-:Y:S02]  /*2b90*/  LOP3.LUT R199, R221, UR50, R194, 0x96, !PT ;  /* 0x00000032ddc77c12 */ /* 0x002fe4000f8e96c2 */
[----:B------:R-:W-:Y:S01]  /*2ba0*/  ISETP.LE.U32.AND P6, PT, R200, UR46, PT ;  /* 0x0000002ec8007c0c */ /* 0x000fe2000bfc3070 */
[----:B------:R-:W-:Y:S01]  /*2bb0*/  IMAD.WIDE.U32 R204, R204, -0x326172a9, RZ ;  /* 0xcd9e8d57cccc7825 */ /* 0x000fe200078e00ff */
[----:B------:R-:W-:Y:S03]  /*2bc0*/  LOP3.LUT R234, R215, UR48, R220, 0x96, !PT ;  /* 0x00000030d7ea7c12 */ /* 0x000fe6000f8e96dc */
[----:B------:R-:W-:Y:S01]  /*2bd0*/  MUFU.EX2 R189, R189 ;  /* 0x000000bd00bd7308 */ /* 0x000fe20000000800 */
[----:B------:R-:W-:Y:S01]  /*2be0*/  LOP3.LUT R202, R214, 0xff, RZ, 0xc0, !PT ;  /* 0x000000ffd6ca7812 */ /* 0x000fe200078ec0ff */
[----:B------:R-:W-:Y:S01]  /*2bf0*/  IMAD.WIDE.U32 R212, R212, -0x2daee0ad, RZ ;  /* 0xd2511f53d4d47825 */ /* 0x000fe200078e00ff */
[----:B------:R-:W-:Y:S02]  /*2c00*/  LOP3.LUT R246, R205, UR49, R246, 0x96, !PT ;  /* 0x00000031cdf67c12 */ /* 0x000fe4000f8e96f6 */
[----:B------:R-:W-:Y:S01]  /*2c10*/  SHF.R.U32.HI R239, RZ, 0x10, R214 ;  /* 0x00000010ffef7819 */ /* 0x000fe200000116d6 */
[--C-:B------:R-:W-:Y:S01]  /*2c20*/  FFMA.FTZ R205, R22, UR45, -R237.reuse ;  /* 0x0000002d16cd7c23 */ /* 0x100fe200080108ed */
[----:B------:R-:W-:Y:S01]  /*2c30*/  LOP3.LUT R218, R213, UR51, R218, 0x96, !PT ;  /* 0x00000033d5da7c12 */ /* 0x000fe2000f8e96da */
[--C-:B------:R-:W-:Y:S01]  /*2c40*/  FFMA.FTZ R195, R18, UR45, -R237.reuse ;  /* 0x0000002d12c37c23 */ /* 0x100fe200080108ed */
[----:B------:R-:W-:Y:S01]  /*2c50*/  LOP3.LUT R201, R209, UR50, R212, 0x96, !PT ;  /* 0x00000032d1c97c12 */ /* 0x000fe2000f8e96d4 */
[----:B------:R-:W-:Y:S01]  /*2c60*/  IMAD.WIDE.U32 R212, R203, -0x2daee0ad, RZ ;  /* 0xd2511f53cbd47825 */ /* 0x000fe200078e00ff */
[----:B------:R-:W-:Y:S01]  /*2c70*/  LOP3.LUT R236, R214, 0xffff, RZ, 0xc0, !PT ;  /* 0x0000ffffd6ec7812 */ /* 0x000fe200078ec0ff */
[----:B------:R1:W-:Y:S01]  /*2c80*/  MUFU.EX2 R200, R205 ;  /* 0x000000cd00c87308 */ /* 0x0003e20000000800 */
[----:B------:R-:W-:Y:S01]  /*2c90*/  ISETP.LE.U32.AND P1, PT, R202, UR46, PT ;  /* 0x0000002eca007c0c */ /* 0x000fe2000bf23070 */
[----:B------:R-:W-:Y:S01]  /*2ca0*/  FFMA.FTZ R203, R23, UR45, -R237 ;  /* 0x0000002d17cb7c23 */ /* 0x000fe200080108ed */
[----:B------:R-:W-:Y:S01]  /*2cb0*/  LOP3.LUT R245, R212, 0xff, RZ, 0xc0, !PT ;  /* 0x000000ffd4f57812 */ /* 0x000fe200078ec0ff */
[----:B------:R-:W-:Y:S01]  /*2cc0*/  IMAD.WIDE.U32 R222, R199, -0x326172a9, RZ ;  /* 0xcd9e8d57c7de7825 */ /* 0x000fe200078e00ff */
[--C-:B------:R-:W-:Y:S02]  /*2cd0*/  SHF.R.U32.HI R244, RZ, 0x18, R212.reuse ;  /* 0x00000018fff47819 */ /* 0x100fe400000116d4 */
[----:B------:R-:W-:Y:S01]  /*2ce0*/  SHF.R.U32.HI R241, RZ, 0x10, R212 ;  /* 0x00000010fff17819 */ /* 0x000fe200000116d4 */
[----:B------:R-:W-:Y:S01]  /*2cf0*/  IMAD.WIDE.U32 R218, R218, -0x326172a9, RZ ;  /* 0xcd9e8d57dada7825 */ /* 0x000fe200078e00ff */
[----:B------:R-:W-:Y:S01]  /*2d00*/  LOP3.LUT R240, R212, 0xffff, RZ, 0xc0, !PT ;  /* 0x0000ffffd4f07812 */ /* 0x000fe200078ec0ff */
[----:B------:R4:W-:Y:S01]  /*2d10*/  MUFU.EX2 R199, R203 ;  /* 0x000000cb00c77308 */ /* 0x0009e20000000800 */
[----:B------:R-:W-:Y:S01]  /*2d20*/  LOP3.LUT R230, R222, 0xff, RZ, 0xc0, !PT ;  /* 0x000000ffdee67812 */ /* 0x000fe200078ec0ff */
[----:B------:R-:W-:Y:S01]  /*2d30*/  IMAD.WIDE.U32 R214, R196, -0x2daee0ad, RZ ;  /* 0xd2511f53c4d67825 */ /* 0x000fe200078e00ff */
[----:B------:R-:W-:Y:S01]  /*2d40*/  LOP3.LUT R206, R219, UR49, R206, 0x96, !PT ;  /* 0x00000031dbce7c12 */ /* 0x000fe2000f8e96ce */
[----:B------:R-:W-:Y:S01]  /*2d50*/  UIADD3 UR49, UR44, -0x4ab325aa, URZ ;  /* 0xb54cda562c317890 */ /* 0x000fe2000fffe03f */
[----:B------:R-:W-:Y:S01]  /*2d60*/  SHF.R.U32.HI R231, RZ, 0x10, R222 ;  /* 0x00000010ffe77819 */ /* 0x000fe200000116de */
[----:B------:R-:W-:Y:S01]  /*2d70*/  FFMA.FTZ R219, R26, UR45, -R243 ;  /* 0x0000002d1adb7c23 */ /* 0x000fe200080108f3 */
[----:B------:R-:W-:Y:S01]  /*2d80*/  LOP3.LUT R210, R215, UR50, R210, 0x96, !PT ;  /* 0x00000032d7d27c12 */ /* 0x000fe2000f8e96d2 */
[----:B------:R-:W-:Y:S01]  /*2d90*/  FFMA.FTZ R209, R21, UR45, -R235 ;  /* 0x0000002d15d17c23 */ /* 0x000fe200080108eb */
[----:B------:R-:W-:Y:S01]  /*2da0*/  LOP3.LUT R238, R213, UR48, R214, 0x96, !PT ;  /* 0x00000030d5ee7c12 */ /* 0x000fe2000f8e96d6 */
[----:B------:R-:W-:Y:S01]  /*2db0*/  IMAD.WIDE.U32 R214, R197, -0x326172a9, RZ ;  /* 0xcd9e8d57c5d67825 */ /* 0x000fe200078e00ff */
[----:B------:R-:W-:Y:S01]  /*2dc0*/  LOP3.LUT R232, R222, 0xffff, RZ, 0xc0, !PT ;  /* 0x0000ffffdee87812 */ /* 0x000fe200078ec0ff */
[----:B------:R-:W-:Y:S01]  /*2dd0*/  MUFU.EX2 R190, R190 ;  /* 0x000000be00be7308 */ /* 0x000fe20000000800 */
[----:B------:R-:W-:Y:S01]  /*2de0*/  SHF.R.U32.HI R233, RZ, 0x18, R222 ;  /* 0x00000018ffe97819 */ /* 0x000fe200000116de */
[----:B------:R-:W-:Y:S01]  /*2df0*/  FFMA.FTZ R222, R27, UR45, -R243 ;  /* 0x0000002d1bde7c23 */ /* 0x000fe200080108f3 */
[----:B------:R-:W-:Y:S01]  /*2e00*/  LOP3.LUT R204, R215, UR49, R204, 0x96, !PT ;  /* 0x00000031d7cc7c12 */ /* 0x000fe2000f8e96cc */
[----:B------:R-:W-:Y:S01]  /*2e10*/  FFMA.FTZ R194, R19, UR45, -R237 ;  /* 0x0000002d13c27c23 */ /* 0x000fe200080108ed */
[----:B------:R-:W-:Y:S01]  /*2e20*/  LOP3.LUT R212, R214, 0xffff, RZ, 0xc0, !PT ;  /* 0x0000ffffd6d47812 */ /* 0x000fe200078ec0ff */
[--C-:B------:R-:W-:Y:S01]  /*2e30*/  FFMA.FTZ R196, R20, UR45, -R235.reuse ;  /* 0x0000002d14c47c23 */ /* 0x100fe200080108eb */
[----:B-1----:R-:W-:Y:S01]  /*2e40*/  LOP3.LUT R205, R204, 0xff, RZ, 0xc0, !PT ;  /* 0x000000ffcccd7812 */ /* 0x002fe200078ec0ff */
[--C-:B------:R-:W-:Y:S01]  /*2e50*/  FFMA.FTZ R44, R44, UR45, -R242.reuse ;  /* 0x0000002d2c2c7c23 */ /* 0x100fe200080108f2 */
[----:B----4-:R-:W-:Y:S01]  /*2e60*/  LOP3.LUT R203, R204, 0xffff, RZ, 0xc0, !PT ;  /* 0x0000ffffcccb7812 */ /* 0x010fe200078ec0ff */
[--C-:B------:R-:W-:Y:S01]  /*2e70*/  FFMA.FTZ R45, R45, UR45, -R242.reuse ;  /* 0x0000002d2d2d7c23 */ /* 0x100fe200080108f2 */
[----:B------:R-:W-:Y:S01]  /*2e80*/  ISETP.LE.U32.AND P5, PT, R205, UR46, PT ;  /* 0x0000002ecd007c0c */ /* 0x000fe2000bfa3070 */
[----:B------:R-:W-:Y:S01]  /*2e90*/  FFMA.FTZ R48, R48, UR45, -R235 ;  /* 0x0000002d30307c23 */ /* 0x000fe200080108eb */
[----:B------:R-:W-:Y:S01]  /*2ea0*/  SHF.R.U32.HI R205, RZ, 0x8, R203 ;  /* 0x00000008ffcd7819 */ /* 0x000fe200000116cb */
[----:B------:R-:W-:Y:S01]  /*2eb0*/  IMAD.WIDE.U32 R220, R201, -0x326172a9, RZ ;  /* 0xcd9e8d57c9dc7825 */ /* 0x000fe200078e00ff */
[----:B------:R-:W-:Y:S01]  /*2ec0*/  LOP3.LUT R207, R214, 0xff, RZ, 0xc0, !PT ;  /* 0x000000ffd6cf7812 */ /* 0x000fe200078ec0ff */
[----:B------:R1:W-:Y:S01]  /*2ed0*/  MUFU.EX2 R203, R219 ;  /* 0x000000db00cb7308 */ /* 0x0003e20000000800 */
[----:B------:R-:W-:Y:S01]  /*2ee0*/  LOP3.LUT R205, R205, 0xffff, RZ, 0xc0, !PT ;  /* 0x0000ffffcdcd7812 */ /* 0x000fe200078ec0ff */
[----:B------:R-:W-:Y:S01]  /*2ef0*/  FFMA.FTZ R201, R24, UR45, -R242 ;  /* 0x0000002d18c97c23 */ /* 0x000fe200080108f2 */
[C---:B------:R-:W-:Y:S01]  /*2f00*/  LOP3.LUT R217, R220.reuse, 0xffff, RZ, 0xc0, !PT ;  /* 0x0000ffffdcd97812 */ /* 0x040fe200078ec0ff */
[----:B------:R-:W-:Y:S01]  /*2f10*/  FFMA.FTZ R49, R49, UR45, -R235 ;  /* 0x0000002d31317c23 */ /* 0x000fe200080108eb */
[----:B------:R-:W-:Y:S01]  /*2f20*/  LOP3.LUT R215, R220, 0xff, RZ, 0xc0, !PT ;  /* 0x000000ffdcd77812 */ /* 0x000fe200078ec0ff */
[----:B------:R-:W-:Y:S01]  /*2f30*/  FFMA.FTZ R47, R47, UR45, -R243 ;  /* 0x0000002d2f2f7c23 */ /* 0x000fe200080108f3 */
[--C-:B------:R-:W-:Y:S01]  /*2f40*/  SHF.R.U32.HI R211, RZ, 0x10, R220.reuse ;  /* 0x00000010ffd37819 */ /* 0x100fe200000116dc */
[----:B------:R-:W-:Y:S01]  /*2f50*/  @!P5 FADD.FTZ R181, -R181, -RZ ;  /* 0x800000ffb5b5d221 */ /* 0x000fe20000010100 */
[----:B------:R-:W-:Y:S01]  /*2f60*/  SHF.R.U32.HI R213, RZ, 0x18, R220 ;  /* 0x00000018ffd57819 */ /* 0x000fe200000116dc */
[----:B------:R-:W-:Y:S01]  /*2f70*/  FFMA.FTZ R50, R50, UR45, -R237 ;  /* 0x0000002d32327c23 */ /* 0x000fe200080108ed */
[----:B------:R-:W-:Y:S01]  /*2f80*/  SHF.R.U32.HI R220, RZ, 0x10, R204 ;  /* 0x00000010ffdc7819 */ /* 0x000fe200000116cc */
[----:B------:R-:W-:Y:S01]  /*2f90*/  IMAD.WIDE.U32 R250, R210, -0x326172a9, RZ ;  /* 0xcd9e8d57d2fa7825 */ /* 0x000fe200078e00ff */
[----:B------:R-:W-:Y:S01]  /*2fa0*/  LOP3.LUT R218, R221, UR49, R218, 0x96, !PT ;  /* 0x00000031ddda7c12 */ /* 0x000fe2000f8e96da */
[----:B------:R4:W2:Y:S01]  /*2fb0*/  MUFU.EX2 R183, R184 ;  /* 0x000000b800b77308 */ /* 0x0008a20000000800 */
[----:B------:R-:W-:Y:S01]  /*2fc0*/  ISETP.LE.U32.AND P0, PT, R205, UR46, PT ;  /* 0x0000002ecd007c0c */ /* 0x000fe2000bf03070 */
[----:B------:R-:W-:Y:S01]  /*2fd0*/  FFMA.FTZ R221, R28, UR45, -R242 ;  /* 0x0000002d1cdd7c23 */ /* 0x000fe200080108f2 */
[----:B------:R-:W-:Y:S01]  /*2fe0*/  LOP3.LUT R220, R220, 0xff, RZ, 0xc0, !PT ;  /* 0x000000ffdcdc7812 */ /* 0x000fe200078ec0ff */
[----:B------:R-:W-:Y:S01]  /*2ff0*/  IMAD.WIDE.U32 R248, R206, -0x2daee0ad, RZ ;  /* 0xd2511f53cef87825 */ /* 0x000fe200078e00ff */
[----:B------:R-:W-:Y:S02]  /*3000*/  LOP3.LUT R205, R218, 0xffff, RZ, 0xc0, !PT ;  /* 0x0000ffffdacd7812 */ /* 0x000fe400078ec0ff */
[----:B------:R-:W-:Y:S03]  /*3010*/  SHF.R.U32.HI R204, RZ, 0x18, R204 ;  /* 0x00000018ffcc7819 */ /* 0x000fe600000116cc */
[----:B------:R3:W-:Y:S01]  /*3020*/  MUFU.EX2 R192, R198 ;  /* 0x000000c600c07308 */ /* 0x0007e20000000800 */
[----:B------:R-:W-:Y:S01]  /*3030*/  ISETP.LE.U32.AND P2, PT, R220, UR46, PT ;  /* 0x0000002edc007c0c */ /* 0x000fe2000bf43070 */
[----:B------:R-:W-:Y:S01]  /*3040*/  IMAD.WIDE.U32 R246, R246, -0x2daee0ad, RZ ;  /* 0xd2511f53f6f67825 */ /* 0x000fe200078e00ff */
[----:B-1----:R-:W-:Y:S02]  /*3050*/  LOP3.LUT R219, R218, 0xff, RZ, 0xc0, !PT ;  /* 0x000000ffdadb7812 */ /* 0x002fe400078ec0ff */
[----:B------:R-:W-:Y:S01]  /*3060*/  SHF.R.U32.HI R220, RZ, 0x8, R205 ;  /* 0x00000008ffdc7819 */ /* 0x000fe200000116cd */
[----:B------:R-:W-:Y:S01]  /*3070*/  @!P0 FADD.FTZ R186, -R186, -RZ ;  /* 0x800000ffbaba8221 */ /* 0x000fe20000010100 */
[----:B------:R-:W-:Y:S03]  /*3080*/  ISETP.LE.U32.AND P3, PT, R204, UR46, PT ;  /* 0x0000002ecc007c0c */ /* 0x000fe6000bf63070 */
[----:B------:R1:W-:Y:S01]  /*3090*/  MUFU.EX2 R197, R209 ;  /* 0x000000d100c57308 */ /* 0x0003e20000000800 */
[----:B------:R-:W-:Y:S01]  /*30a0*/  ISETP.LE.U32.AND P5, PT, R219, UR46, PT ;  /* 0x0000002edb007c0c */ /* 0x000fe2000bfa3070 */
[----:B----4-:R-:W-:Y:S01]  /*30b0*/  FFMA.FTZ R184, R8, UR45, -R242 ;  /* 0x0000002d08b87c23 */ /* 0x010fe200080108f2 */
[----:B------:R-:W-:Y:S02]  /*30c0*/  LOP3.LUT R219, R220, 0xffff, RZ, 0xc0, !PT ;  /* 0x0000ffffdcdb7812 */ /* 0x000fe400078ec0ff */
[--C-:B------:R-:W-:Y:S01]  /*30d0*/  SHF.R.U32.HI R220, RZ, 0x10, R218.reuse ;  /* 0x00000010ffdc7819 */ /* 0x100fe200000116da */
[----:B--2---:R-:W-:Y:S01]  /*30e0*/  @!P2 FADD.FTZ R183, -R183, -RZ ;  /* 0x800000ffb7b7a221 */ /* 0x004fe20000010100 */
[----:B------:R-:W-:Y:S03]  /*30f0*/  ISETP.LE.U32.AND P0, PT, R219, UR46, PT ;  /* 0x0000002edb007c0c */ /* 0x000fe6000bf03070 */
[----:B------:R2:W-:Y:S01]  /*3100*/  MUFU.EX2 R204, R222 ;  /* 0x000000de00cc7308 */ /* 0x0005e20000000800 */
[----:B------:R-:W-:Y:S01]  /*3110*/  LOP3.LUT R220, R220, 0xff, RZ, 0xc0, !PT ;  /* 0x000000ffdcdc7812 */ /* 0x000fe200078ec0ff */
[----:B---3--:R-:W-:Y:S01]  /*3120*/  FFMA.FTZ R198, R17, UR45, -R235 ;  /* 0x0000002d11c67c23 */ /* 0x008fe200080108eb */
[----:B------:R-:W-:Y:S01]  /*3130*/  SHF.R.U32.HI R218, RZ, 0x18, R218 ;  /* 0x00000018ffda7819 */ /* 0x000fe200000116da */
[----:B------:R-:W-:Y:S01]  /*3140*/  @!P3 FADD.FTZ R182, -R182, -RZ ;  /* 0x800000ffb6b6b221 */ /* 0x000fe20000010100 */
[----:B------:R-:W-:Y:S02]  /*3150*/  ISETP.LE.U32.AND P3, PT, R220, UR46, PT ;  /* 0x0000002edc007c0c */ /* 0x000fe4000bf63070 */
[----:B------:R-:W-:Y:S03]  /*3160*/  ISETP.LE.U32.AND P2, PT, R207, UR46, PT ;  /* 0x0000002ecf007c0c */ /* 0x000fe6000bf43070 */
[----:B------:R3:W-:Y:S01]  /*3170*/  MUFU.EX2 R205, R221 ;  /* 0x000000dd00cd7308 */ /* 0x0007e20000000800 */
[--C-:B-1----:R-:W-:Y:S01]  /*3180*/  SHF.R.U32.HI R209, RZ, 0x18, R214.reuse ;  /* 0x00000018ffd17819 */ /* 0x102fe200000116d6 */
[----:B------:R-:W-:Y:S01]  /*3190*/  FFMA.FTZ R207, R30, UR45, -R243 ;  /* 0x0000002d1ecf7c23 */ /* 0x000fe200080108f3 */
[----:B------:R-:W-:Y:S01]  /*31a0*/  SHF.R.U32.HI R214, RZ, 0x10, R214 ;  /* 0x00000010ffd67819 */ /* 0x000fe200000116d6 */
[----:B------:R-:W-:Y:S01]  /*31b0*/  @!P0 FADD.FTZ R185, -R185, -RZ ;  /* 0x800000ffb9b98221 */ /* 0x000fe20000010100 */
[----:B------:R-:W-:Y:S02]  /*31c0*/  ISETP.LE.U32.AND P0, PT, R218, UR46, PT ;  /* 0x0000002eda007c0c */ /* 0x000fe4000bf03070 */
[----:B------:R-:W-:Y:S01]  /*31d0*/  SHF.R.U32.HI R218, RZ, 0x8, R217 ;  /* 0x00000008ffda7819 */ /* 0x000fe200000116d9 */
[----:B------:R-:W-:Y:S01]  /*31e0*/  FFMA.FTZ R217, R33, UR45, -R235 ;  /* 0x0000002d21d97c23 */ /* 0x000fe200080108eb */
[----:B------:R-:W-:Y:S01]  /*31f0*/  LOP3.LUT R214, R214, 0xff, RZ, 0xc0, !PT ;  /* 0x000000ffd6d67812 */ /* 0x000fe200078ec0ff */
[----:B------:R-:W-:Y:S01]  /*3200*/  @!P3 FADD.FTZ R187, -R187, -RZ ;  /* 0x800000ffbbbbb221 */ /* 0x000fe20000010100 */
[----:B------:R-:W-:Y:S01]  /*3210*/  ISETP.LE.U32.AND P3, PT, R215, UR46, PT ;  /* 0x0000002ed7007c0c */ /* 0x000fe2000bf63070 */
[----:B--2---:R-:W-:Y:S01]  /*3220*/  FFMA.FTZ R222, R29, UR45, -R242 ;  /* 0x0000002d1dde7c23 */ /* 0x004fe200080108f2 */
[----:B------:R-:W-:Y:S01]  /*3230*/  LOP3.LUT R215, R218, 0xffff, RZ, 0xc0, !PT ;  /* 0x0000ffffdad77812 */ /* 0x000fe200078ec0ff */
[----:B------:R1:W-:Y:S01]  /*3240*/  MUFU.EX2 R210, R217 ;  /* 0x000000d900d27308 */ /* 0x0003e20000000800 */
[----:B------:R-:W-:Y:S01]  /*3250*/  LOP3.LUT R216, R247, UR48, R216, 0x96, !PT ;  /* 0x00000030f7d87c12 */ /* 0x000fe2000f8e96d8 */
[----:B------:R-:W-:Y:S01]  /*3260*/  FFMA.FTZ R218, R34, UR45, -R237 ;  /* 0x0000002d22da7c23 */ /* 0x000fe200080108ed */
[----:B------:R-:W-:Y:S01]  /*3270*/  LOP3.LUT R226, R248, 0xffff, RZ, 0xc0, !PT ;  /* 0x0000fffff8e27812 */ /* 0x000fe200078ec0ff */
[----:B------:R-:W-:Y:S01]  /*3280*/  @!P0 FADD.FTZ R188, -R188, -RZ ;  /* 0x800000ffbcbc8221 */ /* 0x000fe20000010100 */
[----:B------:R-:W-:Y:S02]  /*3290*/  ISETP.LE.U32.AND P0, PT, R215, UR46, PT ;  /* 0x0000002ed7007c0c */ /* 0x000fe4000bf03070 */
[----:B------:R-:W-:Y:S03]  /*32a0*/  LOP3.LUT R215, R211, 0xff, RZ, 0xc0, !PT ;  /* 0x000000ffd3d77812 */ /* 0x000fe600078ec0ff */
[----:B------:R-:W2:Y:S01]  /*32b0*/  MUFU.EX2 R184, R184 ;  /* 0x000000b800b87308 */ /* 0x000ea20000000800 */
[----:B------:R-:W-:Y:S01]  /*32c0*/  LOP3.LUT R225, R248, 0xff, RZ, 0xc0, !PT ;  /* 0x000000fff8e17812 */ /* 0x000fe200078ec0ff */
[----:B------:R-:W-:Y:S01]  /*32d0*/  @!P3 FADD.FTZ R189, -R189, -RZ ;  /* 0x800000ffbdbdb221 */ /* 0x000fe20000010100 */
[----:B------:R-:W-:Y:S01]  /*32e0*/  ISETP.LE.U32.AND P3, PT, R215, UR46, PT ;  /* 0x0000002ed7007c0c */ /* 0x000fe2000bf63070 */
[----:B------:R-:W-:Y:S01]  /*32f0*/  FFMA.FTZ R215, R36, UR45, -R235 ;  /* 0x0000002d24d77c23 */ /* 0x000fe200080108eb */
[--C-:B------:R-:W-:Y:S02]  /*3300*/  SHF.R.U32.HI R220, RZ, 0x10, R248.reuse ;  /* 0x00000010ffdc7819 */ /* 0x100fe400000116f8 */
[----:B---3--:R-:W-:Y:S03]  /*3310*/  SHF.R.U32.HI R221, RZ, 0x18, R248 ;  /* 0x00000018ffdd7819 */ /* 0x008fe600000116f8 */
[----:B------:R3:W-:Y:S01]  /*3320*/  MUFU.EX2 R211, R218 ;  /* 0x000000da00d37308 */ /* 0x0007e20000000800 */
[----:B------:R-:W-:Y:S01]  /*3330*/  LOP3.LUT R228, R251, UR49, R228, 0x96, !PT ;  /* 0x00000031fbe47c12 */ /* 0x000fe2000f8e96e4 */
[----:B------:R-:W-:Y:S01]  /*3340*/  @!P0 FADD.FTZ R190, -R190, -RZ ;  /* 0x800000ffbebe8221 */ /* 0x000fe20000010100 */
[----:B------:R-:W-:Y:S01]  /*3350*/  ISETP.LE.U32.AND P0, PT, R213, UR46, PT ;  /* 0x0000002ed5007c0c */ /* 0x000fe2000bf03070 */
[----:B-1----:R-:W-:Y:S01]  /*3360*/  FFMA.FTZ R217, R35, UR45, -R237 ;  /* 0x0000002d23d97c23 */ /* 0x002fe200080108ed */
[----:B------:R-:W-:Y:S02]  /*3370*/  SHF.R.U32.HI R213, RZ, 0x8, R212 ;  /* 0x00000008ffd57819 */ /* 0x000fe400000116d4 */
[----:B------:R-:W-:Y:S01]  /*3380*/  LOP3.LUT R248, R250, 0xffff, RZ, 0xc0, !PT ;  /* 0x0000fffffaf87812 */ /* 0x000fe200078ec0ff */
[----:B------:R-:W-:Y:S01]  /*3390*/  @!P3 FADD.FTZ R191, -R191, -RZ ;  /* 0x800000ffbfbfb221 */ /* 0x000fe20000010100 */
[----:B------:R-:W-:Y:S01]  /*33a0*/  LOP3.LUT R213, R213, 0xffff, RZ, 0xc0, !PT ;  /* 0x0000ffffd5d57812 */ /* 0x000fe200078ec0ff */
[----:B------:R-:W-:Y:S01]  /*33b0*/  FFMA.FTZ R251, R37, UR45, -R235 ;  /* 0x0000002d25fb7c23 */ /* 0x000fe200080108eb */
[----:B------:R-:W-:Y:S01]  /*33c0*/  LOP3.LUT R224, R223, UR49, R224, 0x96, !PT ;  /* 0x00000031dfe07c12 */ /* 0x000fe2000f8e96e0 */
[----:B--2---:R-:W-:Y:S01]  /*33d0*/  @!P5 FADD.FTZ R184, -R184, -RZ ;  /* 0x800000ffb8b8d221 */ /* 0x004fe20000010100 */
[----:B------:R-:W-:Y:S01]  /*33e0*/  ISETP.LE.U32.AND P3, PT, R213, UR46, PT ;  /* 0x0000002ed5007c0c */ /* 0x000fe2000bf63070 */
[----:B------:R1:W-:Y:S01]  /*33f0*/  MUFU.EX2 R212, R217 ;  /* 0x000000d900d47308 */ /* 0x0003e20000000800 */
[----:B------:R-:W-:Y:S01]  /*3400*/  LOP3.LUT R219, R249, UR48, R208, 0x96, !PT ;  /* 0x00000030f9db7c12 */ /* 0x000fe2000f8e96d0 */
[----:B------:R-:W-:Y:S01]  /*3410*/  @!P0 FADD.FTZ R192, -R192, -RZ ;  /* 0x800000ffc0c08221 */ /* 0x000fe20000010100 */
[----:B------:R-:W-:Y:S01]  /*3420*/  ISETP.LE.U32.AND P0, PT, R214, UR46, PT ;  /* 0x0000002ed6007c0c */ /* 0x000fe2000bf03070 */
[----:B---3--:R-:W-:Y:S01]  /*3430*/  FFMA.FTZ R218, R38, UR45, -R237 ;  /* 0x0000002d26da7c23 */ /* 0x008fe200080108ed */
[C---:B------:R-:W-:Y:S01]  /*3440*/  LOP3.LUT R249, R246.reuse, 0xffff, RZ, 0xc0, !PT ;  /* 0x0000fffff6f97812 */ /* 0x040fe200078ec0ff */
[----:B------:R-:W-:Y:S01]  /*3450*/  FFMA.FTZ R208, R31, UR45, -R243 ;  /* 0x0000002d1fd07c23 */ /* 0x000fe200080108f3 */
[----:B------:R-:W-:Y:S03]  /*3460*/  LOP3.LUT R227, R246, 0xff, RZ, 0xc0, !PT ;  /* 0x000000fff6e37812 */ /* 0x000fe600078ec0ff */
[----:B------:R2:W-:Y:S01]  /*3470*/  MUFU.EX2 R213, R215 ;  /* 0x000000d700d57308 */ /* 0x0005e20000000800 */
[----:B------:R-:W-:Y:S02]  /*3480*/  SHF.R.U32.HI R223, RZ, 0x10, R246 ;  /* 0x00000010ffdf7819 */ /* 0x000fe400000116f6 */
[----:B------:R-:W-:Y:S01]  /*3490*/  ISETP.LE.U32.AND P5, PT, R209, UR46, PT ;  /* 0x0000002ed1007c0c */ /* 0x000fe2000bfa3070 */
[----:B------:R-:W-:Y:S01]  /*34a0*/  FFMA.FTZ R209, R32, UR45, -R235 ;  /* 0x0000002d20d17c23 */ /* 0x000fe200080108eb */
[----:B------:R-:W-:Y:S02]  /*34b0*/  LOP3.LUT R229, R250, 0xff, RZ, 0xc0, !PT ;  /* 0x000000fffae57812 */ /* 0x000fe400078ec0ff */
[----:B------:R-:W-:Y:S03]  /*34c0*/  SHF.R.U32.HI R247, RZ, 0x10, R250 ;  /* 0x00000010fff77819 */ /* 0x000fe600000116fa */
[----:B------:R-:W3:Y:S01]  /*34d0*/  MUFU.EX2 R198, R198 ;  /* 0x000000c600c67308 */ /* 0x000ee20000000800 */
[----:B-1----:R-:W-:Y:S02]  /*34e0*/  LOP3.LUT R217, R216, 0xffff, RZ, 0xc0, !PT ;  /* 0x0000ffffd8d97812 */ /* 0x002fe400078ec0ff */
[----:B------:R-:W-:Y:S02]  /*34f0*/  LOP3.LUT R202, R234, 0xff, RZ, 0xc0, !PT ;  /* 0x000000ffeaca7812 */ /* 0x000fe400078ec0ff */
[----:B------:R-:W-:Y:S02]  /*3500*/  SHF.R.U32.HI R217, RZ, 0x8, R217 ;  /* 0x00000008ffd97819 */ /* 0x000fe400000116d9 */
[----:B------:R-:W-:Y:S03]  /*3510*/  ISETP.LE.U32.AND P4, PT, R202, UR46, PT ;  /* 0x0000002eca007c0c */ /* 0x000fe6000bf83070 */
[----:B------:R1:W-:Y:S01]  /*3520*/  MUFU.EX2 R206, R222 ;  /* 0x000000de00ce7308 */ /* 0x0003e20000000800 */
[----:B--2---:R-:W-:Y:S01]  /*3530*/  SHF.R.U32.HI R215, RZ, 0x18, R216 ;  /* 0x00000018ffd77819 */ /* 0x004fe200000116d8 */
[----:B------:R-:W-:Y:S01]  /*3540*/  FFMA.FTZ R202, R25, UR45, -R242 ;  /* 0x0000002d19ca7c23 */ /* 0x000fe200080108f2 */
[----:B------:R-:W-:Y:S02]  /*3550*/  LOP3.LUT R217, R217, 0xffff, RZ, 0xc0, !PT ;  /* 0x0000ffffd9d97812 */ /* 0x000fe400078ec0ff */
[----:B------:R-:W-:Y:S02]  /*3560*/  SHF.R.U32.HI R226, RZ, 0x8, R226 ;  /* 0x00000008ffe27819 */ /* 0x000fe400000116e2 */
[----:B------:R-:W-:Y:S03]  /*3570*/  SHF.R.U32.HI R249, RZ, 0x8, R249 ;  /* 0x00000008fff97819 */ /* 0x000fe600000116f9 */
[----:B------:R-:W2:Y:S01]  /*3580*/  MUFU.EX2 R193, R193 ;  /* 0x000000c100c17308 */ /* 0x000ea20000000800 */
[----:B------:R-:W-:Y:S01]  /*3590*/  LOP3.LUT R226, R226, 0xffff, RZ, 0xc0, !PT ;  /* 0x0000ffffe2e27812 */ /* 0x000fe200078ec0ff */
[----:B---3--:R-:W-:Y:S01]  /*35a0*/  @!P3 FADD.FTZ R198, -R198, -RZ ;  /* 0x800000ffc6c6b221 */ /* 0x008fe20000010100 */
[----:B------:R-:W-:Y:S02]  /*35b0*/  ISETP.LE.U32.AND P3, PT, R215, UR46, PT ;  /* 0x0000002ed7007c0c */ /* 0x000fe4000bf63070 */
[----:B------:R-:W-:Y:S02]  /*35c0*/  LOP3.LUT R249, R249, 0xffff, RZ, 0xc0, !PT ;  /* 0x0000fffff9f97812 */ /* 0x000fe400078ec0ff */
[----:B------:R-:W-:Y:S03]  /*35d0*/  LOP3.LUT R223, R223, 0xff, RZ, 0xc0, !PT ;  /* 0x000000ffdfdf7812 */ /* 0x000fe600078ec0ff */
[----:B------:R-:W3:Y:S01]  /*35e0*/  MUFU.EX2 R195, R195 ;  /* 0x000000c300c37308 */ /* 0x000ee20000000800 */
[----:B-1----:R-:W-:Y:S02]  /*35f0*/  SHF.R.U32.HI R222, RZ, 0x18, R246 ;  /* 0x00000018ffde7819 */ /* 0x002fe400000116f6 */
[----:B------:R-:W-:Y:S02]  /*3600*/  SHF.R.U32.HI R246, RZ, 0x18, R250 ;  /* 0x00000018fff67819 */ /* 0x000fe400000116fa */
[----:B------:R-:W-:Y:S02]  /*3610*/  LOP3.LUT R250, R216, 0xff, RZ, 0xc0, !PT ;  /* 0x000000ffd8fa7812 */ /* 0x000fe400078ec0ff */
[----:B------:R-:W-:Y:S03]  /*3620*/  SHF.R.U32.HI R248, RZ, 0x8, R248 ;  /* 0x00000008fff87819 */ /* 0x000fe600000116f8 */
[----:B------:R-:W1:Y:S01]  /*3630*/  MUFU.EX2 R194, R194 ;  /* 0x000000c200c27308 */ /* 0x000e620000000800 */
[----:B------:R-:W-:Y:S01]  /*3640*/  LOP3.LUT R247, R247, 0xff, RZ, 0xc0, !PT ;  /* 0x000000fff7f77812 */ /* 0x000fe200078ec0ff */
[----:B--2---:R-:W-:Y:S01]  /*3650*/  @!P2 FADD.FTZ R193, -R193, -RZ ;  /* 0x800000ffc1c1a221 */ /* 0x004fe20000010100 */
[----:B------:R-:W-:Y:S01]  /*3660*/  ISETP.LE.U32.AND P2, PT, R250, UR46, PT ;  /* 0x0000002efa007c0c */ /* 0x000fe2000bf43070 */
[----:B------:R-:W-:Y:S01]  /*3670*/  @!P3 FADD.FTZ R199, -R199, -RZ ;  /* 0x800000ffc7c7b221 */ /* 0x000fe20000010100 */
[----:B------:R-:W-:Y:S01]  /*3680*/  SHF.R.U32.HI R250, RZ, 0x10, R216 ;  /* 0x00000010fffa7819 */ /* 0x000fe200000116d8 */
[----:B------:R-:W-:Y:S01]  /*3690*/  FFMA.FTZ R216, R39, UR45, -R237 ;  /* 0x0000002d27d87c23 */ /* 0x000fe200080108ed */
[----:B------:R-:W-:Y:S03]  /*36a0*/  LOP3.LUT R248, R248, 0xffff, RZ, 0xc0, !PT ;  /* 0x0000fffff8f87812 */ /* 0x000fe600078ec0ff */
[----:B------:R-:W2:Y:S01]  /*36b0*/  MUFU.EX2 R196, R196 ;  /* 0x000000c400c47308 */ /* 0x000ea20000000800 */
[----:B------:R-:W-:Y:S01]  /*36c0*/  SHF.R.U32.HI R232, RZ, 0x8, R232 ;  /* 0x00000008ffe87819 */ /* 0x000fe200000116e8 */
[----:B---3--:R-:W-:Y:S01]  /*36d0*/  @!P0 FADD.FTZ R195, -R195, -RZ ;  /* 0x800000ffc3c38221 */ /* 0x008fe20000010100 */
[----:B------:R-:W-:Y:S02]  /*36e0*/  ISETP.LE.U32.AND P0, PT, R217, UR46, PT ;  /* 0x0000002ed9007c0c */ /* 0x000fe4000bf03070 */
[----:B------:R-:W-:Y:S02]  /*36f0*/  LOP3.LUT R217, R250, 0xff, RZ, 0xc0, !PT ;  /* 0x000000fffad97812 */ /* 0x000fe400078ec0ff */
[----:B------:R-:W-:Y:S03]  /*3700*/  LOP3.LUT R250, R219, 0xffff, RZ, 0xc0, !PT ;  /* 0x0000ffffdbfa7812 */ /* 0x000fe600078ec0ff */
[----:B------:R3:W-:Y:S01]  /*3710*/  MUFU.EX2 R214, R251 ;  /* 0x000000fb00d67308 */ /* 0x0007e20000000800 */
[----:B------:R-:W-:Y:S01]  /*3720*/  LOP3.LUT R232, R232, 0xffff, RZ, 0xc0, !PT ;  /* 0x0000ffffe8e87812 */ /* 0x000fe200078ec0ff */
[----:B-1----:R-:W-:Y:S01]  /*3730*/  @!P5 FADD.FTZ R194, -R194, -RZ ;  /* 0x800000ffc2c2d221 */ /* 0x002fe20000010100 */
[----:B------:R-:W-:Y:S02]  /*3740*/  ISETP.LE.U32.AND P5, PT, R217, UR46, PT ;  /* 0x0000002ed9007c0c */ /* 0x000fe4000bfa3070 */
[----:B------:R-:W-:Y:S02]  /*3750*/  LOP3.LUT R217, R219, 0xff, RZ, 0xc0, !PT ;  /* 0x000000ffdbd97812 */ /* 0x000fe400078ec0ff */
[----:B------:R-:W-:Y:S03]  /*3760*/  LOP3.LUT R239, R239, 0xff, RZ, 0xc0, !PT ;  /* 0x000000ffefef7812 */ /* 0x000fe600078ec0ff */
[----:B------:R1:W-:Y:S01]  /*3770*/  MUFU.EX2 R215, R218 ;  /* 0x000000da00d77308 */ /* 0x0003e20000000800 */
[----:B------:R-:W-:Y:S01]  /*3780*/  LOP3.LUT R241, R241, 0xff, RZ, 0xc0, !PT ;  /* 0x000000fff1f17812 */ /* 0x000fe200078ec0ff */
[----:B--2---:R-:W-:Y:S01]  /*3790*/  @!P2 FADD.FTZ R196, -R196, -RZ ;  /* 0x800000ffc4c4a221 */ /* 0x004fe20000010100 */
[----:B------:R-:W-:Y:S01]  /*37a0*/  ISETP.LE.U32.AND P2, PT, R217, UR46, PT ;  /* 0x0000002ed9007c0c */ /* 0x000fe2000bf43070 */
[----:B------:R-:W-:Y:S01]  /*37b0*/  @!P0 FADD.FTZ R197, -R197, -RZ ;  /* 0x800000ffc5c58221 */ /* 0x000fe20000010100 */
[----:B------:R-:W-:Y:S05]  /*37c0*/  SHF.R.U32.HI R240, RZ, 0x8, R240 ;  /* 0x00000008fff07819 */ /* 0x000fea00000116f0 */
[----:B------:R-:W2:Y:S01]  /*37d0*/  MUFU.EX2 R201, R201 ;  /* 0x000000c900c97308 */ /* 0x000ea20000000800 */
[----:B------:R-:W-:Y:S01]  /*37e0*/  LOP3.LUT R240, R240, 0xffff, RZ, 0xc0, !PT ;  /* 0x0000fffff0f07812 */ /* 0x000fe200078ec0ff */
[----:B---3--:R-:W-:Y:S01]  /*37f0*/  FFMA.FTZ R251, R40, UR45, -R242 ;  /* 0x0000002d28fb7c23 */ /* 0x008fe200080108f2 */
[----:B------:R-:W-:Y:S01]  /*3800*/  SHF.R.U32.HI R40, RZ, 0x8, R250 ;  /* 0x00000008ff287819 */ /* 0x000fe200000116fa */
[----:B------:R-:W-:Y:S03]  /*3810*/  @!P5 FADD.FTZ R200, -R200, -RZ ;  /* 0x800000ffc8c8d221 */ /* 0x000fe60000010100 */
[----:B------:R-:W-:Y:S03]  /*3820*/  LOP3.LUT R40, R40, 0xffff, RZ, 0xc0, !PT ;  /* 0x0000ffff28287812 */ /* 0x000fe600078ec0ff */
[----:B------:R-:W3:Y:S01]  /*3830*/  MUFU.EX2 R202, R202 ;  /* 0x000000ca00ca7308 */ /* 0x000ee20000000800 */
[--C-:B-1----:R-:W-:Y:S02]  /*3840*/  SHF.R.U32.HI R218, RZ, 0x10, R219.reuse ;  /* 0x00000010ffda7819 */ /* 0x102fe400000116db */
[----:B------:R-:W-:Y:S02]  /*3850*/  SHF.R.U32.HI R219, RZ, 0x18, R219 ;  /* 0x00000018ffdb7819 */ /* 0x000fe400000116db */
[----:B------:R-:W-:Y:S02]  /*3860*/  ISETP.LE.U32.AND P0, PT, R40, UR46, PT ;  /* 0x0000002e28007c0c */ /* 0x000fe4000bf03070 */
[----:B------:R-:W-:Y:S03]  /*3870*/  ISETP.LE.U32.AND P3, PT, R219, UR46, PT ;  /* 0x0000002edb007c0c */ /* 0x000fe6000bf63070 */
[----:B------:R-:W1:Y:S01]  /*3880*/  MUFU.EX2 R209, R209 ;  /* 0x000000d100d17308 */ /* 0x000e620000000800 */
[----:B------:R-:W-:Y:S01]  /*3890*/  LOP3.LUT R40, R218, 0xff, RZ, 0xc0, !PT ;  /* 0x000000ffda287812 */ /* 0x000fe200078ec0ff */
[----:B--2---:R-:W-:Y:S01]  /*38a0*/  @!P2 FADD.FTZ R201, -R201, -RZ ;  /* 0x800000ffc9c9a221 */ /* 0x004fe20000010100 */
[----:B------:R-:W-:Y:S01]  /*38b0*/  ISETP.LE.U32.AND P2, PT, R225, UR46, PT ;  /* 0x0000002ee1007c0c */ /* 0x000fe2000bf43070 */
[--C-:B------:R-:W-:Y:S01]  /*38c0*/  FFMA.FTZ R225, R43, UR45, -R243.reuse ;  /* 0x0000002d2be17c23 */ /* 0x100fe200080108f3 */
[----:B------:R-:W-:Y:S02]  /*38d0*/  ISETP.LE.U32.AND P5, PT, R40, UR46, PT ;  /* 0x0000002e28007c0c */ /* 0x000fe4000bfa3070 */
[----:B------:R-:W-:Y:S03]  /*38e0*/  LOP3.LUT R40, R220, 0xff, RZ, 0xc0, !PT ;  /* 0x000000ffdc287812 */ /* 0x000fe600078ec0ff */
[----:B------:R-:W-:Y:S01]  /*38f0*/  MUFU.EX2 R218, R41 ;  /* 0x0000002900da7308 */ /* 0x000fe20000000800 */
[----:B---3--:R-:W-:Y:S01]  /*3900*/  @!P0 FADD.FTZ R202, -R202, -RZ ;  /* 0x800000ffcaca8221 */ /* 0x008fe20000010100 */
[----:B------:R-:W-:Y:S01]  /*3910*/  ISETP.LE.U32.AND P0, PT, R226, UR46, PT ;  /* 0x0000002ee2007c0c */ /* 0x000fe2000bf03070 */
[----:B------:R-:W-:Y:S01]  /*3920*/  @!P3 FADD.FTZ R204, -R204, -RZ ;  /* 0x800000ffccccb221 */ /* 0x000fe20000010100 */
[----:B------:R-:W-:Y:S06]  /*3930*/  ISETP.LE.U32.AND P3, PT, R221, UR46, PT ;  /* 0x0000002edd007c0c */ /* 0x000fec000bf63070 */
[----:B------:R2:W-:Y:S01]  /*3940*/  MUFU.EX2 R219, R42 ;  /* 0x0000002a00db7308 */ /* 0x0005e20000000800 */
[----:B------:R-:W-:Y:S01]  /*3950*/  @!P2 FADD.FTZ R205, -R205, -RZ ;  /* 0x800000ffcdcda221 */ /* 0x000fe20000010100 */
[----:B------:R-:W-:Y:S01]  /*3960*/  ISETP.LE.U32.AND P2, PT, R227, UR46, PT ;  /* 0x0000002ee3007c0c */ /* 0x000fe2000bf43070 */
[----:B------:R-:W-:Y:S01]  /*3970*/  @!P5 FADD.FTZ R203, -R203, -RZ ;  /* 0x800000ffcbcbd221 */ /* 0x000fe20000010100 */
[----:B------:R-:W-:Y:S06]  /*3980*/  ISETP.LE.U32.AND P5, PT, R40, UR46, PT ;  /* 0x0000002e28007c0c */ /* 0x000fec000bfa3070 */
[----:B------:R3:W-:Y:S01]  /*3990*/  MUFU.EX2 R221, R44 ;  /* 0x0000002c00dd7308 */ /* 0x0007e20000000800 */
[----:B------:R-:W-:Y:S01]  /*39a0*/  @!P0 FADD.FTZ R206, -R206, -RZ ;  /* 0x800000ffcece8221 */ /* 0x000fe20000010100 */
[----:B------:R-:W-:Y:S03]  /*39b0*/  ISETP.LE.U32.AND P0, PT, R222, UR46, PT ;  /* 0x0000002ede007c0c */ /* 0x000fe6000bf03070 */
[----:B-1----:R-:W-:Y:S05]  /*39c0*/  @!P2 FADD.FTZ R209, -R209, -RZ ;  /* 0x800000ffd1d1a221 */ /* 0x002fea0000010100 */
[----:B------:R-:W1:Y:S01]  /*39d0*/  MUFU.EX2 R207, R207 ;  /* 0x000000cf00cf7308 */ /* 0x000e620000000800 */
[----:B--2---:R-:W2:Y:S04]  /*39e0*/  LDSM.16.M88.4 R40, [R133+0x6c00] ;  /* 0x006c00008528783b */ /* 0x004ea80000000200 */
[----:B------:R-:W-:Y:S05]  /*39f0*/  @!P0 FADD.FTZ R212, -R212, -RZ ;  /* 0x800000ffd4d48221 */ /* 0x000fea0000010100 */
[----:B------:R-:W-:Y:S01]  /*3a00*/  MUFU.EX2 R226, R49 ;  /* 0x0000003100e27308 */ /* 0x000fe20000000800 */
[----:B---3--:R-:W-:Y:S04]  /*3a10*/  LOP3.LUT R44, R224, 0xff, RZ, 0xc0, !PT ;  /* 0x000000ffe02c7812 */ /* 0x008fe800078ec0ff */
[----:B------:R-:W-:Y:S02]  /*3a20*/  ISETP.LE.U32.AND P2, PT, R44, UR46, PT ;  /* 0x0000002e2c007c0c */ /* 0x000fe4000bf43070 */
[----:B------:R-:W-:Y:S03]  /*3a30*/  LOP3.LUT R44, R224, 0xffff, RZ, 0xc0, !PT ;  /* 0x0000ffffe02c7812 */ /* 0x000fe600078ec0ff */
[----:B------:R3:W-:Y:S01]  /*3a40*/  MUFU.EX2 R222, R45 ;  /* 0x0000002d00de7308 */ /* 0x0007e20000000800 */
[----:B-1----:R-:W-:Y:S01]  /*3a50*/  @!P5 FADD.FTZ R207, -R207, -RZ ;  /* 0x800000ffcfcfd221 */ /* 0x002fe20000010100 */
[----:B------:R-:W-:Y:S02]  /*3a60*/  ISETP.LE.U32.AND P5, PT, R249, UR46, PT ;  /* 0x0000002ef9007c0c */ /* 0x000fe4000bfa3070 */
[----:B------:R-:W-:Y:S04]  /*3a70*/  SHF.R.U32.HI R44, RZ, 0x8, R44 ;  /* 0x00000008ff2c7819 */ /* 0x000fe8000001162c */
[----:B------:R-:W-:Y:S02]  /*3a80*/  LOP3.LUT R44, R44, 0xffff, RZ, 0xc0, !PT ;  /* 0x0000ffff2c2c7812 */ /* 0x000fe400078ec0ff */
[----:B------:R-:W1:Y:S01]  /*3a90*/  MUFU.EX2 R208, R208 ;  /* 0x000000d000d07308 */ /* 0x000e620000000800 */
[----:B------:R-:W-:Y:S01]  /*3aa0*/  @!P2 FADD.FTZ R213, -R213, -RZ ;  /* 0x800000ffd5d5a221 */ /* 0x000fe20000010100 */
[----:B------:R-:W-:Y:S02]  /*3ab0*/  ISETP.LE.U32.AND P0, PT, R44, UR46, PT ;  /* 0x0000002e2c007c0c */ /* 0x000fe4000bf03070 */
[----:B------:R-:W-:Y:S01]  /*3ac0*/  LOP3.LUT R44, R228, 0xffff, RZ, 0xc0, !PT ;  /* 0x0000ffffe42c7812 */ /* 0x000fe200078ec0ff */
[----:B------:R-:W-:Y:S01]  /*3ad0*/  @!P5 FADD.FTZ R210, -R210, -RZ ;  /* 0x800000ffd2d2d221 */ /* 0x000fe20000010100 */
[----:B---3--:R-:W-:Y:S04]  /*3ae0*/  SHF.R.U32.HI R45, RZ, 0x18, R224 ;  /* 0x00000018ff2d7819 */ /* 0x008fe800000116e0 */
[----:B------:R3:W-:Y:S01]  /*3af0*/  MUFU.EX2 R220, R225 ;  /* 0x000000e100dc7308 */ /* 0x0007e20000000800 */
[----:B------:R-:W-:Y:S02]  /*3b00*/  SHF.R.U32.HI R44, RZ, 0x8, R44 ;  /* 0x00000008ff2c7819 */ /* 0x000fe4000001162c */
[----:B------:R-:W-:Y:S02]  /*3b10*/  ISETP.LE.U32.AND P5, PT, R45, UR46, PT ;  /* 0x0000002e2d007c0c */ /* 0x000fe4000bfa3070 */
[----:B------:R-:W-:Y:S02]  /*3b20*/  LOP3.LUT R44, R44, 0xffff, RZ, 0xc0, !PT ;  /* 0x0000ffff2c2c7812 */ /* 0x000fe400078ec0ff */
[--C-:B------:R-:W-:Y:S03]  /*3b30*/  SHF.R.U32.HI R45, RZ, 0x10, R228.reuse ;  /* 0x00000010ff2d7819 */ /* 0x100fe600000116e4 */
[----:B------:R-:W4:Y:S01]  /*3b40*/  MUFU.EX2 R216, R216 ;  /* 0x000000d800d87308 */ /* 0x000f220000000800 */
[----:B-1----:R-:W-:Y:S01]  /*3b50*/  @!P3 FADD.FTZ R208, -R208, -RZ ;  /* 0x800000ffd0d0b221 */ /* 0x002fe20000010100 */
[----:B------:R-:W-:Y:S01]  /*3b60*/  ISETP.LE.U32.AND P3, PT, R223, UR46, PT ;  /* 0x0000002edf007c0c */ /* 0x000fe2000bf63070 */
[----:B------:R-:W-:Y:S01]  /*3b70*/  @!P0 FADD.FTZ R214, -R214, -RZ ;  /* 0x800000ffd6d68221 */ /* 0x000fe20000010100 */
[----:B------:R-:W-:Y:S01]  /*3b80*/  ISETP.LE.U32.AND P0, PT, R44, UR46, PT ;  /* 0x0000002e2c007c0c */ /* 0x000fe2000bf03070 */
[-C--:B--2---:R-:W-:Y:S03]  /*3b90*/  HMMA.16816.F32 R52, R124, R40.reuse, R52 ;  /* 0x000000287c34723c */ /* 0x084fe60000001834 */
[----:B------:R-:W-:Y:S01]  /*3ba0*/  SHF.R.U32.HI R44, RZ, 0x18, R228 ;  /* 0x00000018ff2c7819 */ /* 0x000fe200000116e4 */
[----:B---3--:R-:W-:Y:S01]  /*3bb0*/  FFMA.FTZ R225, R46, UR45, -R243 ;  /* 0x0000002d2ee17c23 */ /* 0x008fe200080108f3 */
[----:B------:R-:W-:Y:S01]  /*3bc0*/  SHF.R.U32.HI R46, RZ, 0x10, R224 ;  /* 0x00000010ff2e7819 */ /* 0x000fe200000116e0 */
[C---:B------:R-:W-:Y:S01]  /*3bd0*/  HMMA.16816.F32 R56, R104.reuse, R40, R56 ;  /* 0x000000286838723c */ /* 0x040fe20000001838 */
[----:B------:R-:W-:Y:S04]  /*3be0*/  MUFU.EX2 R224, R47 ;  /* 0x0000002f00e07308 */ /* 0x000fe80000000800 */
[----:B------:R-:W-:Y:S01]  /*3bf0*/  LOP3.LUT R46, R46, 0xff, RZ, 0xc0, !PT ;  /* 0x000000ff2e2e7812 */ /* 0x000fe200078ec0ff */
[----:B------:R-:W-:Y:S01]  /*3c00*/  @!P3 FADD.FTZ R211, -R211, -RZ ;  /* 0x800000ffd3d3b221 */ /* 0x000fe20000010100 */
[----:B------:R-:W-:Y:S01]  /*3c10*/  LOP3.LUT R45, R45, 0xff, RZ, 0xc0, !PT ;  /* 0x000000ff2d2d7812 */ /* 0x000fe200078ec0ff */
[----:B----4-:R-:W-:Y:S01]  /*3c20*/  @!P5 FADD.FTZ R216, -R216, -RZ ;  /* 0x800000ffd8d8d221 */ /* 0x010fe20000010100 */
[----:B------:R-:W-:Y:S01]  /*3c30*/  ISETP.LE.U32.AND P3, PT, R46, UR46, PT ;  /* 0x0000002e2e007c0c */ /* 0x000fe2000bf63070 */
[-C--:B------:R-:W-:Y:S01]  /*3c40*/  HMMA.16816.F32 R60, R104, R42.reuse, R60 ;  /* 0x0000002a683c723c */ /* 0x080fe2000000183c */
[----:B------:R-:W-:Y:S02]  /*3c50*/  MUFU.EX2 R227, R50 ;  /* 0x0000003200e37308 */ /* 0x000fe40000000800 */
[----:B------:R-:W-:Y:S01]  /*3c60*/  ISETP.LE.U32.AND P5, PT, R44, UR46, PT ;  /* 0x0000002e2c007c0c */ /* 0x000fe2000bfa3070 */
[----:B------:R-:W-:Y:S01]  /*3c70*/  @!P0 FADD.FTZ R218, -R218, -RZ ;  /* 0x800000ffdada8221 */ /* 0x000fe20000010100 */
[----:B------:R-:W-:Y:S01]  /*3c80*/  LOP3.LUT R46, R228, 0xff, RZ, 0xc0, !PT ;  /* 0x000000ffe42e7812 */ /* 0x000fe200078ec0ff */
[----:B------:R-:W-:Y:S05]  /*3c90*/  HMMA.16816.F32 R64, R124, R42, R64 ;  /* 0x0000002a7c40723c */ /* 0x000fea0000001840 */
[----:B------:R-:W1:Y:S01]  /*3ca0*/  MUFU.EX2 R217, R251 ;  /* 0x000000fb00d97308 */ /* 0x000e620000000800 */
[----:B------:R-:W-:Y:S01]  /*3cb0*/  ISETP.LE.U32.AND P2, PT, R46, UR46, PT ;  /* 0x0000002e2e007c0c */ /* 0x000fe2000bf43070 */
[----:B------:R-:W-:Y:S01]  /*3cc0*/  FFMA.FTZ R52, R52, UR45, -R235 ;  /* 0x0000002d34347c23 */ /* 0x000fe200080108eb */
[----:B------:R-:W-:Y:S03]  /*3cd0*/  ISETP.LE.U32.AND P0, PT, R248, UR46, PT ;  /* 0x0000002ef8007c0c */ /* 0x000fe6000bf03070 */
[----:B------:R-:W-:Y:S01]  /*3ce0*/  @!P3 FADD.FTZ R215, -R215, -RZ ;  /* 0x800000ffd7d7b221 */ /* 0x000fe20000010100 */
[----:B------:R-:W-:Y:S03]  /*3cf0*/  ISETP.LE.U32.AND P3, PT, R45, UR46, PT ;  /* 0x0000002e2d007c0c */ /* 0x000fe6000bf63070 */
[----:B------:R-:W2:Y:S01]  /*3d00*/  MUFU.EX2 R223, R225 ;  /* 0x000000e100df7308 */ /* 0x000ea20000000800 */
[----:B------:R-:W-:Y:S01]  /*3d10*/  @!P5 FADD.FTZ R220, -R220, -RZ ;  /* 0x800000ffdcdcd221 */ /* 0x000fe20000010100 */
[----:B------:R-:W-:Y:S01]  /*3d20*/  ISETP.LE.U32.AND P5, PT, R247, UR46, PT ;  /* 0x0000002ef7007c0c */ /* 0x000fe2000bfa3070 */
[----:B------:R-:W-:Y:S01]  /*3d30*/  FFMA.FTZ R55, R55, UR45, -R237 ;  /* 0x0000002d37377c23 */ /* 0x000fe200080108ed */
[----:B------:R-:W-:Y:S01]  /*3d40*/  LOP3.LUT R40, R231, 0xff, RZ, 0xc0, !PT ;  /* 0x000000ffe7287812 */ /* 0x000fe200078ec0ff */
[--C-:B------:R-:W-:Y:S01]  /*3d50*/  FFMA.FTZ R53, R53, UR45, -R235.reuse ;  /* 0x0000002d35357c23 */ /* 0x100fe200080108eb */
[----:B------:R-:W-:Y:S01]  /*3d60*/  SHF.R.U32.HI R41, RZ, 0x10, R234 ;  /* 0x00000010ff297819 */ /* 0x000fe200000116ea */
[----:B------:R-:W-:Y:S03]  /*3d70*/  FFMA.FTZ R56, R56, UR45, -R242 ;  /* 0x0000002d38387c23 */ /* 0x000fe600080108f2 */
[----:B------:R-:W3:Y:S01]  /*3d80*/  MUFU.EX2 R225, R48 ;  /* 0x0000003000e17308 */ /* 0x000ee20000000800 */
[----:B-1----:R-:W-:Y:S01]  /*3d90*/  @!P2 FADD.FTZ R217, -R217, -RZ ;  /* 0x800000ffd9d9a221 */ /* 0x002fe20000010100 */
[----:B------:R-:W-:Y:S01]  /*3da0*/  ISETP.LE.U32.AND P2, PT, R229, UR46, PT ;  /* 0x0000002ee5007c0c */ /* 0x000fe2000bf43070 */
[----:B------:R-:W-:Y:S01]  /*3db0*/  @!P3 FADD.FTZ R219, -R219, -RZ ;  /* 0x800000ffdbdbb221 */ /* 0x000fe20000010100 */
[----:B------:R-:W-:Y:S01]  /*3dc0*/  @!P0 FADD.FTZ R222, -R222, -RZ ;  /* 0x800000ffdede8221 */ /* 0x000fe20000010100 */
[----:B------:R-:W-:Y:S01]  /*3dd0*/  ISETP.LE.U32.AND P3, PT, R230, UR46, PT ;  /* 0x0000002ee6007c0c */ /* 0x000fe2000bf63070 */
[--C-:B------:R-:W-:Y:S01]  /*3de0*/  FFMA.FTZ R64, R64, UR45, -R235.reuse ;  /* 0x0000002d40407c23 */ /* 0x100fe200080108eb */
[----:B------:R-:W-:Y:S03]  /*3df0*/  ISETP.LE.U32.AND P0, PT, R40, UR46, PT ;  /* 0x0000002e28007c0c */ /* 0x000fe6000bf03070 */
[----:B------:R-:W1:Y:S01]  /*3e00*/  MUFU.EX2 R229, R52 ;  /* 0x0000003400e57308 */ /* 0x000e620000000800 */
[----:B--2---:R-:W-:Y:S01]  /*3e10*/  @!P5 FADD.FTZ R223, -R223, -RZ ;  /* 0x800000ffdfdfd221 */ /* 0x004fe20000010100 */
[----:B------:R-:W-:Y:S01]  /*3e20*/  ISETP.LE.U32.AND P5, PT, R232, UR46, PT ;  /* 0x0000002ee8007c0c */ /* 0x000fe2000bfa3070 */
[----:B------:R-:W-:Y:S01]  /*3e30*/  FFMA.FTZ R235, R65, UR45, -R235 ;  /* 0x0000002d41eb7c23 */ /* 0x000fe200080108eb */
[----:B------:R-:W-:Y:S01]  /*3e40*/  LOP3.LUT R40, R234, 0xffff, RZ, 0xc0, !PT ;  /* 0x0000ffffea287812 */ /* 0x000fe200078ec0ff */
[--C-:B------:R-:W-:Y:S01]  /*3e50*/  FFMA.FTZ R66, R66, UR45, -R237.reuse ;  /* 0x0000002d42427c23 */ /* 0x100fe200080108ed */
[----:B------:R-:W-:Y:S01]  /*3e60*/  SHF.R.U32.HI R234, RZ, 0x18, R234 ;  /* 0x00000018ffea7819 */ /* 0x000fe200000116ea */
[----:B------:R-:W-:Y:S01]  /*3e70*/  @!P2 FADD.FTZ R221, -R221, -RZ ;  /* 0x800000ffdddda221 */ /* 0x000fe20000010100 */
[----:B------:R-:W-:Y:S02]  /*3e80*/  SHF.R.U32.HI R40, RZ, 0x8, R40 ;  /* 0x00000008ff287819 */ /* 0x000fe40000011628 */
[----:B------:R-:W2:Y:S01]  /*3e90*/  MUFU.EX2 R232, R55 ;  /* 0x0000003700e87308 */ /* 0x000ea20000000800 */
[----:B------:R-:W-:Y:S01]  /*3ea0*/  ISETP.LE.U32.AND P2, PT, R246, UR46, PT ;  /* 0x0000002ef6007c0c */ /* 0x000fe2000bf43070 */
[----:B---3--:R-:W-:Y:S01]  /*3eb0*/  @!P3 FADD.FTZ R225, -R225, -RZ ;  /* 0x800000ffe1e1b221 */ /* 0x008fe20000010100 */
[----:B------:R-:W-:Y:S01]  /*3ec0*/  LOP3.LUT R40, R40, 0xffff, RZ, 0xc0, !PT ;  /* 0x0000ffff28287812 */ /* 0x000fe200078ec0ff */
[--C-:B------:R-:W-:Y:S01]  /*3ed0*/  FFMA.FTZ R54, R54, UR45, -R237.reuse ;  /* 0x0000002d36367c23 */ /* 0x100fe200080108ed */
[----:B------:R-:W-:Y:S01]  /*3ee0*/  FFMA.FTZ R237, R67, UR45, -R237 ;  /* 0x0000002d43ed7c23 */ /* 0x000fe200080108ed */
[----:B------:R-:W-:Y:S01]  /*3ef0*/  @!P5 FADD.FTZ R226, -R226, -RZ ;  /* 0x800000ffe2e2d221 */ /* 0x000fe20000010100 */
[----:B------:R-:W-:Y:S01]  /*3f00*/  ISETP.LE.U32.AND P5, PT, R234, UR46, PT ;  /* 0x0000002eea007c0c */ /* 0x000fe2000bfa3070 */
[----:B-1----:R-:W-:Y:S01]  /*3f10*/  @!P4 FADD.FTZ R229, -R229, -RZ ;  /* 0x800000ffe5e5c221 */ /* 0x002fe20000010100 */
[----:B------:R-:W-:Y:S01]  /*3f20*/  ISETP.LE.U32.AND P3, PT, R40, UR46, PT ;  /* 0x0000002e28007c0c */ /* 0x000fe2000bf63070 */
[----:B------:R-:W-:Y:S01]  /*3f30*/  MUFU.EX2 R235, R235 ;  /* 0x000000eb00eb7308 */ /* 0x000fe20000000800 */
[----:B------:R-:W-:Y:S01]  /*3f40*/  LOP3.LUT R40, R238, 0xff, RZ, 0xc0, !PT ;  /* 0x000000ffee287812 */ /* 0x000fe200078ec0ff */
[----:B------:R-:W-:Y:S01]  /*3f50*/  @!P0 FADD.FTZ R227, -R227, -RZ ;  /* 0x800000ffe3e38221 */ /* 0x000fe20000010100 */
[----:B------:R-:W-:Y:S01]  /*3f60*/  LOP3.LUT R41, R41, 0xff, RZ, 0xc0, !PT ;  /* 0x000000ff29297812 */ /* 0x000fe200078ec0ff */
[----:B------:R-:W-:Y:S01]  /*3f70*/  @!P2 FADD.FTZ R224, -R224, -RZ ;  /* 0x800000ffe0e0a221 */ /* 0x000fe20000010100 */
[----:B------:R-:W-:Y:S01]  /*3f80*/  ISETP.LE.U32.AND P4, PT, R40, UR46, PT ;  /* 0x0000002e28007c0c */ /* 0x000fe2000bf83070 */
[----:B------:R-:W-:Y:S01]  /*3f90*/  FFMA.FTZ R57, R57, UR45, -R242 ;  /* 0x0000002d39397c23 */ /* 0x000fe200080108f2 */
[----:B------:R-:W-:Y:S03]  /*3fa0*/  SHF.R.U32.HI R40, RZ, 0x8, R236 ;  /* 0x00000008ff287819 */ /* 0x000fe600000116ec */
[----:B------:R-:W1:Y:S01]  /*3fb0*/  MUFU.EX2 R237, R237 ;  /* 0x000000ed00ed7308 */ /* 0x000e620000000800 */
[----:B------:R-:W-:Y:S01]  /*3fc0*/  ISETP.LE.U32.AND P2, PT, R233, UR46, PT ;  /* 0x0000002ee9007c0c */ /* 0x000fe2000bf43070 */
[----:B--2---:R-:W-:Y:S01]  /*3fd0*/  @!P5 FADD.FTZ R232, -R232, -RZ ;  /* 0x800000ffe8e8d221 */ /* 0x004fe20000010100 */
[----:B------:R-:W-:Y:S01]  /*3fe0*/  LOP3.LUT R40, R40, 0xffff, RZ, 0xc0, !PT ;  /* 0x0000ffff28287812 */ /* 0x000fe200078ec0ff */
[--C-:B------:R-:W-:Y:S01]  /*3ff0*/  FFMA.FTZ R58, R58, UR45, -R243.reuse ;  /* 0x0000002d3a3a7c23 */ /* 0x100fe200080108f3 */
[----:B------:R-:W-:Y:S01]  /*4000*/  ISETP.LE.U32.AND P0, PT, R41, UR46, PT ;  /* 0x0000002e29007c0c */ /* 0x000fe2000bf03070 */
[--C-:B------:R-:W-:Y:S01]  /*4010*/  FFMA.FTZ R59, R59, UR45, -R243.reuse ;  /* 0x0000002d3b3b7c23 */ /* 0x100fe200080108f3 */
[----:B------:R-:W-:Y:S03]  /*4020*/  ISETP.LE.U32.AND P5, PT, R40, UR46, PT ;  /* 0x0000002e28007c0c */ /* 0x000fe6000bfa3070 */
[----:B------:R-:W2:Y:S01]  /*4030*/  MUFU.EX2 R233, R56 ;  /* 0x0000003800e97308 */ /* 0x000ea20000000800 */
[----:B------:R-:W-:Y:S01]  /*4040*/  SHF.R.U32.HI R41, RZ, 0x18, R238 ;  /* 0x00000018ff297819 */ /* 0x000fe200000116ee */
[----:B------:R-:W-:Y:S01]  /*4050*/  FFMA.FTZ R60, R60, UR45, -R242 ;  /* 0x0000002d3c3c7c23 */ /* 0x000fe200080108f2 */
[----:B------:R-:W-:Y:S01]  /*4060*/  SHF.R.U32.HI R40, RZ, 0x10, R238 ;  /* 0x00000010ff287819 */ /* 0x000fe200000116ee */
[----:B------:R-:W-:Y:S01]  /*4070*/  FFMA.FTZ R242, R61, UR45, -R242 ;  /* 0x0000002d3df27c23 */ /* 0x000fe200080108f2 */
[----:B------:R-:W-:Y:S01]  /*4080*/  LOP3.LUT R238, R238, 0xffff, RZ, 0xc0, !PT ;  /* 0x0000ffffeeee7812 */ /* 0x000fe200078ec0ff */
[--C-:B------:R-:W-:Y:S01]  /*4090*/  FFMA.FTZ R62, R62, UR45, -R243.reuse ;  /* 0x0000002d3e3e7c23 */ /* 0x100fe200080108f3 */
[----:B------:R-:W-:Y:S03]  /*40a0*/  LOP3.LUT R40, R40, 0xff, RZ, 0xc0, !PT ;  /* 0x000000ff28287812 */ /* 0x000fe600078ec0ff */
[----:B------:R-:W3:Y:S01]  /*40b0*/  MUFU.EX2 R228, R51 ;  /* 0x0000003300e47308 */ /* 0x000ee20000000800 */
[----:B------:R-:W-:Y:S01]  /*40c0*/  SHF.R.U32.HI R238, RZ, 0x8, R238 ;  /* 0x00000008ffee7819 */ /* 0x000fe200000116ee */
[----:B-1----:R-:W-:Y:S01]  /*40d0*/  @!P6 FADD.FTZ R237, -R237, -RZ ;  /* 0x800000ffedede221 */ /* 0x002fe20000010100 */
[----:B------:R-:W-:Y:S01]  /*40e0*/  F2FP.RELU.F16.F32.PACK_AB R43, R186, R181 ;  /* 0x000000b5ba2b723e */ /* 0x000fe200000008ff */
[----:B------:R-:W-:Y:S01]  /*40f0*/  @!P5 FADD.FTZ R235, -R235, -RZ ;  /* 0x800000ffebebd221 */ /* 0x000fe20000010100 */
[----:B------:R-:W-:Y:S01]  /*4100*/  ISETP.LE.U32.AND P5, PT, R40, UR46, PT ;  /* 0x0000002e28007c0c */ /* 0x000fe2000bfa3070 */
[----:B------:R-:W-:Y:S01]  /*4110*/  FFMA.FTZ R63, R63, UR45, -R243 ;  /* 0x0000002d3f3f7c23 */ /* 0x000fe200080108f3 */
[----:B------:R-:W-:Y:S01]  /*4120*/  LOP3.LUT R40, R238, 0xffff, RZ, 0xc0, !PT ;  /* 0x0000ffffee287812 */ /* 0x000fe200078ec0ff */
[----:B------:R1:W-:Y:S01]  /*4130*/  STS [R148+0x12000], R43 ;  /* 0x0120002b94007388 */ /* 0x0003e20000000800 */
[----:B--2---:R-:W-:Y:S01]  /*4140*/  @!P4 FADD.FTZ R233, -R233, -RZ ;  /* 0x800000ffe9e9c221 */ /* 0x004fe20000010100 */
[----:B------:R-:W-:Y:S01]  /*4150*/  ISETP.LE.U32.AND P4, PT, R41, UR46, PT ;  /* 0x0000002e29007c0c */ /* 0x000fe2000bf83070 */
[----:B------:R-:W-:Y:S01]  /*4160*/  MUFU.EX2 R236, R66 ;  /* 0x0000004200ec7308 */ /* 0x000fe20000000800 */
[----:B------:R-:W-:Y:S02]  /*4170*/  F2FP.RELU.F16.F32.PACK_AB R41, R182, R183 ;  /* 0x000000b7b629723e */ /* 0x000fe400000008ff */
[----:B------:R-:W-:Y:S02]  /*4180*/  ISETP.LE.U32.AND P6, PT, R40, UR46, PT ;  /* 0x0000002e28007c0c */ /* 0x000fe4000bfc3070 */
[----:B------:R-:W-:Y:S01]  /*4190*/  F2FP.RELU.F16.F32.PACK_AB R42, R198, R193 ;  /* 0x000000c1c62a723e */ /* 0x000fe200000008ff */
[----:B------:R2:W-:Y:S01]  /*41a0*/  STS [R148+0x12400], R41 ;  /* 0x0124002994007388 */ /* 0x0005e20000000800 */
[----:B------:R-:W-:Y:S03]  /*41b0*/  F2FP.RELU.F16.F32.PACK_AB R40, R194, R195 ;  /* 0x000000c3c228723e */ /* 0x000fe600000008ff */
[----:B------:R-:W4:Y:S01]  /*41c0*/  MUFU.EX2 R234, R64 ;  /* 0x0000004000ea7308 */ /* 0x000f220000000800 */
[----:B------:R-:W-:Y:S01]  /*41d0*/  F2FP.RELU.F16.F32.PACK_AB R47, R185, R184 ;  /* 0x000000b8b92f723e */ /* 0x000fe200000008ff */
[----:B------:R2:W-:Y:S01]  /*41e0*/  STS [R151+0x12000], R42 ;  /* 0x0120002a97007388 */ /* 0x0005e20000000800 */
[----:B------:R-:W-:Y:S01]  /*41f0*/  F2FP.RELU.F16.F32.PACK_AB R45, R188, R187 ;  /* 0x000000bbbc2d723e */ /* 0x000fe200000008ff */
[----:B---3--:R-:W-:Y:S01]  /*4200*/  @!P2 FADD.FTZ R228, -R228, -RZ ;  /* 0x800000ffe4e4a221 */ /* 0x008fe20000010100 */
[----:B------:R-:W-:Y:S01]  /*4210*/  F2FP.RELU.F16.F32.PACK_AB R46, R190, R189 ;  /* 0x000000bdbe2e723e */ /* 0x000fe200000008ff */
[----:B------:R3:W-:Y:S01]  /*4220*/  STS [R151+0x12400], R40 ;  /* 0x0124002897007388 */ /* 0x0007e20000000800 */
[----:B------:R-:W-:Y:S03]  /*4230*/  F2FP.RELU.F16.F32.PACK_AB R44, R192, R191 ;  /* 0x000000bfc02c723e */ /* 0x000fe600000008ff */
[----:B------:R-:W-:Y:S01]  /*4240*/  MUFU.EX2 R243, R62 ;  /* 0x0000003e00f37308 */ /* 0x000fe20000000800 */
[----:B------:R-:W-:Y:S01]  /*4250*/  F2FP.RELU.F16.F32.PACK_AB R50, R208, R207 ;  /* 0x000000cfd032723e */ /* 0x000fe200000008ff */
[----:B------:R3:W-:Y:S01]  /*4260*/  STS [R148+0x14000], R47 ;  /* 0x0140002f94007388 */ /* 0x0007e20000000800 */
[----:B------:R-:W-:Y:S02]  /*4270*/  F2FP.RELU.F16.F32.PACK_AB R48, R216, R215 ;  /* 0x000000d7d830723e */ /* 0x000fe400000008ff */
[----:B------:R-:W-:Y:S01]  /*4280*/  F2FP.RELU.F16.F32.PACK_AB R49, R226, R225 ;  /* 0x000000e1e231723e */ /* 0x000fe200000008ff */
[----:B------:R3:W-:Y:S01]  /*4290*/  STS [R148+0x14400], R45 ;  /* 0x0144002d94007388 */ /* 0x0007e20000000800 */
[----:B-1----:R-:W-:Y:S03]  /*42a0*/  F2FP.RELU.F16.F32.PACK_AB R43, R197, R196 ;  /* 0x000000c4c52b723e */ /* 0x002fe600000008ff */
[----:B------:R-:W1:Y:S01]  /*42b0*/  MUFU.EX2 R231, R54 ;  /* 0x0000003600e77308 */ /* 0x000e620000000800 */
[----:B----4-:R-:W-:Y:S01]  /*42c0*/  @!P1 FADD.FTZ R234, -R234, -RZ ;  /* 0x800000ffeaea9221 */ /* 0x010fe20000010100 */
[----:B------:R4:W-:Y:S01]  /*42d0*/  STS [R151+0x14000], R46 ;  /* 0x0140002e97007388 */ /* 0x0009e20000000800 */
[----:B------:R-:W-:Y:S02]  /*42e0*/  ISETP.LE.U32.AND P1, PT, R241, UR46, PT ;  /* 0x0000002ef1007c0c */ /* 0x000fe4000bf23070 */
[----:B------:R-:W-:Y:S01]  /*42f0*/  ISETP.LE.U32.AND P2, PT, R239, UR46, PT ;  /* 0x0000002eef007c0c */ /* 0x000fe2000bf43070 */
[----:B------:R4:W-:Y:S01]  /*4300*/  STS [R151+0x14400], R44 ;  /* 0x0144002c97007388 */ /* 0x0009e20000000800 */
[----:B--2---:R-:W-:Y:S03]  /*4310*/  F2FP.RELU.F16.F32.PACK_AB R41, R199, R200 ;  /* 0x000000c8c729723e */ /* 0x004fe600000008ff */
[----:B------:R-:W2:Y:S01]  /*4320*/  MUFU.EX2 R230, R53 ;  /* 0x0000003500e67308 */ /* 0x000ea20000000800 */
[----:B------:R2:W-:Y:S01]  /*4330*/  STS [R150+0x12000], R43 ;  /* 0x0120002b96007388 */ /* 0x0005e20000000800 */
[----:B------:R-:W-:Y:S03]  /*4340*/  F2FP.RELU.F16.F32.PACK_AB R42, R210, R209 ;  /* 0x000000d1d22a723e */ /* 0x000fe600000008ff */
[----:B------:R2:W-:Y:S01]  /*4350*/  STS [R150+0x12400], R41 ;  /* 0x0124002996007388 */ /* 0x0005e20000000800 */
[----:B---3--:R-:W-:Y:S04]  /*4360*/  F2FP.RELU.F16.F32.PACK_AB R40, R212, R211 ;  /* 0x000000d3d428723e */ /* 0x008fe800000008ff */
[----:B------:R-:W3:Y:S01]  /*4370*/  MUFU.EX2 R238, R57 ;  /* 0x0000003900ee7308 */ /* 0x000ee20000000800 */
[----:B-1----:R-:W-:Y:S01]  /*4380*/  @!P0 FADD.FTZ R231, -R231, -RZ ;  /* 0x800000ffe7e78221 */ /* 0x002fe20000010100 */
[----:B------:R1:W-:Y:S01]  /*4390*/  STS [R157+0x12000], R42 ;  /* 0x0120002a9d007388 */ /* 0x0003e20000000800 */
[----:B------:R-:W-:Y:S01]  /*43a0*/  F2FP.RELU.F16.F32.PACK_AB R47, R204, R203 ;  /* 0x000000cbcc2f723e */ /* 0x000fe200000008ff */
[----:B------:R-:W-:Y:S01]  /*43b0*/  @!P2 FADD.FTZ R236, -R236, -RZ ;  /* 0x800000ffececa221 */ /* 0x000fe20000010100 */
[----:B------:R-:W-:Y:S01]  /*43c0*/  ISETP.LE.U32.AND P2, PT, R240, UR46, PT ;  /* 0x0000002ef0007c0c */ /* 0x000fe2000bf43070 */
[----:B------:R1:W-:Y:S01]  /*43d0*/  STS [R157+0x12400], R40 ;  /* 0x012400289d007388 */ /* 0x0003e20000000800 */
[----:B------:R-:W-:Y:S03]  /*43e0*/  F2FP.RELU.F16.F32.PACK_AB R45, R202, R201 ;  /* 0x000000c9ca2d723e */ /* 0x000fe600000008ff */
[----:B------:R-:W1:Y:S01]  /*43f0*/  MUFU.EX2 R239, R58 ;  /* 0x0000003a00ef7308 */ /* 0x000e620000000800 */
[----:B------:R-:W-:Y:S01]  /*4400*/  ISETP.LE.U32.AND P0, PT, R244, UR46, PT ;  /* 0x0000002ef4007c0c */ /* 0x000fe2000bf03070 */
[----:B------:R1:W-:Y:S01]  /*4410*/  STS [R150+0x14400], R47 ;  /* 0x0144002f96007388 */ /* 0x0003e20000000800 */
[----:B----4-:R-:W-:Y:S01]  /*4420*/  F2FP.RELU.F16.F32.PACK_AB R46, R218, R217 ;  /* 0x000000d9da2e723e */ /* 0x010fe200000008ff */
[----:B--2---:R-:W-:Y:S01]  /*4430*/  @!P3 FADD.FTZ R230, -R230, -RZ ;  /* 0x800000ffe6e6b221 */ /* 0x004fe20000010100 */
[----:B------:R-:W-:Y:S01]  /*4440*/  ISETP.LE.U32.AND P3, PT, R245, UR46, PT ;  /* 0x0000002ef5007c0c */ /* 0x000fe2000bf63070 */
[----:B------:R2:W-:Y:S01]  /*4450*/  STS [R150+0x14000], R45 ;  /* 0x0140002d96007388 */ /* 0x0005e20000000800 */
[----:B------:R-:W-:Y:S03]  /*4460*/  F2FP.RELU.F16.F32.PACK_AB R44, R206, R205 ;  /* 0x000000cdce2c723e */ /* 0x000fe600000008ff */
[----:B------:R-:W4:Y:S01]  /*4470*/  MUFU.EX2 R240, R59 ;  /* 0x0000003b00f07308 */ /* 0x000f220000000800 */
[----:B---3--:R-:W-:Y:S01]  /*4480*/  @!P6 FADD.FTZ R238, -R238, -RZ ;  /* 0x800000ffeeeee221 */ /* 0x008fe20000010100 */
[----:B------:R-:W-:Y:S01]  /*4490*/  STS [R157+0x14400], R50 ;  /* 0x014400329d007388 */ /* 0x000fe20000000800 */
[----:B------:R-:W-:Y:S01]  /*44a0*/  F2FP.RELU.F16.F32.PACK_AB R43, R224, R223 ;  /* 0x000000dfe02b723e */ /* 0x000fe200000008ff */
[----:B------:R-:W-:Y:S01]  /*44b0*/  @!P1 FADD.FTZ R243, -R243, -RZ ;  /* 0x800000fff3f39221 */ /* 0x000fe20000010100 */
[----:B------:R-:W-:Y:S01]  /*44c0*/  LEA R53, R143, UR5, 0x1 ;  /* 0x000000058f357c11 */ /* 0x000fe2000f8e08ff */
[----:B------:R3:W-:Y:S01]  /*44d0*/  STS [R157+0x14000], R44 ;  /* 0x0140002c9d007388 */ /* 0x0007e20000000800 */
[----:B------:R-:W-:Y:S03]  /*44e0*/  F2FP.RELU.F16.F32.PACK_AB R41, R235, R234 ;  /* 0x000000eaeb29723e */ /* 0x000fe600000008ff */
[----:B------:R-:W3:Y:S01]  /*44f0*/  MUFU.EX2 R241, R60 ;  /* 0x0000003c00f17308 */ /* 0x000ee20000000800 */
[----:B-1----:R-:W-:Y:S01]  /*4500*/  @!P5 FADD.FTZ R239, -R239, -RZ ;  /* 0x800000ffefefd221 */ /* 0x002fe20000010100 */
[----:B------:R-:W-:Y:S01]  /*4510*/  STS [R149+0x12400], R48 ;  /* 0x0124003095007388 */ /* 0x000fe20000000800 */
[----:B------:R-:W-:Y:S01]  /*4520*/  F2FP.RELU.F16.F32.PACK_AB R42, R214, R213 ;  /* 0x000000d5d62a723e */ /* 0x000fe200000008ff */
[----:B------:R-:W-:Y:S01]  /*4530*/  IMAD.IADD R52, R53, 0x1, R142 ;  /* 0x0000000135347824 */ /* 0x000fe200078e028e */
[----:B------:R-:W-:Y:S02]  /*4540*/  F2FP.RELU.F16.F32.PACK_AB R56, R238, R233 ;  /* 0x000000e9ee38723e */ /* 0x000fe400000008ff */
[----:B------:R-:W-:Y:S01]  /*4550*/  F2FP.RELU.F16.F32.PACK_AB R40, R232, R231 ;  /* 0x000000e7e828723e */ /* 0x000fe200000008ff */
[----:B------:R1:W-:Y:S02]  /*4560*/  STS [R149+0x12000], R42 ;  /* 0x0120002a95007388 */ /* 0x0003e40000000800 */
[----:B------:R-:W1:Y:S01]  /*4570*/  MUFU.EX2 R244, R63 ;  /* 0x0000003f00f47308 */ /* 0x000e620000000800 */
[----:B----4-:R-:W-:Y:S01]  /*4580*/  @!P4 FADD.FTZ R240, -R240, -RZ ;  /* 0x800000fff0f0c221 */ /* 0x010fe20000010100 */
[----:B------:R-:W-:Y:S01]  /*4590*/  F2FP.RELU.F16.F32.PACK_AB R47, R228, R227 ;  /* 0x000000e3e42f723e */ /* 0x000fe200000008ff */
[----:B------:R-:W-:Y:S01]  /*45a0*/  STS [R154+0x12000], R49 ;  /* 0x012000319a007388 */ /* 0x000fe20000000800 */
[----:B------:R-:W-:Y:S02]  /*45b0*/  FSETP.GE.FTZ.AND P4, PT, R186, RZ, PT ;  /* 0x000000ffba00720b */ /* 0x000fe40003f96000 */
[----:B--2---:R-:W-:Y:S01]  /*45c0*/  F2FP.RELU.F16.F32.PACK_AB R45, R222, R221 ;  /* 0x000000ddde2d723e */ /* 0x004fe200000008ff */
[----:B------:R2:W-:Y:S03]  /*45d0*/  STS [R154+0x12400], R47 ;  /* 0x0124002f9a007388 */ /* 0x0005e60000000800 */
[----:B------:R-:W4:Y:S01]  /*45e0*/  MUFU.EX2 R242, R242 ;  /* 0x000000f200f27308 */ /* 0x000f220000000800 */
[----:B---3--:R-:W-:Y:S01]  /*45f0*/  @!P3 FADD.FTZ R241, -R241, -RZ ;  /* 0x800000fff1f1b221 */ /* 0x008fe20000010100 */
[----:B------:R-:W-:Y:S01]  /*4600*/  F2FP.RELU.F16.F32.PACK_AB R54, R240, R239 ;  /* 0x000000eff036723e */ /* 0x000fe200000008ff */
[----:B------:R-:W-:Y:S01]  /*4610*/  STS [R149+0x14000], R46 ;  /* 0x0140002e95007388 */ /* 0x000fe20000000800 */
[----:B------:R-:W-:Y:S02]  /*4620*/  FSETP.GE.FTZ.AND P3, PT, R193, RZ, PT ;  /* 0x000000ffc100720b */ /* 0x000fe40003f76000 */
[----:B------:R-:W-:Y:S02]  /*4630*/  F2FP.RELU.F16.F32.PACK_AB R44, R220, R219 ;  /* 0x000000dbdc2c723e */ /* 0x000fe400000008ff */
[----:B------:R-:W-:Y:S01]  /*4640*/  FSETP.GE.FTZ.AND P1, PT, R196, RZ, PT ;  /* 0x000000ffc400720b */ /* 0x000fe20003f36000 */
[----:B-1----:R-:W-:Y:S01]  /*4650*/  @!P0 FADD.FTZ R244, -R244, -RZ ;  /* 0x800000fff4f48221 */ /* 0x002fe20000010100 */
[----:B------:R-:W-:Y:S01]  /*4660*/  FSETP.GE.FTZ.AND P0, PT, R181, RZ, PT ;  /* 0x000000ffb500720b */ /* 0x000fe20003f16000 */
[----:B------:R-:W-:Y:S03]  /*4670*/  STS [R149+0x14400], R44 ;  /* 0x0144002c95007388 */ /* 0x000fe60000000800 */
[----:B------:R-:W-:Y:S01]  /*4680*/  F2FP.RELU.F16.F32.PACK_AB R55, R244, R243 ;  /* 0x000000f3f437723e */ /* 0x000fe200000008ff */
[----:B------:R-:W-:Y:S01]  /*4690*/  STS [R154+0x14000], R45 ;  /* 0x0140002d9a007388 */ /* 0x000fe20000000800 */
[----:B------:R-:W-:Y:S01]  /*46a0*/  F2FP.RELU.F16.F32.PACK_AB R42, R230, R229 ;  /* 0x000000e5e62a723e */ /* 0x000fe200000008ff */
[----:B----4-:R-:W-:Y:S01]  /*46b0*/  @!P2 FADD.FTZ R242, -R242, -RZ ;  /* 0x800000fff2f2a221 */ /* 0x010fe20000010100 */
[----:B------:R-:W-:Y:S01]  /*46c0*/  FSETP.GE.FTZ.AND P2, PT, R198, RZ, PT ;  /* 0x000000ffc600720b */ /* 0x000fe20003f56000 */
[----:B------:R-:W-:Y:S03]  /*46d0*/  STS [R154+0x14400], R43 ;  /* 0x0144002b9a007388 */ /* 0x000fe60000000800 */
[----:B------:R-:W-:Y:S01]  /*46e0*/  F2FP.RELU.F16.F32.PACK_AB R57, R242, R241 ;  /* 0x000000f1f239723e */ /* 0x000fe200000008ff */
[----:B------:R-:W-:Y:S01]  /*46f0*/  STS [R153+0x12000], R42 ;  /* 0x0120002a99007388 */ /* 0x000fe20000000800 */
[----:B--2---:R-:W-:Y:S03]  /*4700*/  F2FP.RELU.F16.F32.PACK_AB R47, R237, R236 ;  /* 0x000000eced2f723e */ /* 0x004fe600000008ff */
[----:B------:R-:W-:Y:S04]  /*4710*/  STS [R153+0x12400], R40 ;  /* 0x0124002899007388 */ /* 0x000fe80000000800 */
[----:B------:R-:W-:Y:S04]  /*4720*/  STS [R152+0x12000], R41 ;  /* 0x0120002998007388 */ /* 0x000fe80000000800 */
[----:B------:R-:W-:Y:S04]  /*4730*/  STS [R152+0x12400], R47 ;  /* 0x0124002f98007388 */ /* 0x000fe80000000800 */
[----:B------:R-:W-:Y:S04]  /*4740*/  STS [R153+0x14000], R56 ;  /* 0x0140003899007388 */ /* 0x000fe80000000800 */
[----:B------:R-:W-:Y:S04]  /*4750*/  STS [R153+0x14400], R54 ;  /* 0x0144003699007388 */ /* 0x000fe80000000800 */
[----:B------:R-:W-:Y:S04]  /*4760*/  STS [R152+0x14000], R57 ;  /* 0x0140003998007388 */ /* 0x000fe80000000800 */
[----:B------:R-:W-:Y:S04]  /*4770*/  STS [R152+0x14400], R55 ;  /* 0x0144003798007388 */ /* 0x000fe80000000800 */
[----:B------:R-:W-:Y:S08]  /*4780*/  LDSM.16.M88.4 R64, [R53+0x4000] ;  /* 0x004000003540783b */ /* 0x000ff00000000200 */
[----:B------:R-:W1:Y:S08]  /*4790*/  LDSM.16.M88.4 R40, [R134+0x8000] ;  /* 0x008000008628783b */ /* 0x000e700000000200 */
[----:B------:R-:W2:Y:S08]  /*47a0*/  LDSM.16.M88.4 R60, [R53+0x5000] ;  /* 0x00500000353c783b */ /* 0x000eb00000000200 */
[----:B------:R-:W3:Y:S08]  /*47b0*/  LDSM.16.M88.4 R44, [R134+0x8400] ;  /* 0x00840000862c783b */ /* 0x000ef00000000200 */
[----:B------:R-:W4:Y:S08]  /*47c0*/  LDSM.16.M88.4 R48, [R134+0x8800] ;  /* 0x008800008630783b */ /* 0x000f300000000200 */
[----:B------:R-:W4:Y:S01]  /*47d0*/  LDSM.16.M88.4 R100, [R134+0x8c00] ;  /* 0x008c00008664783b */ /* 0x000f220000000200 */
[-C--:B-1----:R-:W-:Y:S07]  /*47e0*/  HMMA.16816.F32 R4, R64, R40.reuse, RZ ;  /* 0x000000284004723c */ /* 0x082fee00000018ff */
[----:B------:R-:W-:Y:S01]  /*47f0*/  LDSM.16.M88.4 R104, [R52+0x4000] ;  /* 0x004000003468783b */ /* 0x000fe20000000200 */
        /* <DEDUP_REMOVED lines=25> */
[C---:B------:R-:W-:Y:S01]  /*4990*/  FADD.FTZ R245, -R180.reuse, R4 ;  /* 0x00000004b4f57221 */ /* 0x040fe20000010100 */
[C---:B------:R-:W-:Y:S05]  /*49a0*/  HMMA.16816.F32 R24, R112.reuse, R116, R24 ;  /* 0x000000747018723c */ /* 0x040fea0000001818 */
[----:B------:R-:W-:Y:S01]  /*49b0*/  FSEL R246, R245, R180, P0 ;  /* 0x000000b4f5f67208 */ /* 0x000fe20000000000 */
[-C--:B------:R-:W-:Y:S03]  /*49c0*/  HMMA.16816.F32 R28, R112, R118.reuse, R28 ;  /* 0x00000076701c723c */ /* 0x080fe6000000181c */
[----:B------:R-:W-:Y:S02]  /*49d0*/  FSETP.GE.FTZ.AND P0, PT, R197, RZ, PT ;  /* 0x000000ffc500720b */ /* 0x000fe40003f16000 */
[----:B------:R-:W-:Y:S01]  /*49e0*/  FMUL.FTZ R246, R181, R246 ;  /* 0x000000f6b5f67220 */ /* 0x000fe20000410000 */
[C---:B------:R-:W-:Y:S05]  /*49f0*/  HMMA.16816.F32 R32, R104.reuse, R118, R32 ;  /* 0x000000766820723c */ /* 0x040fea0000001820 */
[C---:B------:R-:W-:Y:S01]  /*4a00*/  FADD.FTZ R245, -R180.reuse, R16 ;  /* 0x00000010b4f57221 */ /* 0x040fe20000010100 */
[-C--:B---3--:R-:W-:Y:S05]  /*4a10*/  HMMA.16816.F32 R36, R104, R120.reuse, R36 ;  /* 0x000000786824723c */ /* 0x088fea0000001824 */
[-C--:B------:R-:W-:Y:S01]  /*4a20*/  FSEL R248, R245, R180.reuse, P3 ;  /* 0x000000b4f5f87208 */ /* 0x080fe20001800000 */
[C---:B------:R-:W-:Y:S04]  /*4a30*/  HMMA.16816.F32 R40, R112.reuse, R120, R40 ;  /* 0x000000787028723c */ /* 0x040fe80000001828 */
[----:B------:R-:W-:Y:S01]  /*4a40*/  FSETP.GE.FTZ.AND P3, PT, R209, RZ, PT ;  /* 0x000000ffd100720b */ /* 0x000fe20003f76000 */
[----:B------:R-:W-:Y:S01]  /*4a50*/  FADD.FTZ R247, -R180, R17 ;  /* 0x00000011b4f77221 */ /* 0x000fe20000010100 */
[-C--:B------:R-:W-:Y:S05]  /*4a60*/  HMMA.16816.F32 R44, R112, R122.reuse, R44 ;  /* 0x0000007a702c723c */ /* 0x080fea000000182c */
[-C--:B------:R-:W-:Y:S01]  /*4a70*/  FSEL R247, R247, R180.reuse, P2 ;  /* 0x000000b4f7f77208 */ /* 0x080fe20001000000 */
[C---:B------:R-:W-:Y:S04]  /*4a80*/  HMMA.16816.F32 R48, R104.reuse, R122, R48 ;  /* 0x0000007a6830723c */ /* 0x040fe80000001830 */
[----:B------:R-:W-:Y:S01]  /*4a90*/  FSETP.GE.FTZ.AND P2, PT, R210, RZ, PT ;  /* 0x000000ffd200720b */ /* 0x000fe20003f56000 */
[C---:B------:R-:W-:Y:S01]  /*4aa0*/  FADD.FTZ R181, -R180.reuse, R5 ;  /* 0x00000005b4b57221 */ /* 0x040fe20000010100 */
[-C--:B------:R-:W-:Y:S05]  /*4ab0*/  HMMA.16816.F32 R52, R104, R124.reuse, R52 ;  /* 0x0000007c6834723c */ /* 0x080fea0000001834 */
[-C--:B------:R-:W-:Y:S01]  /*4ac0*/  FSEL R181, R181, R180.reuse, P4 ;  /* 0x000000b4b5b57208 */ /* 0x080fe20002000000 */
[C---:B------:R-:W-:Y:S04]  /*4ad0*/  HMMA.16816.F32 R56, R112.reuse, R124, R56 ;  /* 0x0000007c7038723c */ /* 0x040fe80000001838 */
[----:B------:R-:W-:Y:S01]  /*4ae0*/  FSETP.GE.FTZ.AND P4, PT, R225, RZ, PT ;  /* 0x000000ffe100720b */ /* 0x000fe20003f96000 */
[C---:B------:R-:W-:Y:S01]  /*4af0*/  FADD.FTZ R249, -R180.reuse, R21 ;  /* 0x00000015b4f97221 */ /* 0x040fe20000010100 */
[-C--:B------:R-:W-:Y:S05]  /*4b00*/  HMMA.16816.F32 R60, R112, R126.reuse, R60 ;  /* 0x0000007e703c723c */ /* 0x080fea000000183c */
[----:B------:R-:W-:Y:S01]  /*4b10*/  FADD.FTZ R245, -R180, R20 ;  /* 0x00000014b4f57221 */ /* 0x000fe20000010100 */
[----:B------:R-:W-:Y:S05]  /*4b20*/  HMMA.16816.F32 R64, R104, R126, R64 ;  /* 0x0000007e6840723c */ /* 0x000fea0000001840 */
[----:B------:R-:W-:Y:S01]  /*4b30*/  FSEL R245, R245, R180, P1 ;  /* 0x000000b4f5f57208 */ /* 0x000fe20000800000 */
[----:B------:R-:W-:Y:S01]  /*4b40*/  FMUL.FTZ R193, R193, R248 ;  /* 0x000000f8c1c17220 */ /* 0x000fe20000410000 */
[----:B------:R-:W-:Y:S01]  /*4b50*/  FSETP.GE.FTZ.AND P1, PT, R213, RZ, PT ;  /* 0x000000ffd500720b */ /* 0x000fe20003f36000 */
[----:B------:R-:W-:Y:S03]  /*4b60*/  FMUL.FTZ R198, R198, R247 ;  /* 0x000000f7c6c67220 */ /* 0x000fe60000410000 */
[----:B------:R-:W-:Y:S01]  /*4b70*/  FMUL.FTZ R181, R186, R181 ;  /* 0x000000b5bab57220 */ /* 0x000fe20000410000 */
[----:B------:R-:W-:Y:S01]  /*4b80*/  FSEL R186, R249, R180, P0 ;  /* 0x000000b4f9ba7208 */ /* 0x000fe20000000000 */
[----:B------:R-:W-:Y:S01]  /*4b90*/  FADD.FTZ R249, -R180, R37 ;  /* 0x00000025b4f97221 */ /* 0x000fe20000010100 */
[----:B------:R-:W-:Y:S01]  /*4ba0*/  F2FP.F16.F32.PACK_AB R198, R198, R193 ;  /* 0x000000c1c6c6723e */ /* 0x000fe200000000ff */
[----:B------:R-:W-:Y:S01]  /*4bb0*/  FADD.FTZ R193, -R180, R32 ;  /* 0x00000020b4c17221 */ /* 0x000fe20000010100 */
[----:B------:R-:W-:Y:S01]  /*4bc0*/  FSETP.GE.FTZ.AND P0, PT, R214, RZ, PT ;  /* 0x000000ffd600720b */ /* 0x000fe20003f16000 */
[----:B------:R-:W-:Y:S01]  /*4bd0*/  FADD.FTZ R247, -R180, R36 ;  /* 0x00000024b4f77221 */ /* 0x000fe20000010100 */
[----:B------:R-:W-:Y:S01]  /*4be0*/  F2FP.F16.F32.PACK_AB R181, R181, R246 ;  /* 0x000000f6b5b5723e */ /* 0x000fe200000000ff */
[----:B------:R-:W-:Y:S01]  /*4bf0*/  FMUL.FTZ R245, R196, R245 ;  /* 0x000000f5c4f57220 */ /* 0x000fe20000410000 */
[----:B------:R-:W-:Y:S01]  /*4c00*/  FSEL R249, R249, R180, P0 ;  /* 0x000000b4f9f97208 */ /* 0x000fe20000000000 */
[----:B------:R-:W-:Y:S01]  /*4c10*/  FMUL.FTZ R186, R197, R186 ;  /* 0x000000bac5ba7220 */ /* 0x000fe20000410000 */
[-C--:B------:R-:W-:Y:S01]  /*4c20*/  FSEL R196, R193, R180.reuse, P3 ;  /* 0x000000b4c1c47208 */ /* 0x080fe20001800000 */
[C---:B------:R-:W-:Y:S01]  /*4c30*/  FADD.FTZ R193, -R180.reuse, R48 ;  /* 0x00000030b4c17221 */ /* 0x040fe20000010100 */
[----:B------:R-:W-:Y:S01]  /*4c40*/  FSETP.GE.FTZ.AND P0, PT, R235, RZ, PT ;  /* 0x000000ffeb00720b */ /* 0x000fe20003f16000 */
[C---:B------:R-:W-:Y:S01]  /*4c50*/  FADD.FTZ R197, -R180.reuse, R33 ;  /* 0x00000021b4c57221 */ /* 0x040fe20000010100 */
[----:B------:R-:W-:Y:S01]  /*4c60*/  FSEL R246, R247, R180, P1 ;  /* 0x000000b4f7f67208 */ /* 0x000fe20000800000 */
[----:B------:R-:W-:Y:S01]  /*4c70*/  FADD.FTZ R53, -R180, R53 ;  /* 0x00000035b4357221 */ /* 0x000fe20000010100 */
[----:B------:R-:W-:Y:S01]  /*4c80*/  FSETP.GE.FTZ.AND P1, PT, R230, RZ, PT ;  /* 0x000000ffe600720b */ /* 0x000fe20003f36000 */
[----:B------:R-:W-:Y:S01]  /*4c90*/  FMUL.FTZ R196, R209, R196 ;  /* 0x000000c4d1c47220 */ /* 0x000fe20000410000 */
[-C--:B------:R-:W-:Y:S01]  /*4ca0*/  FSEL R48, R193, R180.reuse, P4 ;  /* 0x000000b4c1307208 */ /* 0x080fe20002000000 */
[C---:B------:R-:W-:Y:S01]  /*4cb0*/  FADD.FTZ R49, -R180.reuse, R49 ;  /* 0x00000031b4317221 */ /* 0x040fe20000010100 */
[-C--:B------:R-:W-:Y:S01]  /*4cc0*/  FSEL R197, R197, R180.reuse, P2 ;  /* 0x000000b4c5c57208 */ /* 0x080fe20001000000 */
        /* <DEDUP_REMOVED lines=22> */
[----:B------:R-:W-:Y:S01]  /*4e30*/  FMUL.FTZ R193, R234, R193 ;  /* 0x000000c1eac17220 */ /* 0x000fe20000410000 */
[----:B------:R-:W-:Y:S01]  /*4e40*/  F2FP.F16.F32.PACK_AB R48, R53, R52 ;  /* 0x000000343530723e */ /* 0x000fe200000000ff */
[----:B------:R-:W-:Y:S01]  /*4e50*/  FADD.FTZ R52, -R179, R6 ;  /* 0x00000006b3347221 */ /* 0x000fe20000010100 */
        /* <DEDUP_REMOVED lines=25> */
.L_x_1053:
[----:B------:R-:W-:Y:S01]  /*4ff0*/  STS [R148+0xa000], R181 ;  /* 0x00a000b594007388 */ /* 0x000fe20000000800 */
[C---:B------:R-:W-:Y:S01]  /*5000*/  FADD.FTZ R22, -R179.reuse, R22 ;  /* 0x00000016b3167221 */ /* 0x040fe20000010100 */
[C---:B------:R-:W-:Y:S01]  /*5010*/  FADD.FTZ R18, -R179.reuse, R18 ;  /* 0x00000012b3127221 */ /* 0x040fe20000010100 */
[----:B------:R-:W-:Y:S01]  /*5020*/  FSETP.GE.FTZ.AND P1, PT, R200, RZ, PT ;  /* 0x000000ffc800720b */ /* 0x000fe20003f36000 */
[----:B-1----:R-:W-:Y:S01]  /*5030*/  FADD.FTZ R4, -R179, R19 ;  /* 0x00000013b3047221 */ /* 0x002fe20000010100 */
[----:B------:R-:W-:Y:S01]  /*5040*/  FSETP.GE.FTZ.AND P3, PT, R195, RZ, PT ;  /* 0x000000ffc300720b */ /* 0x000fe20003f76000 */
[C---:B------:R-:W-:Y:S01]  /*5050*/  FADD.FTZ R34, -R179.reuse, R34 ;  /* 0x00000022b3227221 */ /* 0x040fe20000010100 */
[----:B------:R-:W-:Y:S01]  /*5060*/  FSETP.GE.FTZ.AND P2, PT, R194, RZ, PT ;  /* 0x000000ffc200720b */ /* 0x000fe20003f56000 */
        /* <DEDUP_REMOVED lines=8> */
[C---:B------:R-:W-:Y:S01]  /*50f0*/  FADD.FTZ R38, -R179.reuse, R38 ;  /* 0x00000026b3267221 */ /* 0x040fe20000010100 */
[-C--:B------:R-:W-:Y:S01]  /*5100*/  FSEL R5, R4, R179.reuse, P2 ;  /* 0x000000b304057208 */ /* 0x080fe20001000000 */
[----:B------:R-:W-:Y:S01]  /*5110*/  FADD.FTZ R4, -R179, R23 ;  /* 0x00000017b3047221 */ /* 0x000fe20000010100 */
[-C--:B------:R-:W-:Y:S01]  /*5120*/  FSEL R34, R34, R179.reuse, P1 ;  /* 0x000000b322227208 */ /* 0x080fe20000800000 */
[----:B------:R-:W-:Y:S01]  /*5130*/  FMUL.FTZ R18, R195, R18 ;  /* 0x00000012c3127220 */ /* 0x000fe20000410000 */
        /* <DEDUP_REMOVED lines=13> */
[----:B------:R-:W-:Y:S01]  /*5210*/  FADD.FTZ R66, -R179, R66 ;  /* 0x00000042b3427221 */ /* 0x000fe20000010100 */
[----:B------:R-:W-:Y:S01]  /*5220*/  FSETP.GE.FTZ.AND P1, PT, R237, RZ, PT ;  /* 0x000000ffed00720b */ /* 0x000fe20003f36000 */
[----:B------:R-:W-:Y:S01]  /*5230*/  FMUL.FTZ R52, R183, R52 ;  /* 0x00000034b7347220 */ /* 0x000fe20000410000 */
[----:B------:R-:W-:Y:S01]  /*5240*/  F2FP.F16.F32.PACK_AB R34, R17, R34 ;  /* 0x000000221122723e */ /* 0x000fe200000000ff */
[----:B------:R-:W-:Y:S01]  /*5250*/  FMUL.FTZ R53, R182, R53 ;  /* 0x00000035b6357220 */ /* 0x000fe20000410000 */
[----:B------:R-:W-:Y:S01]  /*5260*/  FSEL R54, R54, R179, P4 ;  /* 0x000000b336367208 */ /* 0x000fe20002000000 */
[----:B------:R-:W-:Y:S01]  /*5270*/  FMUL.FTZ R19, R216, R19 ;  /* 0x00000013d8137220 */ /* 0x000fe20000410000 */
[----:B------:R-:W-:Y:S01]  /*5280*/  FSEL R17, R6, R179, P3 ;  /* 0x000000b306117208 */ /* 0x000fe20001800000 */
[----:B-----5:R-:W-:Y:S01]  /*5290*/  FADD.FTZ R9, -R178, R9 ;  /* 0x00000009b2097221 */ /* 0x020fe20000010100 */
[----:B------:R-:W-:Y:S01]  /*52a0*/  FSETP.GE.FTZ.AND P2, PT, R215, RZ, PT ;  /* 0x000000ffd700720b */ /* 0x000fe20003f56000 */
[----:B------:R-:W-:Y:S01]  /*52b0*/  FMUL.FTZ R54, R231, R54 ;  /* 0x00000036e7367220 */ /* 0x000fe20000410000 */
[----:B------:R-:W-:Y:S01]  /*52c0*/  F2FP.F16.F32.PACK_AB R7, R4, R7 ;  /* 0x000000070407723e */ /* 0x000fe200000000ff */
[----:B------:R-:W-:Y:S01]  /*52d0*/  FADD.FTZ R4, -R179, R51 ;  /* 0x00000033b3047221 */ /* 0x000fe20000010100 */
[----:B------:R-:W-:Y:S01]  /*52e0*/  FSEL R38, R38, R179, P2 ;  /* 0x000000b326267208 */ /* 0x000fe20001000000 */
[----:B------:R-:W-:Y:S01]  /*52f0*/  FMUL.FTZ R17, R232, R17 ;  /* 0x00000011e8117220 */ /* 0x000fe20000410000 */
[----:B------:R-:W-:Y:S01]  /*5300*/  FSETP.GE.FTZ.AND P6, PT, R227, RZ, PT ;  /* 0x000000ffe300720b */ /* 0x000fe20003fd6000 */
[----:B------:R-:W-:Y:S01]  /*5310*/  FADD.FTZ R13, -R178, R13 ;  /* 0x0000000db20d7221 */ /* 0x000fe20000010100 */
[----:B------:R-:W-:Y:S01]  /*5320*/  FSETP.GE.FTZ.AND P5, PT, R228, RZ, PT ;  /* 0x000000ffe400720b */ /* 0x000fe20003fb6000 */
[----:B------:R-:W-:Y:S01]  /*5330*/  FMUL.FTZ R38, R215, R38 ;  /* 0x00000026d7267220 */ /* 0x000fe20000410000 */
[----:B------:R-:W-:Y:S01]  /*5340*/  FSETP.GE.FTZ.AND P2, PT, R236, RZ, PT ;  /* 0x000000ffec00720b */ /* 0x000fe20003f56000 */
[C---:B------:R-:W-:Y:S01]  /*5350*/  FADD.FTZ R25, -R178.reuse, R25 ;  /* 0x00000019b2197221 */ /* 0x040fe20000010100 */
[----:B------:R-:W-:Y:S01]  /*5360*/  F2FP.F16.F32.PACK_AB R18, R5, R18 ;  /* 0x000000120512723e */ /* 0x000fe200000000ff */
        /* <DEDUP_REMOVED lines=9> */
[----:B------:R-:W-:Y:S01]  /*5400*/  F2FP.F16.F32.PACK_AB R53, R53, R52 ;  /* 0x000000343535723e */ /* 0x000fe200000000ff */
[----:B------:R-:W-:Y:S01]  /*5410*/  FMUL.FTZ R21, R236, R21 ;  /* 0x00000015ec157220 */ /* 0x000fe20000410000 */
[----:B------:R-:W-:Y:S01]  /*5420*/  FSETP.GE.FTZ.AND P1, PT, R184, RZ, PT ;  /* 0x000000ffb800720b */ /* 0x000fe20003f36000 */
[----:B------:R-:W-:Y:S01]  /*5430*/  FMUL.FTZ R4, R237, R179 ;  /* 0x000000b3ed047220 */ /* 0x000fe20000410000 */
[----:B------:R-:W-:Y:S01]  /*5440*/  FSETP.GE.FTZ.AND P3, PT, R185, RZ, PT ;  /* 0x000000ffb900720b */ /* 0x000fe20003f76000 */
[----:B------:R-:W-:Y:S01]  /*5450*/  STS [R148+0xa400], R53 ;  /* 0x00a4003594007388 */ /* 0x000fe20000000800 */
[----:B------:R-:W-:Y:S01]  /*5460*/  FSEL R17, R17, R178, P1 ;  /* 0x000000b211117208 */ /* 0x000fe20000800000 */
[----:B------:R-:W-:Y:S01]  /*5470*/  FMUL.FTZ R50, R227, R50 ;  /* 0x00000032e3327220 */ /* 0x000fe20000410000 */
[----:B------:R-:W-:Y:S01]  /*5480*/  FSETP.GE.FTZ.AND P1, PT, R190, RZ, PT ;  /* 0x000000ffbe00720b */ /* 0x000fe20003f36000 */
[----:B------:R1:W-:Y:S01]  /*5490*/  STS [R151+0xa400], R18 ;  /* 0x00a4001297007388 */ /* 0x0003e20000000800 */
[----:B------:R-:W-:Y:S01]  /*54a0*/  F2FP.F16.F32.PACK_AB R38, R19, R38 ;  /* 0x000000261326723e */ /* 0x000fe200000000ff */
[----:B------:R-:W-:Y:S01]  /*54b0*/  FADD.FTZ R19, -R178, R12 ;  /* 0x0000000cb2137221 */ /* 0x000fe20000010100 */
[----:B------:R-:W-:Y:S01]  /*54c0*/  F2FP.F16.F32.PACK_AB R21, R4, R21 ;  /* 0x000000150415723e */ /* 0x000fe200000000ff */
[----:B------:R-:W-:Y:S01]  /*54d0*/  STS [R151+0xa000], R198 ;  /* 0x00a000c697007388 */ /* 0x000fe20000000800 */
[----:B------:R-:W-:Y:S01]  /*54e0*/  FSETP.GE.FTZ.AND P2, PT, R189, RZ, PT ;  /* 0x000000ffbd00720b */ /* 0x000fe20003f56000 */
[----:B------:R-:W-:Y:S01]  /*54f0*/  FMUL.FTZ R17, R184, R17 ;  /* 0x00000011b8117220 */ /* 0x000fe20000410000 */
        /* <DEDUP_REMOVED lines=20> */
[-C--:B------:R-:W-:Y:S01]  /*5640*/  FSEL R4, R9, R178.reuse, P4 ;  /* 0x000000b209047208 */ /* 0x080fe20002000000 */
[C---:B------:R-:W-:Y:S01]  /*5650*/  FADD.FTZ R9, -R178.reuse, R44 ;  /* 0x0000002cb2097221 */ /* 0x040fe20000010100 */
[----:B------:R-:W-:Y:S01]  /*5660*/  FSEL R41, R41, R178, P1 ;  /* 0x000000b229297208 */ /* 0x000fe20000800000 */
[----:B------:R2:W-:Y:S01]  /*5670*/  STS [R148+0xc000], R17 ;  /* 0x00c0001194007388 */ /* 0x0005e20000000800 */
[----:B------:R-:W-:Y:S01]  /*5680*/  F2FP.F16.F32.PACK_AB R6, R13, R6 ;  /* 0x000000060d06723e */ /* 0x000fe200000000ff */
[----:B------:R-:W-:Y:S01]  /*5690*/  FADD.FTZ R13, -R178, R40 ;  /* 0x00000028b20d7221 */ /* 0x000fe20000010100 */
[----:B------:R-:W-:Y:S01]  /*56a0*/  FSETP.GE.FTZ.AND P1, PT, R242, RZ, PT ;  /* 0x000000fff200720b */ /* 0x000fe20003f36000 */
[----:B------:R-:W-:Y:S01]  /*56b0*/  FMUL.FTZ R4, R205, R4 ;  /* 0x00000004cd047220 */ /* 0x000fe20000410000 */
[----:B------:R-:W-:Y:S01]  /*56c0*/  FSETP.GE.FTZ.AND P6, PT, R221, RZ, PT ;  /* 0x000000ffdd00720b */ /* 0x000fe20003fd6000 */
[C---:B------:R-:W-:Y:S01]  /*56d0*/  FADD.FTZ R26, -R167.reuse, R26 ;  /* 0x0000001aa71a7221 */ /* 0x040fe20000010100 */
[----:B------:R-:W-:Y:S01]  /*56e0*/  FSETP.GE.FTZ.AND P3, PT, R206, RZ, PT ;  /* 0x000000ffce00720b */ /* 0x000fe20003f76000 */
[----:B------:R-:W-:Y:S01]  /*56f0*/  FADD.FTZ R30, -R167, R30 ;  /* 0x0000001ea71e7221 */ /* 0x000fe20000010100 */
[----:B------:R-:W-:Y:S01]  /*5700*/  FSETP.GE.FTZ.AND P2, PT, R217, RZ, PT ;  /* 0x000000ffd900720b */ /* 0x000fe20003f56000 */
[----:B------:R-:W-:Y:S01]  /*5710*/  FADD.FTZ R42, -R167, R42 ;  /* 0x0000002aa72a7221 */ /* 0x000fe20000010100 */
[----:B------:R-:W-:Y:S01]  /*5720*/  F2FP.F16.F32.PACK_AB R25, R25, R8 ;  /* 0x000000081919723e */ /* 0x000fe200000000ff */
[----:B------:R-:W-:Y:S01]  /*5730*/  FADD.FTZ R46, -R167, R46 ;  /* 0x0000002ea72e7221 */ /* 0x000fe20000010100 */
[----:B------:R-:W-:Y:S01]  /*5740*/  FSETP.GE.FTZ.AND P5, PT, R222, RZ, PT ;  /* 0x000000ffde00720b */ /* 0x000fe20003fb6000 */
[----:B------:R-:W-:Y:S01]  /*5750*/  FMUL.FTZ R5, R228, R5 ;  /* 0x00000005e4057220 */ /* 0x000fe20000410000 */
        /* <DEDUP_REMOVED lines=13> */
[----:B------:R-:W-:Y:S01]  /*5830*/  FADD.FTZ R58, -R167, R58 ;  /* 0x0000003aa73a7221 */ /* 0x000fe20000010100 */
[-C--:B------:R-:W-:Y:S01]  /*5840*/  FSEL R16, R9, R178.reuse, P4 ;  /* 0x000000b209107208 */ /* 0x080fe20002000000 */
[----:B------:R-:W-:Y:S01]  /*5850*/  FMUL.FTZ R45, R222, R45 ;  /* 0x0000002dde2d7220 */ /* 0x000fe20000410000 */
[-C--:B------:R-:W-:Y:S01]  /*5860*/  FSEL R57, R57, R178.reuse, P3 ;  /* 0x000000b239397208 */ /* 0x080fe20001800000 */
[----:B------:R-:W-:Y:S01]  /*5870*/  FADD.FTZ R62, -R167, R62 ;  /* 0x0000003ea73e7221 */ /* 0x000fe20000010100 */
[----:B-1----:R-:W-:Y:S01]  /*5880*/  FSEL R18, R13, R178, P2 ;  /* 0x000000b20d127208 */ /* 0x002fe20001000000 */
[----:B------:R-:W-:Y:S01]  /*5890*/  @P1 FADD.FTZ R178, -R178, R61 ;  /* 0x0000003db2b21221 */ /* 0x000fe20000010100 */
[----:B------:R-:W-:Y:S01]  /*58a0*/  FMUL.FTZ R16, R233, R16 ;  /* 0x00000010e9107220 */ /* 0x000fe20000410000 */
[----:B------:R-:W-:Y:S01]  /*58b0*/  FMUL.FTZ R57, R238, R57 ;  /* 0x00000039ee397220 */ /* 0x000fe20000410000 */
[----:B------:R-:W-:Y:S01]  /*58c0*/  F2FP.F16.F32.PACK_AB R45, R45, R8 ;  /* 0x000000082d2d723e */ /* 0x000fe200000000ff */
[----:B------:R-:W-:Y:S01]  /*58d0*/  FMUL.FTZ R18, R241, R18 ;  /* 0x00000012f1127220 */ /* 0x000fe20000410000 */
[----:B------:R-:W-:Y:S01]  /*58e0*/  FMUL.FTZ R9, R242, R178 ;  /* 0x000000b2f2097220 */ /* 0x000fe20000410000 */
[----:B------:R-:W-:Y:S01]  /*58f0*/  FADD.FTZ R8, -R167, R11 ;  /* 0x0000000ba7087221 */ /* 0x000fe20000010100 */
[----:B------:R-:W-:Y:S02]  /*5900*/  FSETP.GE.FTZ.AND P3, PT, R188, RZ, PT ;  /* 0x000000ffbc00720b */ /* 0x000fe40003f76000 */
[----:B------:R-:W-:Y:S02]  /*5910*/  FSETP.GE.FTZ.AND P4, PT, R187, RZ, PT ;  /* 0x000000ffbb00720b */ /* 0x000fe40003f96000 */
[----:B------:R-:W-:Y:S01]  /*5920*/  F2FP.F16.F32.PACK_AB R24, R57, R16 ;  /* 0x000000103918723e */ /* 0x000fe200000000ff */
[----:B------:R-:W-:Y:S01]  /*5930*/  FADD.FTZ R16, -R167, R15 ;  /* 0x0000000fa7107221 */ /* 0x000fe20000010100 */
[----:B------:R-:W-:Y:S02]  /*5940*/  F2FP.F16.F32.PACK_AB R4, R29, R4 ;  /* 0x000000041d04723e */ /* 0x000fe400000000ff */
[----:B------:R-:W-:Y:S02]  /*5950*/  F2FP.F16.F32.PACK_AB R29, R9, R18 ;  /* 0x00000012091d723e */ /* 0x000fe400000000ff */
[----:B------:R-:W-:Y:S02]  /*5960*/  FSETP.GE.FTZ.AND P1, PT, R192, RZ, PT ;  /* 0x000000ffc000720b */ /* 0x000fe40003f36000 */
[----:B------:R-:W-:Y:S02]  /*5970*/  FSETP.GE.FTZ.AND P2, PT, R191, RZ, PT ;  /* 0x000000ffbf00720b */ /* 0x000fe40003f56000 */
[-C--:B------:R-:W-:Y:S01]  /*5980*/  FSEL R9, R8, R167.reuse, P3 ;  /* 0x000000a708097208 */ /* 0x080fe20001800000 */
[----:B------:R-:W-:Y:S01]  /*5990*/  FADD.FTZ R8, -R167, R27 ;  /* 0x0000001ba7087221 */ /* 0x000fe20000010100 */
[-C--:B------:R-:W-:Y:S02]  /*59a0*/  FSEL R10, R10, R167.reuse, P4 ;  /* 0x000000a70a0a7208 */ /* 0x080fe40002000000 */
        /* <DEDUP_REMOVED lines=10> */
[----:B------:R-:W-:Y:S02]  /*5a50*/  F2FP.F16.F32.PACK_AB R5, R5, R50 ;  /* 0x000000320505723e */ /* 0x000fe400000000ff */
        /* <DEDUP_REMOVED lines=10> */
[-C--:B------:R-:W-:Y:S01]  /*5b00*/  FSEL R13, R8, R167.reuse, P1 ;  /* 0x000000a7080d7208 */ /* 0x080fe20000800000 */
[----:B------:R-:W-:Y:S01]  /*5b10*/  FMUL.FTZ R26, R203, R26 ;  /* 0x0000001acb1a7220 */ /* 0x000fe20000410000 */
[----:B------:R-:W-:Y:S01]  /*5b20*/  FSEL R30, R30, R167, P2 ;  /* 0x000000a71e1e7208 */ /* 0x000fe20001000000 */
[----:B------:R-:W-:Y:S01]  /*5b30*/  STS [R150+0xa000], R245 ;  /* 0x00a000f596007388 */ /* 0x000fe20000000800 */
[----:B------:R-:W-:Y:S01]  /*5b40*/  F2FP.F16.F32.PACK_AB R12, R41, R12 ;  /* 0x0000000c290c723e */ /* 0x000fe200000000ff */
[----:B------:R-:W-:Y:S01]  /*5b50*/  FMUL.FTZ R13, R208, R13 ;  /* 0x0000000dd00d7220 */ /* 0x000fe20000410000 */
[----:B------:R-:W-:Y:S01]  /*5b60*/  F2FP.F16.F32.PACK_AB R11, R11, R26 ;  /* 0x0000001a0b0b723e */ /* 0x000fe200000000ff */
[----:B------:R-:W-:Y:S01]  /*5b70*/  STS [R150+0xa400], R7 ;  /* 0x00a4000796007388 */ /* 0x000fe20000000800 */
[----:B------:R-:W-:Y:S01]  /*5b80*/  FADD.FTZ R8, -R167, R43 ;  /* 0x0000002ba7087221 */ /* 0x000fe20000010100 */
[----:B------:R-:W-:Y:S01]  /*5b90*/  FMUL.FTZ R30, R207, R30 ;  /* 0x0000001ecf1e7220 */ /* 0x000fe20000410000 */
[----:B------:R-:W-:Y:S01]  /*5ba0*/  FSETP.GE.FTZ.AND P1, PT, R220, RZ, PT ;  /* 0x000000ffdc00720b */ /* 0x000fe20003f36000 */
[----:B------:R-:W-:Y:S01]  /*5bb0*/  STS [R157+0xa000], R196 ;  /* 0x00a000c49d007388 */ /* 0x000fe20000000800 */
[----:B------:R-:W-:Y:S02]  /*5bc0*/  LEA R52, R141, UR5, 0x1 ;  /* 0x000000058d347c11 */ /* 0x000fe4000f8e08ff */
[----:B------:R-:W-:Y:S01]  /*5bd0*/  F2FP.F16.F32.PACK_AB R30, R13, R30 ;  /* 0x0000001e0d1e723e */ /* 0x000fe200000000ff */
[----:B------:R-:W-:Y:S01]  /*5be0*/  STS [R157+0xa400], R34 ;  /* 0x00a400229d007388 */ /* 0x000fe20000000800 */
[----:B------:R-:W-:Y:S02]  /*5bf0*/  FSETP.GE.FTZ.AND P2, PT, R219, RZ, PT ;  /* 0x000000ffdb00720b */ /* 0x000fe40003f56000 */
[-C--:B------:R-:W-:Y:S01]  /*5c00*/  FSEL R15, R8, R167.reuse, P1 ;  /* 0x000000a7080f7208 */ /* 0x080fe20000800000 */
[----:B------:R-:W-:Y:S01]  /*5c10*/  STS [R150+0xc000], R25 ;  /* 0x00c0001996007388 */ /* 0x000fe20000000800 */
[----:B------:R-:W-:Y:S01]  /*5c20*/  FADD.FTZ R8, -R167, R47 ;  /* 0x0000002fa7087221 */ /* 0x000fe20000010100 */
[----:B------:R-:W-:Y:S02]  /*5c30*/  FSEL R42, R42, R167, P2 ;  /* 0x000000a72a2a7208 */ /* 0x000fe40001000000 */
[----:B------:R-:W-:Y:S01]  /*5c40*/  STS [R150+0xc400], R11 ;  /* 0x00c4000b96007388 */ /* 0x000fe20000000800 */
[----:B------:R-:W-:Y:S01]  /*5c50*/  FSETP.GE.FTZ.AND P5, PT, R224, RZ, PT ;  /* 0x000000ffe000720b */ /* 0x000fe20003fb6000 */
[----:B------:R-:W-:Y:S01]  /*5c60*/  FMUL.FTZ R15, R220, R15 ;  /* 0x0000000fdc0f7220 */ /* 0x000fe20000410000 */
[----:B------:R-:W-:Y:S01]  /*5c70*/  FSETP.GE.FTZ.AND P2, PT, R223, RZ, PT ;  /* 0x000000ffdf00720b */ /* 0x000fe20003f56000 */
[----:B------:R-:W-:Y:S01]  /*5c80*/  STS [R157+0xc000], R4 ;  /* 0x00c000049d007388 */ /* 0x000fe20000000800 */
[-C--:B--2---:R-:W-:Y:S01]  /*5c90*/  FSEL R17, R8, R167.reuse, P5 ;  /* 0x000000a708117208 */ /* 0x084fe20002800000 */
        /* <DEDUP_REMOVED lines=23> */
[----:B------:R-:W-:Y:S02]  /*5e10*/  STS [R149+0xc400], R42 ;  /* 0x00c4002a95007388 */ /* 0x000fe40000000800 */
[----:B------:R-:W-:Y:S01]  /*5e20*/  FMUL.FTZ R62, R243, R62 ;  /* 0x0000003ef33e7220 */ /* 0x000fe20000410000 */
[----:B------:R-:W-:Y:S01]  /*5e30*/  FMUL.FTZ R167, R244, R167 ;  /* 0x000000a7f4a77220 */ /* 0x000fe20000410000 */
[----:B------:R-:W-:Y:S01]  /*5e40*/  STS [R154+0xc000], R45 ;  /* 0x00c0002d9a007388 */ /* 0x000fe20000000800 */
[----:B------:R-:W-:Y:S03]  /*5e50*/  F2FP.F16.F32.PACK_AB R58, R19, R58 ;  /* 0x0000003a133a723e */ /* 0x000fe600000000ff */
        /* <DEDUP_REMOVED lines=88> */
.L_x_1054:
        /* <DEDUP_REMOVED lines=212> */
.L_x_1052:
[----:B------:R-:W2:Y:S01]  /*7120*/  S2R R4, SR_TID.X ;  /* 0x0000000000047919 */ /* 0x000ea20000002100 */
[----:B------:R-:W-:Y:S01]  /*7130*/  ULDC UR6, c[0x0][0x38c] ;  /* 0x0000e30000067ab9 */ /* 0x000fe20000000800 */
[----:B-1----:R-:W1:Y:S01]  /*7140*/  LDC.64 R6, c[0x0][0x438] ;  /* 0x00010e00ff067b82 */ /* 0x002e620000000a00 */
        /* <DEDUP_REMOVED lines=33> */
[----:B------:R-:W-:Y:S01]  /*7360*/  LEA.HI R14, R5, R4, RZ, 0x2 ;  /* 0x00000004050e7211 */ /* 0x000fe200078f10ff */
[----:B------:R-:W-:Y:S01]  /*7370*/  FMUL.FTZ R94, R94, UR6 ;  /* 0x000000065e5e7c20 */ /* 0x000fe20008410000 */
[----:B------:R-:W-:Y:S01]  /*7380*/  FMUL.FTZ R95, R95, UR6 ;  /* 0x000000065f5f7c20 */ /* 0x000fe20008410000 */
[----:B------:R-:W-:Y:S01]  /*7390*/  F2FP.F16.F32.PACK_AB R85, R85, R84 ;  /* 0x000000545555723e */ /* 0x000fe200000000ff */
[----:B------:R-:W-:Y:S01]  /*73a0*/  BAR.SYNC.DEFER_BLOCKING 0x0 ;  /* 0x0000000000007b1d */ /* 0x000fe20000010000 */
[----:B------:R-:W-:Y:S01]  /*73b0*/  F2FP.F16.F32.PACK_AB R87, R87, R86 ;  /* 0x000000565757723e */ /* 0x000fe200000000ff */
[----:B-1----:R-:W-:Y:S01]  /*73c0*/  IMAD R18, R6, UR22, RZ ;  /* 0x0000001606127c24 */ /* 0x002fe2000f8e02ff */
[----:B------:R-:W-:-:S02]  /*73d0*/  LOP3.LUT R5, R14, 0xfffffffc, RZ, 0xc0, !PT ;  /* 0xfffffffc0e057812 */ /* 0x000fc400078ec0ff */
[----:B------:R-:W-:-:S03]  /*73e0*/  F2FP.F16.F32.PACK_AB R96, R97, R96 ;  /* 0x000000606160723e */ /* 0x000fc600000000ff */
[----:B------:R-:W1:Y:S01]  /*73f0*/  LDC.64 R8, c[0x0][0x450] ;  /* 0x00011400ff087b82 */ /* 0x000e620000000a00 */
[----:B------:R-:W-:Y:S01]  /*7400*/  F2FP.F16.F32.PACK_AB R98, R99, R98 ;  /* 0x000000626362723e */ /* 0x000fe200000000ff */
[----:B------:R-:W-:Y:S01]  /*7410*/  IMAD R7, R7, UR14, R18 ;  /* 0x0000000e07077c24 */ /* 0x000fe2000f8e0212 */
[----:B------:R-:W-:Y:S01]  /*7420*/  F2FP.F16.F32.PACK_AB R89, R89, R88 ;  /* 0x000000585959723e */ /* 0x000fe200000000ff */
[----:B------:R-:W-:Y:S01]  /*7430*/  ULDC.64 UR8, c[0x0][0x3f0] ;  /* 0x0000fc0000087ab9 */ /* 0x000fe20000000a00 */
[----:B------:R-:W-:Y:S01]  /*7440*/  F2FP.F16.F32.PACK_AB R91, R91, R90 ;  /* 0x0000005a5b5b723e */ /* 0x000fe200000000ff */
[----:B------:R-:W-:Y:S01]  /*7450*/  ULDC.64 UR6, c[0x0][0x3f8] ;  /* 0x0000fe0000067ab9 */ /* 0x000fe20000000a00 */
[----:B------:R-:W-:Y:S01]  /*7460*/  F2FP.F16.F32.PACK_AB R92, R93, R92 ;  /* 0x0000005c5d5c723e */ /* 0x000fe200000000ff */
[----:B------:R-:W2:Y:S01]  /*7470*/  LDC.64 R12, c[0x0][0x468] ;  /* 0x00011a00ff0c7b82 */ /* 0x000ea20000000a00 */
[----:B------:R-:W-:Y:S02]  /*7480*/  F2FP.F16.F32.PACK_AB R94, R95, R94 ;  /* 0x0000005e5f5e723e */ /* 0x000fe400000000ff */
[----:B------:R-:W-:-:S02]  /*7490*/  F2FP.F16.F32.PACK_AB R71, R71, R70 ;  /* 0x000000464747723e */ /* 0x000fc400000000ff */
[----:B------:R-:W-:Y:S02]  /*74a0*/  IADD3 R4, -R5, R4, RZ ;  /* 0x0000000405047210 */ /* 0x000fe40007ffe1ff */
[----:B------:R-:W-:Y:S01]  /*74b0*/  F2FP.F16.F32.PACK_AB R80, R81, R80 ;  /* 0x000000505150723e */ /* 0x000fe200000000ff */
[----:B------:R-:W3:Y:S01]  /*74c0*/  LDC.64 R10, c[0x0][0x440] ;  /* 0x00011000ff0a7b82 */ /* 0x000ee20000000a00 */
        /* <DEDUP_REMOVED lines=9> */
[----:B------:R-:W4:Y:S01]  /*7560*/  LDC.64 R4, c[0x0][0x458] ;  /* 0x00011600ff047b82 */ /* 0x000f220000000a00 */
[----:B------:R-:W-:Y:S01]  /*7570*/  STS [R155+0x200], R98 ;  /* 0x000200629b007388 */ /* 0x000fe20000000800 */
[----:B------:R-:W-:Y:S01]  /*7580*/  SHF.R.S32.HI R17, RZ, 0x1f, R16 ;  /* 0x0000001fff117819 */ /* 0x000fe20000011410 */
[----:B--2---:R-:W-:Y:S01]  /*7590*/  IMAD R28, R12, UR23, RZ ;  /* 0x000000170c1c7c24 */ /* 0x004fe2000f8e02ff */
[----:B------:R-:W-:Y:S01]  /*75a0*/  SHF.R.S32.HI R14, RZ, 0x2, R14 ;  /* 0x00000002ff0e7819 */ /* 0x000fe2000001140e */
[----:B------:R-:W-:Y:S01]  /*75b0*/  STS [R156+0x1000], R89 ;  /* 0x001000599c007388 */ /* 0x000fe20000000800 */
[----:B------:R-:W-:Y:S01]  /*75c0*/  LEA R30, R146, UR5, 0x1 ;  /* 0x00000005921e7c11 */ /* 0x000fe2000f8e08ff */
[----:B------:R-:W-:Y:S01]  /*75d0*/  IMAD.WIDE.U32 R36, R6, UR14, R16 ;  /* 0x0000000e06247c25 */ /* 0x000fe2000f8e0010 */
[----:B------:R-:W-:Y:S01]  /*75e0*/  SHF.R.S32.HI R15, RZ, 0x1f, R14 ;  /* 0x0000001fff0f7819 */ /* 0x000fe2000001140e */
[----:B------:R-:W-:Y:S02]  /*75f0*/  STS [R156+0x1200], R91 ;  /* 0x0012005b9c007388 */ /* 0x000fe40000000800 */
[-C--:B-1----:R-:W-:Y:S01]  /*7600*/  IMAD.WIDE.U32 R32, R14, R8.reuse, RZ ;  /* 0x000000080e207225 */ /* 0x082fe200078e00ff */
[----:B------:R-:W-:Y:S01]  /*7610*/  IADD3 R37, R37, R7, RZ ;  /* 0x0000000725257210 */ /* 0x000fe20007ffe0ff */
[----:B------:R-:W-:Y:S01]  /*7620*/  STS [R155+0x1000], R92 ;  /* 0x0010005c9b007388 */ /* 0x000fe20000000800 */
[----:B------:R-:W1:Y:S01]  /*7630*/  LDC.64 R6, c[0x0][0x470] ;  /* 0x00011c00ff067b82 */ /* 0x000e620000000a00 */
[----:B------:R-:W-:-:S02]  /*7640*/  IMAD R19, R15, R8, RZ ;  /* 0x000000080f137224 */ /* 0x000fc400078e02ff */
[----:B------:R-:W-:Y:S01]  /*7650*/  STS [R155+0x1200], R94 ;  /* 0x0012005e9b007388 */ /* 0x000fe20000000800 */
[----:B------:R-:W-:-:S03]  /*7660*/  IMAD.WIDE.U32 R36, R12, UR15, R36 ;  /* 0x0000000f0c247c25 */ /* 0x000fc6000f8e0024 */
[----:B------:R-:W-:Y:S01]  /*7670*/  STS [R156+0x2000], R69 ;  /* 0x002000459c007388 */ /* 0x000fe20000000800 */
[----:B------:R-:W-:Y:S02]  /*7680*/  IMAD R19, R14, R9, R19 ;  /* 0x000000090e137224 */ /* 0x000fe400078e0213 */
[C---:B---3--:R-:W-:Y:S01]  /*7690*/  IMAD R12, R10.reuse, UR22, RZ ;  /* 0x000000160a0c7c24 */ /* 0x048fe2000f8e02ff */
[----:B------:R-:W-:Y:S01]  /*76a0*/  STS [R156+0x2200], R71 ;  /* 0x002200479c007388 */ /* 0x000fe20000000800 */
[----:B----4-:R-:W-:Y:S01]  /*76b0*/  IMAD R15, R15, R4, RZ ;  /* 0x000000040f0f7224 */ /* 0x010fe200078e02ff */
        /* <DEDUP_REMOVED lines=18> */
[C---:B-1----:R-:W-:Y:S02]  /*77e0*/  IMAD R10, R6.reuse, UR23, RZ ;  /* 0x00000017060a7c24 */ /* 0x042fe4000f8e02ff */
        /* <DEDUP_REMOVED lines=9> */
[----:B------:R-:W-:-:S04]  /*7880*/  IADD3 R10, P0, R38, R34, RZ ;  /* 0x00000022260a7210 */ /* 0x000fc80007f1e0ff */
        /* <DEDUP_REMOVED lines=17> */
.L_x_1049:
        /* <DEDUP_REMOVED lines=11> */
.L_x_1056:
[----:B------:R-:W-:Y:S05]  /*7a50*/  EXIT ;  /* 0x000000000000794d */ /* 0x000fea0003800000 */
.L_x_1058:
        /* <DEDUP_REMOVED lines=10> */
.L_x_1359:


//--------------------- .text._ZN5flash44flash_bwd_dq_dk_dv_loop_seqk_parallel_kernelI23Flash_bwd_kernel_traitsILi32ELi128ELi128ELi8ELi4ELi4ELi4ELb0ELb0EN7cutlass6half_tE19Flash_kernel_traitsILi32ELi128ELi128ELi8ES3_EELb0ELb0ELb0ELb0ELb1ELb1ELb1EEEvNS_16Flash_bwd_paramsE --------------------------
	.section	.text._ZN5flash44flash_bwd_dq_dk_dv_loop_seqk_parallel_kernelI23Flash_bwd_kernel_traitsILi32ELi128ELi128ELi8ELi4ELi4ELi4ELb0ELb0EN7cutlass6half_tE19Flash_kernel_traitsILi32ELi128ELi128ELi8ES3_EELb0ELb0ELb0ELb0ELb1ELb1ELb1EEEvNS_16Flash_bwd_paramsE,"ax",@progbits
	.align	128
        .global         _ZN5flash44flash_bwd_dq_dk_dv_loop_seqk_parallel_kernelI23Flash_bwd_kernel_traitsILi32ELi128ELi128ELi8ELi4ELi4ELi4ELb0ELb0EN7cutlass6half_tE19Flash_kernel_traitsILi32ELi128ELi128ELi8ES3_EELb0ELb0ELb0ELb0ELb1ELb1ELb1EEEvNS_16Flash_bwd_paramsE
        .type           _ZN5flash44flash_bwd_dq_dk_dv_loop_seqk_parallel_kernelI23Flash_bwd_kernel_traitsILi32ELi128ELi128ELi8ELi4ELi4ELi4ELb0ELb0EN7cutlass6half_tE19Flash_kernel_traitsILi32ELi128ELi128ELi8ES3_EELb0ELb0ELb0ELb0ELb1ELb1ELb1EEEvNS_16Flash_bwd_paramsE,@function
        .size           _ZN5flash44flash_bwd_dq_dk_dv_loop_seqk_parallel_kernelI23Flash_bwd_kernel_traitsILi32ELi128ELi128ELi8ELi4ELi4ELi4ELb0ELb0EN7cutlass6half_tE19Flash_kernel_traitsILi32ELi128ELi128ELi8ES3_EELb0ELb0ELb0ELb0ELb1ELb1ELb1EEEvNS_16Flash_bwd_paramsE,(.L_x_1360 - _ZN5flash44flash_bwd_dq_dk_dv_loop_seqk_parallel_kernelI23Flash_bwd_kernel_traitsILi32ELi128ELi128ELi8ELi4ELi4ELi4ELb0ELb0EN7cutlass6half_tE19Flash_kernel_traitsILi32ELi128ELi128ELi8ES3_EELb0ELb0ELb0ELb0ELb1ELb1ELb1EEEvNS_16Flash_bwd_paramsE)
        .other          _ZN5flash44flash_bwd_dq_dk_dv_loop_seqk_parallel_kernelI23Flash_bwd_kernel_traitsILi32ELi128ELi128ELi8ELi4ELi4ELi4ELb0ELb0EN7cutlass6half_tE19Flash_kernel_traitsILi32ELi128ELi128ELi8ES3_EELb0ELb0ELb0ELb0ELb1ELb1ELb1EEEvNS_16Flash_bwd_paramsE,@"STO_CUDA_ENTRY STV_DEFAULT"
_ZN5flash44flash_bwd_dq_dk_dv_loop_seqk_parallel_kernelI23Flash_bwd_kernel_traitsILi32ELi128ELi128ELi8ELi4ELi4ELi4ELb0ELb0EN7cutlass6half_tE19Flash_kernel_traitsILi32ELi128ELi128ELi8ES3_EELb0ELb0ELb0ELb0ELb1ELb1ELb1EEEvNS_16Flash_bwd_paramsE:
.text._ZN5flash44flash_bwd_dq_dk_dv_loop_seqk_parallel_kernelI23Flash_bwd_kernel_traitsILi32ELi128ELi128ELi8ELi4ELi4ELi4ELb0ELb0EN7cutlass6half_tE19Flash_kernel_traitsILi32ELi128ELi128ELi8ES3_EELb0ELb0ELb0ELb0ELb1ELb1ELb1EEEvNS_16Flash_bwd_paramsE:
        /* <DEDUP_REMOVED lines=190> */
.L_x_1067:
        /* <DEDUP_REMOVED lines=30> */
[----:B------:R-:W-:Y:S01]  /*0dc0*/  ULDC.U8 UR4, c[0x0][0x3d8] ;  /* 0x0000f60000047ab9 */ /* 0x000fe20000000000 */
[----:B------:R-:W-:Y:S01]  /*0dd0*/  UIADD3 UR6, UR31, 0x7f, URZ ;  /* 0x0000007f1f067890 */ /* 0x000fe2000fffe03f */
[----:B------:R-:W3:Y:S01]  /*0de0*/  LDC.64 R6, c[0x0][0x488] ;  /* 0x00012200ff067b82 */ /* 0x000ee20000000a00 */
[----:B------:R-:W-:Y:S02]  /*0df0*/  UISETP.NE.AND UP0, UPT, UR4, URZ, UPT ;  /* 0x0000003f0400728c */ /* 0x000fe4000bf05270 */
[----:B------:R-:W-:Y:S01]  /*0e00*/  USHF.R.S32.HI UR30, URZ, 0x1f, UR6 ;  /* 0x0000001f3f1e7899 */ /* 0x000fe20008011406 */
[----:B------:R-:W-:Y:S01]  /*0e10*/  ULDC UR40, c[0x0][0x270] ;  /* 0x00009c0000287ab9 */ /* 0x000fe20000000800 */
[----:B------:R-:W-:-:S02]  /*0e20*/  ULDC UR39, c[0x0][0x2dc] ;  /* 0x0000b70000277ab9 */ /* 0x000fc40000000800 */
[----:B------:R-:W-:Y:S02]  /*0e30*/  ULEA.HI UR30, UR30, UR6, URZ, 0x7 ;  /* 0x000000061e1e7291 */ /* 0x000fe4000f8f383f */
[----:B------:R-:W-:Y:S02]  /*0e40*/  UISETP.NE.AND.EX UP1, UPT, UR7, URZ, UPT, UP1 ;  /* 0x0000003f0700728c */ /* 0x000fe4000bf25310 */
[----:B------:R-:W-:Y:S02]  /*0e50*/  ULOP3.LUT UR34, UR30, 0xffffff80, URZ, 0xc0, !UPT ;  /* 0xffffff801e227892 */ /* 0x000fe4000f8ec03f */
[----:B------:R-:W-:Y:S02]  /*0e60*/  @UP0 UIMAD UR32, UR16, UR31, URZ ;  /* 0x0000001f102002a4 */ /* 0x000fe4000f8e023f */
[----:B------:R-:W-:Y:S01]  /*0e70*/  UIMAD UR9, UR18, UR39, URZ ;  /* 0x00000027120972a4 */ /* 0x000fe2000f8e023f */
        /* <DEDUP_REMOVED lines=53> */
.L_x_1060:
[----:B------:R-:W-:Y:S01]  /*11d0*/  UIMAD UR32, UR16, UR40, UR18 ;  /* 0x00000028102072a4 */ /* 0x000fe2000f8e0212 */
[----:B------:R-:W-:-:S03]  /*11e0*/  ULDC UR46, c[0x0][0x2d4] ;  /* 0x0000b500002e7ab9 */ /* 0x000fc60000000800 */
[----:B------:R-:W-:-:S12]  /*11f0*/  UIMAD UR32, UR32, UR46, URZ ;  /* 0x0000002e202072a4 */ /* 0x000fd8000f8e023f */
.L_x_1061:
[----:B------:R-:W2:Y:S01]  /*1200*/  LDL R33, [R1+0x24] ;  /* 0x0000240001217983 */ /* 0x000ea20000100800 */
[----:B------:R-:W1:Y:S03]  /*1210*/  LDC.64 R8, c[0x0][0x418] ;  /* 0x00010600ff087b82 */ /* 0x000e660000000a00 */
[----:B------:R-:W3:Y:S01]  /*1220*/  LDL R32, [R1+0x30] ;  /* 0x0000300001207983 */ /* 0x000ee20000100800 */
[----:B------:R-:W-:Y:S01]  /*1230*/  UIMAD UR4, UR40, UR39, URZ ;  /* 0x00000027280472a4 */ /* 0x000fe2000f8e023f */
[----:B------:R-:W-:Y:S01]  /*1240*/  IMAD.U32 R10, RZ, RZ, UR9 ;  /* 0x00000009ff0a7e24 */ /* 0x000fe2000f8e00ff */
[----:B------:R-:W-:Y:S01]  /*1250*/  UIMAD.WIDE.U32 UR44, UR39, UR40, URZ ;  /* 0x00000028272c72a5 */ /* 0x000fe2000f8e003f */
[----:B------:R-:W4:Y:S01]  /*1260*/  S2R R7, SR_TID.X ;  /* 0x0000000000077919 */ /* 0x000f220000002100 */
[----:B------:R-:W-:Y:S01]  /*1270*/  USHF.L.U32 UR8, UR4, 0x7, URZ ;  /* 0x0000000704087899 */ /* 0x000fe2000800063f */
[----:B------:R-:W5:Y:S01]  /*1280*/  LDC.64 R18, c[0x0][0x420] ;  /* 0x00010800ff127b82 */ /* 0x000f620000000a00 */
[----:B------:R-:W-:Y:S01]  /*1290*/  IMAD.U32 R11, RZ, RZ, UR7 ;  /* 0x00000007ff0b7e24 */ /* 0x000fe2000f8e00ff */
[----:B------:R-:W-:Y:S01]  /*12a0*/  UIMAD.WIDE UR46, UR16, UR46, UR34 ;  /* 0x0000002e102e72a5 */ /* 0x000fe2000f8e0222 */
[----:B------:R-:W-:Y:S01]  /*12b0*/  IMAD.U32 R20, RZ, RZ, UR44 ;  /* 0x0000002cff147e24 */ /* 0x000fe2000f8e00ff */
[----:B------:R-:W-:Y:S01]  /*12c0*/  USHF.R.S32.HI UR7, URZ, 0x1f, UR8 ;  /* 0x0000001f3f077899 */ /* 0x000fe20008011408 */
[----:B------:R-:W-:Y:S01]  /*12d0*/  IMAD.U32 R21, RZ, RZ, UR45 ;  /* 0x0000002dff157e24 */ /* 0x000fe2000f8e00ff */
[----:B------:R-:W-:Y:S01]  /*12e0*/  ULEA.HI.SX32 UR30, UR30, 0xffffffff, 0x19 ;  /* 0xffffffff1e1e7891 */ /* 0x000fe2000f8fca3f */
[----:B------:R-:W-:Y:S01]  /*12f0*/  CS2R R94, SRZ ;  /* 0x00000000005e7805 */ /* 0x000fe2000001ff00 */
[----:B------:R-:W5:Y:S01]  /*1300*/  LDC.64 R26, c[0x0][0x240] ;  /* 0x00009000ff1a7b82 */ /* 0x000f620000000a00 */
[----:B------:R-:W-:Y:S01]  /*1310*/  UIADD3 UR33, UR34, UR33, URZ ;  /* 0x0000002122217290 */ /* 0x000fe2000fffe03f */
[----:B------:R-:W-:Y:S01]  /*1320*/  CS2R R92, SRZ ;  /* 0x00000000005c7805 */ /* 0x000fe2000001ff00 */
[----:B------:R-:W-:Y:S01]  /*1330*/  UIADD3 UR32, UR34, UR32, URZ ;  /* 0x0000002022207290 */ /* 0x000fe2000fffe03f */
[----:B------:R-:W-:-:S02]  /*1340*/  CS2R R98, SRZ ;  /* 0x0000000000627805 */ /* 0x000fc4000001ff00 */
[----:B------:R-:W-:Y:S02]  /*1350*/  CS2R R96, SRZ ;  /* 0x0000000000607805 */ /* 0x000fe4000001ff00 */
[----:B------:R-:W-:Y:S02]  /*1360*/  CS2R R90, SRZ ;  /* 0x00000000005a7805 */ /* 0x000fe4000001ff00 */
[----:B------:R-:W-:Y:S01]  /*1370*/  CS2R R88, SRZ ;  /* 0x0000000000587805 */ /* 0x000fe2000001ff00 */
[----:B------:R-:W5:Y:S01]  /*1380*/  LDC.64 R16, c[0x0][0x248] ;  /* 0x00009200ff107b82 */ /* 0x000f620000000a00 */
[----:B------:R-:W-:Y:S02]  /*1390*/  CS2R R86, SRZ ;  /* 0x0000000000567805 */ /* 0x000fe4000001ff00 */
[----:B------:R-:W-:Y:S02]  /*13a0*/  CS2R R84, SRZ ;  /* 0x0000000000547805 */ /* 0x000fe4000001ff00 */
[----:B------:R-:W-:-:S02]  /*13b0*/  CS2R R78, SRZ ;  /* 0x00000000004e7805 */ /* 0x000fc4000001ff00 */
[----:B------:R-:W-:Y:S02]  /*13c0*/  CS2R R76, SRZ ;  /* 0x00000000004c7805 */ /* 0x000fe4000001ff00 */
[----:B------:R-:W-:Y:S02]  /*13d0*/  CS2R R82, SRZ ;  /* 0x0000000000527805 */ /* 0x000fe4000001ff00 */
[----:B------:R-:W-:Y:S02]  /*13e0*/  CS2R R80, SRZ ;  /* 0x0000000000507805 */ /* 0x000fe4000001ff00 */
[----:B------:R-:W-:Y:S01]  /*13f0*/  CS2R R74, SRZ ;  /* 0x00000000004a7805 */ /* 0x000fe2000001ff00 */
[----:B------:R-:W5:Y:S01]  /*1400*/  LDC.64 R24, c[0x0][0x238] ;  /* 0x00008e00ff187b82 */ /* 0x000f620000000a00 */
[----:B------:R-:W-:Y:S02]  /*1410*/  CS2R R72, SRZ ;  /* 0x0000000000487805 */ /* 0x000fe4000001ff00 */
[----:B------:R-:W-:-:S02]  /*1420*/  CS2R R70, SRZ ;  /* 0x0000000000467805 */ /* 0x000fc4000001ff00 */
[----:B------:R-:W-:Y:S02]  /*1430*/  CS2R R68, SRZ ;  /* 0x0000000000447805 */ /* 0x000fe4000001ff00 */
[----:B----4-:R-:W-:Y:S01]  /*1440*/  SHF.R.S32.HI R6, RZ, 0x1f, R7 ;  /* 0x0000001fff067819 */ /* 0x010fe20000011407 */
[----:B------:R-:W4:Y:S03]  /*1450*/  LDC.64 R22, c[0x0][0x228] ;  /* 0x00008a00ff167b82 */ /* 0x000f260000000a00 */
[CC--:B------:R-:W-:Y:S02]  /*1460*/  LEA.HI R4, R6.reuse, R7.reuse, RZ, 0x5 ;  /* 0x0000000706047211 */ /* 0x0c0fe400078f28ff */
[----:B------:R-:W-:Y:S02]  /*1470*/  LEA.HI R6, R6, R7, RZ, 0x2 ;  /* 0x0000000706067211 */ /* 0x000fe400078f10ff */
[----:B------:R-:W-:-:S02]  /*1480*/  LOP3.LUT R3, R4, 0xffffffe0, RZ, 0xc0, !PT ;  /* 0xffffffe004037812 */ /* 0x000fc400078ec0ff */
[----:B------:R-:W-:Y:S02]  /*1490*/  SHF.R.S32.HI R4, RZ, 0x5, R4 ;  /* 0x00000005ff047819 */ /* 0x000fe40000011404 */
[----:B------:R-:W-:Y:S01]  /*14a0*/  LOP3.LUT R5, R6, 0xfffffffc, RZ, 0xc0, !PT ;  /* 0xfffffffc06057812 */ /* 0x000fe200078ec0ff */
[----:B------:R-:W-:-:S04]  /*14b0*/  IMAD.IADD R3, R7, 0x1, -R3 ;  /* 0x0000000107037824 */ /* 0x000fc800078e0a03 */
[----:B------:R-:W-:Y:S02]  /*14c0*/  IMAD R3, R4, UR4, R3 ;  /* 0x0000000404037c24 */ /* 0x000fe4000f8e0203 */
[----:B------:R-:W-:Y:S02]  /*14d0*/  IMAD.IADD R5, R7, 0x1, -R5 ;  /* 0x0000000107057824 */ /* 0x000fe400078e0a05 */
[----:B-1----:R-:W-:Y:S01]  /*14e0*/  IMAD R7, R8, UR25, RZ ;  /* 0x0000001908077c24 */ /* 0x002fe2000f8e02ff */
[----:B------:R-:W-:Y:S01]  /*14f0*/  @P1 BAR.SYNC.DEFER_BLOCKING 0x0 ;  /* 0x0000000000001b1d */ /* 0x000fe20000010000 */
[----:B------:R-:W-:Y:S01]  /*1500*/  IMAD.SHL.U32 R4, R5, 0x8, RZ ;  /* 0x0000000805047824 */ /* 0x000fe200078e00ff */
[----:B------:R-:W-:Y:S01]  /*1510*/  IADD3 R10, P2, P0, R3, UR8, R10 ;  /* 0x00000008030a7c10 */ /* 0x000fe2000f85e00a */
[----:B------:R-:W-:Y:S01]  /*1520*/  IMAD R7, R9, UR16, R7 ;  /* 0x0000001009077c24 */ /* 0x000fe2000f8e0207 */
[----:B------:R-:W-:Y:S01]  /*1530*/  SHF.R.S32.HI R3, RZ, 0x1f, R3 ;  /* 0x0000001fff037819 */ /* 0x000fe20000011403 */
[----:B------:R-:W-:Y:S01]  /*1540*/  USHF.R.S32.HI UR8, URZ, 0x1f, UR39 ;  /* 0x0000001f3f087899 */ /* 0x000fe20008011427 */
[----:B------:R-:W-:-:S02]  /*1550*/  SHF.R.S32.HI R5, RZ, 0x1f, R4 ;  /* 0x0000001fff057819 */ /* 0x000fc40000011404 */
[----:B------:R-:W-:Y:S01]  /*1560*/  IADD3.X R11, R3, UR7, R11, P2, P0 ;  /* 0x00000007030b7c10 */ /* 0x000fe200097e040b */
[----:B------:R-:W-:Y:S01]  /*1570*/  UIMAD UR40, UR8, UR40, URZ ;  /* 0x00000028082872a4 */ /* 0x000fe2000f8e023f */
[----:B------:R-:W-:Y:S01]  /*1580*/  IADD3 R10, P0, R10, R12, RZ ;  /* 0x0000000c0a0a7210 */ /* 0x000fe20007f1e0ff */
[----:B------:R-:W-:Y:S01]  /*1590*/  IMAD.WIDE.U32 R8, R8, UR16, R4 ;  /* 0x0000001008087c25 */ /* 0x000fe2000f8e0004 */
[----:B------:R-:W-:Y:S01]  /*15a0*/  SHF.R.S32.HI R3, RZ, 0x2, R6 ;  /* 0x00000002ff037819 */ /* 0x000fe20000011406 */
[----:B------:R-:W-:Y:S02]  /*15b0*/  UIMAD UR40, UR42, UR39, UR40 ;  /* 0x000000272a2872a4 */ /* 0x000fe4000f8e0228 */
[----:B------:R-:W-:Y:S01]  /*15c0*/  IMAD.X R11, R11, 0x1, R13, P0 ;  /* 0x000000010b0b7824 */ /* 0x000fe200000e060d */
[----:B------:R-:W-:Y:S01]  /*15d0*/  SHF.R.S32.HI R29, RZ, 0x1f, R3 ;  /* 0x0000001fff1d7819 */ /* 0x000fe20000011403 */
[----:B------:R-:W1:Y:S01]  /*15e0*/  LDC.64 R12, c[0x0][0x230] ;  /* 0x00008c00ff0c7b82 */ /* 0x000e620000000a00 */
[----:B------:R-:W-:Y:S01]  /*15f0*/  IADD3 R6, P0, R3, UR34, RZ ;  /* 0x0000002203067c10 */ /* 0x000fe2000ff1e0ff */
[----:B------:R-:W-:Y:S01]  /*1600*/  UIADD3 UR40, UR45, UR40, URZ ;  /* 0x000000282d287290 */ /* 0x000fe2000fffe03f */
[----:B------:R-:W-:Y:S01]  /*1610*/  IADD3 R9, R9, R7, RZ ;  /* 0x0000000709097210 */ /* 0x000fe20007ffe0ff */
[----:B------:R-:W-:Y:S01]  /*1620*/  ULDC.64 UR8, c[0x0][0x3e0] ;  /* 0x0000f80000087ab9 */ /* 0x000fe20000000a00 */
[----:B------:R-:W-:Y:S01]  /*1630*/  IADD3.X R7, R29, UR35, RZ, P0, !PT ;  /* 0x000000231d077c10 */ /* 0x000fe200087fe4ff */
[----:B------:R-:W-:Y:S01]  /*1640*/  UIADD3 UR35, UP0, UR46, UR6, URZ ;  /* 0x000000062e237290 */ /* 0x000fe2000ff1e03f */
[----:B-----5:R-:W-:-:S02]  /*1650*/  IMAD.WIDE.U32 R30, R3, R16, RZ ;  /* 0x00000010031e7225 */ /* 0x020fc400078e00ff */
[----:B------:R-:W-:Y:S01]  /*1660*/  ULDC.64 UR6, c[0x0][0x428] ;  /* 0x00010a0000067ab9 */ /* 0x000fe20000000a00 */
[----:B------:R-:W-:Y:S01]  /*1670*/  UIADD3.X UR38, UR47, UR38, URZ, UP0, !UPT ;  /* 0x000000262f267290 */ /* 0x000fe200087fe43f */
[-C--:B------:R-:W-:Y:S01]  /*1680*/  IMAD R14, R7, R18.reuse, RZ ;  /* 0x00000012070e7224 */ /* 0x080fe200078e02ff */
[----:B------:R-:W-:Y:S01]  /*1690*/  UIMAD UR40, UR40, UR35, URZ ;  /* 0x00000023282872a4 */ /* 0x000fe2000f8e023f */
[C---:B------:R-:W-:Y:S01]  /*16a0*/  IMAD.WIDE.U32 R8, R6.reuse, R18, R8 ;  /* 0x0000001206087225 */ /* 0x040fe200078e0008 */
[----:B------:R-:W-:Y:S02]  /*16b0*/  UIMAD UR41, UR24, UR6, URZ ;  /* 0x00000006182972a4 */ /* 0x000fe4000f8e023f */
[----:B------:R-:W-:Y:S01]  /*16c0*/  UIMAD UR38, UR38, UR44, UR40 ;  /* 0x0000002c262672a4 */ /* 0x000fe2000f8e0228 */
[----:B------:R-:W-:Y:S01]  /*16d0*/  IMAD R14, R6, R19, R14 ;  /* 0x00000013060e7224 */ /* 0x000fe200078e020e */
[----:B------:R-:W-:Y:S01]  /*16e0*/  UIMAD UR41, UR18, UR7, UR41 ;  /* 0x00000007122972a4 */ /* 0x000fe2000f8e0229 */
[----:B------:R-:W-:Y:S01]  /*16f0*/  IMAD.WIDE.U32 R10, R20, UR35, R10 ;  /* 0x00000023140a7c25 */ /* 0x000fe2000f8e000a */
[----:B------:R-:W-:-:S03]  /*1700*/  UIADD3 UR29, UP0, UR29, UR37, URZ ;  /* 0x000000251d1d7290 */ /* 0x000fc6000ff1e03f */
[----:B------:R-:W-:Y:S01]  /*1710*/  IMAD.IADD R9, R9, 0x1, R14 ;  /* 0x0000000109097824 */ /* 0x000fe200078e020e */
[----:B------:R-:W-:Y:S01]  /*1720*/  IADD3 R15, R11, UR38, RZ ;  /* 0x000000260b0f7c10 */ /* 0x000fe2000fffe0ff */
[----:B------:R-:W-:Y:S01]  /*1730*/  IMAD.U32 R14, RZ, RZ, UR6 ;  /* 0x00000006ff0e7e24 */ /* 0x000fe2000f8e00ff */
[----:B------:R-:W-:Y:S01]  /*1740*/  ULDC.64 UR6, c[0x0][0x400] ;  /* 0x0001000000067ab9 */ /* 0x000fe20000000a00 */
[-C--:B------:R-:W-:Y:S01]  /*1750*/  IMAD R7, R7, R26.reuse, RZ ;  /* 0x0000001a07077224 */ /* 0x080fe200078e02ff */
[----:B------:R-:W-:Y:S01]  /*1760*/  LEA R130, P0, R10, UR6, 0x2 ;  /* 0x000000060a827c11 */ /* 0x000fe2000f8010ff */
[----:B------:R-:W-:Y:S01]  /*1770*/  IMAD.WIDE.U32 R8, R14, UR18, R8 ;  /* 0x000000120e087c25 */ /* 0x000fe2000f8e0008 */
[----:B------:R-:W-:Y:S02]  /*1780*/  UIADD3.X UR28, UR36, UR28, URZ, UP0, !UPT ;  /* 0x0000001c241c7290 */ /* 0x000fe400087fe43f */
[----:B------:R-:W-:Y:S01]  /*1790*/  LEA.HI.X R131, R10, UR7, R15, 0x2, P0 ;  /* 0x000000070a837c11 */ /* 0x000fe200080f140f */
[----:B------:R-:W-:Y:S01]  /*17a0*/  IMAD R14, R6, R27, R7 ;  /* 0x0000001b060e7224 */ /* 0x000fe200078e0207 */
[----:B------:R-:W-:Y:S01]  /*17b0*/  LEA R242, P2, R8, UR8, 0x1 ;  /* 0x0000000808f27c11 */ /* 0x000fe2000f8408ff */
[----:B------:R-:W-:Y:S01]  /*17c0*/  IMAD.WIDE.U32 R6, R6, R26, R4 ;  /* 0x0000001a06067225 */ /* 0x000fe200078e0004 */
[----:B------:R-:W-:-:S03]  /*17d0*/  ULDC.64 UR6, c[0x0][0x260] ;  /* 0x0000980000067ab9 */ /* 0x000fc60000000a00 */
[----:B------:R-:W-:Y:S02]  /*17e0*/  IMAD R20, R29, R16, RZ ;  /* 0x000000101d147224 */ /* 0x000fe400078e02ff */
[----:B-1----:R-:W-:Y:S02]  /*17f0*/  IMAD R21, R12, UR25, RZ ;  /* 0x000000190c157c24 */ /* 0x002fe4000f8e02ff */
[----:B------:R-:W-:Y:S02]  /*1800*/  IMAD.IADD R11, R7, 0x1, R14 ;  /* 0x00000001070b7824 */ /* 0x000fe400078e020e */
[----:B------:R-:W1:Y:S01]  /*1810*/  LDC.64 R14, c[0x0][0x250] ;  /* 0x00009400ff0e7b82 */ /* 0x000e620000000a00 */
[----:B------:R-:W-:Y:S02]  /*1820*/  VIADD R7, R9, UR41 ;  /* 0x0000002909077c36 */ /* 0x000fe40008000000 */
[----:B------:R-:W-:Y:S02]  /*1830*/  IMAD R20, R3, R17, R20 ;  /* 0x0000001103147224 */ /* 0x000fe400078e0214 */
[----:B------:R-:W-:Y:S01]  /*1840*/  IMAD R21, R13, UR16, R21 ;  /* 0x000000100d157c24 */ /* 0x000fe2000f8e0215 */
[----:B------:R-:W-:Y:S01]  /*1850*/  LEA.HI.X R243, R8, UR9, R7, 0x1, P2 ;  /* 0x0000000908f37c11 */ /* 0x000fe200090f0c07 */
[----:B------:R-:W-:Y:S01]  /*1860*/  IMAD.WIDE.U32 R12, R12, UR16, R4 ;  /* 0x000000100c0c7c25 */ /* 0x000fe2000f8e0004 */
[----:B------:R-:W-:Y:S01]  /*1870*/  IADD3 R7, R31, R20, RZ ;  /* 0x000000141f077210 */ /* 0x000fe20007ffe0ff */
[----:B------:R-:W-:-:S02]  /*1880*/  ULDC.64 UR8, c[0x0][0x258] ;  /* 0x0000960000087ab9 */ /* 0x000fc40000000a00 */
[----:B------:R-:W-:Y:S01]  /*1890*/  IMAD.MOV.U32 R10, RZ, RZ, R6 ;  /* 0x000000ffff0a7224 */ /* 0x000fe200078e0006 */
[----:B------:R-:W-:Y:S01]  /*18a0*/  UIMAD UR35, UR24, UR8, URZ ;  /* 0x00000008182372a4 */ /* 0x000fe2000f8e023f */
[----:B------:R-:W-:Y:S02]  /*18b0*/  IMAD.IADD R9, R13, 0x1, R21 ;  /* 0x000000010d097824 */ /* 0x000fe400078e0215 */
[----:B------:R-:W-:Y:S01]  /*18c0*/  IMAD.MOV.U32 R8, RZ, RZ, R12 ;  /* 0x000000ffff087224 */ /* 0x000fe200078e000c */
[----:B------:R-:W-:Y:S01]  /*18d0*/  LEA R12, P0, R18, R242, 0x7 ;  /* 0x000000f2120c7211 */ /* 0x000fe200078038ff */
[----:B------:R-:W-:Y:S01]  /*18e0*/  IMAD.MOV.U32 R6, RZ, RZ, R30 ;  /* 0x000000ffff067224 */ /* 0x000fe200078e001e */
[----:B------:R-:W-:Y:S01]  /*18f0*/  UIMAD UR35, UR18, UR9, UR35 ;  /* 0x00000009122372a4 */ /* 0x000fe2000f8e0223 */
[----:B------:R-:W-:Y:S02]  /*1900*/  IMAD R13, R28, UR6, RZ ;  /* 0x000000061c0d7c24 */ /* 0x000fe4000f8e02ff */
[----:B------:R-:W-:-:S04]  /*1910*/  IMAD.WIDE.U32 R8, R0, UR6, R8 ;  /* 0x0000000600087c25 */ /* 0x000fc8000f8e0008 */
[----:B------:R-:W-:-:S04]  /*1920*/  IMAD.WIDE.U32 R6, R16, UR29, R6 ;  /* 0x0000001d10067c25 */ /* 0x000fc8000f8e0006 */
[----:B------:R-:W-:Y:S01]  /*1930*/  IMAD R20, R0, UR7, R13 ;  /* 0x0000000700147c24 */ /* 0x000fe2000f8e020d */
[----:B------:R-:W-:Y:S01]  /*1940*/  LEA.HI.X R13, R18, R243, R19, 0x7, P0 ;  /* 0x000000f3120d7211 */ /* 0x000fe200000f3c13 */
[----:B------:R-:W-:Y:S01]  /*1950*/  IMAD R18, R16, UR28, RZ ;  /* 0x0000001c10127c24 */ /* 0x000fe2000f8e02ff */
[----:B------:R-:W-:Y:S01]  /*1960*/  IADD3 R21, P0, R8, R6, RZ ;  /* 0x0000000608157210 */ /* 0x000fe20007f1e0ff */
[----:B------:R-:W-:Y:S01]  /*1970*/  IMAD R6, R24, UR25, RZ ;  /* 0x0000001918067c24 */ /* 0x000fe2000f8e02ff */
[----:B------:R-:W-:Y:S01]  /*1980*/  ULDC.64 UR6, c[0x0][0x268] ;  /* 0x00009a0000067ab9 */ /* 0x000fe20000000a00 */
[----:B------:R-:W-:Y:S02]  /*1990*/  IMAD.IADD R20, R9, 0x1, R20 ;  /* 0x0000000109147824 */ /* 0x000fe400078e0214 */
[----:B------:R-:W-:Y:S02]  /*19a0*/  IMAD R18, R17, UR29, R18 ;  /* 0x0000001d11127c24 */ /* 0x000fe4000f8e0212 */
[----:B----4-:R-:W-:-:S03]  /*19b0*/  IMAD.WIDE.U32 R8, R22, UR16, R10 ;  /* 0x0000001016087c25 */ /* 0x010fc6000f8e000a */
[----:B------:R-:W-:Y:S01]  /*19c0*/  IADD3.X R18, R20, R7, R18, P0, !PT ;  /* 0x0000000714127210 */ /* 0x000fe200007fe412 */
[----:B------:R-:W-:Y:S02]  /*19d0*/  IMAD R10, R25, UR16, R6 ;  /* 0x00000010190a7c24 */ /* 0x000fe4000f8e0206 */
[----:B------:R-:W-:-:S04]  /*19e0*/  IMAD.WIDE.U32 R4, R24, UR16, R4 ;  /* 0x0000001018047c25 */ /* 0x000fc8000f8e0004 */
[----:B-1----:R-:W-:Y:S01]  /*19f0*/  IMAD R6, R29, R14, RZ ;  /* 0x0000000e1d067224 */ /* 0x002fe200078e02ff */
[----:B------:R-:W-:Y:S01]  /*1a00*/  IADD3 R7, R5, R10, RZ ;  /* 0x0000000a05077210 */ /* 0x000fe20007ffe0ff */
[----:B------:R-:W-:-:S04]  /*1a10*/  IMAD.WIDE.U32 R10, R3, R14, RZ ;  /* 0x0000000e030a7225 */ /* 0x000fc800078e00ff */
[----:B------:R-:W-:Y:S02]  /*1a20*/  IMAD R5, R3, R15, R6 ;  /* 0x0000000f03057224 */ /* 0x000fe400078e0206 */
[----:B------:R-:W-:Y:S02]  /*1a30*/  IMAD.MOV.U32 R6, RZ, RZ, R4 ;  /* 0x000000ffff067224 */ /* 0x000fe400078e0004 */
[----:B------:R-:W-:Y:S02]  /*1a40*/  IMAD R3, R28, UR6, RZ ;  /* 0x000000061c037c24 */ /* 0x000fe4000f8e02ff */
[----:B------:R-:W-:Y:S02]  /*1a50*/  IMAD.IADD R5, R11, 0x1, R5 ;  /* 0x000000010b057824 */ /* 0x000fe400078e0205 */
[----:B------:R-:W-:Y:S02]  /*1a60*/  IMAD.MOV.U32 R4, RZ, RZ, R10 ;  /* 0x000000ffff047224 */ /* 0x000fe400078e000a */
[----:B------:R-:W-:Y:S01]  /*1a70*/  IMAD.WIDE.U32 R6, R0, UR6, R6 ;  /* 0x0000000600067c25 */ /* 0x000fe2000f8e0006 */
[----:B------:R-:W-:-:S03]  /*1a80*/  ULEA.HI UR6, UR30, UR30, URZ, 0x1 ;  /* 0x0000001e1e067291 */ /* 0x000fc6000f8f083f */
[----:B------:R-:W-:Y:S01]  /*1a90*/  IMAD R3, R0, UR7, R3 ;  /* 0x0000000700037c24 */ /* 0x000fe2000f8e0203 */
[----:B------:R-:W-:Y:S01]  /*1aa0*/  ULOP3.LUT UR6, UR6, 0xfffffffe, URZ, 0xc0, !UPT ;  /* 0xfffffffe06067892 */ /* 0x000fe2000f8ec03f */
[----:B------:R-:W-:-:S03]  /*1ab0*/  IMAD.WIDE.U32 R4, R14, UR29, R4 ;  /* 0x0000001d0e047c25 */ /* 0x000fc6000f8e0004 */
[----:B------:R-:W-:Y:S01]  /*1ac0*/  IADD3 R10, R7, R3, RZ ;  /* 0x00000003070a7210 */ /* 0x000fe20007ffe0ff */
[----:B------:R-:W-:Y:S01]  /*1ad0*/  IMAD R19, R22, UR25, RZ ;  /* 0x0000001916137c24 */ /* 0x000fe2000f8e02ff */
[----:B------:R-:W-:Y:S01]  /*1ae0*/  IADD3 R3, P0, R6, R4, RZ ;  /* 0x0000000406037210 */ /* 0x000fe20007f1e0ff */
[----:B------:R-:W-:Y:S01]  /*1af0*/  IMAD R4, R14, UR28, RZ ;  /* 0x0000001c0e047c24 */ /* 0x000fe2000f8e02ff */
[----:B------:R-:W-:Y:S01]  /*1b00*/  UIADD3 UR36, UR30, -UR6, URZ ;  /* 0x800000061e247290 */ /* 0x000fe2000fffe03f */
[----:B------:R-:W-:Y:S02]  /*1b10*/  IMAD R19, R23, UR16, R19 ;  /* 0x0000001017137c24 */ /* 0x000fe4000f8e0213 */
[----:B------:R-:W-:Y:S01]  /*1b20*/  IMAD.U32 R0, RZ, RZ, UR8 ;  /* 0x00000008ff007e24 */ /* 0x000fe2000f8e00ff */
[----:B------:R-:W-:Y:S01]  /*1b30*/  UISETP.NE.AND UP0, UPT, UR36, 0x1, UPT ;  /* 0x000000012400788c */ /* 0x000fe2000bf05270 */
[----:B------:R-:W-:Y:S01]  /*1b40*/  IMAD.IADD R9, R9, 0x1, R19 ;  /* 0x0000000109097824 */ /* 0x000fe200078e0213 */
[----:B------:R-:W-:Y:S01]  /*1b50*/  ULDC.64 UR6, c[0x0][0x218] ;  /* 0x0000860000067ab9 */ /* 0x000fe20000000a00 */
[----:B------:R-:W-:Y:S01]  /*1b60*/  IMAD R4, R15, UR29, R4 ;  /* 0x0000001d0f047c24 */ /* 0x000fe2000f8e0204 */
[----:B------:R-:W-:Y:S01]  /*1b70*/  LEA R6, P1, R21, UR6, 0x1 ;  /* 0x0000000615067c11 */ /* 0x000fe2000f8208ff */
[----:B------:R-:W-:Y:S01]  /*1b80*/  IMAD.WIDE.U32 R8, R0, UR18, R8 ;  /* 0x0000001200087c25 */ /* 0x000fe2000f8e0008 */
[----:B------:R-:W-:-:S02]  /*1b90*/  ULDC.64 UR8, c[0x0][0x210] ;  /* 0x0000840000087ab9 */ /* 0x000fc40000000a00 */
[----:B------:R-:W-:Y:S01]  /*1ba0*/  IADD3.X R5, R10, R5, R4, P0, !PT ;  /* 0x000000050a057210 */ /* 0x000fe200007fe404 */
[----:B------:R-:W-:Y:S01]  /*1bb0*/  VIADD R9, R9, UR35 ;  /* 0x0000002309097c36 */ /* 0x000fe20008000000 */
[----:B------:R-:W-:Y:S01]  /*1bc0*/  PLOP3.LUT P0, PT, PT, PT, UP0, 0x80, 0x0 ;  /* 0x000000000000781c */ /* 0x000fe20003f0f008 */
[----:B------:R-:W-:Y:S01]  /*1bd0*/  UISETP.GE.AND UP0, UPT, UR31, 0x1, UPT ;  /* 0x000000011f00788c */ /* 0x000fe2000bf06270 */
[C---:B------:R-:W-:Y:S02]  /*1be0*/  LEA R238, P2, R8.reuse, UR8, 0x1 ;  /* 0x0000000808ee7c11 */ /* 0x040fe4000f8408ff */
[----:B------:R-:W-:Y:S01]  /*1bf0*/  LEA.HI.X R7, R21, UR7, R18, 0x1, P1 ;  /* 0x0000000715077c11 */ /* 0x000fe200088f0c12 */
[----:B------:R-:W-:Y:S01]  /*1c00*/  ULDC.64 UR6, c[0x0][0x220] ;  /* 0x0000880000067ab9 */ /* 0x000fe20000000a00 */
[----:B------:R-:W-:Y:S01]  /*1c10*/  LEA.HI.X R239, R8, UR9, R9, 0x1, P2 ;  /* 0x0000000908ef7c11 */ /* 0x000fe200090f0c09 */
[----:B------:R-:W-:Y:S01]  /*1c20*/  ULDC.64 UR8, c[0x0][0x478] ;  /* 0x00011e0000087ab9 */ /* 0x000fe20000000a00 */
[----:B------:R-:W-:Y:S01]  /*1c30*/  LEA R10, P2, R16, R6, 0x7 ;  /* 0x00000006100a7211 */ /* 0x000fe200078438ff */
[----:B------:R-:W-:-:S03]  /*1c40*/  UIMAD.WIDE UR8, UR32, 0x4, UR8 ;  /* 0x00000004200878a5 */ /* 0x000fc6000f8e0208 */
[----:B------:R-:W-:Y:S02]  /*1c50*/  LEA.HI.X R11, R16, R7, R17, 0x7, P2 ;  /* 0x00000007100b7211 */ /* 0x000fe400010f3c11 */
[C---:B--2---:R-:W-:Y:S01]  /*1c60*/  LEA R0, R33.reuse, UR5, 0x1 ;  /* 0x0000000521007c11 */ /* 0x044fe2000f8e08ff */
[----:B------:R-:W-:-:S04]  /*1c70*/  VIADD R4, R33, 0x1000 ;  /* 0x0000100021047836 */ /* 0x000fc80000000000 */
[----:B------:R-:W-:Y:S01]  /*1c80*/  @!PT LDS RZ, [RZ] ;  /* 0x00000000fffff984 */ /* 0x000fe20000000800 */
[----:B------:R-:W-:Y:S01]  /*1c90*/  @!PT LDS RZ, [RZ] ;  /* 0x00000000fffff984 */ /* 0x000fe20000000800 */
[----:B------:R-:W-:Y:S01]  /*1ca0*/  @!PT LDS RZ, [RZ] ;  /* 0x00000000fffff984 */ /* 0x000fe20000000800 */
[----:B------:R-:W-:Y:S01]  /*1cb0*/  LDGSTS.E.BYPASS.LTC128B.128 [R0+0x4000], desc[UR20][R242.64] ;  /* 0x04000000f2007fae */ /* 0x000fe2000b901d54 */
[----:B------:R-:W-:Y:S02]  /*1cc0*/  SEL R18, R4, R33, !P0 ;  /* 0x0000002104127207 */ /* 0x000fe40004000000 */
[C---:B------:R-:W-:Y:S01]  /*1cd0*/  LEA R4, P1, R3.reuse, UR6, 0x1 ;  /* 0x0000000603047c11 */ /* 0x040fe2000f8208ff */
[----:B------:R1:W-:Y:S01]  /*1ce0*/  LDGSTS.E.BYPASS.LTC128B.128 [R0+0x5000], desc[UR20][R12.64] ;  /* 0x050000000c007fae */ /* 0x0003e2000b901d54 */
[----:B------:R-:W-:Y:S02]  /*1cf0*/  LEA R18, R18, UR5, 0x1 ;  /* 0x0000000512127c11 */ /* 0x000fe4000f8e08ff */
[----:B------:R-:W-:Y:S01]  /*1d00*/  LEA.HI.X R5, R3, UR7, R5, 0x1, P1 ;  /* 0x0000000703057c11 */ /* 0x000fe200088f0c05 */
[----:B------:R-:W-:Y:S01]  /*1d10*/  ULDC.64 UR6, c[0x0][0x2b0] ;  /* 0x0000ac0000067ab9 */ /* 0x000fe20000000a00 */
[----:B------:R-:W-:Y:S01]  /*1d20*/  LEA R8, P1, R14, R4, 0x7 ;  /* 0x000000040e087211 */ /* 0x000fe200078238ff */
[----:B------:R-:W-:Y:S01]  /*1d30*/  LDGSTS.E.BYPASS.LTC128B.128 [R18], desc[UR20][R238.64] ;  /* 0x00000000ee127fae */ /* 0x000fe2000b901d54 */
[----:B------:R-:W-:-:S02]  /*1d40*/  UIMAD.WIDE UR6, UR33, 0x4, UR6 ;  /* 0x00000004210678a5 */ /* 0x000fc4000f8e0206 */
[----:B------:R-:W-:Y:S02]  /*1d50*/  LEA.HI.X R9, R14, R5, R15, 0x7, P1 ;  /* 0x000000050e097211 */ /* 0x000fe400008f3c0f */
[----:B------:R-:W-:Y:S02]  /*1d60*/  PLOP3.LUT P1, PT, PT, PT, UP0, 0x80, 0x0 ;  /* 0x000000000000781c */ /* 0x000fe40003f2f008 */
[----:B-1----:R-:W-:-:S04]  /*1d70*/  LEA R12, P3, R26, R238, 0x7 ;  /* 0x000000ee1a0c7211 */ /* 0x002fc800078638ff */
[----:B------:R-:W-:-:S05]  /*1d80*/  LEA.HI.X R13, R26, R239, R27, 0x7, P3 ;  /* 0x000000ef1a0d7211 */ /* 0x000fca00018f3c1b */
[----:B------:R-:W-:Y:S04]  /*1d90*/  LDGSTS.E.BYPASS.LTC128B.128 [R18+0x1000], desc[UR20][R12.64] ;  /* 0x010000000c127fae */ /* 0x000fe8000b901d54 */
[----:B------:R-:W-:Y:S04]  /*1da0*/  LDGSTS.E.BYPASS.LTC128B.128 [R0+0x6000], desc[UR20][R6.64] ;  /* 0x0600000006007fae */ /* 0x000fe8000b901d54 */
[----:B------:R-:W-:Y:S04]  /*1db0*/  LDGSTS.E.BYPASS.LTC128B.128 [R0+0x7000], desc[UR20][R10.64] ;  /* 0x070000000a007fae */ /* 0x000fe8000b901d54 */
[----:B------:R3:W-:Y:S04]  /*1dc0*/  LDGSTS.E.BYPASS.LTC128B.128 [R0+0x8000], desc[UR20][R4.64] ;  /* 0x0800000004007fae */ /* 0x0007e8000b901d54 */
[----:B------:R1:W-:Y:S04]  /*1dd0*/  LDGSTS.E.BYPASS.LTC128B.128 [R0+0x9000], desc[UR20][R8.64] ;  /* 0x0900000008007fae */ /* 0x0003e8000b901d54 */
[----:B------:R-:W0:Y:S01]  /*1de0*/  LDGDEPBAR ;  /* 0x00000000000079af */ /* 0x000e220000000000 */
[----:B---3--:R-:W-:Y:S01]  /*1df0*/  IMAD.SHL.U32 R4, R32, 0x4, RZ ;  /* 0x0000000420047824 */ /* 0x008fe200078e00ff */
[----:B-1----:R-:W-:-:S04]  /*1e00*/  SHF.R.S32.HI R0, RZ, 0x1f, R32 ;  /* 0x0000001fff007819 */ /* 0x002fc80000011420 */
[----:B------:R-:W-:Y:S02]  /*1e10*/  IADD3 R4, P2, R4, UR6, RZ ;  /* 0x0000000604047c10 */ /* 0x000fe4000ff5e0ff */
[----:B------:R-:W-:-:S04]  /*1e20*/  SHF.L.U64.HI R3, R32, 0x2, R0 ;  /* 0x0000000220037819 */ /* 0x000fc80000010200 */
[----:B------:R-:W-:Y:S01]  /*1e30*/  IADD3.X R5, R3, UR7, RZ, P2, !PT ;  /* 0x0000000703057c10 */ /* 0x000fe200097fe4ff */
[----:B------:R-:W-:Y:S06]  /*1e40*/  @!P1 BRA `(.L_x_1062) ;  /* 0x0000004c00589947 */ /* 0x000fec0003800000 */
[----:B------:R-:W2:Y:S04]  /*1e50*/  LDG.E R10, desc[UR20][R4.64] ;  /* 0x00000014040a7981 */ /* 0x000ea8000c1e1900 */
[----:B------:R-:W3:Y:S04]  /*1e60*/  LDG.E R9, desc[UR20][R4.64+0x20] ;  /* 0x0000201404097981 */ /* 0x000ee8000c1e1900 */
[----:B------:R-:W4:Y:S04]  /*1e70*/  LDG.E R8, desc[UR20][R4.64+0x100] ;  /* 0x0001001404087981 */ /* 0x000f28000c1e1900 */
[----:B------:R1:W5:Y:S01]  /*1e80*/  LDG.E R7, desc[UR20][R4.64+0x120] ;  /* 0x0001201404077981 */ /* 0x000362000c1e1900 */
[C---:B------:R-:W-:Y:S01]  /*1e90*/  SHF.L.U64.HI R3, R32.reuse, 0x2, R0 ;  /* 0x0000000220037819 */ /* 0x040fe20000010200 */
[C---:B------:R-:W-:Y:S01]  /*1ea0*/  IMAD.SHL.U32 R6, R32.reuse, 0x4, RZ ;  /* 0x0000000420067824 */ /* 0x040fe200078e00ff */
[----:B------:R-:W-:Y:S01]  /*1eb0*/  MOV R95, RZ ;  /* 0x000000ff005f7202 */ /* 0x000fe20000000f00 */
[----:B------:R-:W-:Y:S01]  /*1ec0*/  STL [R1], R18 ;  /* 0x0000001201007387 */ /* 0x000fe20000100800 */
[----:B------:R-:W-:Y:S01]  /*1ed0*/  VIADD R0, R32, 0xffffff80 ;  /* 0xffffff8020007836 */ /* 0x000fe20000000000 */
[----:B------:R-:W-:-:S02]  /*1ee0*/  USHF.L.U32 UR44, UR4, 0x3, URZ ;  /* 0x00000003042c7899 */ /* 0x000fc4000800063f */
[----:B------:R1:W-:Y:S01]  /*1ef0*/  STL [R1+0x1c], R3 ;  /* 0x00001c0301007387 */ /* 0x0003e20000100800 */
[----:B------:R-:W-:Y:S02]  /*1f00*/  USHF.L.U32 UR43, UR4, 0x4, URZ ;  /* 0x00000004042b7899 */ /* 0x000fe4000800063f */
[----:B------:R-:W-:Y:S02]  /*1f10*/  UIMAD UR42, UR4, 0x18, URZ ;  /* 0x00000018042a78a4 */ /* 0x000fe4000f8e023f */
[----:B------:R-:W-:Y:S02]  /*1f20*/  USHF.L.U32 UR41, UR4, 0x5, URZ ;  /* 0x0000000504297899 */ /* 0x000fe4000800063f */
[----:B------:R-:W-:Y:S02]  /*1f30*/  UIMAD UR40, UR4, 0x28, URZ ;  /* 0x00000028042878a4 */ /* 0x000fe4000f8e023f */
[----:B------:R-:W-:Y:S02]  /*1f40*/  UIMAD UR39, UR4, 0x30, URZ ;  /* 0x00000030042778a4 */ /* 0x000fe4000f8e023f */
[----:B------:R-:W-:-:S02]  /*1f50*/  UIMAD UR38, UR4, 0x38, URZ ;  /* 0x00000038042678a4 */ /* 0x000fc4000f8e023f */
[----:B------:R-:W-:Y:S02]  /*1f60*/  USHF.L.U32 UR37, UR4, 0x6, URZ ;  /* 0x0000000604257899 */ /* 0x000fe4000800063f */
[----:B------:R-:W-:Y:S01]  /*1f70*/  UIMAD UR36, UR4, 0x48, URZ ;  /* 0x00000048042478a4 */ /* 0x000fe2000f8e023f */
[----:B-1----:R-:W-:Y:S01]  /*1f80*/  VIADD R4, R123, 0x1000 ;  /* 0x000010007b047836 */ /* 0x002fe20000000000 */
[----:B------:R-:W-:Y:S01]  /*1f90*/  SHF.R.S32.HI R5, RZ, 0x1f, R0 ;  /* 0x0000001fff057819 */ /* 0x000fe20000011400 */
[----:B------:R-:W-:Y:S02]  /*1fa0*/  UIMAD UR35, UR4, 0x50, URZ ;  /* 0x00000050042378a4 */ /* 0x000fe4000f8e023f */
[----:B------:R-:W-:Y:S01]  /*1fb0*/  UIMAD UR34, UR4, 0x58, URZ ;  /* 0x00000058042278a4 */ /* 0x000fe2000f8e023f */
[----:B------:R-:W-:Y:S01]  /*1fc0*/  SEL R4, R4, R123, !P0 ;  /* 0x0000007b04047207 */ /* 0x000fe20004000000 */
[----:B------:R-:W-:Y:S01]  /*1fd0*/  UIMAD UR33, UR4, 0x60, URZ ;  /* 0x00000060042178a4 */ /* 0x000fe2000f8e023f */
[----:B------:R-:W-:Y:S01]  /*1fe0*/  IADD3 R3, R124, 0x1000, RZ ;  /* 0x000010007c037810 */ /* 0x000fe20007ffe0ff */
[----:B------:R-:W-:-:S02]  /*1ff0*/  UIMAD UR32, UR4, 0x68, URZ ;  /* 0x00000068042078a4 */ /* 0x000fc4000f8e023f */
[----:B------:R-:W-:Y:S01]  /*2000*/  UIMAD UR31, UR4, 0x70, URZ ;  /* 0x00000070041f78a4 */ /* 0x000fe2000f8e023f */
[----:B------:R-:W-:Y:S01]  /*2010*/  SEL R118, R3, R124, !P0 ;  /* 0x0000007c03767207 */ /* 0x000fe20004000000 */
[----:B------:R-:W-:Y:S01]  /*2020*/  UIMAD UR48, UR4, 0x78, URZ ;  /* 0x00000078043078a4 */ /* 0x000fe2000f8e023f */
[----:B------:R-:W-:Y:S01]  /*2030*/  ULDC UR45, c[0x0][0x270] ;  /* 0x00009c00002d7ab9 */ /* 0x000fe20000000800 */
[----:B--2---:R1:W-:Y:S04]  /*2040*/  STL [R1+0x10], R10 ;  /* 0x0000100a01007387 */ /* 0x0043e80000100800 */
[----:B---3--:R1:W-:Y:S04]  /*2050*/  STL [R1+0xc], R9 ;  /* 0x00000c0901007387 */ /* 0x0083e80000100800 */
[----:B----4-:R1:W-:Y:S04]  /*2060*/  STL [R1+0x8], R8 ;  /* 0x0000080801007387 */ /* 0x0103e80000100800 */
[----:B------:R1:W-:Y:S04]  /*2070*/  STL [R1+0x20], R6 ;  /* 0x0000200601007387 */ /* 0x0003e80000100800 */
[----:B-----5:R1:W-:Y:S01]  /*2080*/  STL [R1+0x4], R7 ;  /* 0x0000040701007387 */ /* 0x0203e20000100800 */
[C---:B------:R-:W-:Y:S01]  /*2090*/  SHF.L.U64.HI R5, R0.reuse, 0x2, R5 ;  /* 0x0000000200057819 */ /* 0x040fe20000010205 */
[----:B------:R-:W-:Y:S01]  /*20a0*/  IMAD.SHL.U32 R0, R0, 0x4, RZ ;  /* 0x0000000400007824 */ /* 0x000fe200078e00ff */
[----:B------:R-:W-:Y:S01]  /*20b0*/  LEA R3, R4, UR5, 0x1 ;  /* 0x0000000504037c11 */ /* 0x000fe2000f8e08ff */
[----:B------:R-:W-:Y:S01]  /*20c0*/  ULDC UR47, c[0x0][0x39c] ;  /* 0x0000e700002f7ab9 */ /* 0x000fe20000000800 */
[----:B------:R-:W-:Y:S01]  /*20d0*/  LEA R118, R118, UR5, 0x1 ;  /* 0x0000000576767c11 */ /* 0x000fe2000f8e08ff */
[----:B------:R1:W-:Y:S01]  /*20e0*/  STL [R1+0x18], R5 ;  /* 0x0000180501007387 */ /* 0x0003e20000100800 */
[----:B------:R-:W-:-:S03]  /*20f0*/  ULDC UR46, c[0x0][0x2ec] ;  /* 0x0000bb00002e7ab9 */ /* 0x000fc60000000800 */
[----:B------:R1:W-:Y:S02]  /*2100*/  STL [R1+0x14], R0 ;  /* 0x0000140001007387 */ /* 0x0003e40000100800 */
.L_x_1065:
[----:B-1----:R-:W2:Y:S01]  /*2110*/  LDL R0, [R1+0x10] ;  /* 0x0000100001007983 */ /* 0x002ea20000100800 */
[----:B------:R-:W-:Y:S01]  /*2120*/  IADD3 R112, R122, R118, RZ ;  /* 0x000000767a707210 */ /* 0x000fe20007ffe0ff */
[----:B------:R-:W-:Y:S02]  /*2130*/  UISETP.GE.AND UP2, UPT, UR30, 0x1, UPT ;  /* 0x000000011e00788c */ /* 0x000fe4000bf46270 */
[----:B------:R-:W3:Y:S04]  /*2140*/  LDL R133, [R1+0xc] ;  /* 0x00000c0001857983 */ /* 0x000ee80000100800 */
[----:B------:R-:W4:Y:S01]  /*2150*/  LDL R132, [R1+0x8] ;  /* 0x0000080001847983 */ /* 0x000f220000100800 */
[----:B------:R-:W-:Y:S03]  /*2160*/  PLOP3.LUT P2, PT, PT, PT, UP2, 0x80, 0x0 ;  /* 0x000000000000781c */ /* 0x000fe60003f4f028 */
[----:B------:R-:W0:Y:S08]  /*2170*/  LDGDEPBAR ;  /* 0x00000000000079af */ /* 0x000e300000000000 */
[----:B------:R-:W3:Y:S04]  /*2180*/  LDL R129, [R1+0x4] ;  /* 0x0000040001817983 */ /* 0x000ee80000100800 */
        /* <DEDUP_REMOVED lines=61> */
[----:B--2---:R-:W-:Y:S01]  /*2560*/  FSETP.NEU.FTZ.AND P0, PT, R0, -INF , PT ;  /* 0xff8000000000780b */ /* 0x004fe20003f1d000 */
[----:B------:R-:W-:Y:S01]  /*2570*/  FMUL.FTZ R14, R14, UR47 ;  /* 0x0000002f0e0e7c20 */ /* 0x000fe20008410000 */
[----:B------:R-:W-:Y:S01]  /*2580*/  FMUL.FTZ R15, R15, UR47 ;  /* 0x0000002f0f0f7c20 */ /* 0x000fe20008410000 */
[----:B------:R-:W-:Y:S01]  /*2590*/  FMUL.FTZ R16, R16, UR47 ;  /* 0x0000002f10107c20 */ /* 0x000fe20008410000 */
[----:B------:R-:W-:Y:S03]  /*25a0*/  FMUL.FTZ R17, R17, UR47 ;  /* 0x0000002f11117c20 */ /* 0x000fe60008410000 */
[----:B------:R2:W-:Y:S01]  /*25b0*/  MUFU.TANH R252, R10 ;  /* 0x0000000a00fc7308 */ /* 0x0005e20000002400 */
[----:B------:R-:W-:Y:S01]  /*25c0*/  FMUL.FTZ R18, R18, UR47 ;  /* 0x0000002f12127c20 */ /* 0x000fe20008410000 */
[----:B------:R-:W-:Y:S08]  /*25d0*/  FMUL.FTZ R19, R19, UR47 ;  /* 0x0000002f13137c20 */ /* 0x000ff00008410000 */
[----:B------:R1:W-:Y:S01]  /*25e0*/  MUFU.TANH R229, R12 ;  /* 0x0000000c00e57308 */ /* 0x0003e20000002400 */
[----:B----4-:R-:W-:Y:S09]  /*25f0*/  FMUL.FTZ R8, R132, 1.4426950216293334961 ;  /* 0x3fb8aa3b84087820 */ /* 0x010ff20000410000 */
[----:B------:R-:W4:Y:S01]  /*2600*/  MUFU.TANH R82, R5 ;  /* 0x0000000500527308 */ /* 0x000f220000002400 */
[----:B--2---:R-:W-:Y:S05]  /*2610*/  FMUL.FTZ R10, R0, 1.4426950216293334961 ;  /* 0x3fb8aa3b000a7820 */ /* 0x004fea0000410000 */
[----:B------:R-:W-:Y:S04]  /*2620*/  FSEL R10, R10, RZ, P0 ;  /* 0x000000ff0a0a7208 */ /* 0x000fe80000000000 */
[----:B------:R2:W-:Y:S01]  /*2630*/  MUFU.TANH R228, R13 ;  /* 0x0000000d00e47308 */ /* 0x0005e20000002400 */
[----:B-1----:R-:W4:Y:S01]  /*2640*/  LDL R12, [R1+0x1c] ;  /* 0x00001c00010c7983 */ /* 0x002f220000100800 */
[----:B---3--:R-:W-:Y:S01]  /*2650*/  FSETP.NEU.FTZ.AND P0, PT, R133, -INF , PT ;  /* 0xff8000008500780b */ /* 0x008fe20003f1d000 */
[--C-:B------:R-:W-:Y:S07]  /*2660*/  FFMA.FTZ R0, R83, UR46, -R10.reuse ;  /* 0x0000002e53007c23 */ /* 0x100fee000801080a */
[----:B------:R-:W1:Y:S10]  /*2670*/  MUFU.TANH R3, R6 ;  /* 0x0000000600037308 */ /* 0x000e740000002400 */
[----:B------:R3:W1:Y:S01]  /*2680*/  MUFU.TANH R2, R7 ;  /* 0x0000000700027308 */ /* 0x0006620000002400 */
[----:B--2---:R-:W2:Y:S09]  /*2690*/  LDL R13, [R1+0x20] ;  /* 0x00002000010d7983 */ /* 0x004eb20000100800 */
[----:B------:R4:W-:Y:S10]  /*26a0*/  MUFU.EX2 R160, R0 ;  /* 0x0000000000a07308 */ /* 0x0009f40000000800 */
[----:B------:R1:W-:Y:S01]  /*26b0*/  MUFU.TANH R233, R9 ;  /* 0x0000000900e97308 */ /* 0x0003e20000002400 */
[----:B---3--:R-:W3:Y:S09]  /*26c0*/  LDSM.16.M88.4 R4, [R117+0x6400] ;  /* 0x006400007504783b */ /* 0x008ef20000000200 */
[----:B------:R-:W3:Y:S01]  /*26d0*/  MUFU.TANH R250, R14 ;  /* 0x0000000e00fa7308 */ /* 0x000ee20000002400 */
[----:B----4-:R-:W-:Y:S09]  /*26e0*/  FFMA.FTZ R0, R82, UR46, -R10 ;  /* 0x0000002e52007c23 */ /* 0x010ff2000801080a */
[----:B------:R4:W-:Y:S01]  /*26f0*/  MUFU.EX2 R159, R0 ;  /* 0x00000000009f7308 */ /* 0x0009e20000000800 */
[----:B-1----:R-:W-:Y:S05]  /*2700*/  FMUL.FTZ R9, R133, 1.4426950216293334961 ;  /* 0x3fb8aa3b85097820 */ /* 0x002fea0000410000 */
[----:B------:R-:W-:Y:S04]  /*2710*/  FSEL R9, R9, RZ, P0 ;  /* 0x000000ff09097208 */ /* 0x000fe80000000000 */
[----:B------:R-:W1:Y:S01]  /*2720*/  MUFU.TANH R249, R15 ;  /* 0x0000000f00f97308 */ /* 0x000e620000002400 */
[----:B------:R-:W-:Y:S04]  /*2730*/  FSETP.NEU.FTZ.AND P0, PT, R132, -INF , PT ;  /* 0xff8000008400780b */ /* 0x000fe80003f1d000 */
[----:B------:R-:W-:Y:S02]  /*2740*/  FSEL R8, R8, RZ, P0 ;  /* 0x000000ff08087208 */ /* 0x000fe40000000000 */
[----:B------:R-:W-:Y:S03]  /*2750*/  FSETP.NEU.FTZ.AND P0, PT, R129, -INF , PT ;  /* 0xff8000008100780b */ /* 0x000fe60003f1d000 */
[----:B------:R-:W1:Y:S01]  /*2760*/  MUFU.TANH R81, R16 ;  /* 0x0000001000517308 */ /* 0x000e620000002400 */
[--C-:B----4-:R-:W-:Y:S09]  /*2770*/  FFMA.FTZ R0, R3, UR46, -R9.reuse ;  /* 0x0000002e03007c23 */ /* 0x110ff20008010809 */
[----:B------:R4:W-:Y:S01]  /*2780*/  MUFU.EX2 R190, R0 ;  /* 0x0000000000be7308 */ /* 0x0009e20000000800 */
[-C--:B---3--:R-:W-:Y:S06]  /*2790*/  HMMA.16816.F32 R20, R104, R4.reuse, R20 ;  /* 0x000000046814723c */ /* 0x088fec0000001814 */
[C---:B------:R-:W-:Y:S03]  /*27a0*/  HMMA.16816.F32 R24, R112.reuse, R4, R24 ;  /* 0x000000047018723c */ /* 0x040fe60000001818 */
[----:B------:R-:W3:Y:S03]  /*27b0*/  MUFU.TANH R80, R17 ;  /* 0x0000001100507308 */ /* 0x000ee60000002400 */
[-C--:B------:R-:W-:Y:S07]  /*27c0*/  HMMA.16816.F32 R28, R112, R6.reuse, R28 ;  /* 0x00000006701c723c */ /* 0x080fee000000181c */
[----:B------:R-:W3:Y:S01]  /*27d0*/  MUFU.TANH R188, R18 ;  /* 0x0000001200bc7308 */ /* 0x000ee20000002400 */
[--C-:B------:R-:W-:Y:S03]  /*27e0*/  FFMA.FTZ R4, R229, UR46, -R8.reuse ;  /* 0x0000002ee5047c23 */ /* 0x100fe60008010808 */
[--C-:B----4-:R-:W-:Y:S01]  /*27f0*/  FFMA.FTZ R0, R2, UR46, -R9.reuse ;  /* 0x0000002e02007c23 */ /* 0x110fe20008010809 */
[C---:B------:R-:W-:Y:S05]  /*2800*/  HMMA.16816.F32 R32, R104.reuse, R6, R32 ;  /* 0x000000066820723c */ /* 0x040fea0000001820 */
[----:B------:R4:W-:Y:S01]  /*2810*/  MUFU.EX2 R219, R4 ;  /* 0x0000000400db7308 */ /* 0x0009e20000000800 */
[----:B------:R-:W-:Y:S01]  /*2820*/  FMUL.FTZ R20, R20, UR47 ;  /* 0x0000002f14147c20 */ /* 0x000fe20008410000 */
[----:B------:R-:W-:Y:S01]  /*2830*/  FMUL.FTZ R21, R21, UR47 ;  /* 0x0000002f15157c20 */ /* 0x000fe20008410000 */
[----:B------:R-:W-:Y:S03]  /*2840*/  FMUL.FTZ R22, R22, UR47 ;  /* 0x0000002f16167c20 */ /* 0x000fe60008410000 */
[----:B------:R-:W-:Y:S01]  /*2850*/  FMUL.FTZ R23, R23, UR47 ;  /* 0x0000002f17177c20 */ /* 0x000fe20008410000 */
[----:B------:R-:W-:Y:S03]  /*2860*/  FMUL.FTZ R24, R24, UR47 ;  /* 0x0000002f18187c20 */ /* 0x000fe60008410000 */
        /* <DEDUP_REMOVED lines=8> */
[----:B----4-:R-:W-:Y:S01]  /*28f0*/  FFMA.FTZ R4, R228, UR46, -R8 ;  /* 0x0000002ee4047c23 */ /* 0x010fe20008010808 */
[----:B------:R-:W-:Y:S01]  /*2900*/  FMUL.FTZ R31, R31, UR47 ;  /* 0x0000002f1f1f7c20 */ /* 0x000fe20008410000 */
[----:B------:R-:W-:Y:S01]  /*2910*/  FMUL.FTZ R32, R32, UR47 ;  /* 0x0000002f20207c20 */ /* 0x000fe20008410000 */
[----:B------:R-:W-:Y:S01]  /*2920*/  FMUL.FTZ R33, R33, UR47 ;  /* 0x0000002f21217c20 */ /* 0x000fe20008410000 */
[----:B------:R-:W-:Y:S01]  /*2930*/  FMUL.FTZ R34, R34, UR47 ;  /* 0x0000002f22227c20 */ /* 0x000fe20008410000 */
[----:B------:R-:W-:Y:S04]  /*2940*/  FMUL.FTZ R35, R35, UR47 ;  /* 0x0000002f23237c20 */ /* 0x000fe80008410000 */
[----:B------:R4:W-:Y:S01]  /*2950*/  MUFU.EX2 R218, R4 ;  /* 0x0000000400da7308 */ /* 0x0009e20000000800 */
[----:B-1----:R-:W-:Y:S05]  /*2960*/  FMUL.FTZ R0, R129, 1.4426950216293334961 ;  /* 0x3fb8aa3b81007820 */ /* 0x002fea0000410000 */
[----:B------:R-:W-:Y:S04]  /*2970*/  FSEL R0, R0, RZ, P0 ;  /* 0x000000ff00007208 */ /* 0x000fe80000000000 */
[----:B------:R-:W-:Y:S10]  /*2980*/  MUFU.TANH R213, R28 ;  /* 0x0000001c00d57308 */ /* 0x000ff40000002400 */
[----:B------:R-:W-:Y:S01]  /*2990*/  MUFU.TANH R212, R29 ;  /* 0x0000001d00d47308 */ /* 0x000fe20000002400 */
[--C-:B----4-:R-:W-:Y:S09]  /*29a0*/  FFMA.FTZ R4, R250, UR46, -R0.reuse ;  /* 0x0000002efa047c23 */ /* 0x110ff20008010800 */
[----:B------:R1:W-:Y:S10]  /*29b0*/  MUFU.EX2 R246, R4 ;  /* 0x0000000400f67308 */ /* 0x0003f40000000800 */
[----:B------:R-:W-:Y:S10]  /*29c0*/  MUFU.TANH R240, R30 ;  /* 0x0000001e00f07308 */ /* 0x000ff40000002400 */
[----:B------:R-:W-:Y:S01]  /*29d0*/  MUFU.TANH R237, R31 ;  /* 0x0000001f00ed7308 */ /* 0x000fe20000002400 */
[----:B-1----:R-:W-:Y:S09]  /*29e0*/  FFMA.FTZ R4, R249, UR46, -R0 ;  /* 0x0000002ef9047c23 */ /* 0x002ff20008010800 */
[----:B------:R1:W-:Y:S10]  /*29f0*/  MUFU.EX2 R245, R4 ;  /* 0x0000000400f57308 */ /* 0x0003f40000000800 */
[----:B------:R-:W-:Y:S10]  /*2a00*/  MUFU.TANH R77, R32 ;  /* 0x00000020004d7308 */ /* 0x000ff40000002400 */
[----:B------:R-:W-:Y:S01]  /*2a10*/  MUFU.TANH R76, R33 ;  /* 0x00000021004c7308 */ /* 0x000fe20000002400 */
[--C-:B-1----:R-:W-:Y:S09]  /*2a20*/  FFMA.FTZ R4, R81, UR46, -R10.reuse ;  /* 0x0000002e51047c23 */ /* 0x102ff2000801080a */
[----:B------:R3:W-:Y:S10]  /*2a30*/  MUFU.EX2 R152, R4 ;  /* 0x0000000400987308 */ /* 0x0007f40000000800 */
[----:B------:R-:W-:Y:S10]  /*2a40*/  MUFU.TANH R172, R34 ;  /* 0x0000002200ac7308 */ /* 0x000ff40000002400 */
[----:B------:R-:W-:Y:S01]  /*2a50*/  MUFU.TANH R169, R35 ;  /* 0x0000002300a97308 */ /* 0x000fe20000002400 */
[----:B---3--:R-:W-:Y:S09]  /*2a60*/  FFMA.FTZ R4, R80, UR46, -R10 ;  /* 0x0000002e50047c23 */ /* 0x008ff2000801080a */
[----:B------:R1:W-:Y:S10]  /*2a70*/  MUFU.EX2 R151, R4 ;  /* 0x0000000400977308 */ /* 0x0003f40000000800 */
[----:B------:R3:W4:Y:S10]  /*2a80*/  MUFU.TANH R251, R11 ;  /* 0x0000000b00fb7308 */ /* 0x0007340000002400 */
[----:B------:R-:W2:Y:S01]  /*2a90*/  MUFU.TANH R79, R20 ;  /* 0x00000014004f7308 */ /* 0x000ea20000002400 */
[--C-:B-1----:R-:W-:Y:S09]  /*2aa0*/  FFMA.FTZ R4, R188, UR46, -R9.reuse ;  /* 0x0000002ebc047c23 */ /* 0x102ff20008010809 */
[----:B------:R1:W-:Y:S01]  /*2ab0*/  MUFU.EX2 R175, R4 ;  /* 0x0000000400af7308 */ /* 0x0003e20000000800 */
[--C-:B---3--:R-:W-:Y:S09]  /*2ac0*/  FFMA.FTZ R11, R234, UR46, -R8.reuse ;  /* 0x0000002eea0b7c23 */ /* 0x108ff20008010808 */
[----:B------:R3:W-:Y:S10]  /*2ad0*/  MUFU.EX2 R224, R11 ;  /* 0x0000000b00e07308 */ /* 0x0007f40000000800 */
[----:B------:R-:W2:Y:S01]  /*2ae0*/  MUFU.TANH R78, R21 ;  /* 0x00000015004e7308 */ /* 0x000ea20000002400 */
[--C-:B-1----:R-:W-:Y:S09]  /*2af0*/  FFMA.FTZ R4, R187, UR46, -R9.reuse ;  /* 0x0000002ebb047c23 */ /* 0x102ff20008010809 */
[----:B------:R1:W-:Y:S01]  /*2b00*/  MUFU.EX2 R174, R4 ;  /* 0x0000000400ae7308 */ /* 0x0003e20000000800 */
[----:B---3--:R-:W-:Y:S09]  /*2b10*/  FFMA.FTZ R11, R233, UR46, -R8 ;  /* 0x0000002ee90b7c23 */ /* 0x008ff20008010808 */
[----:B------:R3:W-:Y:S10]  /*2b20*/  MUFU.EX2 R223, R11 ;  /* 0x0000000b00df7308 */ /* 0x0007f40000000800 */
[----:B------:R-:W2:Y:S01]  /*2b30*/  MUFU.TANH R182, R22 ;  /* 0x0000001600b67308 */ /* 0x000ea20000002400 */
[----:B-1----:R-:W1:Y:S09]  /*2b40*/  LDSM.16.M88.4 R4, [R117+0x6800] ;  /* 0x006800007504783b */ /* 0x002e720000000200 */
[----:B------:R-:W2:Y:S01]  /*2b50*/  MUFU.TANH R181, R23 ;  /* 0x0000001700b57308 */ /* 0x000ea20000002400 */
[--C-:B---3--:R-:W-:Y:S09]  /*2b60*/  FFMA.FTZ R11, R252, UR46, -R0.reuse ;  /* 0x0000002efc0b7c23 */ /* 0x108ff20008010800 */
[----:B------:R4:W-:Y:S10]  /*2b70*/  MUFU.EX2 R248, R11 ;  /* 0x0000000b00f87308 */ /* 0x0009f40000000800 */
[----:B------:R-:W3:Y:S10]  /*2b80*/  MUFU.TANH R220, R24 ;  /* 0x0000001800dc7308 */ /* 0x000ef40000002400 */
[----:B------:R-:W3:Y:S01]  /*2b90*/  MUFU.TANH R217, R25 ;  /* 0x0000001900d97308 */ /* 0x000ee20000002400 */
[----:B----4-:R-:W-:Y:S09]  /*2ba0*/  FFMA.FTZ R11, R251, UR46, -R0 ;  /* 0x0000002efb0b7c23 */ /* 0x010ff20008010800 */
[----:B------:R2:W-:Y:S01]  /*2bb0*/  MUFU.EX2 R247, R11 ;  /* 0x0000000b00f77308 */ /* 0x0005e20000000800 */
[-C--:B-1----:R-:W-:Y:S06]  /*2bc0*/  HMMA.16816.F32 R36, R104, R4.reuse, R36 ;  /* 0x000000046824723c */ /* 0x082fec0000001824 */
[C---:B------:R-:W-:Y:S03]  /*2bd0*/  HMMA.16816.F32 R40, R112.reuse, R4, R40 ;  /* 0x000000047028723c */ /* 0x040fe60000001828 */
[----:B------:R-:W-:Y:S03]  /*2be0*/  MUFU.TANH R244, R26 ;  /* 0x0000001a00f47308 */ /* 0x000fe60000002400 */
[-C--:B------:R-:W-:Y:S07]  /*2bf0*/  HMMA.16816.F32 R44, R112, R6.reuse, R44 ;  /* 0x00000006702c723c */ /* 0x080fee000000182c */
[----:B------:R-:W-:Y:S01]  /*2c00*/  MUFU.TANH R241, R27 ;  /* 0x0000001b00f17308 */ /* 0x000fe20000002400 */
[----:B------:R-:W-:Y:S01]  /*2c10*/  FFMA.FTZ R4, R213, UR46, -R8 ;  /* 0x0000002ed5047c23 */ /* 0x000fe20008010808 */
[C---:B------:R-:W-:Y:S08]  /*2c20*/  HMMA.16816.F32 R48, R104.reuse, R6, R48 ;  /* 0x000000066830723c */ /* 0x040ff00000001830 */
[----:B------:R1:W-:Y:S03]  /*2c30*/  MUFU.EX2 R194, R4 ;  /* 0x0000000400c27308 */ /* 0x0003e60000000800 */
[----:B--2---:R-:W-:Y:S01]  /*2c40*/  FFMA.FTZ R11, R79, UR46, -R10 ;  /* 0x0000002e4f0b7c23 */ /* 0x004fe2000801080a */
[----:B------:R-:W-:Y:S01]  /*2c50*/  FMUL.FTZ R36, R36, UR47 ;  /* 0x0000002f24247c20 */ /* 0x000fe20008410000 */
[----:B------:R-:W-:Y:S01]  /*2c60*/  FMUL.FTZ R37, R37, UR47 ;  /* 0x0000002f25257c20 */ /* 0x000fe20008410000 */
[----:B------:R-:W-:Y:S01]  /*2c70*/  FMUL.FTZ R38, R38, UR47 ;  /* 0x0000002f26267c20 */ /* 0x000fe20008410000 */
[----:B------:R-:W-:Y:S03]  /*2c80*/  FMUL.FTZ R39, R39, UR47 ;  /* 0x0000002f27277c20 */ /* 0x000fe60008410000 */
[----:B------:R2:W-:Y:S01]  /*2c90*/  MUFU.TANH R75, R36 ;  /* 0x00000024004b7308 */ /* 0x0005e20000002400 */
[----:B------:R-:W-:Y:S01]  /*2ca0*/  FMUL.FTZ R40, R40, UR47 ;  /* 0x0000002f28287c20 */ /* 0x000fe20008410000 */
[----:B------:R-:W-:Y:S01]  /*2cb0*/  FMUL.FTZ R41, R41, UR47 ;  /* 0x0000002f29297c20 */ /* 0x000fe20008410000 */
[----:B------:R-:W-:Y:S01]  /*2cc0*/  FMUL.FTZ R42, R42, UR47 ;  /* 0x0000002f2a2a7c20 */ /* 0x000fe20008410000 */
[----:B------:R-:W-:Y:S01]  /*2cd0*/  FMUL.FTZ R43, R43, UR47 ;  /* 0x0000002f2b2b7c20 */ /* 0x000fe20008410000 */
[----:B------:R-:W-:Y:S01]  /*2ce0*/  FMUL.FTZ R44, R44, UR47 ;  /* 0x0000002f2c2c7c20 */ /* 0x000fe20008410000 */
[----:B------:R-:W-:Y:S01]  /*2cf0*/  FMUL.FTZ R45, R45, UR47 ;  /* 0x0000002f2d2d7c20 */ /* 0x000fe20008410000 */
[----:B------:R-:W-:Y:S03]  /*2d00*/  FMUL.FTZ R46, R46, UR47 ;  /* 0x0000002f2e2e7c20 */ /* 0x000fe60008410000 */
[----:B------:R4:W-:Y:S01]  /*2d10*/  MUFU.EX2 R148, R11 ;  /* 0x0000000b00947308 */ /* 0x0009e20000000800 */
[----:B-1----:R-:W-:Y:S01]  /*2d20*/  FFMA.FTZ R4, R212, UR46, -R8 ;  /* 0x0000002ed4047c23 */ /* 0x002fe20008010808 */
[----:B------:R-:W-:Y:S01]  /*2d30*/  FMUL.FTZ R47, R47, UR47 ;  /* 0x0000002f2f2f7c20 */ /* 0x000fe20008410000 */
[----:B------:R-:W-:Y:S01]  /*2d40*/  FMUL.FTZ R48, R48, UR47 ;  /* 0x0000002f30307c20 */ /* 0x000fe20008410000 */
[----:B------:R-:W-:Y:S01]  /*2d50*/  FMUL.FTZ R49, R49, UR47 ;  /* 0x0000002f31317c20 */ /* 0x000fe20008410000 */
[----:B------:R-:W-:Y:S01]  /*2d60*/  FMUL.FTZ R50, R50, UR47 ;  /* 0x0000002f32327c20 */ /* 0x000fe20008410000 */
[----:B------:R-:W-:Y:S04]  /*2d70*/  FMUL.FTZ R51, R51, UR47 ;  /* 0x0000002f33337c20 */ /* 0x000fe80008410000 */
[----:B------:R1:W-:Y:S01]  /*2d80*/  MUFU.TANH R74, R37 ;  /* 0x00000025004a7308 */ /* 0x0003e20000002400 */
[----:B--2---:R-:W-:Y:S09]  /*2d90*/  IADD3 R36, P0, R13, UR8, RZ ;  /* 0x000000080d247c10 */ /* 0x004ff2000ff1e0ff */
[----:B------:R2:W-:Y:S01]  /*2da0*/  MUFU.EX2 R193, R4 ;  /* 0x0000000400c17308 */ /* 0x0005e20000000800 */
[----:B----4-:R-:W-:Y:S09]  /*2db0*/  FFMA.FTZ R11, R78, UR46, -R10 ;  /* 0x0000002e4e0b7c23 */ /* 0x010ff2000801080a */
[----:B------:R-:W4:Y:S01]  /*2dc0*/  MUFU.TANH R192, R44 ;  /* 0x0000002c00c07308 */ /* 0x000f220000002400 */
[----:B-1----:R-:W-:Y:S09]  /*2dd0*/  IADD3.X R37, R12, UR9, RZ, P0, !PT ;  /* 0x000000090c257c10 */ /* 0x002ff200087fe4ff */
[----:B------:R-:W1:Y:S01]  /*2de0*/  MUFU.TANH R191, R45 ;  /* 0x0000002d00bf7308 */ /* 0x000e620000002400 */
[--C-:B--2---:R-:W-:Y:S09]  /*2df0*/  FFMA.FTZ R4, R240, UR46, -R0.reuse ;  /* 0x0000002ef0047c23 */ /* 0x104ff20008010800 */
[----:B------:R2:W-:Y:S10]  /*2e00*/  MUFU.EX2 R232, R4 ;  /* 0x0000000400e87308 */ /* 0x0005f40000000800 */
[----:B------:R-:W1:Y:S10]  /*2e10*/  MUFU.TANH R226, R46 ;  /* 0x0000002e00e27308 */ /* 0x000e740000002400 */
[----:B------:R-:W1:Y:S01]  /*2e20*/  MUFU.TANH R225, R47 ;  /* 0x0000002f00e17308 */ /* 0x000e620000002400 */
[----:B--2---:R-:W-:Y:S09]  /*2e30*/  FFMA.FTZ R4, R237, UR46, -R0 ;  /* 0x0000002eed047c23 */ /* 0x004ff20008010800 */
[----:B------:R2:W-:Y:S10]  /*2e40*/  MUFU.EX2 R231, R4 ;  /* 0x0000000400e77308 */ /* 0x0005f40000000800 */
[----:B------:R-:W1:Y:S10]  /*2e50*/  MUFU.TANH R73, R48 ;  /* 0x0000003000497308 */ /* 0x000e740000002400 */
[----:B------:R-:W1:Y:S01]  /*2e60*/  MUFU.TANH R72, R49 ;  /* 0x0000003100487308 */ /* 0x000e620000002400 */
[--C-:B--2---:R-:W-:Y:S09]  /*2e70*/  FFMA.FTZ R4, R77, UR46, -R10.reuse ;  /* 0x0000002e4d047c23 */ /* 0x104ff2000801080a */
[----:B------:R2:W-:Y:S10]  /*2e80*/  MUFU.EX2 R142, R4 ;  /* 0x00000004008e7308 */ /* 0x0005f40000000800 */
[----:B------:R-:W1:Y:S10]  /*2e90*/  MUFU.TANH R156, R50 ;  /* 0x00000032009c7308 */ /* 0x000e740000002400 */
[----:B------:R-:W1:Y:S01]  /*2ea0*/  MUFU.TANH R154, R51 ;  /* 0x00000033009a7308 */ /* 0x000e620000002400 */
[----:B--2---:R-:W-:Y:S09]  /*2eb0*/  FFMA.FTZ R4, R76, UR46, -R10 ;  /* 0x0000002e4c047c23 */ /* 0x004ff2000801080a */
[----:B------:R2:W-:Y:S10]  /*2ec0*/  MUFU.EX2 R141, R4 ;  /* 0x00000004008d7308 */ /* 0x0005f40000000800 */
[----:B------:R3:W-:Y:S10]  /*2ed0*/  MUFU.EX2 R147, R11 ;  /* 0x0000000b00937308 */ /* 0x0007f40000000800 */
[----:B------:R-:W1:Y:S01]  /*2ee0*/  MUFU.TANH R168, R38 ;  /* 0x0000002600a87308 */ /* 0x000e620000002400 */
[--C-:B--2---:R-:W-:Y:S09]  /*2ef0*/  FFMA.FTZ R4, R172, UR46, -R9.reuse ;  /* 0x0000002eac047c23 */ /* 0x104ff20008010809 */
[----:B------:R2:W-:Y:S01]  /*2f00*/  MUFU.EX2 R162, R4 ;  /* 0x0000000400a27308 */ /* 0x0005e20000000800 */
[--C-:B---3--:R-:W-:Y:S09]  /*2f10*/  FFMA.FTZ R11, R182, UR46, -R9.reuse ;  /* 0x0000002eb60b7c23 */ /* 0x108ff20008010809 */
[----:B------:R3:W-:Y:S10]  /*2f20*/  MUFU.EX2 R171, R11 ;  /* 0x0000000b00ab7308 */ /* 0x0007f40000000800 */
[----:B------:R-:W-:Y:S01]  /*2f30*/  MUFU.TANH R167, R39 ;  /* 0x0000002700a77308 */ /* 0x000fe20000002400 */
[--C-:B--2---:R-:W-:Y:S09]  /*2f40*/  FFMA.FTZ R4, R169, UR46, -R9.reuse ;  /* 0x0000002ea9047c23 */ /* 0x104ff20008010809 */
[----:B------:R2:W-:Y:S01]  /*2f50*/  MUFU.EX2 R161, R4 ;  /* 0x0000000400a17308 */ /* 0x0005e20000000800 */
[--C-:B---3--:R-:W-:Y:S09]  /*2f60*/  FFMA.FTZ R11, R181, UR46, -R9.reuse ;  /* 0x0000002eb50b7c23 */ /* 0x108ff20008010809 */
[----:B------:R3:W-:Y:S10]  /*2f70*/  MUFU.EX2 R170, R11 ;  /* 0x0000000b00aa7308 */ /* 0x0007f40000000800 */
[----:B------:R-:W-:Y:S01]  /*2f80*/  MUFU.TANH R198, R40 ;  /* 0x0000002800c67308 */ /* 0x000fe20000002400 */
[----:B--2---:R-:W2:Y:S09]  /*2f90*/  LDSM.16.M88.4 R4, [R117+0x6c00] ;  /* 0x006c00007504783b */ /* 0x004eb20000000200 */
[----:B------:R-:W-:Y:S01]  /*2fa0*/  MUFU.TANH R195, R41 ;  /* 0x0000002900c37308 */ /* 0x000fe20000002400 */
[--C-:B---3--:R-:W-:Y:S09]  /*2fb0*/  FFMA.FTZ R11, R220, UR46, -R8.reuse ;  /* 0x0000002edc0b7c23 */ /* 0x108ff20008010808 */
[----:B------:R3:W-:Y:S10]  /*2fc0*/  MUFU.EX2 R200, R11 ;  /* 0x0000000b00c87308 */ /* 0x0007f40000000800 */
[----:B------:R-:W-:Y:S10]  /*2fd0*/  MUFU.TANH R230, R42 ;  /* 0x0000002a00e67308 */ /* 0x000ff40000002400 */
[----:B------:R-:W-:Y:S01]  /*2fe0*/  MUFU.TANH R227, R43 ;  /* 0x0000002b00e37308 */ /* 0x000fe20000002400 */
[--C-:B---3--:R-:W-:Y:S09]  /*2ff0*/  FFMA.FTZ R11, R217, UR46, -R8.reuse ;  /* 0x0000002ed90b7c23 */ /* 0x108ff20008010808 */
[----:B------:R3:W-:Y:S01]  /*3000*/  MUFU.EX2 R199, R11 ;  /* 0x0000000b00c77308 */ /* 0x0007e20000000800 */
[-C--:B--2---:R-:W-:Y:S06]  /*3010*/  HMMA.16816.F32 R52, R104, R4.reuse, R52 ;  /* 0x000000046834723c */ /* 0x084fec0000001834 */
[C---:B------:R-:W-:Y:S06]  /*3020*/  HMMA.16816.F32 R56, R112.reuse, R4, R56 ;  /* 0x000000047038723c */ /* 0x040fec0000001838 */
[-C--:B------:R-:W-:Y:S01]  /*3030*/  HMMA.16816.F32 R60, R112, R6.reuse, R60 ;  /* 0x00000006703c723c */ /* 0x080fe2000000183c */
[----:B------:R-:W2:Y:S04]  /*3040*/  LDG.E R115, desc[UR20][R36.64] ;  /* 0x0000001424737981 */ /* 0x000ea8000c1e1900 */
[----:B----4-:R-:W-:Y:S01]  /*3050*/  FFMA.FTZ R4, R192, UR46, -R8 ;  /* 0x0000002ec0047c23 */ /* 0x010fe20008010808 */
[----:B------:R-:W4:Y:S01]  /*3060*/  LDG.E R114, desc[UR20][R36.64+0x20] ;  /* 0x0000201424727981 */ /* 0x000f22000c1e1900 */
[----:B------:R-:W-:Y:S02]  /*3070*/  HMMA.16816.F32 R64, R104, R6, R64 ;  /* 0x000000066840723c */ /* 0x000fe40000001840 */
[----:B------:R1:W-:Y:S01]  /*3080*/  MUFU.EX2 R178, R4 ;  /* 0x0000000400b27308 */ /* 0x0003e20000000800 */
[----:B------:R-:W5:Y:S01]  /*3090*/  LDG.E R113, desc[UR20][R36.64+0x100] ;  /* 0x0001001424717981 */ /* 0x000f62000c1e1900 */
[----:B---3--:R-:W-:Y:S01]  /*30a0*/  FFMA.FTZ R11, R244, UR46, -R0 ;  /* 0x0000002ef40b7c23 */ /* 0x008fe20008010800 */
[----:B------:R-:W-:Y:S01]  /*30b0*/  FMUL.FTZ R52, R52, UR47 ;  /* 0x0000002f34347c20 */ /* 0x000fe20008410000 */
[----:B------:R-:W-:Y:S01]  /*30c0*/  F2FP.F16.F32.PACK_AB R5, R151, R152 ;  /* 0x000000989705723e */ /* 0x000fe200000000ff */
[----:B------:R3:W5:Y:S01]  /*30d0*/  LDG.E R112, desc[UR20][R36.64+0x120] ;  /* 0x0001201424707981 */ /* 0x000762000c1e1900 */
[----:B------:R-:W-:Y:S04]  /*30e0*/  F2FP.F16.F32.PACK_AB R6, R189, R190 ;  /* 0x000000bebd06723e */ /* 0x000fe800000000ff */
[----:B------:R-:W3:Y:S01]  /*30f0*/  MUFU.TANH R71, R52 ;  /* 0x0000003400477308 */ /* 0x000ee20000002400 */
[----:B------:R-:W-:Y:S01]  /*3100*/  FMUL.FTZ R53, R53, UR47 ;  /* 0x0000002f35357c20 */ /* 0x000fe20008410000 */
[----:B------:R-:W-:Y:S01]  /*3110*/  F2FP.F16.F32.PACK_AB R7, R159, R160 ;  /* 0x000000a09f07723e */ /* 0x000fe200000000ff */
[----:B------:R3:W-:Y:S01]  /*3120*/  STS [R207+0x12400], R6 ;  /* 0x01240006cf007388 */ /* 0x0007e20000000800 */
[----:B------:R-:W-:Y:S01]  /*3130*/  FMUL.FTZ R54, R54, UR47 ;  /* 0x0000002f36367c20 */ /* 0x000fe20008410000 */
[----:B------:R-:W-:Y:S01]  /*3140*/  FMUL.FTZ R55, R55, UR47 ;  /* 0x0000002f37377c20 */ /* 0x000fe20008410000 */
[----:B------:R-:W-:Y:S01]  /*3150*/  FMUL.FTZ R56, R56, UR47 ;  /* 0x0000002f38387c20 */ /* 0x000fe20008410000 */
[----:B------:R3:W-:Y:S03]  /*3160*/  STS [R207+0x12000], R7 ;  /* 0x01200007cf007388 */ /* 0x0007e60000000800 */
[----:B------:R-:W3:Y:S01]  /*3170*/  MUFU.TANH R70, R53 ;  /* 0x0000003500467308 */ /* 0x000ee20000002400 */
[----:B-1----:R-:W-:Y:S01]  /*3180*/  FFMA.FTZ R4, R191, UR46, -R8 ;  /* 0x0000002ebf047c23 */ /* 0x002fe20008010808 */
[----:B------:R-:W-:Y:S01]  /*3190*/  FMUL.FTZ R60, R60, UR47 ;  /* 0x0000002f3c3c7c20 */ /* 0x000fe20008410000 */
[----:B------:R1:W-:Y:S01]  /*31a0*/  STS [R206+0x12000], R5 ;  /* 0x01200005ce007388 */ /* 0x0003e20000000800 */
[----:B------:R-:W-:Y:S01]  /*31b0*/  FMUL.FTZ R61, R61, UR47 ;  /* 0x0000002f3d3d7c20 */ /* 0x000fe20008410000 */
[----:B------:R-:W-:Y:S01]  /*31c0*/  FMUL.FTZ R62, R62, UR47 ;  /* 0x0000002f3e3e7c20 */ /* 0x000fe20008410000 */
        /* <DEDUP_REMOVED lines=9> */
[----:B------:R-:W2:Y:S01]  /*3260*/  MUFU.TANH R155, R54 ;  /* 0x00000036009b7308 */ /* 0x000ea20000002400 */
[----:B---3--:R-:W-:Y:S09]  /*3270*/  F2FP.F16.F32.PACK_AB R6, R223, R224 ;  /* 0x000000e0df06723e */ /* 0x008ff200000000ff */
[----:B------:R-:W3:Y:S01]  /*3280*/  MUFU.TANH R153, R55 ;  /* 0x0000003700997308 */ /* 0x000ee20000002400 */
[--C-:B-1----:R-:W-:Y:S01]  /*3290*/  FFMA.FTZ R4, R226, UR46, -R0.reuse ;  /* 0x0000002ee2047c23 */ /* 0x102fe20008010800 */
[----:B------:R-:W-:Y:S02]  /*32a0*/  F2FP.F16.F32.PACK_AB R7, R245, R246 ;  /* 0x000000f6f507723e */ /* 0x000fe400000000ff */
[----:B------:R-:W-:Y:S06]  /*32b0*/  F2FP.F16.F32.PACK_AB R5, R247, R248 ;  /* 0x000000f8f705723e */ /* 0x000fec00000000ff */
[----:B------:R1:W-:Y:S10]  /*32c0*/  MUFU.EX2 R216, R4 ;  /* 0x0000000400d87308 */ /* 0x0003f40000000800 */
[----:B------:R-:W3:Y:S10]  /*32d0*/  MUFU.TANH R179, R56 ;  /* 0x0000003800b37308 */ /* 0x000ef40000002400 */
[----:B------:R-:W3:Y:S01]  /*32e0*/  MUFU.TANH R180, R57 ;  /* 0x0000003900b47308 */ /* 0x000ee20000002400 */
[----:B-1----:R-:W-:Y:S09]  /*32f0*/  FFMA.FTZ R4, R225, UR46, -R0 ;  /* 0x0000002ee1047c23 */ /* 0x002ff20008010800 */
[----:B------:R1:W-:Y:S10]  /*3300*/  MUFU.EX2 R215, R4 ;  /* 0x0000000400d77308 */ /* 0x0003f40000000800 */
[----:B------:R-:W-:Y:S10]  /*3310*/  MUFU.TANH R214, R58 ;  /* 0x0000003a00d67308 */ /* 0x000ff40000002400 */
[----:B------:R3:W-:Y:S01]  /*3320*/  MUFU.EX2 R236, R11 ;  /* 0x0000000b00ec7308 */ /* 0x0007e20000000800 */
[----:B-1----:R-:W-:Y:S09]  /*3330*/  FFMA.FTZ R4, R73, UR46, -R10 ;  /* 0x0000002e49047c23 */ /* 0x002ff2000801080a */
[----:B------:R1:W-:Y:S10]  /*3340*/  MUFU.EX2 R136, R4 ;  /* 0x0000000400887308 */ /* 0x0003f40000000800 */
[----:B------:R-:W-:Y:S01]  /*3350*/  MUFU.TANH R211, R59 ;  /* 0x0000003b00d37308 */ /* 0x000fe20000002400 */
[----:B---3--:R-:W-:Y:S09]  /*3360*/  FFMA.FTZ R11, R241, UR46, -R0 ;  /* 0x0000002ef10b7c23 */ /* 0x008ff20008010800 */
[----:B------:R3:W-:Y:S01]  /*3370*/  MUFU.EX2 R235, R11 ;  /* 0x0000000b00eb7308 */ /* 0x0007e20000000800 */
[--C-:B-1----:R-:W-:Y:S09]  /*3380*/  FFMA.FTZ R4, R72, UR46, -R10.reuse ;  /* 0x0000002e48047c23 */ /* 0x102ff2000801080a */
[----:B------:R1:W-:Y:S10]  /*3390*/  MUFU.EX2 R135, R4 ;  /* 0x0000000400877308 */ /* 0x0003f40000000800 */
[----:B------:R-:W-:Y:S01]  /*33a0*/  MUFU.TANH R69, R64 ;  /* 0x0000004000457308 */ /* 0x000fe20000002400 */
[--C-:B---3--:R-:W-:Y:S09]  /*33b0*/  FFMA.FTZ R11, R75, UR46, -R10.reuse ;  /* 0x0000002e4b0b7c23 */ /* 0x108ff2000801080a */
        /* <DEDUP_REMOVED lines=8> */
[----:B------:R-:W4:Y:S01]  /*3440*/  MUFU.TANH R173, R60 ;  /* 0x0000003c00ad7308 */ /* 0x000f220000002400 */
[--C-:B---3--:R-:W-:Y:S09]  /*3450*/  FFMA.FTZ R11, R168, UR46, -R9.reuse ;  /* 0x0000002ea80b7c23 */ /* 0x108ff20008010809 */
[----:B------:R3:W-:Y:S01]  /*3460*/  MUFU.EX2 R158, R11 ;  /* 0x0000000b009e7308 */ /* 0x0007e20000000800 */
[--C-:B-1----:R-:W-:Y:S09]  /*3470*/  FFMA.FTZ R4, R71, UR46, -R10.reuse ;  /* 0x0000002e47047c23 */ /* 0x102ff2000801080a */
[----:B------:R1:W-:Y:S10]  /*3480*/  MUFU.EX2 R134, R4 ;  /* 0x0000000400867308 */ /* 0x0003f40000000800 */
[----:B------:R-:W4:Y:S01]  /*3490*/  MUFU.TANH R176, R61 ;  /* 0x0000003d00b07308 */ /* 0x000f220000002400 */
[--C-:B---3--:R-:W-:Y:S09]  /*34a0*/  FFMA.FTZ R11, R167, UR46, -R9.reuse ;  /* 0x0000002ea70b7c23 */ /* 0x108ff20008010809 */
[----:B------:R3:W-:Y:S01]  /*34b0*/  MUFU.EX2 R157, R11 ;  /* 0x0000000b009d7308 */ /* 0x0007e20000000800 */
[----:B-1----:R-:W-:Y:S09]  /*34c0*/  FFMA.FTZ R4, R70, UR46, -R10 ;  /* 0x0000002e46047c23 */ /* 0x002ff2000801080a */
[----:B------:R2:W-:Y:S10]  /*34d0*/  MUFU.EX2 R133, R4 ;  /* 0x0000000400857308 */ /* 0x0005f40000000800 */
[----:B------:R-:W-:Y:S01]  /*34e0*/  MUFU.TANH R68, R65 ;  /* 0x0000004100447308 */ /* 0x000fe20000002400 */
[--C-:B---3--:R-:W-:Y:S09]  /*34f0*/  FFMA.FTZ R11, R198, UR46, -R8.reuse ;  /* 0x0000002ec60b7c23 */ /* 0x108ff20008010808 */
[----:B------:R1:W-:Y:S01]  /*3500*/  MUFU.EX2 R184, R11 ;  /* 0x0000000b00b87308 */ /* 0x0003e20000000800 */
[--C-:B--2---:R-:W-:Y:S09]  /*3510*/  FFMA.FTZ R4, R155, UR46, -R9.reuse ;  /* 0x0000002e9b047c23 */ /* 0x104ff20008010809 */
[----:B------:R2:W-:Y:S10]  /*3520*/  MUFU.EX2 R145, R4 ;  /* 0x0000000400917308 */ /* 0x0005f40000000800 */
[----:B------:R-:W3:Y:S01]  /*3530*/  MUFU.TANH R209, R62 ;  /* 0x0000003e00d17308 */ /* 0x000ee20000002400 */
[----:B-1----:R-:W-:Y:S09]  /*3540*/  FFMA.FTZ R11, R195, UR46, -R8 ;  /* 0x0000002ec30b7c23 */ /* 0x002ff20008010808 */
[----:B------:R1:W-:Y:S01]  /*3550*/  MUFU.EX2 R183, R11 ;  /* 0x0000000b00b77308 */ /* 0x0003e20000000800 */
[--C-:B--2---:R-:W-:Y:S09]  /*3560*/  FFMA.FTZ R4, R153, UR46, -R9.reuse ;  /* 0x0000002e99047c23 */ /* 0x104ff20008010809 */
[----:B------:R2:W-:Y:S10]  /*3570*/  MUFU.EX2 R144, R4 ;  /* 0x0000000400907308 */ /* 0x0005f40000000800 */
[----:B------:R-:W3:Y:S01]  /*3580*/  MUFU.TANH R210, R63 ;  /* 0x0000003f00d27308 */ /* 0x000ee20000002400 */
[----:B-1----:R-:W-:Y:S09]  /*3590*/  FFMA.FTZ R11, R230, UR46, -R0 ;  /* 0x0000002ee60b7c23 */ /* 0x002ff20008010800 */
[----:B------:R1:W-:Y:S01]  /*35a0*/  MUFU.EX2 R222, R11 ;  /* 0x0000000b00de7308 */ /* 0x0003e20000000800 */
[----:B--2---:R-:W-:Y:S09]  /*35b0*/  FFMA.FTZ R4, R179, UR46, -R8 ;  /* 0x0000002eb3047c23 */ /* 0x004ff20008010808 */
[----:B------:R2:W-:Y:S10]  /*35c0*/  MUFU.EX2 R166, R4 ;  /* 0x0000000400a67308 */ /* 0x0005f40000000800 */
[----:B------:R-:W3:Y:S01]  /*35d0*/  MUFU.TANH R146, R67 ;  /* 0x0000004300927308 */ /* 0x000ee20000002400 */
[----:B-1----:R-:W-:Y:S09]  /*35e0*/  FFMA.FTZ R11, R227, UR46, -R0 ;  /* 0x0000002ee30b7c23 */ /* 0x002ff20008010800 */
[----:B------:R4:W-:Y:S01]  /*35f0*/  MUFU.EX2 R221, R11 ;  /* 0x0000000b00dd7308 */ /* 0x0009e20000000800 */
[--C-:B--2---:R-:W-:Y:S09]  /*3600*/  FFMA.FTZ R4, R180, UR46, -R8.reuse ;  /* 0x0000002eb4047c23 */ /* 0x104ff20008010808 */
[----:B------:R1:W-:Y:S01]  /*3610*/  MUFU.EX2 R165, R4 ;  /* 0x0000000400a57308 */ /* 0x0003e20000000800 */
[--C-:B----4-:R-:W-:Y:S01]  /*3620*/  FFMA.FTZ R11, R173, UR46, -R8.reuse ;  /* 0x0000002ead0b7c23 */ /* 0x110fe20008010808 */
[----:B------:R-:W-:Y:S08]  /*3630*/  FFMA.FTZ R8, R176, UR46, -R8 ;  /* 0x0000002eb0087c23 */ /* 0x000ff00008010808 */
[----:B------:R-:W-:Y:S01]  /*3640*/  MUFU.EX2 R164, R11 ;  /* 0x0000000b00a47308 */ /* 0x000fe20000000800 */
[--C-:B-1----:R-:W-:Y:S09]  /*3650*/  FFMA.FTZ R4, R214, UR46, -R0.reuse ;  /* 0x0000002ed6047c23 */ /* 0x102ff20008010800 */
[----:B------:R1:W-:Y:S10]  /*3660*/  MUFU.EX2 R197, R4 ;  /* 0x0000000400c57308 */ /* 0x0003f40000000800 */
[----:B------:R3:W-:Y:S01]  /*3670*/  MUFU.EX2 R163, R8 ;  /* 0x0000000800a37308 */ /* 0x0007e20000000800 */
[--C-:B-1----:R-:W-:Y:S09]  /*3680*/  FFMA.FTZ R4, R211, UR46, -R0.reuse ;  /* 0x0000002ed3047c23 */ /* 0x102ff20008010800 */
[----:B------:R1:W-:Y:S01]  /*3690*/  MUFU.EX2 R196, R4 ;  /* 0x0000000400c47308 */ /* 0x0003e20000000800 */
[--C-:B---3--:R-:W-:Y:S01]  /*36a0*/  FFMA.FTZ R8, R209, UR46, -R0.reuse ;  /* 0x0000002ed1087c23 */ /* 0x108fe20008010800 */
[----:B------:R-:W-:Y:S08]  /*36b0*/  FFMA.FTZ R0, R210, UR46, -R0 ;  /* 0x0000002ed2007c23 */ /* 0x000ff00008010800 */
[----:B------:R-:W-:Y:S10]  /*36c0*/  MUFU.EX2 R186, R8 ;  /* 0x0000000800ba7308 */ /* 0x000ff40000000800 */
[----:B------:R-:W-:Y:S01]  /*36d0*/  MUFU.EX2 R185, R0 ;  /* 0x0000000000b97308 */ /* 0x000fe20000000800 */
[----:B-1----:R-:W-:Y:S05]  /*36e0*/  F2FP.F16.F32.PACK_AB R4, R174, R175 ;  /* 0x000000afae04723e */ /* 0x002fea00000000ff */
[----:B------:R1:W-:Y:S04]  /*36f0*/  STS [R206+0x12400], R4 ;  /* 0x01240004ce007388 */ /* 0x0003e80000000800 */
[----:B------:R2:W-:Y:S04]  /*3700*/  STS [R207+0x14000], R6 ;  /* 0x01400006cf007388 */ /* 0x0005e80000000800 */
[----:B------:R3:W-:Y:S04]  /*3710*/  STS [R207+0x14400], R5 ;  /* 0x01440005cf007388 */ /* 0x0007e80000000800 */
[----:B------:R4:W-:Y:S01]  /*3720*/  STS [R206+0x14400], R7 ;  /* 0x01440007ce007388 */ /* 0x0009e20000000800 */
[----:B-1----:R-:W-:Y:S01]  /*3730*/  F2FP.F16.F32.PACK_AB R4, R218, R219 ;  /* 0x000000dbda04723e */ /* 0x002fe200000000ff */
[--C-:B--2---:R-:W-:Y:S04]  /*3740*/  FFMA.FTZ R6, R69, UR46, -R10.reuse ;  /* 0x0000002e45067c23 */ /* 0x104fe8000801080a */
[----:B------:R1:W-:Y:S01]  /*3750*/  STS [R206+0x14000], R4 ;  /* 0x01400004ce007388 */ /* 0x0003e20000000800 */
[----:B------:R-:W-:Y:S01]  /*3760*/  FFMA.FTZ R10, R68, UR46, -R10 ;  /* 0x0000002e440a7c23 */ /* 0x000fe2000801080a */
[----:B------:R2:W-:Y:S01]  /*3770*/  MUFU.EX2 R132, R6 ;  /* 0x0000000600847308 */ /* 0x0005e20000000800 */
[----:B---3--:R-:W-:Y:S02]  /*3780*/  F2FP.F16.F32.PACK_AB R5, R170, R171 ;  /* 0x000000abaa05723e */ /* 0x008fe400000000ff */
[----:B----4-:R-:W-:Y:S03]  /*3790*/  F2FP.F16.F32.PACK_AB R7, R199, R200 ;  /* 0x000000c8c707723e */ /* 0x010fe600000000ff */
[----:B------:R3:W-:Y:S04]  /*37a0*/  STS [R208+0x12400], R5 ;  /* 0x01240005d0007388 */ /* 0x0007e80000000800 */
[----:B------:R-:W-:Y:S01]  /*37b0*/  MUFU.EX2 R129, R10 ;  /* 0x0000000a00817308 */ /* 0x000fe20000000800 */
[----:B--2---:R-:W-:Y:S05]  /*37c0*/  F2FP.F16.F32.PACK_AB R6, R147, R148 ;  /* 0x000000949306723e */ /* 0x004fea00000000ff */
[----:B------:R2:W-:Y:S01]  /*37d0*/  STS [R208+0x12000], R6 ;  /* 0x01200006d0007388 */ /* 0x0005e20000000800 */
[----:B-1----:R-:W-:Y:S05]  /*37e0*/  F2FP.F16.F32.PACK_AB R4, R141, R142 ;  /* 0x0000008e8d04723e */ /* 0x002fea00000000ff */
[----:B------:R1:W-:Y:S01]  /*37f0*/  STS [R205+0x12000], R4 ;  /* 0x01200004cd007388 */ /* 0x0003e20000000800 */
[----:B---3--:R-:W-:Y:S05]  /*3800*/  F2FP.F16.F32.PACK_AB R5, R161, R162 ;  /* 0x000000a2a105723e */ /* 0x008fea00000000ff */
[----:B------:R3:W-:Y:S04]  /*3810*/  STS [R205+0x12400], R5 ;  /* 0x01240005cd007388 */ /* 0x0007e80000000800 */
[----:B------:R4:W-:Y:S01]  /*3820*/  STS [R208+0x14000], R7 ;  /* 0x01400007d0007388 */ /* 0x0009e20000000800 */
[----:B--2---:R-:W-:Y:S05]  /*3830*/  F2FP.F16.F32.PACK_AB R6, R235, R236 ;  /* 0x000000eceb06723e */ /* 0x004fea00000000ff */
[----:B------:R2:W-:Y:S01]  /*3840*/  STS [R208+0x14400], R6 ;  /* 0x01440006d0007388 */ /* 0x0005e20000000800 */
[--C-:B-1----:R-:W-:Y:S01]  /*3850*/  FFMA.FTZ R4, R143, UR46, -R9.reuse ;  /* 0x0000002e8f047c23 */ /* 0x102fe20008010809 */
[----:B------:R-:W-:Y:S03]  /*3860*/  FFMA.FTZ R9, R146, UR46, -R9 ;  /* 0x0000002e92097c23 */ /* 0x000fe60008010809 */
[----:B------:R1:W-:Y:S01]  /*3870*/  MUFU.EX2 R140, R4 ;  /* 0x00000004008c7308 */ /* 0x0003e20000000800 */
[----:B---3--:R-:W-:Y:S02]  /*3880*/  F2FP.F16.F32.PACK_AB R5, R157, R158 ;  /* 0x0000009e9d05723e */ /* 0x008fe400000000ff */
[----:B----4-:R-:W-:Y:S07]  /*3890*/  F2FP.F16.F32.PACK_AB R7, R231, R232 ;  /* 0x000000e8e707723e */ /* 0x010fee00000000ff */
[----:B------:R-:W3:Y:S01]  /*38a0*/  MUFU.EX2 R139, R9 ;  /* 0x00000009008b7308 */ /* 0x000ee20000000800 */
[----:B------:R4:W-:Y:S01]  /*38b0*/  STS [R205+0x14400], R7 ;  /* 0x01440007cd007388 */ /* 0x0009e20000000800 */
[----:B-1----:R-:W-:Y:S02]  /*38c0*/  F2FP.F16.F32.PACK_AB R4, R193, R194 ;  /* 0x000000c2c104723e */ /* 0x002fe400000000ff */
[----:B--2---:R-:W-:Y:S03]  /*38d0*/  F2FP.F16.F32.PACK_AB R6, R137, R138 ;  /* 0x0000008a8906723e */ /* 0x004fe600000000ff */
[----:B------:R1:W-:Y:S04]  /*38e0*/  STS [R205+0x14000], R4 ;  /* 0x01400004cd007388 */ /* 0x0003e80000000800 */
[----:B------:R2:W-:Y:S01]  /*38f0*/  STS [R202+0x12000], R6 ;  /* 0x01200006ca007388 */ /* 0x0005e20000000800 */
[----:B---3--:R-:W-:Y:S03]  /*3900*/  F2FP.F16.F32.PACK_AB R0, R139, R140 ;  /* 0x0000008c8b00723e */ /* 0x008fe600000000ff */
[----:B------:R3:W-:Y:S01]  /*3910*/  STS [R202+0x12400], R5 ;  /* 0x01240005ca007388 */ /* 0x0007e20000000800 */
[----:B----4-:R-:W-:Y:S02]  /*3920*/  F2FP.F16.F32.PACK_AB R7, R183, R184 ;  /* 0x000000b8b707723e */ /* 0x010fe400000000ff */
        /* <DEDUP_REMOVED lines=27> */
[----:B------:R-:W-:Y:S08]  /*3ae0*/  LDSM.16.M88.4 R64, [R0+0x4000] ;  /* 0x004000000040783b */ /* 0x000ff00000000200 */
[----:B------:R-:W1:Y:S08]  /*3af0*/  LDSM.16.M88.4 R16, [R116+0x8000] ;  /* 0x008000007410783b */ /* 0x000e700000000200 */
[----:B------:R2:W3:Y:S08]  /*3b00*/  LDSM.16.M88.4 R60, [R0+0x5000] ;  /* 0x00500000003c783b */ /* 0x0004f00000000200 */
[----:B------:R-:W4:Y:S08]  /*3b10*/  LDSM.16.M88.4 R32, [R116+0x8400] ;  /* 0x008400007420783b */ /* 0x000f300000000200 */
[----:B------:R-:W4:Y:S01]  /*3b20*/  LDSM.16.M88.4 R48, [R116+0x8800] ;  /* 0x008800007430783b */ /* 0x000f220000000200 */
[----:B--2---:R-:W-:Y:S07]  /*3b30*/  IADD3 R0, R0, R122, RZ ;  /* 0x0000007a00007210 */ /* 0x004fee0007ffe0ff */
[----:B------:R-:W2:Y:S01]  /*3b40*/  LDSM.16.M88.4 R100, [R116+0x8c00] ;  /* 0x008c00007464783b */ /* 0x000ea20000000200 */
[-C--:B-1----:R-:W-:Y:S07]  /*3b50*/  HMMA.16816.F32 R4, R64, R16.reuse, RZ ;  /* 0x000000104004723c */ /* 0x082fee00000018ff */
[----:B------:R-:W-:Y:S01]  /*3b60*/  LDSM.16.M88.4 R104, [R117+0x8000] ;  /* 0x008000007568783b */ /* 0x000fe20000000200 */
[C---:B---3--:R-:W-:Y:S07]  /*3b70*/  HMMA.16816.F32 R8, R60.reuse, R16, RZ ;  /* 0x000000103c08723c */ /* 0x048fee00000018ff */
[----:B------:R-:W-:Y:S01]  /*3b80*/  LDSM.16.M88.4 R108, [R0+0x5000] ;  /* 0x00500000006c783b */ /* 0x000fe20000000200 */
        /* <DEDUP_REMOVED lines=11> */
[C---:B------:R-:W-:Y:S06]  /*3c40*/  HMMA.16816.F32 R56, R60.reuse, R100, RZ ;  /* 0x000000643c38723c */ /* 0x040fec00000018ff */
[-C--:B------:R-:W-:Y:S06]  /*3c50*/  HMMA.16816.F32 R60, R60, R102.reuse, RZ ;  /* 0x000000663c3c723c */ /* 0x080fec00000018ff */
[----:B------:R-:W-:Y:S01]  /*3c60*/  HMMA.16816.F32 R64, R64, R102, RZ ;  /* 0x000000664040723c */ /* 0x000fe200000018ff */
[----:B------:R1:W2:Y:S04]  /*3c70*/  LDSM.16.M88.4 R100, [R0+0x4000] ;  /* 0x004000000064783b */ /* 0x0002a80000000200 */
[----:B-1----:R-:W-:Y:S04]  /*3c80*/  MOV R0, R83 ;  /* 0x0000005300007202 */ /* 0x002fe80000000f00 */
[----:B------:R1:W5:Y:S01]  /*3c90*/  LDL.LU R83, [R1+0x78] ;  /* 0x0000780001537983 */ /* 0x0003620000300800 */
[-C--:B--2---:R-:W-:Y:S06]  /*3ca0*/  HMMA.16816.F32 R4, R100, R104.reuse, R4 ;  /* 0x000000686404723c */ /* 0x084fec0000001804 */
[C---:B------:R-:W-:Y:S06]  /*3cb0*/  HMMA.16816.F32 R8, R108.reuse, R104, R8 ;  /* 0x000000686c08723c */ /* 0x040fec0000001808 */
[-C--:B------:R-:W-:Y:S06]  /*3cc0*/  HMMA.16816.F32 R12, R108, R106.reuse, R12 ;  /* 0x0000006a6c0c723c */ /* 0x080fec000000180c */
[C---:B------:R-:W-:Y:S01]  /*3cd0*/  HMMA.16816.F32 R16, R100.reuse, R106, R16 ;  /* 0x0000006a6410723c */ /* 0x040fe20000001810 */
[----:B------:R-:W2:Y:S05]  /*3ce0*/  LDSM.16.M88.4 R104, [R117+0x8400] ;  /* 0x008400007568783b */ /* 0x000eaa0000000200 */
[C---:B------:R-:W-:Y:S01]  /*3cf0*/  FADD.FTZ R6, -R114.reuse, R6 ;  /* 0x0000000672067221 */ /* 0x040fe20000010100 */
[----:B------:R-:W-:Y:S04]  /*3d00*/  FADD.FTZ R7, -R114, R7 ;  /* 0x0000000772077221 */ /* 0x000fe80000010100 */
[----:B------:R-:W-:Y:S01]  /*3d10*/  FMUL.FTZ R7, R189, R7 ;  /* 0x00000007bd077220 */ /* 0x000fe20000410000 */
[-C--:B--2---:R-:W-:Y:S06]  /*3d20*/  HMMA.16816.F32 R20, R100, R104.reuse, R20 ;  /* 0x000000686414723c */ /* 0x084fec0000001814 */
[C---:B------:R-:W-:Y:S06]  /*3d30*/  HMMA.16816.F32 R24, R108.reuse, R104, R24 ;  /* 0x000000686c18723c */ /* 0x040fec0000001818 */
[-C--:B------:R-:W-:Y:S06]  /*3d40*/  HMMA.16816.F32 R28, R108, R106.reuse, R28 ;  /* 0x0000006a6c1c723c */ /* 0x080fec000000181c */
[C---:B------:R-:W-:Y:S01]  /*3d50*/  HMMA.16816.F32 R32, R100.reuse, R106, R32 ;  /* 0x0000006a6420723c */ /* 0x040fe20000001820 */
[----:B------:R-:W2:Y:S11]  /*3d60*/  LDSM.16.M88.4 R104, [R117+0x8800] ;  /* 0x008800007568783b */ /* 0x000eb60000000200 */
[----:B------:R-:W-:Y:S11]  /*3d70*/  @!UPT UIADD3 URZ, URZ, URZ, URZ ;  /* 0x0000003f3f3ff290 */ /* 0x000ff6000fffe03f */
[----:B------:R-:W-:Y:S01]  /*3d80*/  @!UPT UIADD3 URZ, URZ, URZ, URZ ;  /* 0x0000003f3f3ff290 */ /* 0x000fe2000fffe03f */
[C---:B------:R-:W-:Y:S01]  /*3d90*/  FADD.FTZ R33, -R115.reuse, R33 ;  /* 0x0000002173217221 */ /* 0x040fe20000010100 */
        /* <DEDUP_REMOVED lines=8> */
[C---:B------:R-:W-:Y:S01]  /*3e20*/  FADD.FTZ R49, -R115.reuse, R49 ;  /* 0x0000003173317221 */ /* 0x040fe20000010100 */
[-C--:B--2---:R-:W-:Y:S06]  /*3e30*/  HMMA.16816.F32 R52, R100, R104.reuse, R52 ;  /* 0x000000686434723c */ /* 0x084fec0000001834 */
[C---:B------:R-:W-:Y:S06]  /*3e40*/  HMMA.16816.F32 R56, R108.reuse, R104, R56 ;  /* 0x000000686c38723c */ /* 0x040fec0000001838 */
[-C--:B------:R-:W-:Y:S05]  /*3e50*/  HMMA.16816.F32 R60, R108, R106.reuse, R60 ;  /* 0x0000006a6c3c723c */ /* 0x080fea000000183c */
[----:B------:R-:W-:Y:S01]  /*3e60*/  MOV R105, R0 ;  /* 0x0000000000697202 */ /* 0x000fe20000000f00 */
[----:B------:R-:W-:Y:S01]  /*3e70*/  FFMA.FTZ R104, -R82, R82, 1 ;  /* 0x3f80000052687423 */ /* 0x000fe20000010152 */
[----:B------:R-:W-:Y:S01]  /*3e80*/  HMMA.16816.F32 R64, R100, R106, R64 ;  /* 0x0000006a6440723c */ /* 0x000fe20000001840 */
[----:B------:R1:W5:Y:S03]  /*3e90*/  LDL.LU R82, [R1+0x74] ;  /* 0x0000740001527983 */ /* 0x0003660000300800 */
[C---:B------:R-:W-:Y:S01]  /*3ea0*/  FADD.FTZ R0, -R115.reuse, R4 ;  /* 0x0000000473007221 */ /* 0x040fe20000010100 */
[----:B------:R-:W-:Y:S01]  /*3eb0*/  FMUL.FTZ R104, R104, UR47 ;  /* 0x0000002f68687c20 */ /* 0x000fe20008410000 */
[----:B------:R-:W-:Y:S01]  /*3ec0*/  FADD.FTZ R4, -R115, R5 ;  /* 0x0000000573047221 */ /* 0x000fe20000010100 */
[----:B------:R-:W-:Y:S01]  /*3ed0*/  FFMA.FTZ R102, -R78, R78, 1 ;  /* 0x3f8000004e667423 */ /* 0x000fe2000001014e */
[----:B------:R-:W-:Y:S03]  /*3ee0*/  FMUL.FTZ R0, R160, R0 ;  /* 0x00000000a0007220 */ /* 0x000fe60000410000 */
[----:B------:R-:W-:Y:S01]  /*3ef0*/  FFMA.FTZ R5, -R105, R105, 1 ;  /* 0x3f80000069057423 */ /* 0x000fe20000010169 */
[----:B------:R-:W-:Y:S01]  /*3f00*/  FMUL.FTZ R4, R159, R4 ;  /* 0x000000049f047220 */ /* 0x000fe20000410000 */
[----:B------:R-:W-:Y:S02]  /*3f10*/  FMUL.FTZ R102, R102, UR47 ;  /* 0x0000002f66667c20 */ /* 0x000fe40008410000 */
[----:B------:R-:W-:Y:S01]  /*3f20*/  FMUL.FTZ R5, R5, UR47 ;  /* 0x0000002f05057c20 */ /* 0x000fe20008410000 */
[----:B------:R-:W-:Y:S01]  /*3f30*/  FMUL.FTZ R100, R104, R4 ;  /* 0x0000000468647220 */ /* 0x000fe20000410000 */
[C---:B------:R-:W-:Y:S01]  /*3f40*/  FADD.FTZ R4, -R115.reuse, R17 ;  /* 0x0000001173047221 */ /* 0x040fe20000010100 */
[----:B------:R-:W-:Y:S01]  /*3f50*/  FADD.FTZ R17, -R115, R21 ;  /* 0x0000001573117221 */ /* 0x000fe20000010100 */
[----:B------:R-:W-:Y:S01]  /*3f60*/  FFMA.FTZ R21, -R79, R79, 1 ;  /* 0x3f8000004f157423 */ /* 0x000fe2000001014f */
[----:B------:R-:W-:Y:S01]  /*3f70*/  FMUL.FTZ R101, R5, R0 ;  /* 0x0000000005657220 */ /* 0x000fe20000410000 */
        /* <DEDUP_REMOVED lines=13> */
[----:B------:R-:W-:Y:S01]  /*4050*/  FMUL.FTZ R5, R21, R0 ;  /* 0x0000000015057220 */ /* 0x000fe20000410000 */
[----:B------:R-:W-:Y:S01]  /*4060*/  FFMA.FTZ R21, -R72, R72, 1 ;  /* 0x3f80000048157423 */ /* 0x000fe20000010148 */
[----:B------:R1:W5:Y:S01]  /*4070*/  LDL.LU R78, [R1+0x64] ;  /* 0x00006400014e7983 */ /* 0x0003620000300800 */
[----:B------:R-:W-:Y:S01]  /*4080*/  F2FP.F16.F32.PACK_AB R0, R100, R101 ;  /* 0x000000656400723e */ /* 0x000fe200000000ff */
[----:B------:R-:W-:Y:S01]  /*4090*/  FMUL.FTZ R4, R151, R4 ;  /* 0x0000000497047220 */ /* 0x000fe20000410000 */
[----:B------:R-:W-:Y:S01]  /*40a0*/  FMUL.FTZ R16, R16, UR47 ;  /* 0x0000002f10107c20 */ /* 0x000fe20008410000 */
[----:B------:R-:W-:Y:S01]  /*40b0*/  FMUL.FTZ R21, R21, UR47 ;  /* 0x0000002f15157c20 */ /* 0x000fe20008410000 */
[C---:B------:R-:W-:Y:S02]  /*40c0*/  FADD.FTZ R64, -R115.reuse, R64 ;  /* 0x0000004073407221 */ /* 0x040fe40000010100 */
[----:B------:R-:W-:Y:S01]  /*40d0*/  FMUL.FTZ R16, R16, R4 ;  /* 0x0000000410107220 */ /* 0x000fe20000410000 */
[----:B------:R-:W-:Y:S01]  /*40e0*/  FMUL.FTZ R4, R102, R17 ;  /* 0x0000001166047220 */ /* 0x000fe20000410000 */
[----:B------:R-:W-:Y:S01]  /*40f0*/  FADD.FTZ R17, -R115, R32 ;  /* 0x0000002073117221 */ /* 0x000fe20000010100 */
[----:B------:R-:W-:Y:S02]  /*4100*/  FFMA.FTZ R32, -R73, R73, 1 ;  /* 0x3f80000049207423 */ /* 0x000fe40000010149 */
[----:B------:R-:W-:Y:S01]  /*4110*/  F2FP.F16.F32.PACK_AB R100, R16, R20 ;  /* 0x000000141064723e */ /* 0x000fe200000000ff */
[----:B------:R-:W-:Y:S01]  /*4120*/  FFMA.FTZ R20, -R77, R77, 1 ;  /* 0x3f8000004d147423 */ /* 0x000fe2000001014d */
[----:B------:R-:W-:Y:S01]  /*4130*/  FMUL.FTZ R16, R141, R33 ;  /* 0x000000218d107220 */ /* 0x000fe20000410000 */
[----:B------:R1:W5:Y:S01]  /*4140*/  LDL.LU R77, [R1+0x60] ;  /* 0x00006000014d7983 */ /* 0x0003620000300800 */
[----:B------:R-:W-:Y:S01]  /*4150*/  F2FP.F16.F32.PACK_AB R102, R4, R5 ;  /* 0x000000050466723e */ /* 0x000fe200000000ff */
[----:B------:R-:W-:Y:S01]  /*4160*/  FFMA.FTZ R33, -R74, R74, 1 ;  /* 0x3f8000004a217423 */ /* 0x000fe2000001014a */
[C---:B------:R-:W-:Y:S01]  /*4170*/  FADD.FTZ R4, -R115.reuse, R37 ;  /* 0x0000002573047221 */ /* 0x040fe20000010100 */
        /* <DEDUP_REMOVED lines=12> */
[----:B------:R-:W-:Y:S01]  /*4240*/  FMUL.FTZ R33, R33, UR47 ;  /* 0x0000002f21217c20 */ /* 0x000fe20008410000 */
[----:B------:R-:W-:Y:S01]  /*4250*/  FMUL.FTZ R36, R36, R5 ;  /* 0x0000000524247220 */ /* 0x000fe20000410000 */
[----:B------:R1:W5:Y:S01]  /*4260*/  LDL.LU R73, [R1+0x50] ;  /* 0x0000500001497983 */ /* 0x0003620000300800 */
[----:B------:R-:W-:Y:S01]  /*4270*/  FMUL.FTZ R5, R136, R48 ;  /* 0x0000003088057220 */ /* 0x000fe20000410000 */
[----:B------:R-:W-:Y:S01]  /*4280*/  FFMA.FTZ R48, -R70, R70, 1 ;  /* 0x3f80000046307423 */ /* 0x000fe20000010146 */
[----:B------:R-:W-:Y:S01]  /*4290*/  FMUL.FTZ R101, R20, R17 ;  /* 0x0000001114657220 */ /* 0x000fe20000410000 */
[----:B------:R1:W5:Y:S01]  /*42a0*/  LDL.LU R72, [R1+0x4c] ;  /* 0x00004c0001487983 */ /* 0x0003620000300800 */
[----:B------:R-:W-:Y:S01]  /*42b0*/  FMUL.FTZ R32, R32, R5 ;  /* 0x0000000520207220 */ /* 0x000fe20000410000 */
[----:B------:R-:W-:Y:S01]  /*42c0*/  FFMA.FTZ R5, -R71, R71, 1 ;  /* 0x3f80000047057423 */ /* 0x000fe20000010147 */
[----:B------:R-:W-:Y:S01]  /*42d0*/  FADD.FTZ R20, -R115, R52 ;  /* 0x0000003473147221 */ /* 0x000fe20000010100 */
[----:B------:R1:W5:Y:S01]  /*42e0*/  LDL.LU R71, [R1+0x48] ;  /* 0x0000480001477983 */ /* 0x0003620000300800 */
[----:B------:R-:W-:Y:S01]  /*42f0*/  FFMA.FTZ R52, -R68, R68, 1 ;  /* 0x3f80000044347423 */ /* 0x000fe20000010144 */
[----:B------:R-:W-:Y:S01]  /*4300*/  FMUL.FTZ R33, R33, R4 ;  /* 0x0000000421217220 */ /* 0x000fe20000410000 */
[----:B------:R-:W-:Y:S01]  /*4310*/  FMUL.FTZ R4, R135, R49 ;  /* 0x0000003187047220 */ /* 0x000fe20000410000 */
        /* <DEDUP_REMOVED lines=9> */
[----:B------:R-:W-:Y:S01]  /*43b0*/  F2FP.F16.F32.PACK_AB R36, R33, R36 ;  /* 0x000000242124723e */ /* 0x000fe200000000ff */
[----:B------:R-:W-:Y:S01]  /*43c0*/  FMUL.FTZ R37, R37, UR47 ;  /* 0x0000002f25257c20 */ /* 0x000fe20008410000 */
[----:B------:R-:W-:Y:S01]  /*43d0*/  F2FP.F16.F32.PACK_AB R33, R21, R32 ;  /* 0x000000201521723e */ /* 0x000fe200000000ff */
[----:B------:R-:W-:Y:S01]  /*43e0*/  FMUL.FTZ R20, R134, R20 ;  /* 0x0000001486147220 */ /* 0x000fe20000410000 */
[----:B------:R-:W-:Y:S01]  /*43f0*/  FADD.FTZ R17, -R115, R53 ;  /* 0x0000003573117221 */ /* 0x000fe20000010100 */
[----:B------:R-:W-:Y:S01]  /*4400*/  FMUL.FTZ R37, R37, R16 ;  /* 0x0000001025257220 */ /* 0x000fe20000410000 */
[----:B------:R-:W-:Y:S01]  /*4410*/  FADD.FTZ R16, -R115, R65 ;  /* 0x0000004173107221 */ /* 0x000fe20000010100 */
[----:B------:R-:W-:Y:S01]  /*4420*/  FMUL.FTZ R20, R5, R20 ;  /* 0x0000001405147220 */ /* 0x000fe20000410000 */
[----:B------:R-:W-:Y:S01]  /*4430*/  FMUL.FTZ R5, R49, R4 ;  /* 0x0000000431057220 */ /* 0x000fe20000410000 */
[----:B------:R-:W-:Y:S01]  /*4440*/  FMUL.FTZ R17, R133, R17 ;  /* 0x0000001185117220 */ /* 0x000fe20000410000 */
[----:B------:R-:W-:Y:S01]  /*4450*/  FMUL.FTZ R16, R129, R16 ;  /* 0x0000001081107220 */ /* 0x000fe20000410000 */
[----:B------:R-:W-:Y:S01]  /*4460*/  FMUL.FTZ R48, R48, UR47 ;  /* 0x0000002f30307c20 */ /* 0x000fe20008410000 */
[----:B------:R-:W-:Y:S02]  /*4470*/  F2FP.F16.F32.PACK_AB R37, R37, R101 ;  /* 0x000000652525723e */ /* 0x000fe400000000ff */
[----:B------:R-:W-:Y:S01]  /*4480*/  FMUL.FTZ R4, R52, R16 ;  /* 0x0000001034047220 */ /* 0x000fe20000410000 */
[----:B------:R-:W-:Y:S01]  /*4490*/  FFMA.FTZ R16, -R3, R3, 1 ;  /* 0x3f80000003107423 */ /* 0x000fe20000010103 */
[----:B------:R-:W-:Y:S01]  /*44a0*/  FMUL.FTZ R17, R48, R17 ;  /* 0x0000001130117220 */ /* 0x000fe20000410000 */
[----:B------:R1:W5:Y:S02]  /*44b0*/  LDL.LU R3, [R1+0x38] ;  /* 0x0000380001037983 */ /* 0x0003640000300800 */
[----:B------:R-:W-:Y:S01]  /*44c0*/  F2FP.F16.F32.PACK_AB R21, R4, R5 ;  /* 0x000000050415723e */ /* 0x000fe200000000ff */
[----:B------:R-:W-:Y:S01]  /*44d0*/  FFMA.FTZ R4, -R2, R2, 1 ;  /* 0x3f80000002047423 */ /* 0x000fe20000010102 */
[----:B------:R-:W-:Y:S01]  /*44e0*/  F2FP.F16.F32.PACK_AB R32, R17, R20 ;  /* 0x000000141120723e */ /* 0x000fe200000000ff */
[----:B------:R1:W5:Y:S01]  /*44f0*/  LDL.LU R2, [R1+0x34] ;  /* 0x0000340001027983 */ /* 0x0003620000300800 */
[----:B------:R-:W-:Y:S01]  /*4500*/  FMUL.FTZ R17, R190, R6 ;  /* 0x00000006be117220 */ /* 0x000fe20000410000 */
[----:B------:R-:W-:Y:S01]  /*4510*/  FMUL.FTZ R16, R16, UR47 ;  /* 0x0000002f10107c20 */ /* 0x000fe20008410000 */
[----:B------:R-:W-:Y:S01]  /*4520*/  FMUL.FTZ R6, R4, UR47 ;  /* 0x0000002f04067c20 */ /* 0x000fe20008410000 */
[----:B------:R-:W-:Y:S06]  /*4530*/  @!P2 BRA `(.L_x_1063) ;  /* 0x000000000058a947 */ /* 0x000fec0003800000 */
[----:B------:R-:W2:Y:S01]  /*4540*/  LDL.LU R53, [R1] ;  /* 0x0000000001357983 */ /* 0x000ea20000300800 */
[----:B------:R-:W3:Y:S01]  /*4550*/  LDC R20, c[0x0][0x240] ;  /* 0x00009000ff147b82 */ /* 0x000ee20000000800 */
[----:B------:R-:W-:Y:S04]  /*4560*/  ULOP3.LUT UR4, UR30, 0x1, URZ, 0xc0, !UPT ;  /* 0x000000011e047892 */ /* 0x000fe8000f8ec03f */
[----:B------:R-:W-:Y:S03]  /*4570*/  UISETP.NE.U32.AND UP0, UPT, UR4, 0x1, UPT ;  /* 0x000000010400788c */ /* 0x000fe6000bf05070 */
[----:B------:R-:W4:Y:S01]  /*4580*/  LDC R48, c[0x0][0x244] ;  /* 0x00009100ff307b82 */ /* 0x000f220000000800 */
[----:B------:R-:W-:Y:S06]  /*4590*/  USEL UR4, UR17, 0x2000, !UP0 ;  /* 0x0000200011047887 */ /* 0x000fec000c000000 */
[----:B------:R-:W-:Y:S01]  /*45a0*/  IADD3 R118, R118, UR4, RZ ;  /* 0x0000000476767c10 */ /* 0x000fe2000fffe0ff */
[----:B--2---:R-:W-:Y:S02]  /*45b0*/  VIADD R53, R53, UR4 ;  /* 0x0000000435357c36 */ /* 0x004fe40008000000 */
[----:B---3--:R-:W-:Y:S03]  /*45c0*/  IMAD.U32 R4, R20, -0x80, RZ ;  /* 0xffffff8014047824 */ /* 0x008fe600078e00ff */
[----:B------:R2:W-:Y:S02]  /*45d0*/  STL [R1], R53 ;  /* 0x0000003501007387 */ /* 0x0005e40000100800 */
        /* <DEDUP_REMOVED lines=12> */
.L_x_1063:
[----:B------:R3:W-:Y:S01]  /*46a0*/  STS [R207+0xa000], R0 ;  /* 0x00a00000cf007388 */ /* 0x0007e20000000800 */
[----:B------:R-:W-:Y:S01]  /*46b0*/  FADD.FTZ R22, -R114, R22 ;  /* 0x0000001672167221 */ /* 0x000fe20000010100 */
[----:B--2---:R-:W-:Y:S01]  /*46c0*/  FFMA.FTZ R5, -R182, R182, 1 ;  /* 0x3f800000b6057423 */ /* 0x004fe200000101b6 */
[----:B------:R-:W-:Y:S01]  /*46d0*/  FFMA.FTZ R4, -R181, R181, 1 ;  /* 0x3f800000b5047423 */ /* 0x000fe200000101b5 */
[----:B------:R-:W-:Y:S01]  /*46e0*/  FMUL.FTZ R17, R16, R17 ;  /* 0x0000001110117220 */ /* 0x000fe20000410000 */
[----:B------:R-:W-:Y:S01]  /*46f0*/  FMUL.FTZ R16, R6, R7 ;  /* 0x0000000706107220 */ /* 0x000fe20000410000 */
[----:B------:R-:W-:Y:S01]  /*4700*/  FMUL.FTZ R22, R171, R22 ;  /* 0x00000016ab167220 */ /* 0x000fe20000410000 */
[----:B------:R-:W-:Y:S01]  /*4710*/  FMUL.FTZ R5, R5, UR47 ;  /* 0x0000002f05057c20 */ /* 0x000fe20008410000 */
[----:B------:R-:W-:Y:S01]  /*4720*/  FMUL.FTZ R4, R4, UR47 ;  /* 0x0000002f04047c20 */ /* 0x000fe20008410000 */
[C---:B------:R-:W-:Y:S01]  /*4730*/  FADD.FTZ R19, -R114.reuse, R19 ;  /* 0x0000001372137221 */ /* 0x040fe20000010100 */
[----:B------:R-:W-:Y:S01]  /*4740*/  FFMA.FTZ R6, -R187, R187, 1 ;  /* 0x3f800000bb067423 */ /* 0x000fe200000101bb */
[----:B------:R-:W-:Y:S01]  /*4750*/  FMUL.FTZ R22, R5, R22 ;  /* 0x0000001605167220 */ /* 0x000fe20000410000 */
        /* <DEDUP_REMOVED lines=8> */
[----:B------:R-:W-:Y:S01]  /*47e0*/  FFMA.FTZ R6, -R172, R172, 1 ;  /* 0x3f800000ac067423 */ /* 0x000fe200000101ac */
[----:B------:R-:W-:Y:S01]  /*47f0*/  FADD.FTZ R39, -R114, R39 ;  /* 0x0000002772277221 */ /* 0x000fe20000010100 */
[----:B------:R-:W-:Y:S01]  /*4800*/  FMUL.FTZ R38, R158, R38 ;  /* 0x000000269e267220 */ /* 0x000fe20000410000 */
[----:B------:R-:W-:Y:S01]  /*4810*/  FMUL.FTZ R18, R7, R18 ;  /* 0x0000001207127220 */ /* 0x000fe20000410000 */
[C---:B------:R-:W-:Y:S01]  /*4820*/  FADD.FTZ R35, -R114.reuse, R35 ;  /* 0x0000002372237221 */ /* 0x040fe20000010100 */
[C---:B---3--:R-:W-:Y:S01]  /*4830*/  FADD.FTZ R0, -R114.reuse, R23 ;  /* 0x0000001772007221 */ /* 0x048fe20000010100 */
[----:B------:R-:W-:Y:S01]  /*4840*/  FMUL.FTZ R39, R157, R39 ;  /* 0x000000279d277220 */ /* 0x000fe20000410000 */
[----:B------:R-:W-:Y:S01]  /*4850*/  FADD.FTZ R50, -R114, R50 ;  /* 0x0000003272327221 */ /* 0x000fe20000010100 */
[----:B------:R-:W-:Y:S01]  /*4860*/  FMUL.FTZ R35, R161, R35 ;  /* 0x00000023a1237220 */ /* 0x000fe20000410000 */
[----:B------:R-:W-:Y:S01]  /*4870*/  FMUL.FTZ R0, R170, R0 ;  /* 0x00000000aa007220 */ /* 0x000fe20000410000 */
[----:B------:R-:W-:Y:S01]  /*4880*/  FADD.FTZ R51, -R114, R51 ;  /* 0x0000003372337221 */ /* 0x000fe20000010100 */
[----:B------:R-:W-:Y:S01]  /*4890*/  FMUL.FTZ R50, R150, R50 ;  /* 0x0000003296327220 */ /* 0x000fe20000410000 */
[----:B------:R-:W-:Y:S01]  /*48a0*/  FADD.FTZ R66, -R114, R66 ;  /* 0x0000004272427221 */ /* 0x000fe20000010100 */
[----:B------:R-:W-:Y:S01]  /*48b0*/  FMUL.FTZ R5, R4, R0 ;  /* 0x0000000004057220 */ /* 0x000fe20000410000 */
[----:B------:R-:W-:Y:S01]  /*48c0*/  F2FP.F16.F32.PACK_AB R4, R16, R17 ;  /* 0x000000111004723e */ /* 0x000fe200000000ff */
[----:B------:R-:W-:Y:S01]  /*48d0*/  FMUL.FTZ R16, R6, UR47 ;  /* 0x0000002f06107c20 */ /* 0x000fe20008410000 */
[----:B------:R-:W-:Y:S01]  /*48e0*/  FFMA.FTZ R6, -R168, R168, 1 ;  /* 0x3f800000a8067423 */ /* 0x000fe200000101a8 */
[----:B------:R-:W2:Y:S01]  /*48f0*/  LDC R48, c[0x0][0x2dc] ;  /* 0x0000b700ff307b82 */ /* 0x000ea20000000800 */
[----:B------:R-:W-:Y:S01]  /*4900*/  F2FP.F16.F32.PACK_AB R22, R5, R22 ;  /* 0x000000160516723e */ /* 0x000fe200000000ff */
[----:B------:R3:W-:Y:S01]  /*4910*/  STS [R207+0xa400], R4 ;  /* 0x00a40004cf007388 */ /* 0x0007e20000000800 */
[----:B------:R-:W-:Y:S01]  /*4920*/  FFMA.FTZ R5, -R169, R169, 1 ;  /* 0x3f800000a9057423 */ /* 0x000fe200000101a9 */
[----:B------:R-:W-:Y:S01]  /*4930*/  FMUL.FTZ R6, R6, UR47 ;  /* 0x0000002f06067c20 */ /* 0x000fe20008410000 */
[----:B------:R-:W-:Y:S01]  /*4940*/  F2FP.F16.F32.PACK_AB R0, R19, R18 ;  /* 0x000000121300723e */ /* 0x000fe200000000ff */
[----:B------:R-:W-:Y:S01]  /*4950*/  STS [R206+0xa000], R100 ;  /* 0x00a00064ce007388 */ /* 0x000fe20000000800 */
[----:B------:R-:W-:Y:S01]  /*4960*/  FMUL.FTZ R7, R5, UR47 ;  /* 0x0000002f05077c20 */ /* 0x000fe20008410000 */
[----:B------:R-:W-:Y:S01]  /*4970*/  FFMA.FTZ R5, -R167, R167, 1 ;  /* 0x3f800000a7057423 */ /* 0x000fe200000101a7 */
[----:B------:R-:W-:Y:S01]  /*4980*/  FMUL.FTZ R38, R6, R38 ;  /* 0x0000002606267220 */ /* 0x000fe20000410000 */
[----:B------:R4:W-:Y:S01]  /*4990*/  STS [R206+0xa400], R0 ;  /* 0x00a40000ce007388 */ /* 0x0009e20000000800 */
[----:B------:R-:W-:Y:S01]  /*49a0*/  FFMA.FTZ R6, -R156, R156, 1 ;  /* 0x3f8000009c067423 */ /* 0x000fe2000001019c */
[----:B------:R-:W-:Y:S01]  /*49b0*/  FMUL.FTZ R5, R5, UR47 ;  /* 0x0000002f05057c20 */ /* 0x000fe20008410000 */
        /* <DEDUP_REMOVED lines=8> */
[----:B------:R-:W-:Y:S01]  /*4a40*/  FMUL.FTZ R6, R5, UR47 ;  /* 0x0000002f05067c20 */ /* 0x000fe20008410000 */
[----:B------:R-:W-:Y:S01]  /*4a50*/  FADD.FTZ R5, -R114, R67 ;  /* 0x0000004372057221 */ /* 0x000fe20000010100 */
[----:B-----5:R-:W-:Y:S01]  /*4a60*/  FADD.FTZ R12, -R113, R12 ;  /* 0x0000000c710c7221 */ /* 0x020fe20000010100 */
[----:B------:R-:W-:Y:S01]  /*4a70*/  FMUL.FTZ R7, R7, UR47 ;  /* 0x0000002f07077c20 */ /* 0x000fe20008410000 */
[----:B------:R-:W-:Y:S01]  /*4a80*/  FMUL.FTZ R51, R6, R51 ;  /* 0x0000003306337220 */ /* 0x000fe20000410000 */
[----:B------:R-:W-:Y:S01]  /*4a90*/  FFMA.FTZ R6, -R146, R146, 1 ;  /* 0x3f80000092067423 */ /* 0x000fe20000010192 */
[----:B------:R-:W-:Y:S01]  /*4aa0*/  FMUL.FTZ R5, R139, R5 ;  /* 0x000000058b057220 */ /* 0x000fe20000410000 */
[----:B------:R-:W-:Y:S01]  /*4ab0*/  FMUL.FTZ R66, R7, R66 ;  /* 0x0000004207427220 */ /* 0x000fe20000410000 */
[C---:B---3--:R-:W-:Y:S01]  /*4ac0*/  FADD.FTZ R4, -R113.reuse, R13 ;  /* 0x0000000d71047221 */ /* 0x048fe20000010100 */
[----:B------:R-:W-:Y:S01]  /*4ad0*/  FMUL.FTZ R6, R6, UR47 ;  /* 0x0000002f06067c20 */ /* 0x000fe20008410000 */
[----:B------:R-:W-:Y:S01]  /*4ae0*/  FADD.FTZ R8, -R113, R8 ;  /* 0x0000000871087221 */ /* 0x000fe20000010100 */
[----:B------:R-:W-:Y:S01]  /*4af0*/  FMUL.FTZ R12, R219, R12 ;  /* 0x0000000cdb0c7220 */ /* 0x000fe20000410000 */
[----:B------:R-:W-:Y:S01]  /*4b00*/  FMUL.FTZ R4, R218, R4 ;  /* 0x00000004da047220 */ /* 0x000fe20000410000 */
[----:B------:R-:W-:Y:S01]  /*4b10*/  FMUL.FTZ R5, R6, R5 ;  /* 0x0000000506057220 */ /* 0x000fe20000410000 */
[----:B------:R-:W-:Y:S01]  /*4b20*/  FFMA.FTZ R6, -R229, R229, 1 ;  /* 0x3f800000e5067423 */ /* 0x000fe200000101e5 */
[----:B------:R-:W-:Y:S01]  /*4b30*/  FMUL.FTZ R13, R224, R8 ;  /* 0x00000008e00d7220 */ /* 0x000fe20000410000 */
[----:B------:R-:W-:Y:S01]  /*4b40*/  FADD.FTZ R9, -R113, R9 ;  /* 0x0000000971097221 */ /* 0x000fe20000010100 */
[----:B------:R-:W-:Y:S01]  /*4b50*/  FFMA.FTZ R8, -R234, R234, 1 ;  /* 0x3f800000ea087423 */ /* 0x000fe200000101ea */
[----:B------:R-:W-:Y:S01]  /*4b60*/  F2FP.F16.F32.PACK_AB R66, R5, R66 ;  /* 0x000000420542723e */ /* 0x000fe200000000ff */
[----:B------:R-:W-:Y:S01]  /*4b70*/  FFMA.FTZ R5, -R228, R228, 1 ;  /* 0x3f800000e4057423 */ /* 0x000fe200000101e4 */
[----:B------:R-:W-:Y:S01]  /*4b80*/  FMUL.FTZ R6, R6, UR47 ;  /* 0x0000002f06067c20 */ /* 0x000fe20008410000 */
[----:B------:R-:W-:Y:S01]  /*4b90*/  FFMA.FTZ R7, -R233, R233, 1 ;  /* 0x3f800000e9077423 */ /* 0x000fe200000101e9 */
[----:B------:R-:W-:Y:S01]  /*4ba0*/  FADD.FTZ R28, -R113, R28 ;  /* 0x0000001c711c7221 */ /* 0x000fe20000010100 */
[----:B------:R-:W-:Y:S01]  /*4bb0*/  FMUL.FTZ R5, R5, UR47 ;  /* 0x0000002f05057c20 */ /* 0x000fe20008410000 */
[----:B------:R-:W-:Y:S01]  /*4bc0*/  FMUL.FTZ R12, R6, R12 ;  /* 0x0000000c060c7220 */ /* 0x000fe20000410000 */
[----:B------:R-:W-:Y:S01]  /*4bd0*/  FFMA.FTZ R6, -R213, R213, 1 ;  /* 0x3f800000d5067423 */ /* 0x000fe200000101d5 */
[----:B------:R-:W-:Y:S01]  /*4be0*/  FMUL.FTZ R9, R223, R9 ;  /* 0x00000009df097220 */ /* 0x000fe20000410000 */
[----:B------:R-:W-:Y:S01]  /*4bf0*/  FMUL.FTZ R18, R5, R4 ;  /* 0x0000000405127220 */ /* 0x000fe20000410000 */
[----:B------:R-:W-:Y:S01]  /*4c00*/  FADD.FTZ R4, -R113, R29 ;  /* 0x0000001d71047221 */ /* 0x000fe20000010100 */
[----:B------:R-:W-:Y:S01]  /*4c10*/  FFMA.FTZ R5, -R212, R212, 1 ;  /* 0x3f800000d4057423 */ /* 0x000fe200000101d4 */
[----:B------:R-:W-:Y:S01]  /*4c20*/  FMUL.FTZ R8, R8, UR47 ;  /* 0x0000002f08087c20 */ /* 0x000fe20008410000 */
[----:B------:R-:W-:Y:S01]  /*4c30*/  FMUL.FTZ R7, R7, UR47 ;  /* 0x0000002f07077c20 */ /* 0x000fe20008410000 */
[----:B------:R-:W-:Y:S01]  /*4c40*/  FMUL.FTZ R28, R194, R28 ;  /* 0x0000001cc21c7220 */ /* 0x000fe20000410000 */
[----:B------:R-:W-:Y:S01]  /*4c50*/  FMUL.FTZ R4, R193, R4 ;  /* 0x00000004c1047220 */ /* 0x000fe20000410000 */
[----:B------:R-:W-:Y:S01]  /*4c60*/  FMUL.FTZ R6, R6, UR47 ;  /* 0x0000002f06067c20 */ /* 0x000fe20008410000 */
[----:B------:R-:W-:Y:S01]  /*4c70*/  FMUL.FTZ R5, R5, UR47 ;  /* 0x0000002f05057c20 */ /* 0x000fe20008410000 */
[----:B------:R-:W-:Y:S01]  /*4c80*/  FADD.FTZ R34, -R114, R34 ;  /* 0x0000002272227221 */ /* 0x000fe20000010100 */
[----:B------:R-:W-:Y:S01]  /*4c90*/  FMUL.FTZ R13, R8, R13 ;  /* 0x0000000d080d7220 */ /* 0x000fe20000410000 */
[----:B------:R-:W-:Y:S01]  /*4ca0*/  FMUL.FTZ R9, R7, R9 ;  /* 0x0000000907097220 */ /* 0x000fe20000410000 */
[----:B------:R-:W-:Y:S01]  /*4cb0*/  FMUL.FTZ R28, R6, R28 ;  /* 0x0000001c061c7220 */ /* 0x000fe20000410000 */
[----:B------:R-:W-:Y:S01]  /*4cc0*/  FMUL.FTZ R4, R5, R4 ;  /* 0x0000000405047220 */ /* 0x000fe20000410000 */
[----:B------:R-:W-:Y:S01]  /*4cd0*/  FMUL.FTZ R34, R162, R34 ;  /* 0x00000022a2227220 */ /* 0x000fe20000410000 */
[----:B------:R-:W-:Y:S01]  /*4ce0*/  FADD.FTZ R24, -R113, R24 ;  /* 0x0000001871187221 */ /* 0x000fe20000010100 */
[----:B------:R-:W-:Y:S01]  /*4cf0*/  FFMA.FTZ R8, -R220, R220, 1 ;  /* 0x3f800000dc087423 */ /* 0x000fe200000101dc */
[----:B----4-:R-:W-:Y:S01]  /*4d00*/  F2FP.F16.F32.PACK_AB R0, R9, R13 ;  /* 0x0000000d0900723e */ /* 0x010fe200000000ff */
[----:B------:R-:W-:Y:S01]  /*4d10*/  FMUL.FTZ R34, R16, R34 ;  /* 0x0000002210227220 */ /* 0x000fe20000410000 */
[----:B------:R-:W-:Y:S01]  /*4d20*/  F2FP.F16.F32.PACK_AB R28, R4, R28 ;  /* 0x0000001c041c723e */ /* 0x000fe200000000ff */
[----:B------:R-:W-:Y:S01]  /*4d30*/  FMUL.FTZ R24, R200, R24 ;  /* 0x00000018c8187220 */ /* 0x000fe20000410000 */
[----:B------:R-:W-:Y:S01]  /*4d40*/  FMUL.FTZ R8, R8, UR47 ;  /* 0x0000002f08087c20 */ /* 0x000fe20008410000 */
[----:B------:R3:W-:Y:S01]  /*4d50*/  STS [R207+0xc000], R0 ;  /* 0x00c00000cf007388 */ /* 0x0007e20000000800 */
[----:B------:R-:W-:Y:S01]  /*4d60*/  FADD.FTZ R55, -R114, R55 ;  /* 0x0000003772377221 */ /* 0x000fe20000010100 */
[----:B------:R-:W-:Y:S01]  /*4d70*/  FFMA.FTZ R16, -R153, R153, 1 ;  /* 0x3f80000099107423 */ /* 0x000fe20000010199 */
[----:B------:R-:W-:Y:S01]  /*4d80*/  FADD.FTZ R4, -R113, R45 ;  /* 0x0000002d71047221 */ /* 0x000fe20000010100 */
[----:B------:R-:W-:Y:S01]  /*4d90*/  FFMA.FTZ R5, -R191, R191, 1 ;  /* 0x3f800000bf057423 */ /* 0x000fe200000101bf */
[----:B------:R-:W-:Y:S01]  /*4da0*/  FMUL.FTZ R24, R8, R24 ;  /* 0x0000001808187220 */ /* 0x000fe20000410000 */
[----:B------:R-:W-:Y:S01]  /*4db0*/  FMUL.FTZ R55, R144, R55 ;  /* 0x0000003790377220 */ /* 0x000fe20000410000 */
[----:B------:R-:W-:Y:S01]  /*4dc0*/  FMUL.FTZ R16, R16, UR47 ;  /* 0x0000002f10107c20 */ /* 0x000fe20008410000 */
[----:B------:R-:W-:Y:S01]  /*4dd0*/  FMUL.FTZ R4, R177, R4 ;  /* 0x00000004b1047220 */ /* 0x000fe20000410000 */
[----:B------:R-:W-:Y:S01]  /*4de0*/  FMUL.FTZ R5, R5, UR47 ;  /* 0x0000002f05057c20 */ /* 0x000fe20008410000 */
[C---:B------:R-:W-:Y:S01]  /*4df0*/  FADD.FTZ R40, -R113.reuse, R40 ;  /* 0x0000002871287221 */ /* 0x040fe20000010100 */
[----:B------:R-:W-:Y:S01]  /*4e00*/  FFMA.FTZ R8, -R198, R198, 1 ;  /* 0x3f800000c6087423 */ /* 0x000fe200000101c6 */
[----:B------:R-:W-:Y:S01]  /*4e10*/  FADD.FTZ R44, -R113, R44 ;  /* 0x0000002c712c7221 */ /* 0x000fe20000010100 */
[----:B------:R-:W-:Y:S01]  /*4e20*/  FFMA.FTZ R6, -R192, R192, 1 ;  /* 0x3f800000c0067423 */ /* 0x000fe200000101c0 */
[----:B------:R-:W-:Y:S01]  /*4e30*/  FMUL.FTZ R55, R16, R55 ;  /* 0x0000003710377220 */ /* 0x000fe20000410000 */
[----:B------:R-:W-:Y:S01]  /*4e40*/  FMUL.FTZ R16, R5, R4 ;  /* 0x0000000405107220 */ /* 0x000fe20000410000 */
[----:B------:R-:W-:Y:S01]  /*4e50*/  FMUL.FTZ R40, R184, R40 ;  /* 0x00000028b8287220 */ /* 0x000fe20000410000 */
[----:B------:R-:W-:Y:S01]  /*4e60*/  FMUL.FTZ R8, R8, UR47 ;  /* 0x0000002f08087c20 */ /* 0x000fe20008410000 */
        /* <DEDUP_REMOVED lines=8> */
[----:B------:R-:W-:Y:S01]  /*4ef0*/  FFMA.FTZ R6, -R173, R173, 1 ;  /* 0x3f800000ad067423 */ /* 0x000fe200000101ad */
[----:B------:R-:W-:Y:S01]  /*4f00*/  FFMA.FTZ R5, -R176, R176, 1 ;  /* 0x3f800000b0057423 */ /* 0x000fe200000101b0 */
[----:B------:R-:W-:Y:S01]  /*4f10*/  FMUL.FTZ R60, R164, R60 ;  /* 0x0000003ca43c7220 */ /* 0x000fe20000410000 */
[----:B------:R-:W-:Y:S01]  /*4f20*/  FMUL.FTZ R4, R163, R4 ;  /* 0x00000004a3047220 */ /* 0x000fe20000410000 */
[----:B------:R-:W-:Y:S01]  /*4f30*/  FMUL.FTZ R6, R6, UR47 ;  /* 0x0000002f06067c20 */ /* 0x000fe20008410000 */
[----:B------:R-:W-:Y:S01]  /*4f40*/  FMUL.FTZ R5, R5, UR47 ;  /* 0x0000002f05057c20 */ /* 0x000fe20008410000 */
[----:B------:R-:W-:Y:S01]  /*4f50*/  F2FP.F16.F32.PACK_AB R18, R18, R12 ;  /* 0x0000000c1212723e */ /* 0x000fe200000000ff */
[----:B------:R-:W-:Y:S01]  /*4f60*/  FADD.FTZ R10, -R112, R10 ;  /* 0x0000000a700a7221 */ /* 0x000fe20000010100 */
[----:B------:R-:W-:Y:S01]  /*4f70*/  FMUL.FTZ R12, R6, R60 ;  /* 0x0000003c060c7220 */ /* 0x000fe20000410000 */
[----:B------:R-:W-:Y:S01]  /*4f80*/  FMUL.FTZ R4, R5, R4 ;  /* 0x0000000405047220 */ /* 0x000fe20000410000 */
[----:B---3--:R-:W-:Y:S01]  /*4f90*/  FFMA.FTZ R0, -R251, R251, 1 ;  /* 0x3f800000fb007423 */ /* 0x008fe200000101fb */
[----:B------:R-:W-:Y:S01]  /*4fa0*/  FADD.FTZ R11, -R112, R11 ;  /* 0x0000000b700b7221 */ /* 0x000fe20000010100 */
[----:B------:R-:W-:Y:S01]  /*4fb0*/  FADD.FTZ R25, -R113, R25 ;  /* 0x0000001971197221 */ /* 0x000fe20000010100 */
[----:B------:R-:W-:Y:S01]  /*4fc0*/  FFMA.FTZ R7, -R217, R217, 1 ;  /* 0x3f800000d9077423 */ /* 0x000fe200000101d9 */
[----:B------:R-:W-:Y:S01]  /*4fd0*/  F2FP.F16.F32.PACK_AB R12, R4, R12 ;  /* 0x0000000c040c723e */ /* 0x000fe200000000ff */
[----:B------:R-:W-:Y:S01]  /*4fe0*/  FFMA.FTZ R4, -R252, R252, 1 ;  /* 0x3f800000fc047423 */ /* 0x000fe200000101fc */
[----:B------:R-:W-:Y:S01]  /*4ff0*/  FMUL.FTZ R10, R248, R10 ;  /* 0x0000000af80a7220 */ /* 0x000fe20000410000 */
[----:B------:R-:W-:Y:S01]  /*5000*/  FMUL.FTZ R5, R0, UR47 ;  /* 0x0000002f00057c20 */ /* 0x000fe20008410000 */
[----:B------:R-:W-:Y:S01]  /*5010*/  FMUL.FTZ R11, R247, R11 ;  /* 0x0000000bf70b7220 */ /* 0x000fe20000410000 */
[----:B------:R-:W-:Y:S01]  /*5020*/  FMUL.FTZ R6, R4, UR47 ;  /* 0x0000002f04067c20 */ /* 0x000fe20008410000 */
[C---:B------:R-:W-:Y:S01]  /*5030*/  FADD.FTZ R15, -R112.reuse, R15 ;  /* 0x0000000f700f7221 */ /* 0x040fe20000010100 */
[----:B------:R-:W-:Y:S01]  /*5040*/  FADD.FTZ R14, -R112, R14 ;  /* 0x0000000e700e7221 */ /* 0x000fe20000010100 */
[----:B------:R-:W-:Y:S01]  /*5050*/  FFMA.FTZ R4, -R250, R250, 1 ;  /* 0x3f800000fa047423 */ /* 0x000fe200000101fa */
[----:B------:R-:W-:Y:S01]  /*5060*/  FFMA.FTZ R0, -R249, R249, 1 ;  /* 0x3f800000f9007423 */ /* 0x000fe200000101f9 */
[----:B------:R-:W-:Y:S01]  /*5070*/  FMUL.FTZ R25, R199, R25 ;  /* 0x00000019c7197220 */ /* 0x000fe20000410000 */
[----:B------:R-:W-:Y:S01]  /*5080*/  FMUL.FTZ R7, R7, UR47 ;  /* 0x0000002f07077c20 */ /* 0x000fe20008410000 */
[----:B------:R-:W-:Y:S01]  /*5090*/  FMUL.FTZ R6, R6, R10 ;  /* 0x0000000a06067220 */ /* 0x000fe20000410000 */
[----:B------:R-:W-:Y:S01]  /*50a0*/  FMUL.FTZ R15, R245, R15 ;  /* 0x0000000ff50f7220 */ /* 0x000fe20000410000 */
[----:B------:R-:W-:Y:S01]  /*50b0*/  FMUL.FTZ R14, R246, R14 ;  /* 0x0000000ef60e7220 */ /* 0x000fe20000410000 */
[----:B------:R-:W-:Y:S01]  /*50c0*/  FMUL.FTZ R10, R5, R11 ;  /* 0x0000000b050a7220 */ /* 0x000fe20000410000 */
[----:B------:R-:W-:Y:S01]  /*50d0*/  FMUL.FTZ R4, R4, UR47 ;  /* 0x0000002f04047c20 */ /* 0x000fe20008410000 */
[----:B------:R-:W-:Y:S01]  /*50e0*/  FMUL.FTZ R0, R0, UR47 ;  /* 0x0000002f00007c20 */ /* 0x000fe20008410000 */
[----:B------:R-:W-:Y:S01]  /*50f0*/  FADD.FTZ R56, -R113, R56 ;  /* 0x0000003871387221 */ /* 0x000fe20000010100 */
[----:B------:R-:W-:Y:S01]  /*5100*/  FMUL.FTZ R25, R7, R25 ;  /* 0x0000001907197220 */ /* 0x000fe20000410000 */
[----:B------:R-:W-:Y:S01]  /*5110*/  FADD.FTZ R54, -R114, R54 ;  /* 0x0000003672367221 */ /* 0x000fe20000010100 */
[----:B------:R-:W-:Y:S01]  /*5120*/  FFMA.FTZ R17, -R155, R155, 1 ;  /* 0x3f8000009b117423 */ /* 0x000fe2000001019b */
[----:B------:R-:W-:Y:S01]  /*5130*/  FMUL.FTZ R14, R4, R14 ;  /* 0x0000000e040e7220 */ /* 0x000fe20000410000 */
[----:B------:R-:W-:Y:S01]  /*5140*/  FMUL.FTZ R9, R0, R15 ;  /* 0x0000000f00097220 */ /* 0x000fe20000410000 */
[----:B------:R-:W-:Y:S01]  /*5150*/  FADD.FTZ R41, -R113, R41 ;  /* 0x0000002971297221 */ /* 0x000fe20000010100 */
[----:B------:R-:W-:Y:S01]  /*5160*/  FFMA.FTZ R7, -R195, R195, 1 ;  /* 0x3f800000c3077423 */ /* 0x000fe200000101c3 */
[----:B------:R-:W-:Y:S01]  /*5170*/  F2FP.F16.F32.PACK_AB R10, R10, R6 ;  /* 0x000000060a0a723e */ /* 0x000fe200000000ff */
[----:B------:R-:W-:Y:S01]  /*5180*/  FMUL.FTZ R56, R166, R56 ;  /* 0x00000038a6387220 */ /* 0x000fe20000410000 */
[----:B------:R-:W-:Y:S01]  /*5190*/  FMUL.FTZ R54, R145, R54 ;  /* 0x0000003691367220 */ /* 0x000fe20000410000 */
[----:B------:R-:W-:Y:S01]  /*51a0*/  FMUL.FTZ R17, R17, UR47 ;  /* 0x0000002f11117c20 */ /* 0x000fe20008410000 */
[----:B------:R-:W-:Y:S01]  /*51b0*/  FFMA.FTZ R4, -R244, R244, 1 ;  /* 0x3f800000f4047423 */ /* 0x000fe200000101f4 */
[----:B------:R-:W-:Y:S01]  /*51c0*/  STS [R207+0xc400], R10 ;  /* 0x00c4000acf007388 */ /* 0x000fe20000000800 */
[----:B------:R-:W-:Y:S01]  /*51d0*/  FFMA.FTZ R0, -R241, R241, 1 ;  /* 0x3f800000f1007423 */ /* 0x000fe200000101f1 */
[C---:B------:R-:W-:Y:S01]  /*51e0*/  FADD.FTZ R43, -R112.reuse, R43 ;  /* 0x0000002b702b7221 */ /* 0x040fe20000010100 */
[----:B------:R-:W-:Y:S01]  /*51f0*/  FFMA.FTZ R6, -R227, R227, 1 ;  /* 0x3f800000e3067423 */ /* 0x000fe200000101e3 */
[----:B------:R-:W-:Y:S01]  /*5200*/  STS [R206+0xc000], R18 ;  /* 0x00c00012ce007388 */ /* 0x000fe20000000800 */
[C---:B------:R-:W-:Y:S01]  /*5210*/  FADD.FTZ R27, -R112.reuse, R27 ;  /* 0x0000001b701b7221 */ /* 0x040fe20000010100 */
[----:B------:R-:W-:Y:S01]  /*5220*/  FMUL.FTZ R41, R183, R41 ;  /* 0x00000029b7297220 */ /* 0x000fe20000410000 */
[----:B------:R-:W-:Y:S01]  /*5230*/  FMUL.FTZ R7, R7, UR47 ;  /* 0x0000002f07077c20 */ /* 0x000fe20008410000 */
[----:B------:R-:W-:Y:S01]  /*5240*/  FADD.FTZ R26, -R112, R26 ;  /* 0x0000001a701a7221 */ /* 0x000fe20000010100 */
[----:B------:R-:W-:Y:S01]  /*5250*/  F2FP.F16.F32.PACK_AB R9, R9, R14 ;  /* 0x0000000e0909723e */ /* 0x000fe200000000ff */
[----:B------:R-:W-:Y:S01]  /*5260*/  FMUL.FTZ R56, R8, R56 ;  /* 0x0000003808387220 */ /* 0x000fe20000410000 */
[----:B------:R-:W-:Y:S01]  /*5270*/  FMUL.FTZ R54, R17, R54 ;  /* 0x0000003611367220 */ /* 0x000fe20000410000 */
[----:B------:R-:W-:Y:S01]  /*5280*/  FMUL.FTZ R5, R4, UR47 ;  /* 0x0000002f04057c20 */ /* 0x000fe20008410000 */
[----:B------:R-:W-:Y:S01]  /*5290*/  FMUL.FTZ R8, R0, UR47 ;  /* 0x0000002f00087c20 */ /* 0x000fe20008410000 */
[----:B------:R-:W-:Y:S01]  /*52a0*/  STS [R206+0xc400], R9 ;  /* 0x00c40009ce007388 */ /* 0x000fe20000000800 */
[----:B------:R-:W-:Y:S01]  /*52b0*/  FMUL.FTZ R43, R221, R43 ;  /* 0x0000002bdd2b7220 */ /* 0x000fe20000410000 */
[----:B------:R-:W-:Y:S01]  /*52c0*/  FMUL.FTZ R6, R6, UR47 ;  /* 0x0000002f06067c20 */ /* 0x000fe20008410000 */
[----:B------:R-:W-:Y:S01]  /*52d0*/  FMUL.FTZ R27, R235, R27 ;  /* 0x0000001beb1b7220 */ /* 0x000fe20000410000 */
[----:B------:R-:W-:Y:S01]  /*52e0*/  STS [R208+0xa000], R102 ;  /* 0x00a00066d0007388 */ /* 0x000fe20000000800 */
[----:B------:R-:W-:Y:S01]  /*52f0*/  FMUL.FTZ R17, R7, R41 ;  /* 0x0000002907117220 */ /* 0x000fe20000410000 */
[----:B------:R-:W-:Y:S01]  /*5300*/  FMUL.FTZ R26, R236, R26 ;  /* 0x0000001aec1a7220 */ /* 0x000fe20000410000 */
[C---:B------:R-:W-:Y:S01]  /*5310*/  FADD.FTZ R30, -R112.reuse, R30 ;  /* 0x0000001e701e7221 */ /* 0x040fe20000010100 */
[----:B------:R-:W-:Y:S01]  /*5320*/  STS [R208+0xa400], R22 ;  /* 0x00a40016d0007388 */ /* 0x000fe20000000800 */
[----:B------:R-:W-:Y:S01]  /*5330*/  FADD.FTZ R31, -R112, R31 ;  /* 0x0000001f701f7221 */ /* 0x000fe20000010100 */
[----:B------:R-:W-:Y:S01]  /*5340*/  FFMA.FTZ R4, -R240, R240, 1 ;  /* 0x3f800000f0047423 */ /* 0x000fe200000101f0 */
[----:B------:R-:W-:Y:S01]  /*5350*/  FFMA.FTZ R0, -R237, R237, 1 ;  /* 0x3f800000ed007423 */ /* 0x000fe200000101ed */
[----:B------:R-:W-:Y:S01]  /*5360*/  STS [R205+0xa000], R37 ;  /* 0x00a00025cd007388 */ /* 0x000fe20000000800 */
        /* <DEDUP_REMOVED lines=8> */
[----:B------:R-:W-:Y:S01]  /*53f0*/  FMUL.FTZ R0, R0, UR47 ;  /* 0x0000002f00007c20 */ /* 0x000fe20008410000 */
[----:B------:R-:W-:Y:S01]  /*5400*/  FFMA.FTZ R6, -R211, R211, 1 ;  /* 0x3f800000d3067423 */ /* 0x000fe200000101d3 */
[----:B------:R-:W-:Y:S01]  /*5410*/  FADD.FTZ R59, -R112, R59 ;  /* 0x0000003b703b7221 */ /* 0x000fe20000010100 */
        /* <DEDUP_REMOVED lines=9> */
[----:B------:R-:W-:Y:S01]  /*54b0*/  FMUL.FTZ R59, R196, R59 ;  /* 0x0000003bc43b7220 */ /* 0x000fe20000410000 */
[----:B------:R-:W-:Y:S01]  /*54c0*/  F2FP.F16.F32.PACK_AB R24, R25, R24 ;  /* 0x000000181918723e */ /* 0x000fe200000000ff */
[----:B------:R-:W-:Y:S01]  /*54d0*/  FMUL.FTZ R13, R7, R57 ;  /* 0x00000039070d7220 */ /* 0x000fe20000410000 */
[----:B------:R-:W-:Y:S01]  /*54e0*/  F2FP.F16.F32.PACK_AB R8, R8, R26 ;  /* 0x0000001a0808723e */ /* 0x000fe200000000ff */
[----:B------:R-:W-:Y:S01]  /*54f0*/  FADD.FTZ R42, -R112, R42 ;  /* 0x0000002a702a7221 */ /* 0x000fe20000010100 */
[----:B------:R-:W-:Y:S01]  /*5500*/  FFMA.FTZ R7, -R230, R230, 1 ;  /* 0x3f800000e6077423 */ /* 0x000fe200000101e6 */
[----:B------:R-:W-:Y:S01]  /*5510*/  FADD.FTZ R0, -R112, R47 ;  /* 0x0000002f70007221 */ /* 0x000fe20000010100 */
[----:B------:R-:W-:Y:S01]  /*5520*/  FMUL.FTZ R46, R216, R46 ;  /* 0x0000002ed82e7220 */ /* 0x000fe20000410000 */
[----:B------:R-:W-:Y:S01]  /*5530*/  FFMA.FTZ R4, -R225, R225, 1 ;  /* 0x3f800000e1047423 */ /* 0x000fe200000101e1 */
        /* <DEDUP_REMOVED lines=8> */
[----:B------:R-:W-:Y:S01]  /*55c0*/  FMUL.FTZ R4, R4, UR47 ;  /* 0x0000002f04047c20 */ /* 0x000fe20008410000 */
[----:B------:R-:W-:Y:S01]  /*55d0*/  FMUL.FTZ R46, R5, R46 ;  /* 0x0000002e052e7220 */ /* 0x000fe20000410000 */
[----:B------:R-:W-:Y:S01]  /*55e0*/  FFMA.FTZ R5, -R209, R209, 1 ;  /* 0x3f800000d1057423 */ /* 0x000fe200000101d1 */
[----:B------:R-:W-:Y:S01]  /*55f0*/  FADD.FTZ R62, -R112, R62 ;  /* 0x0000003e703e7221 */ /* 0x000fe20000010100 */
[----:B------:R-:W-:Y:S01]  /*5600*/  F2FP.F16.F32.PACK_AB R19, R19, R38 ;  /* 0x000000261313723e */ /* 0x000fe200000000ff */
[----:B------:R-:W-:Y:S01]  /*5610*/  STS [R205+0xc000], R28 ;  /* 0x00c0001ccd007388 */ /* 0x000fe20000000800 */
[----:B------:R-:W-:Y:S01]  /*5620*/  FMUL.FTZ R42, R7, R42 ;  /* 0x0000002a072a7220 */ /* 0x000fe20000410000 */
[----:B------:R-:W-:Y:S01]  /*5630*/  FMUL.FTZ R11, R4, R0 ;  /* 0x00000000040b7220 */ /* 0x000fe20000410000 */
[----:B------:R-:W-:Y:S01]  /*5640*/  FADD.FTZ R58, -R112, R58 ;  /* 0x0000003a703a7221 */ /* 0x000fe20000010100 */
[----:B------:R-:W-:Y:S01]  /*5650*/  STS [R205+0xc400], R6 ;  /* 0x00c40006cd007388 */ /* 0x000fe20000000800 */
[----:B------:R-:W-:Y:S01]  /*5660*/  FFMA.FTZ R7, -R214, R214, 1 ;  /* 0x3f800000d6077423 */ /* 0x000fe200000101d6 */
[----:B------:R-:W-:Y:S01]  /*5670*/  FMUL.FTZ R5, R5, UR47 ;  /* 0x0000002f05057c20 */ /* 0x000fe20008410000 */
[----:B------:R-:W-:Y:S01]  /*5680*/  FADD.FTZ R0, -R112, R63 ;  /* 0x0000003f70007221 */ /* 0x000fe20000010100 */
[----:B------:R-:W-:Y:S01]  /*5690*/  FMUL.FTZ R62, R186, R62 ;  /* 0x0000003eba3e7220 */ /* 0x000fe20000410000 */
[----:B------:R-:W-:Y:S01]  /*56a0*/  FFMA.FTZ R4, -R210, R210, 1 ;  /* 0x3f800000d2047423 */ /* 0x000fe200000101d2 */
        /* <DEDUP_REMOVED lines=8> */
[----:B------:R-:W-:Y:S01]  /*5730*/  F2FP.F16.F32.PACK_AB R17, R17, R40 ;  /* 0x000000281111723e */ /* 0x000fe200000000ff */
        /* <DEDUP_REMOVED lines=24> */
[----:B---3--:R-:W-:Y:S05]  /*58c0*/  LEA R0, R123, UR5, 0x1 ;  /* 0x000000057b007c11 */ /* 0x008fea000f8e08ff */
[----:B------:R-:W-:Y:S04]  /*58d0*/  LDSM.16.MT88.4 R4, [R2+0x12000] ;  /* 0x012000000204783b */ /* 0x000fe80000004200 */
[----:B------:R-:W3:Y:S04]  /*58e0*/  LDSM.16.MT88.4 R8, [R0+0x4000] ;  /* 0x004000000008783b */ /* 0x000ee80000004200 */
[----:B------:R-:W4:Y:S04]  /*58f0*/  LDSM.16.MT88.4 R12, [R2+0x16000] ;  /* 0x01600000020c783b */ /* 0x000f280000004200 */
[----:B------:R-:W-:Y:S04]  /*5900*/  LDSM.16.MT88.4 R16, [R2+0x12800] ;  /* 0x012800000210783b */ /* 0x000fe80000004200 */
[----:B------:R-:W1:Y:S04]  /*5910*/  LDSM.16.MT88.4 R20, [R0+0x4400] ;  /* 0x004400000014783b */ /* 0x000e680000004200 */
[----:B------:R-:W2:Y:S01]  /*5920*/  LDSM.16.MT88.4 R24, [R2+0x16800] ;  /* 0x016800000218783b */ /* 0x000ea20000004200 */
[-C--:B---3--:R-:W-:Y:S06]  /*5930*/  HMMA.16816.F32 R68, R4, R8.reuse, R68 ;  /* 0x000000080444723c */ /* 0x088fec0000001844 */
[C---:B----4-:R-:W-:Y:S06]  /*5940*/  HMMA.16816.F32 R72, R12.reuse, R8, R72 ;  /* 0x000000080c48723c */ /* 0x050fec0000001848 */
[-C--:B------:R-:W-:Y:S01]  /*5950*/  HMMA.16816.F32 R76, R12, R10.reuse, R76 ;  /* 0x0000000a0c4c723c */ /* 0x080fe2000000184c */
[----:B------:R-:W-:Y:S05]  /*5960*/  LDSM.16.MT88.4 R12, [R2+0x17000] ;  /* 0x01700000020c783b */ /* 0x000fea0000004200 */
[----:B------:R-:W-:Y:S01]  /*5970*/  HMMA.16816.F32 R80, R4, R10, R80 ;  /* 0x0000000a0450723c */ /* 0x000fe20000001850 */
[----:B------:R-:W-:Y:S04]  /*5980*/  LDSM.16.MT88.4 R4, [R2+0x13000] ;  /* 0x013000000204783b */ /* 0x000fe80000004200 */
[----:B------:R-:W3:Y:S01]  /*5990*/  LDSM.16.MT88.4 R8, [R0+0x4800] ;  /* 0x004800000008783b */ /* 0x000ee20000004200 */
        /* <DEDUP_REMOVED lines=40> */
[-C--:B-1----:R-:W-:Y:S05]  /*5c20*/  HMMA.16816.F32 R68, R16, R20.reuse, R68 ;  /* 0x000000141044723c */ /* 0x082fea0000001844 */
[----:B------:R-:W-:Y:S01]  /*5c30*/  IMAD R4, R48, UR45, RZ ;  /* 0x0000002d30047c24 */ /* 0x000fe2000f8e02ff */
[C---:B------:R-:W-:Y:S05]  /*5c40*/  HMMA.16816.F32 R72, R24.reuse, R20, R72 ;  /* 0x000000141848723c */ /* 0x040fea0000001848 */
[----:B------:R-:W-:Y:S01]  /*5c50*/  LEA R4, -R4, RZ, 0x7 ;  /* 0x000000ff04047211 */ /* 0x000fe200078e39ff */
[-C--:B------:R-:W-:Y:S05]  /*5c60*/  HMMA.16816.F32 R76, R24, R22.reuse, R76 ;  /* 0x00000016184c723c */ /* 0x080fea000000184c */
[C---:B------:R-:W-:Y:S01]  /*5c70*/  LEA R5, P0, R4.reuse, R130, 0x2 ;  /* 0x0000008204057211 */ /* 0x040fe200078010ff */
[----:B------:R-:W-:Y:S05]  /*5c80*/  HMMA.16816.F32 R80, R16, R22, R80 ;  /* 0x000000161050723c */ /* 0x000fea0000001850 */
[----:B------:R-:W-:Y:S02]  /*5c90*/  LEA.HI.X.SX32 R4, R4, R131, 0x2, P0 ;  /* 0x0000008304047211 */ /* 0x000fe400000f16ff */
[----:B------:R-:W-:Y:S04]  /*5ca0*/  MOV R130, R5 ;  /* 0x0000000500827202 */ /* 0x000fe80000000f00 */
[----:B------:R-:W-:Y:S01]  /*5cb0*/  MOV R131, R4 ;  /* 0x0000000400837202 */ /* 0x000fe20000000f00 */
[----:B------:R-:W-:Y:S01]  /*5cc0*/  @!UPT UIADD3 URZ, URZ, URZ, URZ ;  /* 0x0000003f3f3ff290 */ /* 0x000fe2000fffe03f */
[----:B------:R-:W-:Y:S11]  /*5cd0*/  @!P2 BRA `(.L_x_1064) ;  /* 0x000000000044a947 */ /* 0x000ff60003800000 */
[----:B------:R-:W1:Y:S01]  /*5ce0*/  LDC R7, c[0x0][0x420] ;  /* 0x00010800ff077b82 */ /* 0x000e620000000800 */
[----:B------:R-:W2:Y:S07]  /*5cf0*/  LDL R48, [R1+0x24] ;  /* 0x0000240001307983 */ /* 0x000eae0000100800 */
[----:B------:R-:W3:Y:S01]  /*5d00*/  LDC R8, c[0x0][0x424] ;  /* 0x00010900ff087b82 */ /* 0x000ee20000000800 */
[----:B--2---:R-:W-:Y:S01]  /*5d10*/  LEA R6, R48, UR5, 0x1 ;  /* 0x0000000530067c11 */ /* 0x004fe2000f8e08ff */
[C---:B-1----:R-:W-:Y:S05]  /*5d20*/  IMAD.U32 R4, R7.reuse, -0x80, RZ ;  /* 0xffffff8007047824 */ /* 0x042fea00078e00ff */
        /* <DEDUP_REMOVED lines=9> */
[----:B---3--:R-:W-:Y:S05]  /*5dc0*/  LEA.HI.X R5, R7, R243, R8, 0x7, P0 ;  /* 0x000000f307057211 */ /* 0x008fea00000f3c08 */
[----:B------:R1:W-:Y:S04]  /*5dd0*/  LDGSTS.E.BYPASS.LTC128B.128 [R6+0x5000], desc[UR20][R4.64] ;  /* 0x0500000004067fae */ /* 0x0003e8000b901d54 */
[----:B------:R-:W0:Y:S02]  /*5de0*/  LDGDEPBAR ;  /* 0x00000000000079af */ /* 0x000e240000000000 */
.L_x_1064:
        /* <DEDUP_REMOVED lines=220> */
.L_x_1062:
[----:B------:R-:W-:Y:S01]  /*6bb0*/  @!UPT UIADD3 URZ, URZ, URZ, URZ ;  /* 0x0000003f3f3ff290 */ /* 0x000fe2000fffe03f */
[----:B------:R-:W2:Y:S01]  /*6bc0*/  LDL R22, [R1+0x28] ;  /* 0x0000280001167983 */ /* 0x000ea20000100800 */
[----:B------:R-:W-:Y:S01]  /*6bd0*/  ULDC UR4, c[0x0][0x390] ;  /* 0x0000e40000047ab9 */ /* 0x000fe20000000800 */
[----:B------:R-:W1:Y:S02]  /*6be0*/  LDC.64 R10, c[0x0][0x438] ;  /* 0x00010e00ff0a7b82 */ /* 0x000e640000000a00 */
[----:B------:R-:W3:Y:S04]  /*6bf0*/  LDL R19, [R1+0x2c] ;  /* 0x00002c0001137983 */ /* 0x000ee80000100800 */
[----:B------:R-:W4:Y:S01]  /*6c00*/  LDL R24, [R1+0x24] ;  /* 0x0000240001187983 */ /* 0x000f220000100800 */
[----:B------:R-:W5:Y:S01]  /*6c10*/  S2R R14, SR_TID.X ;  /* 0x00000000000e7919 */ /* 0x000f620000002100 */
        /* <DEDUP_REMOVED lines=28> */
[----:B-----5:R-:W-:Y:S02]  /*6de0*/  SHF.R.S32.HI R18, RZ, 0x1f, R14 ;  /* 0x0000001fff127819 */ /* 0x020fe4000001140e */
[----:B------:R-:W-:-:S02]  /*6df0*/  F2FP.F16.F32.PACK_AB R0, R0, R94 ;  /* 0x0000005e0000723e */ /* 0x000fc400000000ff */
[----:B------:R-:W-:-:S03]  /*6e00*/  LEA.HI R18, R18, R14, RZ, 0x2 ;  /* 0x0000000e12127211 */ /* 0x000fc600078f10ff */
[----:B------:R-:W5:Y:S01]  /*6e10*/  LDC.64 R20, c[0x0][0x440] ;  /* 0x00011000ff147b82 */ /* 0x000f620000000a00 */
        /* <DEDUP_REMOVED lines=8> */
[----:B-1----:R-:W-:-:S04]  /*6ea0*/  IMAD R40, R12, UR23, RZ ;  /* 0x000000170c287c24 */ /* 0x002fc8000f8e02ff */
[----:B------:R-:W-:Y:S01]  /*6eb0*/  IMAD R40, R13, UR15, R40 ;  /* 0x0000000f0d287c24 */ /* 0x000fe2000f8e0228 */
[----:B--2---:R-:W-:Y:S04]  /*6ec0*/  STS [R22], R9 ;  /* 0x0000000916007388 */ /* 0x004fe80000000800 */
[----:B------:R-:W-:Y:S04]  /*6ed0*/  STS [R22+0x200], R8 ;  /* 0x0002000816007388 */ /* 0x000fe80000000800 */
[----:B---3--:R1:W-:Y:S04]  /*6ee0*/  STS [R19], R5 ;  /* 0x0000000513007388 */ /* 0x0083e80000000800 */
[----:B------:R2:W-:Y:S04]  /*6ef0*/  STS [R19+0x200], R4 ;  /* 0x0002000413007388 */ /* 0x0005e80000000800 */
[----:B------:R-:W-:Y:S04]  /*6f00*/  STS [R22+0x1000], R7 ;  /* 0x0010000716007388 */ /* 0x000fe80000000800 */
[----:B------:R-:W-:Y:S04]  /*6f10*/  STS [R22+0x1200], R6 ;  /* 0x0012000616007388 */ /* 0x000fe80000000800 */
[----:B------:R3:W-:Y:S04]  /*6f20*/  STS [R19+0x1000], R3 ;  /* 0x0010000313007388 */ /* 0x0007e80000000800 */
[----:B------:R5:W-:Y:S01]  /*6f30*/  STS [R19+0x1200], R0 ;  /* 0x0012000013007388 */ /* 0x000be20000000800 */
[----:B-1----:R-:W-:-:S03]  /*6f40*/  LOP3.LUT R5, R18, 0xfffffffc, RZ, 0xc0, !PT ;  /* 0xfffffffc12057812 */ /* 0x002fc600078ec0ff */
[----:B------:R-:W-:Y:S01]  /*6f50*/  STS [R22+0x2000], R68 ;  /* 0x0020004416007388 */ /* 0x000fe20000000800 */
[----:B--2---:R-:W-:-:S03]  /*6f60*/  IADD3 R4, -R5, R14, RZ ;  /* 0x0000000e05047210 */ /* 0x004fc60007ffe1ff */
[----:B------:R-:W-:Y:S01]  /*6f70*/  STS [R22+0x2200], R70 ;  /* 0x0022004616007388 */ /* 0x000fe20000000800 */
[----:B------:R-:W1:Y:S03]  /*6f80*/  LDC.64 R14, c[0x0][0x458] ;  /* 0x00011600ff0e7b82 */ /* 0x000e660000000a00 */
        /* <DEDUP_REMOVED lines=9> */
[----:B-----5:R-:W-:Y:S01]  /*7020*/  SHF.R.S32.HI R0, RZ, 0x2, R18 ;  /* 0x00000002ff007819 */ /* 0x020fe20000011412 */
[----:B------:R-:W-:-:S04]  /*7030*/  IMAD.WIDE.U32 R6, R10, UR14, R4 ;  /* 0x0000000e0a067c25 */ /* 0x000fc8000f8e0004 */
[----:B------:R-:W-:Y:S01]  /*7040*/  IMAD R11, R11, UR14, R3 ;  /* 0x0000000e0b0b7c24 */ /* 0x000fe2000f8e0203 */
[----:B------:R-:W-:-:S04]  /*7050*/  SHF.R.S32.HI R3, RZ, 0x1f, R0 ;  /* 0x0000001fff037819 */ /* 0x000fc80000011400 */
[----:B------:R-:W-:Y:S01]  /*7060*/  IADD3 R7, R7, R11, RZ ;  /* 0x0000000b07077210 */ /* 0x000fe20007ffe0ff */
[----:B------:R-:W-:Y:S01]  /*7070*/  IMAD R8, R3, R16, RZ ;  /* 0x0000001003087224 */ /* 0x000fe200078e02ff */
[----:B--2---:R-:W2:Y:S01]  /*7080*/  LDC.64 R22, c[0x0][0x470] ;  /* 0x00011c00ff167b82 */ /* 0x004ea20000000a00 */
[----:B------:R-:W-:-:S04]  /*7090*/  IMAD.WIDE.U32 R12, R12, UR15, R6 ;  /* 0x0000000f0c0c7c25 */ /* 0x000fc8000f8e0006 */
[----:B-1----:R-:W-:Y:S01]  /*70a0*/  IMAD R6, R3, R14, RZ ;  /* 0x0000000e03067224 */ /* 0x002fe200078e02ff */
[----:B----4-:R-:W-:Y:S02]  /*70b0*/  LEA R3, R24, UR5, 0x1 ;  /* 0x0000000518037c11 */ /* 0x010fe4000f8e08ff */
[----:B------:R-:W-:Y:S01]  /*70c0*/  BAR.SYNC.DEFER_BLOCKING 0x0 ;  /* 0x0000000000007b1d */ /* 0x000fe20000010000 */
[----:B------:R-:W-:-:S04]  /*70d0*/  IMAD.WIDE.U32 R10, R0, R16, RZ ;  /* 0x00000010000a7225 */ /* 0x000fc800078e00ff */
[----:B------:R-:W-:-:S05]  /*70e0*/  IMAD R8, R0, R17, R8 ;  /* 0x0000001100087224 */ /* 0x000fca00078e0208 */
[----:B------:R-:W-:Y:S01]  /*70f0*/  IADD3 R9, R11, R8, RZ ;  /* 0x000000080b097210 */ /* 0x000fe20007ffe0ff */
[----:B------:R-:W-:Y:S02]  /*7100*/  IMAD.MOV.U32 R8, RZ, RZ, R10 ;  /* 0x000000ffff087224 */ /* 0x000fe400078e000a */
[----:B------:R-:W-:Y:S02]  /*7110*/  IMAD R19, R20, UR22, RZ ;  /* 0x0000001614137c24 */ /* 0x000fe4000f8e02ff */
[----:B------:R-:W-:Y:S01]  /*7120*/  IMAD.WIDE.U32 R8, R16, UR29, R8 ;  /* 0x0000001d10087c25 */ /* 0x000fe2000f8e0008 */
[----:B------:R-:W1:Y:S04]  /*7130*/  LDS.128 R36, [R3+0x6000] ;  /* 0x0060000003247984 */ /* 0x000e680000000c00 */
        /* <DEDUP_REMOVED lines=12> */
[----:B-----5:R-:W-:Y:S01]  /*7200*/  IADD3 R3, P0, R12, R8, RZ ;  /* 0x000000080c037210 */ /* 0x020fe20007f1e0ff */
[----:B--2---:R-:W-:-:S04]  /*7210*/  IMAD R8, R22, UR23, RZ ;  /* 0x0000001716087c24 */ /* 0x004fc8000f8e02ff */
        /* <DEDUP_REMOVED lines=18> */
[----:B-1----:R1:W-:Y:S04]  /*7340*/  STG.E.128 desc[UR20][R6.64], R36 ;  /* 0x0000002406007986 */ /* 0x0023e8000c101d14 */
[----:B---3--:R1:W-:Y:S04]  /*7350*/  STG.E.128 desc[UR20][R10.64], R32 ;  /* 0x000000200a007986 */ /* 0x0083e8000c101d14 */
[----:B----4-:R1:W-:Y:S04]  /*7360*/  STG.E.128 desc[UR20][R4.64], R28 ;  /* 0x0000001c04007986 */ /* 0x0103e8000c101d14 */
[----:B------:R1:W-:Y:S02]  /*7370*/  STG.E.128 desc[UR20][R8.64], R24 ;  /* 0x0000001808007986 */ /* 0x0003e4000c101d14 */
.L_x_1059:
        /* <DEDUP_REMOVED lines=11> */
.L_x_1066:
[----:B------:R-:W-:Y:S05]  /*7430*/  EXIT ;  /* 0x000000000000794d */ /* 0x000fea0003800000 */
.L_x_1068:
        /* <DEDUP_REMOVED lines=12> */
.L_x_1360:


//--------------------- .text._ZN5flash44flash_bwd_dq_dk_dv_loop_seqk_parallel_kernelI23Flash_bwd_kernel_traitsILi32ELi128ELi128ELi8ELi4ELi4ELi4ELb0ELb0EN7cutlass6half_tE19Flash_kernel_traitsILi32ELi128ELi128ELi8ES3_EELb1ELb0ELb0ELb1ELb0ELb0ELb0EEEvNS_16Flash_bwd_paramsE --------------------------
	.section	.text._ZN5flash44flash_bwd_dq_dk_dv_loop_seqk_parallel_kernelI23Flash_bwd_kernel_traitsILi32ELi128ELi128ELi8ELi4ELi4ELi4ELb0ELb0EN7cutlass6half_tE19Flash_kernel_traitsILi32ELi128ELi128ELi8ES3_EELb1ELb0ELb0ELb1ELb0ELb0ELb0EEEvNS_16Flash_bwd_paramsE,"ax",@progbits
	.align	128
        .global         _ZN5flash44flash_bwd_dq_dk_dv_loop_seqk_parallel_kernelI23Flash_bwd_kernel_traitsILi32ELi128ELi128ELi8ELi4ELi4ELi4ELb0ELb0EN7cutlass6half_tE19Flash_kernel_traitsILi32ELi128ELi128ELi8ES3_EELb1ELb0ELb0ELb1ELb0ELb0ELb0EEEvNS_16Flash_bwd_paramsE
        .type           _ZN5flash44flash_bwd_dq_dk_dv_loop_seqk_parallel_kernelI23Flash_bwd_kernel_traitsILi32ELi128ELi128ELi8ELi4ELi4ELi4ELb0ELb0EN7cutlass6half_tE19Flash_kernel_traitsILi32ELi128ELi128ELi8ES3_EELb1ELb0ELb0ELb1ELb0ELb0ELb0EEEvNS_16Flash_bwd_paramsE,@function
        .size           _ZN5flash44flash_bwd_dq_dk_dv_loop_seqk_parallel_kernelI23Flash_bwd_kernel_traitsILi32ELi128ELi128ELi8ELi4ELi4ELi4ELb0ELb0EN7cutlass6half_tE19Flash_kernel_traitsILi32ELi128ELi128ELi8ES3_EELb1ELb0ELb0ELb1ELb0ELb0ELb0EEEvNS_16Flash_bwd_paramsE,(.L_x_1361 - _ZN5flash44flash_bwd_dq_dk_dv_loop_seqk_parallel_kernelI23Flash_bwd_kernel_traitsILi32ELi128ELi128ELi8ELi4ELi4ELi4ELb0ELb0EN7cutlass6half_tE19Flash_kernel_traitsILi32ELi128ELi128ELi8ES3_EELb1ELb0ELb0ELb1ELb0ELb0ELb0EEEvNS_16Flash_bwd_paramsE)
        .other          _ZN5flash44flash_bwd_dq_dk_dv_loop_seqk_parallel_kernelI23Flash_bwd_kernel_traitsILi32ELi128ELi128ELi8ELi4ELi4ELi4ELb0ELb0EN7cutlass6half_tE19Flash_kernel_traitsILi32ELi128ELi128ELi8ES3_EELb1ELb0ELb0ELb1ELb0ELb0ELb0EEEvNS_16Flash_bwd_paramsE,@"STO_CUDA_ENTRY STV_DEFAULT"
_ZN5flash44flash_bwd_dq_dk_dv_loop_seqk_parallel_kernelI23Flash_bwd_kernel_traitsILi32ELi128ELi128ELi8ELi4ELi4ELi4ELb0ELb0EN7cutlass6half_tE19Flash_kernel_traitsILi32ELi128ELi128ELi8ES3_EELb1ELb0ELb0ELb1ELb0ELb0ELb0EEEvNS_16Flash_bwd_paramsE:
.text._ZN5flash44flash_bwd_dq_dk_dv_loop_seqk_parallel_kernelI23Flash_bwd_kernel_traitsILi32ELi128ELi128ELi8ELi4ELi4ELi4ELb0ELb0EN7cutlass6half_tE19Flash_kernel_traitsILi32ELi128ELi128ELi8ES3_EELb1ELb0ELb0ELb1ELb0ELb0ELb0EEEvNS_16Flash_bwd_paramsE:
        /* <DEDUP_REMOVED lines=30> */
[----:B------:R-:W-:Y:S02]  /*01e0*/  LOP3.LUT R7, R6, 0xfffffff8, RZ, 0xc0, !PT ;  /* 0xfffffff806077812 */ /* 0x000fe400078ec0ff */
[----:B------:R-:W-:Y:S01]  /*01f0*/  LEA.HI R143, R143, R154, RZ, 0x5 ;  /* 0x0000009a8f8f7211 */ /* 0x000fe200078f28ff */
[----:B------:R-:W-:Y:S01]  /*0200*/  IMAD.U32 R148, RZ, RZ, UR5 ;  /* 0x00000005ff947e24 */ /* 0x000fe2000f8e00ff */
[----:B------:R-:W-:Y:S01]  /*0210*/  LOP3.LUT R11, R139, 0xfffffff0, RZ, 0xc0, !PT ;  /* 0xfffffff08b0b7812 */ /* 0x000fe200078ec0ff */
[C---:B------:R-:W-:Y:S01]  /*0220*/  IMAD.IADD R2, R154.reuse, 0x1, -R7 ;  /* 0x000000019a027824 */ /* 0x040fe200078e0a07 */
[----:B------:R-:W-:Y:S01]  /*0230*/  LOP3.LUT R5, R143, 0xffffffe0, RZ, 0xc0, !PT ;  /* 0xffffffe08f057812 */ /* 0x000fe200078ec0ff */
[----:B------:R-:W-:Y:S01]  /*0240*/  USHF.R.S32.HI UR5, URZ, 0x1f, UR53 ;  /* 0x0000001f3f057899 */ /* 0x000fe20008011435 */
[----:B------:R-:W-:Y:S01]  /*0250*/  SHF.R.S32.HI R144, RZ, 0x5, R143 ;  /* 0x00000005ff907819 */ /* 0x000fe2000001148f */
[C---:B------:R-:W-:Y:S01]  /*0260*/  IMAD.IADD R11, R154.reuse, 0x1, -R11 ;  /* 0x000000019a0b7824 */ /* 0x040fe200078e0a0b */
[----:B------:R-:W-:Y:S01]  /*0270*/  SHF.R.S32.HI R143, RZ, 0x1f, R143 ;  /* 0x0000001fff8f7819 */ /* 0x000fe2000001148f */
[----:B------:R-:W-:Y:S01]  /*0280*/  IMAD.IADD R5, R154, 0x1, -R5 ;  /* 0x000000019a057824 */ /* 0x000fe200078e0a05 */
[----:B------:R-:W-:Y:S01]  /*0290*/  LOP3.LUT R3, R8, 0xfffffffc, RZ, 0xc0, !PT ;  /* 0xfffffffc08037812 */ /* 0x000fe200078ec0ff */
[----:B------:R-:W-:Y:S01]  /*02a0*/  IMAD.U32 R152, RZ, RZ, UR6 ;  /* 0x00000006ff987e24 */ /* 0x000fe2000f8e00ff */
[----:B------:R-:W-:Y:S01]  /*02b0*/  LEA.HI R7, R2, R2, RZ, 0x1 ;  /* 0x0000000202077211 */ /* 0x000fe200078f08ff */
[----:B------:R-:W-:Y:S01]  /*02c0*/  IMAD.U32 R150, RZ, RZ, UR6 ;  /* 0x00000006ff967e24 */ /* 0x000fe2000f8e00ff */
[----:B------:R-:W-:Y:S01]  /*02d0*/  LEA.HI R143, R143, R144, RZ, 0x2 ;  /* 0x000000908f8f7211 */ /* 0x000fe200078f10ff */
[----:B------:R-:W-:Y:S01]  /*02e0*/  IMAD.IADD R154, R154, 0x1, -R3 ;  /* 0x000000019a9a7824 */ /* 0x000fe200078e0a03 */
[----:B------:R-:W-:Y:S01]  /*02f0*/  LOP3.LUT R3, R7, 0x7fffffe, RZ, 0xc0, !PT ;  /* 0x07fffffe07037812 */ /* 0x000fe200078ec0ff */
[----:B------:R-:W-:Y:S01]  /*0300*/  UIADD3 UR6, UR4, 0xa000, URZ ;  /* 0x0000a00004067890 */ /* 0x000fe2000fffe03f */
[--C-:B------:R-:W-:Y:S01]  /*0310*/  SHF.R.S32.HI R145, RZ, 0x2, R8.reuse ;  /* 0x00000002ff917819 */ /* 0x100fe20000011408 */
[----:B------:R-:W-:Y:S01]  /*0320*/  IMAD.SHL.U32 R162, R154, 0x2, RZ ;  /* 0x000000029aa27824 */ /* 0x000fe200078e00ff */
[----:B------:R-:W-:Y:S01]  /*0330*/  LOP3.LUT R143, R143, 0xfffffffc, RZ, 0xc0, !PT ;  /* 0xfffffffc8f8f7812 */ /* 0x000fe200078ec0ff */
[C---:B------:R-:W-:Y:S01]  /*0340*/  IMAD.IADD R3, R2.reuse, 0x1, -R3 ;  /* 0x0000000102037824 */ /* 0x040fe200078e0a03 */
[----:B------:R-:W-:Y:S01]  /*0350*/  SHF.R.S32.HI R0, RZ, 0x4, R139 ;  /* 0x00000004ff007819 */ /* 0x000fe2000001148b */
[----:B------:R-:W-:Y:S01]  /*0360*/  IMAD.SHL.U32 R2, R2, 0x40, RZ ;  /* 0x0000004002027824 */ /* 0x000fe200078e00ff */
[----:B------:R-:W-:Y:S01]  /*0370*/  SHF.R.S32.HI R8, RZ, 0x1f, R8 ;  /* 0x0000001fff087819 */ /* 0x000fe20000011408 */
[----:B------:R-:W-:Y:S01]  /*0380*/  IMAD.IADD R143, R144, 0x1, -R143 ;  /* 0x00000001908f7824 */ /* 0x000fe200078e0a8f */
[----:B------:R-:W-:Y:S01]  /*0390*/  LEA.HI R139, R139, R0, RZ, 0x1 ;  /* 0x000000008b8b7211 */ /* 0x000fe200078f08ff */
[----:B------:R-:W-:Y:S01]  /*03a0*/  IMAD.U32 R146, RZ, RZ, UR5 ;  /* 0x00000005ff927e24 */ /* 0x000fe2000f8e00ff */
[----:B------:R-:W-:Y:S01]  /*03b0*/  LEA.HI R8, R8, R145, RZ, 0x3 ;  /* 0x0000009108087211 */ /* 0x000fe200078f18ff */
[----:B------:R-:W-:Y:S01]  /*03c0*/  IMAD.SHL.U32 R13, R143, 0x10, RZ ;  /* 0x000000108f0d7824 */ /* 0x000fe200078e00ff */
[----:B------:R-:W-:Y:S01]  /*03d0*/  SHF.R.S32.HI R4, RZ, 0x1f, R5 ;  /* 0x0000001fff047819 */ /* 0x000fe20000011405 */
[----:B------:R-:W-:Y:S01]  /*03e0*/  IMAD.U32 R151, RZ, RZ, UR5 ;  /* 0x00000005ff977e24 */ /* 0x000fe2000f8e00ff */
[----:B------:R-:W-:Y:S01]  /*03f0*/  SHF.R.S32.HI R7, RZ, 0x1, R7 ;  /* 0x00000001ff077819 */ /* 0x000fe20000011407 */
[----:B------:R-:W-:Y:S01]  /*0400*/  UIADD3 UR5, UR4, 0x6000, URZ ;  /* 0x0000600004057890 */ /* 0x000fe2000fffe03f */
[----:B------:R-:W-:Y:S01]  /*0410*/  LOP3.LUT R139, R139, 0xfffffffe, RZ, 0xc0, !PT ;  /* 0xfffffffe8b8b7812 */ /* 0x000fe200078ec0ff */
[----:B------:R-:W-:Y:S01]  /*0420*/  IMAD.SHL.U32 R154, R154, 0x8, RZ ;  /* 0x000000089a9a7824 */ /* 0x000fe200078e00ff */
[----:B------:R-:W-:-:S02]  /*0430*/  LOP3.LUT R8, R8, 0xfffffff8, RZ, 0xc0, !PT ;  /* 0xfffffff808087812 */ /* 0x000fc400078ec0ff */
[----:B------:R-:W-:Y:S01]  /*0440*/  LEA.HI R4, R4, R5, RZ, 0x2 ;  /* 0x0000000504047211 */ /* 0x000fe200078f10ff */
[----:B------:R-:W-:Y:S01]  /*0450*/  IMAD.IADD R139, R0, 0x1, -R139 ;  /* 0x00000001008b7824 */ /* 0x000fe200078e0a8b */
[C---:B------:R-:W-:Y:S01]  /*0460*/  LOP3.LUT P0, RZ, R7.reuse, 0x2, RZ, 0xc0, !PT ;  /* 0x0000000207ff7812 */ /* 0x040fe2000780c0ff */
[----:B------:R-:W-:Y:S01]  /*0470*/  IMAD.SHL.U32 R7, R7, 0x40, RZ ;  /* 0x0000004007077824 */ /* 0x000fe200078e00ff */
[----:B------:R-:W-:Y:S01]  /*0480*/  LOP3.LUT R2, R2, 0x1c0, RZ, 0xc0, !PT ;  /* 0x000001c002027812 */ /* 0x000fe200078ec0ff */
[----:B------:R-:W-:Y:S01]  /*0490*/  IMAD.IADD R8, R145, 0x1, -R8 ;  /* 0x0000000191087824 */ /* 0x000fe200078e0a08 */
[----:B------:R-:W-:Y:S01]  /*04a0*/  SHF.R.S32.HI R142, RZ, 0x7, R142 ;  /* 0x00000007ff8e7819 */ /* 0x000fe2000001148e */
[----:B------:R-:W-:Y:S01]  /*04b0*/  IMAD.SHL.U32 R140, R139, 0x8, RZ ;  /* 0x000000088b8c7824 */ /* 0x000fe200078e00ff */
[----:B------:R-:W-:Y:S01]  /*04c0*/  LEA.HI.SX32 R141, R4, R13, 0x1e ;  /* 0x0000000d048d7211 */ /* 0x000fe200078ff2ff */
[----:B------:R-:W-:Y:S01]  /*04d0*/  IMAD.SHL.U32 R4, R8, 0x40, RZ ;  /* 0x0000004008047824 */ /* 0x000fe200078e00ff */
[----:B------:R-:W-:Y:S01]  /*04e0*/  LOP3.LUT R13, R2, 0x30, R13, 0xf8, !PT ;  /* 0x00000030020d7812 */ /* 0x000fe200078ef80d */
[C---:B------:R-:W-:Y:S01]  /*04f0*/  IMAD R138, R142.reuse, 0x8, R139 ;  /* 0x000000088e8a7824 */ /* 0x040fe200078e028b */
[----:B------:R-:W-:Y:S01]  /*0500*/  LOP3.LUT R7, R7, 0xc0, RZ, 0xc0, !PT ;  /* 0x000000c007077812 */ /* 0x000fe200078ec0ff */
[----:B------:R-:W-:Y:S01]  /*0510*/  IMAD R149, R142, 0x2000, R162 ;  /* 0x000020008e957824 */ /* 0x000fe200078e02a2 */
[--C-:B------:R-:W-:Y:S01]  /*0520*/  LOP3.LUT R13, R13, 0x8, R6.reuse, 0xf8, !PT ;  /* 0x000000080d0d7812 */ /* 0x100fe200078ef806 */
[----:B------:R-:W-:Y:S01]  /*0530*/  IMAD R138, R138, 0x8, R3 ;  /* 0x000000088a8a7824 */ /* 0x000fe200078e0203 */
[----:B------:R-:W-:Y:S01]  /*0540*/  LOP3.LUT R6, R7, 0x8, R6, 0xf8, !PT ;  /* 0x0000000807067812 */ /* 0x000fe200078ef806 */
[----:B------:R-:W-:Y:S01]  /*0550*/  IMAD R162, R143, 0x200, R162 ;  /* 0x000002008fa27824 */ /* 0x000fe200078e02a2 */
[----:B------:R-:W-:-:S02]  /*0560*/  SHF.R.U32.HI R7, RZ, 0x3, R7 ;  /* 0x00000003ff077819 */ /* 0x000fc40000011607 */
[----:B------:R-:W-:Y:S02]  /*0570*/  SHF.R.S32.HI R12, RZ, 0x1f, R11 ;  /* 0x0000001fff0c7819 */ /* 0x000fe4000001140b */
[----:B------:R-:W-:Y:S02]  /*0580*/  LOP3.LUT R3, R8, 0x1, RZ, 0xc0, !PT ;  /* 0x0000000108037812 */ /* 0x000fe400078ec0ff */
[----:B------:R-:W-:Y:S02]  /*0590*/  LOP3.LUT R4, R4, 0x1c0, RZ, 0xc0, !PT ;  /* 0x000001c004047812 */ /* 0x000fe400078ec0ff */
[----:B------:R-:W-:Y:S01]  /*05a0*/  LOP3.LUT R7, R6, R7, RZ, 0x3c, !PT ;  /* 0x0000000706077212 */ /* 0x000fe200078e3cff */
[----:B------:R-:W-:Y:S01]  /*05b0*/  IMAD.SHL.U32 R6, R143, 0x400, RZ ;  /* 0x000004008f067824 */ /* 0x000fe200078e00ff */
[----:B------:R-:W-:Y:S02]  /*05c0*/  LEA.HI R5, R12, R11, RZ, 0x3 ;  /* 0x0000000b0c057211 */ /* 0x000fe400078f18ff */
[----:B------:R-:W-:Y:S01]  /*05d0*/  ISETP.NE.U32.AND P6, PT, R3, 0x1, PT ;  /* 0x000000010300780c */ /* 0x000fe20003fc5070 */
[----:B------:R-:W-:Y:S01]  /*05e0*/  IMAD.U32 R138, R138, 0x20, R7 ;  /* 0x000000208a8a7824 */ /* 0x000fe200078e0007 */
[----:B------:R-:W-:-:S02]  /*05f0*/  LEA.HI R4, R4, R4, RZ, 0x1d ;  /* 0x0000000404047211 */ /* 0x000fc400078fe8ff */
[----:B------:R-:W-:Y:S01]  /*0600*/  LEA.HI R3, R8, R8, RZ, 0x1 ;  /* 0x0000000808037211 */ /* 0x000fe200078f08ff */
[----:B------:R-:W-:Y:S01]  /*0610*/  IMAD.SHL.U32 R138, R138, 0x2, RZ ;  /* 0x000000028a8a7824 */ /* 0x000fe200078e00ff */
[----:B------:R-:W-:Y:S02]  /*0620*/  LEA.HI R0, R11, R11, RZ, 0x1 ;  /* 0x0000000b0b007211 */ /* 0x000fe400078f08ff */
[----:B------:R-:W-:Y:S02]  /*0630*/  LOP3.LUT R134, R5, 0xfffffff8, RZ, 0xc0, !PT ;  /* 0xfffffff805867812 */ /* 0x000fe400078ec0ff */
[----:B------:R-:W-:Y:S02]  /*0640*/  IADD3 R149, R4, R149, R6 ;  /* 0x0000009504957210 */ /* 0x000fe40007ffe006 */
[----:B------:R-:W-:Y:S01]  /*0650*/  SHF.R.S32.HI R4, RZ, 0x1, R3 ;  /* 0x00000001ff047819 */ /* 0x000fe20000011403 */
[----:B------:R-:W-:Y:S01]  /*0660*/  IMAD.IADD R134, R11, 0x1, -R134 ;  /* 0x000000010b867824 */ /* 0x000fe200078e0a86 */
[----:B------:R-:W-:-:S02]  /*0670*/  SHF.R.S32.HI R10, RZ, 0x1, R0 ;  /* 0x00000001ff0a7819 */ /* 0x000fc40000011400 */
[----:B------:R-:W-:Y:S02]  /*0680*/  SHF.R.S32.HI R9, RZ, 0x1f, R0 ;  /* 0x0000001fff097819 */ /* 0x000fe40000011400 */
[----:B------:R-:W-:Y:S02]  /*0690*/  LOP3.LUT R0, R0, 0x7fffffe, RZ, 0xc0, !PT ;  /* 0x07fffffe00007812 */ /* 0x000fe400078ec0ff */
[C---:B------:R-:W-:Y:S02]  /*06a0*/  LOP3.LUT P5, RZ, R8.reuse, 0x2, RZ, 0xc0, !PT ;  /* 0x0000000208ff7812 */ /* 0x040fe400078ac0ff */
[----:B------:R-:W-:Y:S01]  /*06b0*/  LOP3.LUT P4, RZ, R8, 0x4, RZ, 0xc0, !PT ;  /* 0x0000000408ff7812 */ /* 0x000fe2000788c0ff */
[----:B------:R-:W-:Y:S01]  /*06c0*/  IMAD.IADD R0, R11, 0x1, -R0 ;  /* 0x000000010b007824 */ /* 0x000fe200078e0a00 */
[C---:B------:R-:W-:Y:S01]  /*06d0*/  LOP3.LUT P3, RZ, R4.reuse, 0x2, RZ, 0xc0, !PT ;  /* 0x0000000204ff7812 */ /* 0x040fe2000786c0ff */
[----:B------:R-:W-:Y:S01]  /*06e0*/  IMAD.SHL.U32 R4, R4, 0x40, RZ ;  /* 0x0000004004047824 */ /* 0x000fe200078e00ff */
[----:B------:R-:W-:-:S02]  /*06f0*/  LOP3.LUT R11, R3, 0x3fffffe, RZ, 0xc0, !PT ;  /* 0x03fffffe030b7812 */ /* 0x000fc400078ec0ff */
[C---:B------:R-:W-:Y:S01]  /*0700*/  R2P PR, R134.reuse, 0x6 ;  /* 0x0000000686007804 */ /* 0x040fe20000000000 */
[----:B------:R-:W-:Y:S01]  /*0710*/  IMAD.SHL.U32 R134, R134, 0x40, RZ ;  /* 0x0000004086867824 */ /* 0x000fe200078e00ff */
[----:B------:R-:W-:Y:S01]  /*0720*/  LEA.HI R9, R9, R10, RZ, 0x2 ;  /* 0x0000000a09097211 */ /* 0x000fe200078f10ff */
[----:B------:R-:W-:Y:S01]  /*0730*/  IMAD.IADD R11, R8, 0x1, -R11 ;  /* 0x00000001080b7824 */ /* 0x000fe200078e0a0b */
[----:B------:R-:W-:Y:S02]  /*0740*/  SHF.R.S32.HI R5, RZ, 0x3, R5 ;  /* 0x00000003ff057819 */ /* 0x000fe40000011405 */
        /* <DEDUP_REMOVED lines=8> */
[----:B------:R-:W-:Y:S01]  /*07d0*/  LOP3.LUT R140, R140, 0x8, RZ, 0xc0, !PT ;  /* 0x000000088c8c7812 */ /* 0x000fe200078ec0ff */
[----:B------:R-:W-:Y:S01]  /*07e0*/  IMAD.IADD R9, R10, 0x1, -R9 ;  /* 0x000000010a097824 */ /* 0x000fe200078e0a09 */
[----:B------:R-:W-:Y:S01]  /*07f0*/  SHF.R.U32.HI R11, RZ, 0x3, R134 ;  /* 0x00000003ff0b7819 */ /* 0x000fe20000011686 */
[----:B------:R-:W-:Y:S01]  /*0800*/  IMAD.SHL.U32 R0, R0, 0x20, RZ ;  /* 0x0000002000007824 */ /* 0x000fe200078e00ff */
[----:B------:R-:W-:-:S02]  /*0810*/  LOP3.LUT R2, R13, R2, RZ, 0x3c, !PT ;  /* 0x000000020d027212 */ /* 0x000fc400078e3cff */
[----:B------:R-:W-:Y:S02]  /*0820*/  LOP3.LUT R6, R6, 0x8, RZ, 0xc0, !PT ;  /* 0x0000000806067812 */ /* 0x000fe400078ec0ff */
[----:B------:R-:W-:Y:S01]  /*0830*/  SEL R3, R137, 0xffffffe0, !P0 ;  /* 0xffffffe089037807 */ /* 0x000fe20004000000 */
[C---:B------:R-:W-:Y:S01]  /*0840*/  IMAD R135, R139.reuse, 0x200, R2 ;  /* 0x000002008b877824 */ /* 0x040fe200078e0202 */
[----:B------:R-:W-:Y:S01]  /*0850*/  SHF.R.U32.HI R7, RZ, 0x3, R4 ;  /* 0x00000003ff077819 */ /* 0x000fe20000011604 */
[----:B------:R-:W-:Y:S01]  /*0860*/  IMAD.SHL.U32 R139, R139, 0x10, RZ ;  /* 0x000000108b8b7824 */ /* 0x000fe200078e00ff */
[----:B------:R-:W-:Y:S02]  /*0870*/  LOP3.LUT R134, R11, R134, R140, 0x1e, !PT ;  /* 0x000000860b867212 */ /* 0x000fe400078e1e8c */
[C---:B------:R-:W-:Y:S01]  /*0880*/  LOP3.LUT P0, RZ, R9.reuse, 0x2, RZ, 0xc0, !PT ;  /* 0x0000000209ff7812 */ /* 0x040fe2000780c0ff */
[----:B------:R-:W-:Y:S01]  /*0890*/  IMAD.SHL.U32 R9, R9, 0x40, RZ ;  /* 0x0000004009097824 */ /* 0x000fe200078e00ff */
[----:B------:R-:W-:Y:S01]  /*08a0*/  LOP3.LUT R7, R7, R4, R6, 0x1e, !PT ;  /* 0x0000000407077212 */ /* 0x000fe200078e1e06 */
[----:B------:R-:W-:Y:S01]  /*08b0*/  IMAD.IADD R134, R5, 0x1, R134 ;  /* 0x0000000105867824 */ /* 0x000fe200078e0286 */
[----:B------:R-:W-:-:S02]  /*08c0*/  LEA R149, R149, UR4, 0x1 ;  /* 0x0000000495957c11 */ /* 0x000fc4000f8e08ff */
[----:B------:R-:W-:Y:S01]  /*08d0*/  LOP3.LUT R9, R9, 0xc0, RZ, 0xc0, !PT ;  /* 0x000000c009097812 */ /* 0x000fe200078ec0ff */
[----:B------:R-:W-:Y:S01]  /*08e0*/  IMAD.IADD R162, R7, 0x1, R162 ;  /* 0x0000000107a27824 */ /* 0x000fe200078e02a2 */
[----:B------:R-:W-:Y:S01]  /*08f0*/  SEL R160, R160, 0x10, !P6 ;  /* 0x00000010a0a07807 */ /* 0x000fe20007000000 */
[C---:B------:R-:W-:Y:S01]  /*0900*/  VIADD R153, R149.reuse, 0x40 ;  /* 0x0000004095997836 */ /* 0x040fe20000000000 */
[----:B------:R-:W-:Y:S01]  /*0910*/  LEA R134, R134, UR6, 0x1 ;  /* 0x0000000686867c11 */ /* 0x000fe2000f8e08ff */
[C---:B------:R-:W-:Y:S01]  /*0920*/  @P4 VIADD R153, R149.reuse, 0xffffffc0 ;  /* 0xffffffc095994836 */ /* 0x040fe20000000000 */
[----:B------:R-:W-:Y:S01]  /*0930*/  SHF.R.U32.HI R2, RZ, 0x3, R9 ;  /* 0x00000003ff027819 */ /* 0x000fe20000011609 */
[----:B------:R-:W-:Y:S01]  /*0940*/  IMAD.IADD R157, R149, 0x1, R160 ;  /* 0x00000001959d7824 */ /* 0x000fe200078e02a0 */
[----:B------:R-:W-:Y:S01]  /*0950*/  LOP3.LUT R139, R6, 0x10, R139, 0xf8, !PT ;  /* 0x00000010068b7812 */ /* 0x000fe200078ef88b */
[----:B------:R-:W-:Y:S01]  /*0960*/  VIADD R133, R134, 0x20 ;  /* 0x0000002086857836 */ /* 0x000fe20000000000 */
[----:B------:R-:W-:Y:S01]  /*0970*/  SEL R158, R137, 0xffffffe0, !P5 ;  /* 0xffffffe0899e7807 */ /* 0x000fe20006800000 */
[----:B------:R-:W-:Y:S01]  /*0980*/  IMAD R7, R143, 0x200, R0 ;  /* 0x000002008f077824 */ /* 0x000fe200078e0200 */
[----:B------:R-:W-:Y:S01]  /*0990*/  SEL R128, R128, 0xffffffc0, !P2 ;  /* 0xffffffc080807807 */ /* 0x000fe20005000000 */
[----:B------:R-:W-:Y:S01]  /*09a0*/  IMAD.IADD R160, R160, 0x1, R153 ;  /* 0x00000001a0a07824 */ /* 0x000fe200078e0299 */
[----:B------:R-:W-:Y:S01]  /*09b0*/  LEA R162, R162, UR5, 0x1 ;  /* 0x00000005a2a27c11 */ /* 0x000fe2000f8e08ff */
[----:B------:R-:W-:Y:S01]  /*09c0*/  @P1 VIADD R133, R134, 0xffffffe0 ;  /* 0xffffffe086851836 */ /* 0x000fe20000000000 */
[C---:B------:R-:W-:Y:S01]  /*09d0*/  LOP3.LUT R140, R2.reuse, R9, R140, 0x1e, !PT ;  /* 0x00000009028c7212 */ /* 0x040fe200078e1e8c */
[--C-:B------:R-:W-:Y:S01]  /*09e0*/  IMAD.IADD R156, R149, 0x1, R158.reuse ;  /* 0x00000001959c7824 */ /* 0x100fe200078e029e */
[----:B------:R-:W-:Y:S01]  /*09f0*/  LOP3.LUT R139, R2, R139, R9, 0x1e, !PT ;  /* 0x0000008b028b7212 */ /* 0x000fe200078e1e09 */
[----:B------:R-:W-:Y:S01]  /*0a00*/  IMAD.IADD R163, R157, 0x1, R158 ;  /* 0x000000019da37824 */ /* 0x000fe200078e029e */
[----:B------:R-:W-:Y:S01]  /*0a10*/  IADD3 R136, R3, UR5, R138 ;  /* 0x0000000503887c10 */ /* 0x000fe2000fffe08a */
[----:B------:R-:W-:Y:S01]  /*0a20*/  IMAD.IADD R159, R158, 0x1, R153 ;  /* 0x000000019e9f7824 */ /* 0x000fe200078e0299 */
[----:B------:R-:W-:Y:S01]  /*0a30*/  SEL R137, R137, 0xffffffe0, !P0 ;  /* 0xffffffe089897807 */ /* 0x000fe20004000000 */
[----:B------:R-:W-:Y:S01]  /*0a40*/  VIADD R161, R162, 0x20 ;  /* 0x00000020a2a17836 */ /* 0x000fe20000000000 */
[----:B------:R-:W-:Y:S01]  /*0a50*/  LEA R135, R135, UR4, 0x1 ;  /* 0x0000000487877c11 */ /* 0x000fe2000f8e08ff */
        /* <DEDUP_REMOVED lines=9> */
.L_x_1113:
        /* <DEDUP_REMOVED lines=15> */
[----:B------:R-:W-:Y:S01]  /*0be0*/  @UP4 UIADD3 UR12, UP1, UR17, UR6, URZ ;  /* 0x00000006110c4290 */ /* 0x000fe2000ff3e03f */
[----:B-1----:R-:W-:Y:S01]  /*0bf0*/  IMAD.U32 R12, RZ, RZ, UR8 ;  /* 0x00000008ff0c7e24 */ /* 0x002fe2000f8e00ff */
[----:B------:R-:W-:-:S02]  /*0c00*/  UISETP.NE.U32.AND UP0, UPT, UR14, URZ, UPT ;  /* 0x0000003f0e00728c */ /* 0x000fc4000bf05070 */
[----:B------:R-:W-:Y:S01]  /*0c10*/  UIADD3.X UR14, UR5, UR15, URZ, UP2, !UPT ;  /* 0x0000000f050e7290 */ /* 0x000fe200097fe43f */
[----:B------:R-:W-:Y:S01]  /*0c20*/  IMAD.U32 R13, RZ, RZ, UR9 ;  /* 0x00000009ff0d7e24 */ /* 0x000fe2000f8e00ff */
[----:B------:R-:W-:Y:S01]  /*0c30*/  @UP4 UIADD3.X UR13, UR5, UR7, URZ, UP1, !UPT ;  /* 0x00000007050d4290 */ /* 0x000fe20008ffe43f */
[----:B------:R-:W-:Y:S01]  /*0c40*/  IMAD.U32 R14, RZ, RZ, UR12 ;  /* 0x0000000cff0e7e24 */ /* 0x000fe2000f8e00ff */
[----:B------:R-:W-:Y:S01]  /*0c50*/  UISETP.NE.AND.EX UP2, UPT, UR15, URZ, UPT, UP0 ;  /* 0x0000003f0f00728c */ /* 0x000fe2000bf45300 */
[----:B------:R-:W-:Y:S02]  /*0c60*/  ULDC.64 UR6, c[0x0][0x2f8] ;  /* 0x0000be0000067ab9 */ /* 0x000fe40000000a00 */
[----:B------:R-:W-:Y:S01]  /*0c70*/  ULDC.U8 UR15, c[0x0][0x3c2] ;  /* 0x0000f080000f7ab9 */ /* 0x000fe20000000000 */
[----:B------:R-:W-:Y:S01]  /*0c80*/  UISETP.EQ.U32.AND UP4, UPT, UR6, URZ, UPT ;  /* 0x0000003f0600728c */ /* 0x000fe2000bf82070 */
[----:B------:R-:W-:Y:S01]  /*0c90*/  IMAD.U32 R15, RZ, RZ, UR13 ;  /* 0x0000000dff0f7e24 */ /* 0x000fe2000f8e00ff */
[----:B------:R-:W-:Y:S01]  /*0ca0*/  UISETP.NE.AND UP1, UPT, UR15, URZ, UPT ;  /* 0x0000003f0f00728c */ /* 0x000fe2000bf25270 */
[----:B--2---:R-:W2:Y:S01]  /*0cb0*/  @P0 LDG.E R0, desc[UR10][R12.64] ;  /* 0x0000000a0c000981 */ /* 0x004ea2000c1e1900 */
[----:B------:R-:W-:-:S02]  /*0cc0*/  PLOP3.LUT P3, PT, PT, PT, UP2, 0x80, 0x0 ;  /* 0x000000000000781c */ /* 0x000fc40003f6f028 */
[----:B------:R-:W-:Y:S01]  /*0cd0*/  UISETP.EQ.OR.EX UP4, UPT, UR7, URZ, !UP1, UP4 ;  /* 0x0000003f0700728c */ /* 0x000fe2000cf82740 */
[----:B---3--:R-:W3:Y:S01]  /*0ce0*/  @P1 LDG.E R5, desc[UR10][R14.64] ;  /* 0x0000000a0e051981 */ /* 0x008ee2000c1e1900 */
[----:B------:R-:W-:-:S04]  /*0cf0*/  UIADD3 UR8, UP0, UR17, UR6, URZ ;  /* 0x0000000611087290 */ /* 0x000fc8000ff1e03f */
[----:B------:R-:W-:Y:S01]  /*0d00*/  PLOP3.LUT P2, PT, PT, PT, UP4, 0x80, 0x0 ;  /* 0x000000000000781c */ /* 0x000fe20003f4f048 */
[----:B------:R-:W-:Y:S01]  /*0d10*/  UIADD3.X UR5, UR5, UR7, URZ, UP0, !UPT ;  /* 0x0000000705057290 */ /* 0x000fe200087fe43f */
[----:B----4-:R-:W-:Y:S02]  /*0d20*/  IMAD.U32 R10, RZ, RZ, UR16 ;  /* 0x00000010ff0a7e24 */ /* 0x010fe4000f8e00ff */
[----:B------:R-:W-:Y:S02]  /*0d30*/  IMAD.U32 R11, RZ, RZ, UR14 ;  /* 0x0000000eff0b7e24 */ /* 0x000fe4000f8e00ff */
[----:B------:R-:W-:Y:S01]  /*0d40*/  IMAD.U32 R8, RZ, RZ, UR8 ;  /* 0x00000008ff087e24 */ /* 0x000fe2000f8e00ff */
[----:B------:R-:W-:Y:S01]  /*0d50*/  UMOV UR49, URZ ;  /* 0x0000003f00317c82 */ /* 0x000fe20008000000 */
[----:B------:R-:W-:Y:S01]  /*0d60*/  IMAD.U32 R9, RZ, RZ, UR5 ;  /* 0x00000005ff097e24 */ /* 0x000fe2000f8e00ff */
[----:B------:R-:W4:Y:S01]  /*0d70*/  @P3 LDG.E R7, desc[UR10][R10.64] ;  /* 0x0000000a0a073981 */ /* 0x000f22000c1e1900 */
[----:B------:R-:W-:Y:S01]  /*0d80*/  @!UP3 ULDC.64 UR8, c[0x0][0x318] ;  /* 0x0000c6000008bab9 */ /* 0x000fe20000000a00 */
[----:B------:R-:W-:-:S02]  /*0d90*/  @!UP3 ULDC UR5, c[0x0][0x2cc] ;  /* 0x0000b3000005bab9 */ /* 0x000fc40000000800 */
        /* <DEDUP_REMOVED lines=8> */
[----:B------:R-:W-:Y:S02]  /*0e20*/  ISETP.NE.U32.AND P0, PT, RZ, UR6, PT ;  /* 0x00000006ff007c0c */ /* 0x000fe4000bf05070 */
        /* <DEDUP_REMOVED lines=15> */
.L_x_1069:
        /* <DEDUP_REMOVED lines=32> */
[----:B------:R-:W-:Y:S02]  /*1120*/  USEL UR54, UR16, UR18, !UP1 ;  /* 0x0000001210367287 */ /* 0x000fe4000c800000 */
[----:B------:R-:W-:Y:S02]  /*1130*/  UIMAD UR45, UR5, UR13, UR29 ;  /* 0x0000000d052d72a4 */ /* 0x000fe4000f8e021d */
[----:B------:R-:W-:Y:S01]  /*1140*/  @!UP1 UIMAD UR5, UR57, UR8, URZ ;  /* 0x00000008390592a4 */ /* 0x000fe2000f8e023f */
[----:B------:R-:W-:Y:S01]  /*1150*/  @UP1 ULDC.64 UR12, c[0x0][0x420] ;  /* 0x00010800000c1ab9 */ /* 0x000fe20000000a00 */
[----:B------:R-:W-:Y:S01]  /*1160*/  UIADD3 UR42, UR17, UR22, URZ ;  /* 0x00000016112a7290 */ /* 0x000fe2000fffe03f */
        /* <DEDUP_REMOVED lines=18> */
[----:B------:R-:W-:Y:S01]  /*1290*/  UIMAD UR7, UR9, UR14, URZ ;  /* 0x0000000e090772a4 */ /* 0x000fe2000f8e023f */
[----:B------:R-:W-:Y:S01]  /*12a0*/  ULDC UR37, c[0x0][0x2c4] ;  /* 0x0000b10000257ab9 */ /* 0x000fe20000000800 */
        /* <DEDUP_REMOVED lines=10> */
[----:B------:R-:W-:Y:S02]  /*1350*/  UIMAD UR27, UR14, UR31, URZ ;  /* 0x0000001f0e1b72a4 */ /* 0x000fe4000f8e023f */
[----:B------:R-:W-:Y:S01]  /*1360*/  @UP3 USEL UR5, UR5, UR14, !UP1 ;  /* 0x0000000e05053287 */ /* 0x000fe2000c800000 */
[----:B------:R-:W-:Y:S01]  /*1370*/  IMAD.HI.U32 R7, R5, R4, RZ ;  /* 0x0000000405077227 */ /* 0x000fe200078e00ff */
[----:B------:R-:W-:Y:S02]  /*1380*/  USEL UR55, UR16, UR12, !UP1 ;  /* 0x0000000c10377287 */ /* 0x000fe4000c800000 */
[----:B------:R-:W-:Y:S02]  /*1390*/  UIADD3 UR15, UR7, -0x80, URZ ;  /* 0xffffff80070f7890 */ /* 0x000fe4000fffe03f */
[----:B------:R-:W-:Y:S01]  /*13a0*/  IADD3 R5, -R7, RZ, RZ ;  /* 0x000000ff07057210 */ /* 0x000fe20007ffe1ff */
[----:B------:R-:W-:Y:S01]  /*13b0*/  @UP3 ULDC UR12, c[0x0][0x2e4] ;  /* 0x0000b900000c3ab9 */ /* 0x000fe20000000800 */
[----:B------:R-:W-:-:S02]  /*13c0*/  @UP1 UIADD3 UR42, UR19, UR27, URZ ;  /* 0x0000001b132a1290 */ /* 0x000fc4000fffe03f */
[----:B------:R-:W-:Y:S01]  /*13d0*/  @!UP3 UIMAD UR7, UR53, UR60, UR56 ;  /* 0x0000003c3507b2a4 */ /* 0x000fe2000f8e0238 */
[----:B------:R-:W-:Y:S01]  /*13e0*/  IMAD R5, R6, R5, R4 ;  /* 0x0000000506057224 */ /* 0x000fe200078e0204 */
[----:B------:R-:W-:Y:S01]  /*13f0*/  @UP3 UIMAD UR27, UR56, UR12, UR5 ;  /* 0x0000000c381b32a4 */ /* 0x000fe2000f8e0205 */
[----:B------:R-:W-:Y:S01]  /*1400*/  LOP3.LUT R4, R0, UR56, RZ, 0x3c, !PT ;  /* 0x0000003800047c12 */ /* 0x000fe2000f8e3cff */
[----:B------:R-:W-:Y:S02]  /*1410*/  USHF.R.S32.HI UR19, URZ, 0x1f, UR15 ;  /* 0x0000001f3f137899 */ /* 0x000fe4000801140f */
[----:B------:R-:W-:Y:S01]  /*1420*/  ISETP.GT.U32.AND P1, PT, R6, R5, PT ;  /* 0x000000050600720c */ /* 0x000fe20003f24070 */
[----:B------:R-:W-:Y:S01]  /*1430*/  UIADD3 UR5, UP2, UR15, UR33, URZ ;  /* 0x000000210f057290 */ /* 0x000fe2000ff5e03f */
[----:B------:R-:W-:Y:S01]  /*1440*/  ISETP.GE.AND P2, PT, R4, RZ, PT ;  /* 0x000000ff0400720c */ /* 0x000fe20003f46270 */
[----:B------:R-:W-:Y:S02]  /*1450*/  @!UP3 UIMAD UR27, UR7, UR37, URZ ;  /* 0x00000025071bb2a4 */ /* 0x000fe4000f8e023f */
[----:B------:R-:W-:-:S02]  /*1460*/  UIADD3.X UR12, UR19, UR36, URZ, UP2, !UPT ;  /* 0x00000024130c7290 */ /* 0x000fc400097fe43f */
[----:B------:R-:W-:Y:S02]  /*1470*/  UIMAD UR7, UR9, UR5, URZ ;  /* 0x00000005090772a4 */ /* 0x000fe4000f8e023f */
[----:B------:R-:W-:Y:S01]  /*1480*/  @UP0 UIADD3 UR29, UR49, UR51, URZ ;  /* 0x00000033311d0290 */ /* 0x000fe2000fffe03f */
[----:B------:R-:W-:Y:S01]  /*1490*/  ULDC.U8 UR21, c[0x0][0x480] ;  /* 0x0001200000157ab9 */ /* 0x000fe20000000000 */
[----:B------:R-:W-:Y:S02]  /*14a0*/  @UP0 ULDC.64 UR22, c[0x0][0x250] ;  /* 0x0000940000160ab9 */ /* 0x000fe40000000a00 */
[----:B------:R-:W-:Y:S01]  /*14b0*/  @!P1 IMAD.IADD R5, R5, 0x1, -R6 ;  /* 0x0000000105059824 */ /* 0x000fe200078e0a06 */
[----:B------:R-:W-:Y:S01]  /*14c0*/  UIMAD.WIDE.U32 UR36, UR8, UR5, URZ ;  /* 0x00000005082472a5 */ /* 0x000fe2000f8e003f */
[----:B------:R-:W-:Y:S01]  /*14d0*/  @!P1 VIADD R7, R7, 0x1 ;  /* 0x0000000107079836 */ /* 0x000fe20000000000 */
[----:B------:R-:W-:Y:S01]  /*14e0*/  PLOP3.LUT P1, PT, PT, PT, UP0, 0x80, 0x0 ;  /* 0x000000000000781c */ /* 0x000fe20003f2f008 */
[----:B------:R-:W-:Y:S01]  /*14f0*/  @UP0 UIADD3 UR24, UR49, UR51, URZ ;  /* 0x0000003331180290 */ /* 0x000fe2000fffe03f */
[----:B------:R-:W-:Y:S01]  /*1500*/  ISETP.GE.U32.AND P0, PT, R5, R6, PT ;  /* 0x000000060500720c */ /* 0x000fe20003f06070 */
[----:B------:R-:W-:-:S02]  /*1510*/  UIMAD UR5, UR8, UR12, UR7 ;  /* 0x0000000c080572a4 */ /* 0x000fc4000f8e0207 */
[----:B------:R-:W-:Y:S02]  /*1520*/  UISETP.NE.AND UP4, UPT, UR21, URZ, UPT ;  /* 0x0000003f1500728c */ /* 0x000fe4000bf85270 */
[----:B------:R-:W-:Y:S01]  /*1530*/  @UP0 UIMAD.WIDE.U32 UR8, UR29, UR22, URZ ;  /* 0x000000161d0802a5 */ /* 0x000fe2000f8e003f */
[----:B------:R-:W-:Y:S01]  /*1540*/  @UP0 ULDC.64 UR20, c[0x0][0x248] ;  /* 0x0000920000140ab9 */ /* 0x000fe20000000a00 */
[----:B------:R-:W-:Y:S02]  /*1550*/  UIMAD UR46, UR56, UR61, URZ ;  /* 0x0000003d382e72a4 */ /* 0x000fe4000f8e023f */
[----:B------:R-:W-:Y:S02]  /*1560*/  @UP0 UIMAD.WIDE.U32 UR16, UR24, UR20, URZ ;  /* 0x00000014181002a5 */ /* 0x000fe4000f8e003f */
[----:B------:R-:W-:Y:S02]  /*1570*/  @UP0 UIMAD UR13, UR24, UR21, URZ ;  /* 0x00000015180d02a4 */ /* 0x000fe4000f8e023f */
[----:B------:R-:W-:Y:S01]  /*1580*/  @P0 IADD3 R7, R7, 0x1, RZ ;  /* 0x0000000107070810 */ /* 0x000fe20007ffe0ff */
[----:B------:R-:W-:Y:S01]  /*1590*/  @UP0 UIMAD UR7, UR29, UR23, URZ ;  /* 0x000000171d0702a4 */ /* 0x000fe2000f8e023f */
[----:B------:R-:W-:Y:S01]  /*15a0*/  PLOP3.LUT P0, PT, PT, PT, UP3, 0x80, 0x0 ;  /* 0x000000000000781c */ /* 0x000fe20003f0f038 */
[----:B------:R-:W-:-:S02]  /*15b0*/  USEL UR47, UR45, URZ, UP4 ;  /* 0x0000003f2d2f7287 */ /* 0x000fc4000a000000 */
[----:B------:R-:W-:Y:S01]  /*15c0*/  IMAD.MOV.U32 R6, RZ, RZ, R7 ;  /* 0x000000ffff067224 */ /* 0x000fe200078e0007 */
[----:B------:R-:W-:Y:S02]  /*15d0*/  USHF.R.S32.HI UR40, URZ, 0x1f, UR25 ;  /* 0x0000001f3f287899 */ /* 0x000fe40008011419 */
[----:B------:R-:W-:Y:S02]  /*15e0*/  @!UP1 UIADD3 UR43, UR35, UR32, URZ ;  /* 0x00000020232b9290 */ /* 0x000fe4000fffe03f */
[----:B------:R-:W-:Y:S01]  /*15f0*/  USHF.R.S32.HI UR50, URZ, 0x1f, UR46 ;  /* 0x0000001f3f327899 */ /* 0x000fe2000801142e */
[----:B------:R-:W-:Y:S01]  /*1600*/  @!P2 IADD3 R6, -R6, RZ, RZ ;  /* 0x000000ff0606a210 */ /* 0x000fe20007ffe1ff */
[----:B------:R-:W-:Y:S01]  /*1610*/  USEL UR48, UR28, URZ, UP4 ;  /* 0x0000003f1c307287 */ /* 0x000fe2000a000000 */
[----:B------:R-:W-:Y:S01]  /*1620*/  @!P3 LOP3.LUT R6, RZ, R0, RZ, 0x33, !PT ;  /* 0x00000000ff06b212 */ /* 0x000fe200078e33ff */
[----:B------:R-:W-:Y:S02]  /*1630*/  @UP0 UIADD3 UR24, UR9, UR7, URZ ;  /* 0x0000000709180290 */ /* 0x000fe4000fffe03f */
[----:B------:R-:W-:-:S02]  /*1640*/  UIADD3 UR45, UR37, UR5, URZ ;  /* 0x00000005252d7290 */ /* 0x000fc4000fffe03f */
        /* <DEDUP_REMOVED lines=15> */
.L_x_1071:
        /* <DEDUP_REMOVED lines=12> */
[----:B------:R-:W-:Y:S02]  /*1800*/  UMOV UR18, UR8 ;  /* 0x0000000800127c82 */ /* 0x000fe40008000000 */
.L_x_1072:
        /* <DEDUP_REMOVED lines=11> */
.L_x_1073:
[----:B------:R-:W-:-:S04]  /*18c0*/  UIMAD UR5, UR53, UR60, UR56 ;  /* 0x0000003c350572a4 */ /* 0x000fc8000f8e0238 */
[----:B------:R-:W-:-:S12]  /*18d0*/  UIMAD UR5, UR5, UR58, URZ ;  /* 0x0000003a050572a4 */ /* 0x000fd8000f8e023f */
.L_x_1074:
[----:B------:R-:W1:Y:S01]  /*18e0*/  LDC.64 R4, c[0x0][0x420] ;  /* 0x00010800ff047b82 */ /* 0x000e620000000a00 */
[----:B------:R-:W2:Y:S01]  /*18f0*/  S2R R9, SR_TID.X ;  /* 0x0000000000097919 */ /* 0x000ea20000002100 */
[----:B------:R-:W-:Y:S01]  /*1900*/  SHF.R.S32.HI R13, RZ, 0x1f, R145 ;  /* 0x0000001fff0d7819 */ /* 0x000fe20000011491 */
[----:B------:R-:W-:Y:S01]  /*1910*/  USHF.R.S32.HI UR13, URZ, 0x1f, UR56 ;  /* 0x0000001f3f0d7899 */ /* 0x000fe20008011438 */
[----:B------:R-:W-:Y:S01]  /*1920*/  IADD3 R7, P0, R145, UR15, RZ ;  /* 0x0000000f91077c10 */ /* 0x000fe2000ff1e0ff */
[----:B------:R-:W-:Y:S01]  /*1930*/  ULDC.64 UR8, c[0x0][0x428] ;  /* 0x00010a0000087ab9 */ /* 0x000fe20000000a00 */
[--C-:B------:R-:W-:Y:S01]  /*1940*/  SHF.R.S32.HI R155, RZ, 0x1f, R154.reuse ;  /* 0x0000001fff9b7819 */ /* 0x100fe2000001149a */
[----:B------:R-:W-:Y:S01]  /*1950*/  UIADD3 UR32, UR15, UR5, URZ ;  /* 0x000000050f207290 */ /* 0x000fe2000fffe03f */
[----:B------:R-:W-:Y:S01]  /*1960*/  IADD3.X R8, R13, UR19, RZ, P0, !PT ;  /* 0x000000130d087c10 */ /* 0x000fe200087fe4ff */
[----:B------:R-:W-:Y:S01]  /*1970*/  UIMAD UR5, UR13, UR8, URZ ;  /* 0x000000080d0572a4 */ /* 0x000fe2000f8e023f */
[----:B------:R-:W-:Y:S01]  /*1980*/  IADD3 R10, P0, R154, UR7, RZ ;  /* 0x000000079a0a7c10 */ /* 0x000fe2000ff1e0ff */
[----:B------:R-:W-:Y:S01]  /*1990*/  IMAD.WIDE.U32 R14, R7, UR30, R154 ;  /* 0x0000001e070e7c25 */ /* 0x000fe2000f8e009a */
[----:B------:R-:W-:Y:S01]  /*19a0*/  UIMAD UR7, UR61, UR60, URZ ;  /* 0x0000003c3d0772a4 */ /* 0x000fe2000f8e023f */
[----:B------:R-:W-:Y:S01]  /*19b0*/  BSSY B1, `(.L_x_1070) ;  /* 0x0000996000017945 */ /* 0x000fe20003800000 */
[----:B------:R-:W-:Y:S01]  /*19c0*/  IADD3.X R11, R155, UR43, RZ, P0, !PT ;  /* 0x0000002b9b0b7c10 */ /* 0x000fe200087fe4ff */
[----:B------:R-:W-:Y:S01]  /*19d0*/  IMAD R8, R8, UR30, RZ ;  /* 0x0000001e08087c24 */ /* 0x000fe2000f8e02ff */
[----:B------:R-:W-:Y:S01]  /*19e0*/  IADD3 R18, P0, R14, UR54, RZ ;  /* 0x000000360e127c10 */ /* 0x000fe2000ff1e0ff */
[----:B------:R-:W-:Y:S01]  /*19f0*/  IMAD.U32 R14, RZ, RZ, UR8 ;  /* 0x00000008ff0e7e24 */ /* 0x000fe2000f8e00ff */
[----:B------:R-:W-:Y:S01]  /*1a00*/  UIMAD UR12, UR56, UR9, UR5 ;  /* 0x00000009380c72a4 */ /* 0x000fe2000f8e0205 */
[----:B------:R-:W-:Y:S01]  /*1a10*/  IMAD R8, R7, UR31, R8 ;  /* 0x0000001f07087c24 */ /* 0x000fe2000f8e0208 */
[----:B------:R-:W-:Y:S01]  /*1a20*/  USHF.L.U32 UR33, UR7, 0x7, URZ ;  /* 0x0000000707217899 */ /* 0x000fe2000800063f */
[----:B------:R-:W-:Y:S01]  /*1a30*/  ULDC.64 UR8, c[0x0][0x258] ;  /* 0x0000960000087ab9 */ /* 0x000fe20000000a00 */
[----:B------:R-:W-:Y:S01]  /*1a40*/  UIADD3 UR28, UR15, UR27, URZ ;  /* 0x0000001b0f1c7290 */ /* 0x000fe2000fffe03f */
[C---:B-1----:R-:W-:Y:S01]  /*1a50*/  IMAD R12, R4.reuse, UR19, RZ ;  /* 0x00000013040c7c24 */ /* 0x042fe2000f8e02ff */
[----:B------:R-:W-:Y:S01]  /*1a60*/  IADD3.X R19, R15, UR42, R8, P0, !PT ;  /* 0x0000002a0f137c10 */ /* 0x000fe200087fe408 */
[----:B------:R-:W-:Y:S01]  /*1a70*/  IMAD.WIDE.U32 R10, R4, UR15, R10 ;  /* 0x0000000f040a7c25 */ /* 0x000fe2000f8e000a */
[----:B------:R-:W-:-:S02]  /*1a80*/  UIMAD UR5, UR13, UR8, URZ ;  /* 0x000000080d0572a4 */ /* 0x000fc4000f8e023f */
[----:B------:R-:W-:Y:S01]  /*1a90*/  UISETP.GE.AND UP2, UPT, UR52, 0x1, UPT ;  /* 0x000000013400788c */ /* 0x000fe2000bf46270 */
[----:B------:R-:W-:Y:S01]  /*1aa0*/  IMAD R7, R5, UR15, R12 ;  /* 0x0000000f05077c24 */ /* 0x000fe2000f8e020c */
[----:B------:R-:W-:Y:S01]  /*1ab0*/  UIMAD UR9, UR56, UR9, UR5 ;  /* 0x00000009380972a4 */ /* 0x000fe2000f8e0205 */
[----:B------:R-:W-:Y:S01]  /*1ac0*/  IMAD.U32 R16, RZ, RZ, UR8 ;  /* 0x00000008ff107e24 */ /* 0x000fe2000f8e00ff */
[----:B--2---:R-:W-:Y:S01]  /*1ad0*/  SHF.R.S32.HI R8, RZ, 0x1f, R9 ;  /* 0x0000001fff087819 */ /* 0x004fe20000011409 */
[----:B------:R-:W-:Y:S01]  /*1ae0*/  IMAD.IADD R11, R11, 0x1, R7 ;  /* 0x000000010b0b7824 */ /* 0x000fe200078e0207 */
[----:B------:R-:W-:Y:S01]  /*1af0*/  ULDC.64 UR14, c[0x0][0x210] ;  /* 0x00008400000e7ab9 */ /* 0x000fe20000000a00 */
[----:B------:R-:W-:Y:S01]  /*1b00*/  IMAD.WIDE.U32 R16, R16, UR56, R18 ;  /* 0x0000003810107c25 */ /* 0x000fe2000f8e0012 */
[----:B------:R-:W-:Y:S02]  /*1b10*/  USHF.R.S32.HI UR5, URZ, 0x1f, UR33 ;  /* 0x0000001f3f057899 */ /* 0x000fe40008011421 */
[----:B------:R-:W-:Y:S01]  /*1b20*/  UIADD3 UR8, UP1, UP0, UR36, UR33, UR46 ;  /* 0x0000002124087290 */ /* 0x000fe2000f83e02e */
[----:B------:R-:W-:Y:S01]  /*1b30*/  IMAD.WIDE.U32 R14, R14, UR56, R10 ;  /* 0x000000380e0e7c25 */ /* 0x000fe2000f8e000a */
[----:B------:R-:W-:Y:S01]  /*1b40*/  LEA.HI R10, R8, R9, RZ, 0x5 ;  /* 0x00000009080a7211 */ /* 0x000fe200078f28ff */
[----:B------:R-:W-:Y:S01]  /*1b50*/  ULDC.64 UR34, c[0x0][0x3e0] ;  /* 0x0000f80000227ab9 */ /* 0x000fe20000000a00 */
[----:B------:R-:W-:Y:S01]  /*1b60*/  LEA R178, P0, R16, UR14, 0x1 ;  /* 0x0000000e10b27c11 */ /* 0x000fe2000f8008ff */
[----:B------:R-:W-:Y:S01]  /*1b70*/  UIADD3.X UR5, UR45, UR5, UR50, UP1, UP0 ;  /* 0x000000052d057290 */ /* 0x000fe20008fe0432 */
[----:B------:R-:W-:Y:S01]  /*1b80*/  LOP3.LUT R10, R10, 0xffffffe0, RZ, 0xc0, !PT ;  /* 0xffffffe00a0a7812 */ /* 0x000fe200078ec0ff */
[----:B------:R-:W-:Y:S01]  /*1b90*/  UIADD3 UR8, UP1, UP0, UR48, UR8, UR55 ;  /* 0x0000000830087290 */ /* 0x000fe2000f83e037 */
[----:B------:R-:W-:Y:S01]  /*1ba0*/  VIADD R15, R15, UR12 ;  /* 0x0000000c0f0f7c36 */ /* 0x000fe20008000000 */
[----:B------:R-:W-:Y:S01]  /*1bb0*/  ULDC.64 UR12, c[0x0][0x400] ;  /* 0x00010000000c7ab9 */ /* 0x000fe20000000a00 */
[-C--:B------:R-:W-:Y:S01]  /*1bc0*/  IMAD R12, R13, R4.reuse, RZ ;  /* 0x000000040d0c7224 */ /* 0x080fe200078e02ff */
[----:B------:R-:W-:Y:S01]  /*1bd0*/  UIADD3.X UR5, UR47, UR5, UR44, UP1, UP0 ;  /* 0x000000052f057290 */ /* 0x000fe20008fe042c */
[----:B------:R-:W-:Y:S01]  /*1be0*/  IMAD.IADD R7, R9, 0x1, -R10 ;  /* 0x0000000109077824 */ /* 0x000fe200078e0a0a */
[----:B------:R-:W-:Y:S01]  /*1bf0*/  ULDC.64 UR38, c[0x0][0x2b0] ;  /* 0x0000ac0000267ab9 */ /* 0x000fe20000000a00 */
[----:B------:R-:W-:Y:S01]  /*1c00*/  VIADD R10, R17, UR9 ;  /* 0x00000009110a7c36 */ /* 0x000fe20008000000 */
[----:B------:R-:W-:Y:S01]  /*1c10*/  ULDC.64 UR42, c[0x0][0x478] ;  /* 0x00011e00002a7ab9 */ /* 0x000fe20000000a00 */
[----:B------:R-:W-:Y:S01]  /*1c20*/  IMAD R181, R144, UR7, R7 ;  /* 0x0000000790b57c24 */ /* 0x000fe2000f8e0207 */
[----:B------:R-:W-:Y:S01]  /*1c30*/  ULEA.HI.SX32 UR19, UR41, 0xffffffff, 0x19 ;  /* 0xffffffff29137891 */ /* 0x000fe2000f8fca3f */
[C---:B------:R-:W-:Y:S01]  /*1c40*/  IMAD R11, R145.reuse, R5, R12 ;  /* 0x00000005910b7224 */ /* 0x040fe200078e020c */
[----:B------:R-:W-:Y:S01]  /*1c50*/  LEA.HI.X R179, R16, UR15, R10, 0x1, P0 ;  /* 0x0000000f10b37c11 */ /* 0x000fe200080f0c0a */
[----:B------:R-:W-:Y:S01]  /*1c60*/  IMAD.WIDE.U32 R14, R145, R4, R14 ;  /* 0x00000004910e7225 */ /* 0x000fe200078e000e */
[----:B------:R-:W-:Y:S01]  /*1c70*/  PLOP3.LUT P0, PT, PT, PT, UP2, 0x80, 0x0 ;  /* 0x000000000000781c */ /* 0x000fe20003f0f028 */
[----:B------:R-:W-:Y:S01]  /*1c80*/  UIMAD.WIDE UR28, UR28, 0x4, UR38 ;  /* 0x000000041c1c78a5 */ /* 0x000fe2000f8e0226 */
[----:B------:R-:W-:Y:S01]  /*1c90*/  IADD3 R12, P2, R181, UR8, RZ ;  /* 0x00000008b50c7c10 */ /* 0x000fe2000ff5e0ff */
[----:B------:R-:W-:Y:S01]  /*1ca0*/  IMAD.IADD R10, R15, 0x1, R11 ;  /* 0x000000010f0a7824 */ /* 0x000fe200078e020b */
[----:B------:R-:W-:Y:S01]  /*1cb0*/  LEA R176, P3, R14, UR34, 0x1 ;  /* 0x000000220eb07c11 */ /* 0x000fe2000f8608ff */
[----:B------:R-:W-:Y:S01]  /*1cc0*/  UIMAD.WIDE UR14, UR32, 0x4, UR42 ;  /* 0x00000004200e78a5 */ /* 0x000fe2000f8e022a */
[----:B------:R-:W-:-:S02]  /*1cd0*/  LEA R180, P1, R12, UR12, 0x2 ;  /* 0x0000000c0cb47c11 */ /* 0x000fc4000f8210ff */
[----:B------:R-:W-:Y:S02]  /*1ce0*/  LEA.HI.X.SX32 R181, R181, UR5, 0x1, P2 ;  /* 0x00000005b5b57c11 */ /* 0x000fe400090f0eff */
[----:B------:R-:W-:Y:S02]  /*1cf0*/  LEA.HI.X R177, R14, UR35, R10, 0x1, P3 ;  /* 0x000000230eb17c11 */ /* 0x000fe400098f0c0a */
[----:B------:R-:W-:Y:S01]  /*1d00*/  LEA.HI.X R181, R12, UR13, R181, 0x2, P1 ;  /* 0x0000000d0cb57c11 */ /* 0x000fe200088f14b5 */
[----:B------:R-:W-:Y:S06]  /*1d10*/  @!P0 BRA `(.L_x_1075) ;  /* 0x0000008c00708947 */ /* 0x000fec0003800000 */
[CC--:B------:R-:W-:Y:S01]  /*1d20*/  LEA.HI R10, R8.reuse, R9.reuse, RZ, 0x3 ;  /* 0x00000009080a7211 */ /* 0x0c0fe200078f18ff */
[----:B------:R-:W-:Y:S01]  /*1d30*/  UMOV UR9, UR19 ;  /* 0x0000001300097c82 */ /* 0x000fe20008000000 */
[----:B------:R-:W-:Y:S01]  /*1d40*/  PLOP3.LUT P1, PT, PT, PT, UP4, 0x80, 0x0 ;  /* 0x000000000000781c */ /* 0x000fe20003f2f048 */
[----:B------:R-:W-:Y:S01]  /*1d50*/  ULEA.HI UR5, UR9, UR9, URZ, 0x1 ;  /* 0x0000000909057291 */ /* 0x000fe2000f8f083f */
[----:B------:R-:W-:Y:S01]  /*1d60*/  SHF.R.S32.HI R10, RZ, 0x3, R10 ;  /* 0x00000003ff0a7819 */ /* 0x000fe2000001140a */
[----:B------:R-:W-:Y:S01]  /*1d70*/  UMOV UR12, UR28 ;  /* 0x0000001c000c7c82 */ /* 0x000fe20008000000 */
[----:B------:R-:W-:Y:S01]  /*1d80*/  LEA.HI R8, R8, R9, RZ, 0x2 ;  /* 0x0000000908087211 */ /* 0x000fe200078f10ff */
[----:B------:R-:W-:Y:S01]  /*1d90*/  ULOP3.LUT UR5, UR5, 0xfffffffe, URZ, 0xc0, !UPT ;  /* 0xfffffffe05057892 */ /* 0x000fe2000f8ec03f */
[----:B------:R-:W-:Y:S01]  /*1da0*/  BSSY B0, `(.L_x_1076) ;  /* 0x0000028000007945 */ /* 0x000fe20003800000 */
[----:B------:R-:W-:Y:S01]  /*1db0*/  IMAD.SHL.U32 R9, R10, 0x40, RZ ;  /* 0x000000400a097824 */ /* 0x000fe200078e00ff */
[----:B------:R-:W-:Y:S01]  /*1dc0*/  LEA.HI R10, R8, R145, RZ, 0x1 ;  /* 0x00000091080a7211 */ /* 0x000fe200078f08ff */
[----:B------:R-:W-:-:S02]  /*1dd0*/  UIADD3 UR8, UR9, -UR5, URZ ;  /* 0x8000000509087290 */ /* 0x000fc4000fffe03f */
[----:B------:R-:W-:Y:S01]  /*1de0*/  UIMAD UR5, UR9, -0x80, UR52 ;  /* 0xffffff80090578a4 */ /* 0x000fe2000f8e0234 */
[----:B------:R-:W-:Y:S01]  /*1df0*/  LOP3.LUT R9, R9, 0xc0, RZ, 0xc0, !PT ;  /* 0x000000c009097812 */ /* 0x000fe200078ec0ff */
[----:B------:R-:W-:Y:S01]  /*1e00*/  @P1 BAR.SYNC.DEFER_BLOCKING 0x0 ;  /* 0x0000000000001b1d */ /* 0x000fe20000010000 */
[----:B------:R-:W-:Y:S01]  /*1e10*/  LOP3.LUT R10, R10, 0x7fffffe, RZ, 0xc0, !PT ;  /* 0x07fffffe0a0a7812 */ /* 0x000fe200078ec0ff */
[----:B------:R-:W-:Y:S01]  /*1e20*/  UISETP.NE.AND UP0, UPT, UR8, 0x1, UPT ;  /* 0x000000010800788c */ /* 0x000fe2000bf05270 */
[----:B------:R-:W-:Y:S02]  /*1e30*/  LOP3.LUT R11, R9, 0x18, R154, 0xf8, !PT ;  /* 0x00000018090b7812 */ /* 0x000fe400078ef89a */
[----:B------:R-:W-:Y:S01]  /*1e40*/  SHF.R.U32.HI R8, RZ, 0x3, R9 ;  /* 0x00000003ff087819 */ /* 0x000fe20000011609 */
[C---:B------:R-:W-:Y:S01]  /*1e50*/  IMAD.IADD R9, R145.reuse, 0x1, -R10 ;  /* 0x0000000191097824 */ /* 0x040fe200078e0a0a */
[----:B------:R-:W-:Y:S01]  /*1e60*/  ISETP.GE.AND P3, PT, R145, UR5, PT ;  /* 0x0000000591007c0c */ /* 0x000fe2000bf66270 */
[----:B------:R-:W-:Y:S01]  /*1e70*/  UMOV UR13, UR29 ;  /* 0x0000001d000d7c82 */ /* 0x000fe20008000000 */
[----:B------:R-:W-:Y:S01]  /*1e80*/  LOP3.LUT R11, R11, R8, RZ, 0x3c, !PT ;  /* 0x000000080b0b7212 */ /* 0x000fe200078e3cff */
[----:B------:R-:W-:Y:S01]  /*1e90*/  IMAD R8, R144, 0x8, R9 ;  /* 0x0000000890087824 */ /* 0x000fe200078e0209 */
[----:B------:R-:W-:Y:S01]  /*1ea0*/  PLOP3.LUT P0, PT, PT, PT, UP0, 0x80, 0x0 ;  /* 0x000000000000781c */ /* 0x000fe20003f0f008 */
[----:B------:R-:W-:Y:S01]  /*1eb0*/  UMOV UR28, UR14 ;  /* 0x0000000e001c7c82 */ /* 0x000fe20008000000 */
[----:B------:R-:W-:Y:S01]  /*1ec0*/  UMOV UR27, UR15 ;  /* 0x0000000f001b7c82 */ /* 0x000fe20008000000 */
[----:B------:R-:W-:-:S02]  /*1ed0*/  IMAD.U32 R11, R8, 0x20, R11 ;  /* 0x00000020080b7824 */ /* 0x000fc400078e000b */
[----:B------:R-:W-:Y:S02]  /*1ee0*/  VIADD R8, R145, 0x40 ;  /* 0x0000004091087836 */ /* 0x000fe40000000000 */
[----:B------:R-:W-:-:S03]  /*1ef0*/  VIADD R172, R11, 0x1000 ;  /* 0x000010000bac7836 */ /* 0x000fc60000000000 */
[----:B------:R-:W-:Y:S02]  /*1f00*/  ISETP.GE.AND P2, PT, R8, UR5, PT ;  /* 0x0000000508007c0c */ /* 0x000fe4000bf46270 */
        /* <DEDUP_REMOVED lines=17> */
.L_x_1077:
[----:B------:R-:W-:Y:S05]  /*2020*/  BSYNC B0 ;  /* 0x0000000000007941 */ /* 0x000fea0003800000 */
.L_x_1076:
        /* <DEDUP_REMOVED lines=13> */
.L_x_1079:
[----:B------:R-:W-:Y:S05]  /*2100*/  BSYNC B0 ;  /* 0x0000000000007941 */ /* 0x000fea0003800000 */
.L_x_1078:
        /* <DEDUP_REMOVED lines=18> */
.L_x_1081:
[----:B------:R-:W-:Y:S05]  /*2230*/  BSYNC B0 ;  /* 0x0000000000007941 */ /* 0x000fea0003800000 */
.L_x_1080:
        /* <DEDUP_REMOVED lines=21> */
.L_x_1083:
[----:B------:R-:W-:Y:S05]  /*2390*/  BSYNC B0 ;  /* 0x0000000000007941 */ /* 0x000fea0003800000 */
.L_x_1082:
[----:B------:R-:W-:Y:S01]  /*23a0*/  UIMAD UR8, UR40, UR20, URZ ;  /* 0x00000014280872a4 */ /* 0x000fe2000f8e023f */
[----:B-1----:R-:W-:Y:S01]  /*23b0*/  IMAD.WIDE.U32 R14, R5, UR25, R154 ;  /* 0x00000019050e7c25 */ /* 0x002fe2000f8e009a */
[C---:B------:R-:W-:Y:S01]  /*23c0*/  IADD3 R4, R141.reuse, 0x40, RZ ;  /* 0x000000408d047810 */ /* 0x040fe20007ffe0ff */
[----:B------:R-:W-:Y:S01]  /*23d0*/  BSSY B0, `(.L_x_1084) ;  /* 0x000002a000007945 */ /* 0x000fe20003800000 */
[----:B------:R-:W-:Y:S01]  /*23e0*/  UIMAD UR14, UR25, UR21, UR8 ;  /* 0x00000015190e72a4 */ /* 0x000fe2000f8e0208 */
[----:B------:R-:W-:Y:S01]  /*23f0*/  VIADD R9, R141, 0x8 ;  /* 0x000000088d097836 */ /* 0x000fe20000000000 */
[----:B------:R-:W-:Y:S01]  /*2400*/  UIMAD UR8, UR26, -0x80, UR6 ;  /* 0xffffff801a0878a4 */ /* 0x000fe2000f8e0206 */
[----:B------:R-:W-:Y:S02]  /*2410*/  IADD3 R14, P1, R14, UR16, RZ ;  /* 0x000000100e0e7c10 */ /* 0x000fe4000ff3e0ff */
[----:B------:R-:W-:Y:S01]  /*2420*/  ISETP.GE.AND P5, PT, R4, UR5, PT ;  /* 0x0000000504007c0c */ /* 0x000fe2000bfa6270 */
[----:B------:R-:W-:Y:S01]  /*2430*/  IMAD.U32 R5, RZ, RZ, UR14 ;  /* 0x0000000eff057e24 */ /* 0x000fe2000f8e00ff */
[----:B------:R-:W-:Y:S01]  /*2440*/  ULDC.64 UR14, c[0x0][0x260] ;  /* 0x00009800000e7ab9 */ /* 0x000fe20000000a00 */
[----:B------:R-:W-:-:S02]  /*2450*/  ISETP.GE.AND P3, PT, R145, UR8, PT ;  /* 0x0000000891007c0c */ /* 0x000fc4000bf66270 */
[----:B------:R-:W-:Y:S01]  /*2460*/  ISETP.GE.AND P6, PT, R9, UR5, PT ;  /* 0x0000000509007c0c */ /* 0x000fe2000bfc6270 */
[----:B------:R-:W-:Y:S01]  /*2470*/  VIADD R9, R141, 0x48 ;  /* 0x000000488d097836 */ /* 0x000fe20000000000 */
[----:B------:R-:W-:Y:S01]  /*2480*/  IADD3.X R15, R15, UR17, R5, P1, !PT ;  /* 0x000000110f0f7c10 */ /* 0x000fe20008ffe405 */
[----:B------:R-:W-:Y:S01]  /*2490*/  IMAD R5, R0, UR14, RZ ;  /* 0x0000000e00057c24 */ /* 0x000fe2000f8e02ff */
[----:B------:R-:W-:Y:S02]  /*24a0*/  ISETP.GE.AND P1, PT, R141, UR5, PT ;  /* 0x000000058d007c0c */ /* 0x000fe4000bf26270 */
[----:B------:R-:W-:Y:S01]  /*24b0*/  ISETP.GE.AND P4, PT, R9, UR5, PT ;  /* 0x0000000509007c0c */ /* 0x000fe2000bf86270 */
[C---:B------:R-:W-:Y:S01]  /*24c0*/  IMAD R5, R6.reuse, UR15, R5 ;  /* 0x0000000f06057c24 */ /* 0x040fe2000f8e0205 */
[----:B------:R-:W-:Y:S01]  /*24d0*/  P2R R10, PR, RZ, 0x2 ;  /* 0x00000002ff0a7803 */ /* 0x000fe20000000000 */
[----:B------:R-:W-:Y:S02]  /*24e0*/  IMAD.WIDE.U32 R14, R6, UR14, R14 ;  /* 0x0000000e060e7c25 */ /* 0x000fe4000f8e000e */
[----:B------:R1:W-:Y:S03]  /*24f0*/  @P3 STS [R11+0x6000], RZ ;  /* 0x006000ff0b003388 */ /* 0x0003e60000000800 */
[----:B------:R-:W-:Y:S01]  /*2500*/  IADD3 R5, R15, R5, RZ ;  /* 0x000000050f057210 */ /* 0x000fe20007ffe0ff */
        /* <DEDUP_REMOVED lines=22> */
.L_x_1085:
[----:B------:R-:W-:Y:S05]  /*2670*/  BSYNC B0 ;  /* 0x0000000000007941 */ /* 0x000fea0003800000 */
.L_x_1084:
        /* <DEDUP_REMOVED lines=23> */
.L_x_1087:
[----:B------:R-:W-:Y:S05]  /*27f0*/  BSYNC B0 ;  /* 0x0000000000007941 */ /* 0x000fea0003800000 */
.L_x_1086:
[----:B------:R-:W-:Y:S01]  /*2800*/  UIMAD UR5, UR40, UR22, URZ ;  /* 0x00000016280572a4 */ /* 0x000fe2000f8e023f */
[----:B------:R-:W-:Y:S01]  /*2810*/  MOV R5, UR22 ;  /* 0x0000001600057c02 */ /* 0x000fe20008000f00 */
[----:B------:R2:W-:Y:S01]  /*2820*/  @P3 STS [R11+0x8000], RZ ;  /* 0x008000ff0b003388 */ /* 0x0005e20000000800 */
[----:B------:R-:W-:Y:S01]  /*2830*/  ULDC.64 UR14, c[0x0][0x268] ;  /* 0x00009a00000e7ab9 */ /* 0x000fe20000000a00 */
[----:B------:R-:W-:Y:S01]  /*2840*/  UIMAD UR5, UR25, UR23, UR5 ;  /* 0x00000017190572a4 */ /* 0x000fe2000f8e0205 */
[----:B------:R-:W-:Y:S01]  /*2850*/  BSSY B0, `(.L_x_1088) ;  /* 0x000001e000007945 */ /* 0x000fe20003800000 */
[----:B------:R2:W-:Y:S01]  /*2860*/  @P3 STS [R11+0x8004], RZ ;  /* 0x008004ff0b003388 */ /* 0x0005e20000000800 */
[----:B-1----:R-:W-:-:S03]  /*2870*/  IMAD.WIDE.U32 R14, R5, UR25, R154 ;  /* 0x00000019050e7c25 */ /* 0x002fc6000f8e009a */
[----:B------:R2:W-:Y:S01]  /*2880*/  @P3 STS.64 [R11+0x8008], RZ ;  /* 0x008008ff0b003388 */ /* 0x0005e20000000a00 */
[----:B------:R-:W-:Y:S01]  /*2890*/  MOV R4, UR5 ;  /* 0x0000000500047c02 */ /* 0x000fe20008000f00 */
[----:B------:R-:W-:Y:S01]  /*28a0*/  IMAD R5, R0, UR14, RZ ;  /* 0x0000000e00057c24 */ /* 0x000fe2000f8e02ff */
[----:B------:R-:W-:-:S03]  /*28b0*/  IADD3 R14, P1, R14, UR18, RZ ;  /* 0x000000120e0e7c10 */ /* 0x000fc6000ff3e0ff */
[----:B------:R-:W-:Y:S01]  /*28c0*/  IMAD R5, R6, UR15, R5 ;  /* 0x0000000f06057c24 */ /* 0x000fe2000f8e0205 */
[----:B------:R-:W-:-:S03]  /*28d0*/  IADD3.X R15, R15, UR24, R4, P1, !PT ;  /* 0x000000180f0f7c10 */ /* 0x000fc60008ffe404 */
        /* <DEDUP_REMOVED lines=21> */
.L_x_1089:
[----:B------:R-:W-:Y:S05]  /*2a30*/  BSYNC B0 ;  /* 0x0000000000007941 */ /* 0x000fea0003800000 */
.L_x_1088:
        /* <DEDUP_REMOVED lines=21> */
.L_x_1091:
[----:B------:R-:W-:Y:S05]  /*2b90*/  BSYNC B0 ;  /* 0x0000000000007941 */ /* 0x000fea0003800000 */
.L_x_1090:
[----:B------:R-:W-:Y:S01]  /*2ba0*/  ULDC.64 UR16, c[0x0][0x3c8] ;  /* 0x0000f20000107ab9 */ /* 0x000fe20000000a00 */
[----:B------:R-:W-:Y:S01]  /*2bb0*/  USHF.R.S32.HI UR8, URZ, 0x1f, UR56 ;  /* 0x0000001f3f087899 */ /* 0x000fe20008011438 */
[----:B-1----:R-:W1:Y:S01]  /*2bc0*/  LDC.64 R18, c[0x0][0x3b8] ;  /* 0x0000ee00ff127b82 */ /* 0x002e620000000a00 */
[----:B------:R-:W-:Y:S01]  /*2bd0*/  UISETP.NE.U32.AND UP1, UPT, UR16, URZ, UPT ;  /* 0x0000003f1000728c */ /* 0x000fe2000bf25070 */
[----:B------:R-:W-:Y:S01]  /*2be0*/  ISETP.NE.AND P2, PT, R10, RZ, PT ;  /* 0x000000ff0a00720c */ /* 0x000fe20003f45270 */
[----:B------:R-:W-:Y:S01]  /*2bf0*/  IMAD.MOV.U32 R6, RZ, RZ, 0x4 ;  /* 0x00000004ff067424 */ /* 0x000fe200078e00ff */
[----:B------:R-:W0:Y:S01]  /*2c00*/  LDGDEPBAR ;  /* 0x00000000000079af */ /* 0x000e220000000000 */
[----:B------:R-:W-:Y:S01]  /*2c10*/  UISETP.NE.AND.EX UP1, UPT, UR17, URZ, UPT, UP1 ;  /* 0x0000003f1100728c */ /* 0x000fe2000bf25310 */
[----:B------:R-:W-:Y:S02]  /*2c20*/  IMAD.MOV.U32 R0, RZ, RZ, 0x4 ;  /* 0x00000004ff007424 */ /* 0x000fe400078e00ff */
[----:B------:R-:W-:-:S02]  /*2c30*/  IMAD.MOV.U32 R169, RZ, RZ, 0x7f800000 ;  /* 0x7f800000ffa97424 */ /* 0x000fc400078e00ff */
[----:B------:R-:W-:Y:S01]  /*2c40*/  IMAD.MOV.U32 R171, RZ, RZ, 0x7f800000 ;  /* 0x7f800000ffab7424 */ /* 0x000fe200078e00ff */
[----:B------:R-:W-:Y:S01]  /*2c50*/  PLOP3.LUT P1, PT, PT, PT, UP1, 0x80, 0x0 ;  /* 0x000000000000781c */ /* 0x000fe20003f2f018 */
[----:B------:R-:W-:Y:S02]  /*2c60*/  IMAD.MOV.U32 R168, RZ, RZ, 0x7f800000 ;  /* 0x7f800000ffa87424 */ /* 0x000fe400078e00ff */
[----:B------:R-:W-:Y:S01]  /*2c70*/  IMAD.MOV.U32 R170, RZ, RZ, 0x7f800000 ;  /* 0x7f800000ffaa7424 */ /* 0x000fe200078e00ff */
[----:B------:R-:W-:Y:S01]  /*2c80*/  SHF.R.S32.HI R167, RZ, 0x1f, R7 ;  /* 0x0000001fffa77819 */ /* 0x000fe20000011407 */
[----:B------:R-:W-:Y:S01]  /*2c90*/  @UP1 ULDC.64 UR18, c[0x0][0x3d0] ;  /* 0x0000f40000121ab9 */ /* 0x000fe20000000a00 */
[----:B------:R-:W-:Y:S01]  /*2ca0*/  @UP1 UMOV UR14, UR56 ;  /* 0x00000038000e1c82 */ /* 0x000fe20008000000 */
[----:B------:R-:W-:Y:S01]  /*2cb0*/  @UP1 UIMAD UR5, UR57, UR18, URZ ;  /* 0x00000012390512a4 */ /* 0x000fe2000f8e023f */
[----:B------:R-:W-:Y:S01]  /*2cc0*/  @UP1 UMOV UR15, UR8 ;  /* 0x00000008000f1c82 */ /* 0x000fe20008000000 */
[----:B------:R-:W-:Y:S01]  /*2cd0*/  ULDC UR50, c[0x0][0x2d0] ;  /* 0x0000b40000327ab9 */ /* 0x000fe20000000800 */
[----:B------:R-:W-:-:S02]  /*2ce0*/  @UP1 UIMAD.WIDE.U32 UR14, UR53, UR18, UR14 ;  /* 0x00000012350e12a5 */ /* 0x000fc4000f8e000e */
[----:B------:R-:W-:Y:S01]  /*2cf0*/  @UP1 UIMAD UR5, UR53, UR19, UR5 ;  /* 0x00000013350512a4 */ /* 0x000fe2000f8e0205 */
[----:B-1----:R-:W2:Y:S01]  /*2d00*/  LDG.E.64 R4, desc[UR10][R18.64] ;  /* 0x0000000a12047981 */ /* 0x002ea2000c1e1b00 */
[----:B------:R-:W-:Y:S02]  /*2d10*/  @UP1 ULEA UR16, UP0, UR14, UR16, 0x2 ;  /* 0x000000100e101291 */ /* 0x000fe4000f80103f */
[----:B------:R-:W-:Y:S01]  /*2d20*/  @UP1 UIADD3 UR5, UR15, UR5, URZ ;  /* 0x000000050f051290 */ /* 0x000fe2000fffe03f */
[----:B------:R-:W2:Y:S03]  /*2d30*/  LDG.E.64 R12, desc[UR10][R18.64+0x8] ;  /* 0x0000080a120c7981 */ /* 0x000ea6000c1e1b00 */
[----:B------:R-:W-:Y:S01]  /*2d40*/  @UP1 ULEA.HI.X UR17, UR14, UR17, UR5, 0x2, UP0 ;  /* 0x000000110e111291 */ /* 0x000fe200080f1405 */
[----:B------:R-:W-:Y:S02]  /*2d50*/  IMAD.U32 R10, RZ, RZ, UR16 ;  /* 0x00000010ff0a7e24 */ /* 0x000fe4000f8e00ff */
[----:B------:R-:W-:Y:S01]  /*2d60*/  IMAD.WIDE R14, R141, R6, UR12 ;  /* 0x0000000c8d0e7e25 */ /* 0x000fe2000f8e0206 */
[----:B------:R-:W-:-:S03]  /*2d70*/  @UP1 ULDC UR5, c[0x0][0x2e8] ;  /* 0x0000ba0000051ab9 */ /* 0x000fc60000000800 */
[----:B--234-:R-:W-:Y:S01]  /*2d80*/  IMAD.U32 R11, RZ, RZ, UR17 ;  /* 0x00000011ff0b7e24 */ /* 0x01cfe2000f8e00ff */
[----:B------:R1:W5:Y:S01]  /*2d90*/  @!P6 LDG.E R171, desc[UR10][R14.64+0x20] ;  /* 0x0000200a0eabe981 */ /* 0x000362000c1e1900 */
[----:B------:R-:W-:-:S03]  /*2da0*/  @!P4 IMAD.WIDE R16, R9, R0, UR12 ;  /* 0x0000000c0910ce25 */ /* 0x000fc6000f8e0200 */
[----:B------:R1:W5:Y:S04]  /*2db0*/  @!P5 LDG.E R168, desc[UR10][R14.64+0x100] ;  /* 0x0001000a0ea8d981 */ /* 0x000368000c1e1900 */
[----:B------:R-:W2:Y:S04]  /*2dc0*/  @P1 LDG.E R11, desc[UR10][R10.64] ;  /* 0x0000000a0a0b1981 */ /* 0x000ea8000c1e1900 */
[----:B------:R1:W5:Y:S01]  /*2dd0*/  @!P4 LDG.E R169, desc[UR10][R16.64] ;  /* 0x0000000a10a9c981 */ /* 0x000362000c1e1900 */
[----:B------:R-:W3:Y:S01]  /*2de0*/  S2R R6, SR_TID.X ;  /* 0x0000000000067919 */ /* 0x000ee20000002100 */
[----:B------:R-:W2:Y:S01]  /*2df0*/  @P1 MUFU.RCP R0, UR5 ;  /* 0x0000000500001d08 */ /* 0x000ea20008001000 */
[----:B------:R-:W-:Y:S01]  /*2e00*/  UIMAD UR5, UR53, UR60, UR56 ;  /* 0x0000003c350572a4 */ /* 0x000fe2000f8e0238 */
[----:B------:R1:W5:Y:S03]  /*2e10*/  @!P2 LDG.E R170, desc[UR10][R14.64] ;  /* 0x0000000a0eaaa981 */ /* 0x000366000c1e1900 */
[----:B------:R-:W-:-:S04]  /*2e20*/  USHF.L.U32 UR5, UR5, 0x5, URZ ;  /* 0x0000000505057899 */ /* 0x000fc8000800063f */
[----:B------:R-:W-:Y:S01]  /*2e30*/  USHF.R.S32.HI UR14, URZ, 0x1f, UR5 ;  /* 0x0000001f3f0e7899 */ /* 0x000fe20008011405 */
[----:B---3--:R-:W-:-:S05]  /*2e40*/  IMAD.SHL.U32 R6, R6, 0x2, RZ ;  /* 0x0000000206067824 */ /* 0x008fca00078e00ff */
[----:B------:R-:W-:Y:S01]  /*2e50*/  LOP3.LUT R9, R6, 0x6, RZ, 0xc0, !PT ;  /* 0x0000000606097812 */ /* 0x000fe200078ec0ff */
[----:B------:R-:W-:-:S04]  /*2e60*/  IMAD.U32 R6, RZ, RZ, UR26 ;  /* 0x0000001aff067e24 */ /* 0x000fc8000f8e00ff */
[----:B------:R-:W-:-:S04]  /*2e70*/  IMAD R9, R142, 0x40, R9 ;  /* 0x000000408e097824 */ /* 0x000fc800078e0209 */
[----:B------:R-:W-:-:S05]  /*2e80*/  IMAD R6, R6, 0x80, R9 ;  /* 0x0000008006067824 */ /* 0x000fca00078e0209 */
[----:B------:R-:W-:Y:S01]  /*2e90*/  IADD3 R6, R141, -UR52, -R6 ;  /* 0x800000348d067c10 */ /* 0x000fe2000fffe806 */
[----:B------:R-:W-:Y:S01]  /*2ea0*/  IMAD.MOV.U32 R164, RZ, RZ, 0x4 ;  /* 0x00000004ffa47424 */ /* 0x000fe200078e00ff */
        /* <DEDUP_REMOVED lines=16> */
[----:B------:R-:W-:Y:S02]  /*2fb0*/  VIADD R165, R6, UR6 ;  /* 0x0000000606a57c36 */ /* 0x000fe40008000000 */
        /* <DEDUP_REMOVED lines=16> */
[----:B------:R-:W-:Y:S01]  /*30c0*/  UIADD3 UR33, -UR33, URZ, URZ ;  /* 0x0000003f21217290 */ /* 0x000fe2000fffe13f */
[----:B------:R-:W-:Y:S01]  /*30d0*/  ULDC UR7, c[0x0][0x2ec] ;  /* 0x0000bb0000077ab9 */ /* 0x000fe20000000800 */
[----:B------:R-:W-:Y:S01]  /*30e0*/  R2UR UR8, R4 ;  /* 0x00000000040872ca */ /* 0x000fe200000e0000 */
[----:B------:R-:W-:Y:S01]  /*30f0*/  VIADD R4, R139, 0x1000 ;  /* 0x000010008b047836 */ /* 0x000fe20000000000 */
[----:B------:R-:W-:Y:S01]  /*3100*/  R2UR UR31, R5 ;  /* 0x00000000051f72ca */ /* 0x000fe200000e0000 */
[----:B------:R-:W-:Y:S01]  /*3110*/  VIADD R5, R140, 0x1000 ;  /* 0x000010008c057836 */ /* 0x000fe20000000000 */
[----:B------:R-:W-:-:S02]  /*3120*/  IADD3 R174, P3, P2, R12, UR5, R7 ;  /* 0x000000050cae7c10 */ /* 0x000fc4000fa7e007 */
[----:B------:R-:W-:Y:S02]  /*3130*/  SEL R131, R4, R139, !P0 ;  /* 0x0000008b04837207 */ /* 0x000fe40004000000 */
[----:B------:R-:W-:Y:S02]  /*3140*/  SEL R130, R5, R140, !P0 ;  /* 0x0000008c05827207 */ /* 0x000fe40004000000 */
[----:B------:R-:W-:Y:S01]  /*3150*/  IADD3.X R167, R13, UR14, R167, P3, P2 ;  /* 0x0000000e0da77c10 */ /* 0x000fe20009fe44a7 */
[----:B--2---:R-:W-:-:S05]  /*3160*/  @P1 FMUL.FTZ R0, R11, R0 ;  /* 0x000000000b001220 */ /* 0x004fca0000410000 */
[----:B------:R-:W-:Y:S01]  /*3170*/  @P1 R2UR UR25, R0 ;  /* 0x00000000001912ca */ /* 0x000fe200000e0000 */
[----:B------:R-:W-:Y:S01]  /*3180*/  IMAD.SHL.U32 R0, R140, 0x2, RZ ;  /* 0x000000028c007824 */ /* 0x000fe200078e00ff */
[----:B------:R-:W-:Y:S01]  /*3190*/  LEA R131, R131, UR4, 0x1 ;  /* 0x0000000483837c11 */ /* 0x000fe2000f8e08ff */
[----:B------:R-:W-:Y:S01]  /*31a0*/  IMAD.WIDE.U32 R174, R174, -0x2daee0ad, RZ ;  /* 0xd2511f53aeae7825 */ /* 0x000fe200078e00ff */
[----:B------:R-:W-:Y:S01]  /*31b0*/  LEA R130, R130, UR4, 0x1 ;  /* 0x0000000482827c11 */ /* 0x000fe2000f8e08ff */
[----:B------:R-:W-:Y:S01]  /*31c0*/  UMOV UR5, URZ ;  /* 0x0000003f00057c82 */ /* 0x000fe20008000000 */
[----:B------:R-:W-:Y:S01]  /*31d0*/  UIADD3 UR24, UR8, -0x61c88647, URZ ;  /* 0x9e3779b908187890 */ /* 0x000fe2000fffe03f */
[----:B------:R-:W-:Y:S01]  /*31e0*/  LOP3.LUT R167, R167, UR8, RZ, 0x3c, !PT ;  /* 0x00000008a7a77c12 */ /* 0x000fe2000f8e3cff */
[----:B------:R-:W-:Y:S02]  /*31f0*/  UIADD3 UR23, UR8, 0x3c6ef372, URZ ;  /* 0x3c6ef37208177890 */ /* 0x000fe4000fffe03f */
[----:B------:R-:W-:-:S02]  /*3200*/  UIADD3 UR21, UR8, -0x255992d5, URZ ;  /* 0xdaa66d2b08157890 */ /* 0x000fc4000fffe03f */
[----:B------:R-:W-:Y:S02]  /*3210*/  UIADD3 UR19, UR8, 0x78dde6e4, URZ ;  /* 0x78dde6e408137890 */ /* 0x000fe4000fffe03f */
[----:B------:R-:W-:Y:S02]  /*3220*/  UIADD3 UR17, UR8, 0x1715609d, URZ ;  /* 0x1715609d08117890 */ /* 0x000fe4000fffe03f */
[----:B------:R-:W-:Y:S02]  /*3230*/  UIADD3 UR15, UR8, -0x4ab325aa, URZ ;  /* 0xb54cda56080f7890 */ /* 0x000fe4000fffe03f */
[----:B------:R-:W-:Y:S02]  /*3240*/  UIADD3 UR48, UR31, -0x4498517b, URZ ;  /* 0xbb67ae851f307890 */ /* 0x000fe4000fffe03f */
[----:B------:R-:W-:Y:S02]  /*3250*/  UIADD3 UR22, UR31, 0x76cf5d0a, URZ ;  /* 0x76cf5d0a1f167890 */ /* 0x000fe4000fffe03f */
[----:B------:R-:W-:-:S02]  /*3260*/  UIADD3 UR20, UR31, 0x32370b8f, URZ ;  /* 0x32370b8f1f147890 */ /* 0x000fc4000fffe03f */
[----:B------:R-:W-:Y:S02]  /*3270*/  UIADD3 UR18, UR31, -0x126145ec, URZ ;  /* 0xed9eba141f127890 */ /* 0x000fe4000fffe03f */
[----:B------:R-:W-:Y:S02]  /*3280*/  UIADD3 UR16, UR31, -0x56f99767, URZ ;  /* 0xa90668991f107890 */ /* 0x000fe4000fffe03f */
[----:B------:R-:W-:Y:S01]  /*3290*/  UIADD3 UR14, UR31, 0x646e171e, URZ ;  /* 0x646e171e1f0e7890 */ /* 0x000fe2000fffe03f */
[----:B------:R-:W-:Y:S01]  /*32a0*/  @UP1 UMOV UR5, UR25 ;  /* 0x0000001900051c82 */ /* 0x000fe20008000000 */
[----:B-1----:R-:W-:-:S10]  /*32b0*/  ULDC.U8 UR8, c[0x0][0x388] ;  /* 0x0000e20000087ab9 */ /* 0x002fd40000000000 */
.L_x_1094:
[----:B------:R-:W-:Y:S01]  /*32c0*/  LOP3.LUT R191, R174, UR48, RZ, 0x3c, !PT ;  /* 0x00000030aebf7c12 */ /* 0x000fe2000f8e3cff */
[----:B------:R-:W0:Y:S01]  /*32d0*/  LDGDEPBAR ;  /* 0x00000000000079af */ /* 0x000e220000000000 */
[----:B------:R-:W-:Y:S01]  /*32e0*/  IMAD.IADD R64, R137, 0x1, R130 ;  /* 0x0000000189407824 */ /* 0x000fe200078e0282 */
[----:B------:R-:W-:Y:S01]  /*32f0*/  USHF.L.U32 UR25, UR26, 0x7, URZ ;  /* 0x000000071a197899 */ /* 0x000fe2000800063f */
[----:B------:R-:W-:Y:S01]  /*3300*/  IMAD.U32 R56, RZ, RZ, UR28 ;  /* 0x0000001cff387e24 */ /* 0x000fe2000f8e00ff */
[----:B------:R-:W-:Y:S01]  /*3310*/  UISETP.GE.AND UP2, UPT, UR9, 0x1, UPT ;  /* 0x000000010900788c */ /* 0x000fe2000bf46270 */
[----:B------:R-:W-:Y:S01]  /*3320*/  IMAD.U32 R66, RZ, RZ, UR9 ;  /* 0x00000009ff427e24 */ /* 0x000fe2000f8e00ff */
[----:B------:R-:W-:Y:S01]  /*3330*/  UIADD3 UR25, UR25, 0x80, URZ ;  /* 0x0000008019197890 */ /* 0x000fe2000fffe03f */
[----:B------:R-:W-:Y:S01]  /*3340*/  IMAD.U32 R57, RZ, RZ, UR27 ;  /* 0x0000001bff397e24 */ /* 0x000fe2000f8e00ff */
[C---:B------:R-:W-:Y:S01]  /*3350*/  LEA R186, P1, R141.reuse, R56, 0x2 ;  /* 0x000000388dba7211 */ /* 0x040fe200078210ff */
[----:B------:R-:W-:Y:S01]  /*3360*/  IMAD R126, R66, 0x8, R143 ;  /* 0x00000008427e7824 */ /* 0x000fe200078e028f */
[----:B------:R-:W-:Y:S01]  /*3370*/  UISETP.GE.AND UP0, UPT, UR25, UR6, UPT ;  /* 0x000000061900728c */ /* 0x000fe2000bf06270 */
[----:B------:R-:W-:Y:S01]  /*3380*/  IMAD.U32 R65, RZ, RZ, UR26 ;  /* 0x0000001aff417e24 */ /* 0x000fe2000f8e00ff */
[----:B------:R-:W-:Y:S01]  /*3390*/  LEA.HI.X.SX32 R187, R141, R57, 0x2, P1 ;  /* 0x000000398dbb7211 */ /* 0x000fe200008f16ff */
[----:B------:R-:W-:Y:S02]  /*33a0*/  IMAD.U32 R190, RZ, RZ, UR9 ;  /* 0x00000009ffbe7e24 */ /* 0x000fe4000f8e00ff */
[----:B------:R-:W-:Y:S01]  /*33b0*/  IMAD R65, R65, 0x2, R142 ;  /* 0x0000000241417824 */ /* 0x000fe200078e028e */
[----:B------:R-:W-:Y:S01]  /*33c0*/  PLOP3.LUT P0, PT, PT, PT, UP0, 0x80, 0x0 ;  /* 0x000000000000781c */ /* 0x000fe20003f0f008 */
[----:B------:R-:W-:Y:S01]  /*33d0*/  IMAD R190, R190, 0x80, R165 ;  /* 0x00000080bebe7824 */ /* 0x000fe200078e02a5 */
[----:B------:R-:W-:Y:S01]  /*33e0*/  PLOP3.LUT P3, PT, PT, PT, UP0, 0x80, 0x0 ;  /* 0x000000000000781c */ /* 0x000fe20003f6f008 */
[----:B------:R-:W-:Y:S01]  /*33f0*/  IMAD.SHL.U32 R125, R65, 0x2, RZ ;  /* 0x00000002417d7824 */ /* 0x000fe200078e00ff */
[----:B------:R-:W-:Y:S01]  /*3400*/  PLOP3.LUT P2, PT, PT, PT, UP0, 0x80, 0x0 ;  /* 0x000000000000781c */ /* 0x000fe20003f4f008 */
[C---:B------:R-:W-:Y:S01]  /*3410*/  VIADD R197, R190.reuse, 0xffffffd7 ;  /* 0xffffffd7bec57836 */ /* 0x040fe20000000000 */
[----:B------:R-:W-:Y:S01]  /*3420*/  PLOP3.LUT P1, PT, PT, PT, UP0, 0x80, 0x0 ;  /* 0x000000000000781c */ /* 0x000fe20003f2f008 */
[C---:B------:R-:W-:Y:S01]  /*3430*/  VIADD R189, R190.reuse, 0xffffffd8 ;  /* 0xffffffd8bebd7836 */ /* 0x040fe20000000000 */
[----:B------:R-:W-:Y:S01]  /*3440*/  LOP3.LUT R214, R175, UR31, R125, 0x96, !PT ;  /* 0x0000001fafd67c12 */ /* 0x000fe2000f8e967d */
[----:B------:R-:W-:Y:S04]  /*3450*/  DEPBAR.LE SB0, 0x0 ;  /* 0x000080000000791a */ /* 0x000fe80000000000 */
[----:B------:R-:W-:Y:S01]  /*3460*/  BAR.SYNC.DEFER_BLOCKING 0x0 ;  /* 0x0000000000007b1d */ /* 0x000fe20000010000 */
[C---:B------:R-:W-:Y:S02]  /*3470*/  VIADD R201, R190.reuse, 0xffffffcf ;  /* 0xffffffcfbec97836 */ /* 0x040fe40000000000 */
[C---:B------:R-:W-:Y:S02]  /*3480*/  VIADD R198, R190.reuse, 0xffffffd0 ;  /* 0xffffffd0bec67836 */ /* 0x040fe40000000000 */
[----:B------:R-:W-:Y:S02]  /*3490*/  VIADD R203, R190, 0xf ;  /* 0x0000000fbecb7836 */ /* 0x000fe40000000000 */
[----:B------:R-:W-:Y:S04]  /*34a0*/  IMAD.WIDE.U32 R214, R214, -0x326172a9, RZ ;  /* 0xcd9e8d57d6d67825 */ /* 0x000fe800078e00ff */
[----:B------:R-:W-:Y:S02]  /*34b0*/  IMAD.U32 R185, RZ, RZ, UR26 ;  /* 0x0000001affb97e24 */ /* 0x000fe4000f8e00ff */
[C---:B------:R-:W-:Y:S02]  /*34c0*/  VIADD R230, R190.reuse, 0x3f ;  /* 0x0000003fbee67836 */ /* 0x040fe40000000000 */
[C---:B------:R-:W-:Y:S02]  /*34d0*/  VIADD R213, R190.reuse, 0x48 ;  /* 0x00000048bed57836 */ /* 0x040fe40000000000 */
[C---:B------:R-:W-:Y:S02]  /*34e0*/  VIADD R226, R190.reuse, 0xffffffff ;  /* 0xffffffffbee27836 */ /* 0x040fe40000000000 */
[C---:B------:R-:W-:Y:S02]  /*34f0*/  VIADD R225, R190.reuse, 0x37 ;  /* 0x00000037bee17836 */ /* 0x040fe40000000000 */
[----:B------:R-:W-:Y:S01]  /*3500*/  VIADD R222, R190, 0xffffffef ;  /* 0xffffffefbede7836 */ /* 0x000fe20000000000 */
[----:B------:R-:W-:Y:S01]  /*3510*/  ISETP.GE.AND P5, PT, R226, RZ, PT ;  /* 0x000000ffe200720c */ /* 0x000fe20003fa6270 */
[C---:B------:R-:W-:Y:S01]  /*3520*/  VIADD R229, R190.reuse, 0x47 ;  /* 0x00000047bee57836 */ /* 0x040fe20000000000 */
[----:B------:R-:W-:Y:S01]  /*3530*/  LDSM.16.M88.4 R100, [R130] ;  /* 0x000000008264783b */ /* 0x000fe20000000200 */
[C---:B------:R-:W-:Y:S02]  /*3540*/  VIADD R228, R190.reuse, 0x38 ;  /* 0x00000038bee47836 */ /* 0x040fe40000000000 */
[C---:B------:R-:W-:Y:S02]  /*3550*/  VIADD R227, R190.reuse, 0xfffffff8 ;  /* 0xfffffff8bee37836 */ /* 0x040fe40000000000 */
[C---:B------:R-:W-:Y:S02]  /*3560*/  VIADD R224, R190.reuse, 0xfffffff7 ;  /* 0xfffffff7bee07836 */ /* 0x040fe40000000000 */
[C---:B------:R-:W-:Y:S01]  /*3570*/  VIADD R223, R190.reuse, 0xfffffff0 ;  /* 0xfffffff0bedf7836 */ /* 0x040fe20000000000 */
[----:B------:R-:W2:Y:S01]  /*3580*/  LDG.E R173, desc[UR10][R186.64] ;  /* 0x0000000abaad7981 */ /* 0x000ea2000c1e1900 */
[C---:B------:R-:W-:Y:S02]  /*3590*/  VIADD R209, R190.reuse, 0x28 ;  /* 0x00000028bed17836 */ /* 0x040fe40000000000 */
[----:B------:R-:W-:Y:S01]  /*35a0*/  @!P5 IADD3 R226, -R190, 0x1, RZ ;  /* 0x00000001bee2d810 */ /* 0x000fe20007ffe1ff */
[----:B------:R-:W1:Y:S01]  /*35b0*/  LDSM.16.M88.4 R104, [R138+UR4+0x6000] ;  /* 0x006000048a68783b */ /* 0x000e620008000200 */
[----:B------:R-:W-:Y:S01]  /*35c0*/  ISETP.GE.AND P5, PT, R224, RZ, PT ;  /* 0x000000ffe000720c */ /* 0x000fe20003fa6270 */
[C---:B------:R-:W-:Y:S01]  /*35d0*/  VIADD R196, R190.reuse, 0xffffffe0 ;  /* 0xffffffe0bec47836 */ /* 0x040fe20000000000 */
[----:B------:R-:W-:Y:S01]  /*35e0*/  I2FP.F32.S32 R226, R226 ;  /* 0x000000e200e27245 */ /* 0x000fe20000201400 */
[C---:B------:R-:W-:Y:S02]  /*35f0*/  VIADD R221, R190.reuse, 0x30 ;  /* 0x00000030bedd7836 */ /* 0x040fe40000000000 */
[C---:B------:R-:W-:Y:S02]  /*3600*/  VIADD R220, R190.reuse, 0x2f ;  /* 0x0000002fbedc7836 */ /* 0x040fe40000000000 */
[----:B------:R-:W3:Y:S01]  /*3610*/  LDG.E R184, desc[UR10][R186.64+0x20] ;  /* 0x0000200abab87981 */ /* 0x000ee2000c1e1900 */
[C---:B------:R-:W-:Y:S02]  /*3620*/  VIADD R208, R190.reuse, 0xffffffe8 ;  /* 0xffffffe8bed07836 */ /* 0x040fe40000000000 */
[C---:B------:R-:W-:Y:S01]  /*3630*/  VIADD R202, R190.reuse, 0x27 ;  /* 0x00000027beca7836 */ /* 0x040fe20000000000 */
[----:B------:R-:W4:Y:S01]  /*3640*/  LDSM.16.M88.4 R108, [R130+0x1000] ;  /* 0x00100000826c783b */ /* 0x000f220000000200 */
[C---:B------:R-:W-:Y:S01]  /*3650*/  VIADD R200, R190.reuse, 0xffffffe7 ;  /* 0xffffffe7bec87836 */ /* 0x040fe20000000000 */
[C---:B------:R-:W-:Y:S01]  /*3660*/  @!P5 IADD3 R224, -R190.reuse, 0x9, RZ ;  /* 0x00000009bee0d810 */ /* 0x040fe20007ffe1ff */
[----:B------:R-:W-:Y:S01]  /*3670*/  VIADD R192, R190, 0x1f ;  /* 0x0000001fbec07836 */ /* 0x000fe20000000000 */
[----:B------:R-:W-:Y:S01]  /*3680*/  ISETP.GE.AND P5, PT, R202, RZ, PT ;  /* 0x000000ffca00720c */ /* 0x000fe20003fa6270 */
[C---:B------:R-:W-:Y:S01]  /*3690*/  VIADD R195, R190.reuse, 0xffffffdf ;  /* 0xffffffdfbec37836 */ /* 0x040fe20000000000 */
[----:B------:R-:W-:Y:S01]  /*36a0*/  I2FP.F32.S32 R224, R224 ;  /* 0x000000e000e07245 */ /* 0x000fe20000201400 */
[C---:B------:R-:W-:Y:S01]  /*36b0*/  VIADD R194, R190.reuse, 0x20 ;  /* 0x00000020bec27836 */ /* 0x040fe20000000000 */
[----:B------:R-:W4:Y:S01]  /*36c0*/  LDSM.16.M88.4 R112, [R138+UR4+0x6400] ;  /* 0x006400048a70783b */ /* 0x000f220008000200 */
[C---:B------:R-:W-:Y:S02]  /*36d0*/  VIADD R193, R190.reuse, 0x17 ;  /* 0x00000017bec17836 */ /* 0x040fe40000000000 */
[----:B------:R-:W-:Y:S02]  /*36e0*/  VIADD R199, R190, 0x10 ;  /* 0x00000010bec77836 */ /* 0x000fe40000000000 */
[----:B------:R-:W-:Y:S02]  /*36f0*/  VIADD R127, R125, 0x1 ;  /* 0x000000017d7f7836 */ /* 0x000fe40000000000 */
[----:B------:R-:W-:Y:S01]  /*3700*/  VIADD R210, R126, 0x4 ;  /* 0x000000047ed27836 */ /* 0x000fe20000000000 */
[----:B------:R-:W4:Y:S01]  /*3710*/  LDSM.16.M88.4 R116, [R138+UR4+0x6800] ;  /* 0x006800048a74783b */ /* 0x000f220008000200 */
[----:B------:R-:W-:Y:S02]  /*3720*/  @!P5 IADD3 R202, -R190, -0x27, RZ ;  /* 0xffffffd9becad810 */ /* 0x000fe40007ffe1ff */
[----:B------:R-:W-:Y:S01]  /*3730*/  LOP3.LUT R125, R175, UR31, R127, 0x96, !PT ;  /* 0x0000001faf7d7c12 */ /* 0x000fe2000f8e967f */
[----:B------:R-:W-:Y:S01]  /*3740*/  IMAD.WIDE.U32 R126, R126, -0x326172a9, RZ ;  /* 0xcd9e8d577e7e7825 */ /* 0x000fe200078e00ff */
[----:B------:R-:W-:Y:S03]  /*3750*/  ISETP.GE.AND P5, PT, R189, RZ, PT ;  /* 0x000000ffbd00720c */ /* 0x000fe60003fa6270 */
[----:B------:R-:W4:Y:S01]  /*3760*/  LDSM.16.M88.4 R120, [R138+UR4+0x6c00] ;  /* 0x006c00048a78783b */ /* 0x000f220008000200 */
[----:B------:R-:W-:Y:S01]  /*3770*/  LOP3.LUT R188, R127, R167, RZ, 0x3c, !PT ;  /* 0x000000a77fbc7212 */ /* 0x000fe200078e3cff */
[----:B------:R-:W-:Y:S01]  /*3780*/  VIADD R127, R190, 0x8 ;  /* 0x00000008be7f7836 */ /* 0x000fe20000000000 */
[----:B------:R-:W-:Y:S01]  /*3790*/  LOP3.LUT R218, R215, UR24, R126, 0x96, !PT ;  /* 0x00000018d7da7c12 */ /* 0x000fe2000f8e967e */
[-C--:B-1----:R-:W-:Y:S03]  /*37a0*/  HMMA.16816.F32 R4, R100, R104.reuse, RZ ;  /* 0x000000686404723c */ /* 0x082fe600000018ff */
[----:B------:R-:W-:Y:S01]  /*37b0*/  ISETP.GE.AND P6, PT, R127, RZ, PT ;  /* 0x000000ff7f00720c */ /* 0x000fe20003fc6270 */
[----:B-----5:R-:W5:Y:S01]  /*37c0*/  LDG.E R183, desc[UR10][R186.64+0x100] ;  /* 0x0001000abab77981 */ /* 0x020f62000c1e1900 */
[----:B------:R-:W-:Y:S01]  /*37d0*/  IMAD.WIDE.U32 R234, R188, -0x2daee0ad, RZ ;  /* 0xd2511f53bcea7825 */ /* 0x000fe200078e00ff */
[----:B------:R-:W-:Y:S02]  /*37e0*/  @!P5 IADD3 R189, -R190, 0x28, RZ ;  /* 0x00000028bebdd810 */ /* 0x000fe40007ffe1ff */
[----:B------:R1:W5:Y:S03]  /*37f0*/  LDG.E R182, desc[UR10][R186.64+0x120] ;  /* 0x0001200abab67981 */ /* 0x000366000c1e1900 */
[----:B------:R-:W-:Y:S01]  /*3800*/  LOP3.LUT R206, R191, R235, RZ, 0x3c, !PT ;  /* 0x000000ebbfce7212 */ /* 0x000fe200078e3cff */
[C---:B----4-:R-:W-:Y:S01]  /*3810*/  HMMA.16816.F32 R8, R108.reuse, R104, RZ ;  /* 0x000000686c08723c */ /* 0x050fe200000018ff */
[----:B------:R-:W4:Y:S01]  /*3820*/  @P0 S2R R124, SR_TID.X ;  /* 0x00000000007c0919 */ /* 0x000f220000002100 */
[----:B------:R-:W-:Y:S01]  /*3830*/  PLOP3.LUT P0, PT, PT, PT, UP0, 0x80, 0x0 ;  /* 0x000000000000781c */ /* 0x000fe20003f0f008 */
[----:B------:R-:W-:Y:S01]  /*3840*/  IMAD.WIDE.U32 R210, R210, -0x326172a9, RZ ;  /* 0xcd9e8d57d2d27825 */ /* 0x000fe200078e00ff */
[----:B------:R-:W-:Y:S02]  /*3850*/  @!P6 IADD3 R127, -R190, -0x8, RZ ;  /* 0xfffffff8be7fe810 */ /* 0x000fe40007ffe1ff */
[----:B------:R-:W-:Y:S01]  /*3860*/  ISETP.GE.AND P6, PT, R225, RZ, PT ;  /* 0x000000ffe100720c */ /* 0x000fe20003fc6270 */
[-C--:B------:R-:W-:Y:S01]  /*3870*/  HMMA.16816.F32 R12, R108, R106.reuse, RZ ;  /* 0x0000006a6c0c723c */ /* 0x080fe200000018ff */
[----:B------:R-:W-:Y:S03]  /*3880*/  LOP3.LUT R232, R211, R167, RZ, 0x3c, !PT ;  /* 0x000000a7d3e87212 */ /* 0x000fe600078e3cff */
[----:B------:R-:W-:Y:S01]  /*3890*/  LOP3.LUT R212, R215, UR24, R210, 0x96, !PT ;  /* 0x00000018d7d47c12 */ /* 0x000fe2000f8e96d2 */
[----:B------:R-:W-:Y:S01]  /*38a0*/  IMAD.WIDE.U32 R206, R206, -0x326172a9, RZ ;  /* 0xcd9e8d57cece7825 */ /* 0x000fe200078e00ff */
[----:B------:R-:W-:Y:S01]  /*38b0*/  I2FP.F32.S32 R127, R127 ;  /* 0x0000007f007f7245 */ /* 0x000fe20000201400 */
[C---:B------:R-:W-:Y:S01]  /*38c0*/  HMMA.16816.F32 R16, R100.reuse, R106, RZ ;  /* 0x0000006a6410723c */ /* 0x040fe200000018ff */
[----:B------:R-:W-:Y:S03]  /*38d0*/  LDSM.16.M88.4 R104, [R64] ;  /* 0x000000004068783b */ /* 0x000fe60000000200 */
[----:B------:R-:W-:Y:S01]  /*38e0*/  LOP3.LUT R215, R207, UR23, R214, 0x96, !PT ;  /* 0x00000017cfd77c12 */ /* 0x000fe2000f8e96d6 */
[C---:B------:R-:W-:Y:S01]  /*38f0*/  VIADD R211, R190.reuse, 0x40 ;  /* 0x00000040bed37836 */ /* 0x040fe20000000000 */
[C---:B------:R-:W-:Y:S01]  /*3900*/  @!P6 IADD3 R225, -R190.reuse, -0x37, RZ ;  /* 0xffffffc9bee1e810 */ /* 0x040fe20007ffe1ff */
[-C--:B------:R-:W-:Y:S01]  /*3910*/  HMMA.16816.F32 R20, R100, R112.reuse, RZ ;  /* 0x000000706414723c */ /* 0x080fe200000018ff */
[----:B------:R-:W-:Y:S03]  /*3920*/  ISETP.GE.AND P6, PT, R209, RZ, PT ;  /* 0x000000ffd100720c */ /* 0x000fe60003fc6270 */
[----:B-1----:R-:W-:Y:S02]  /*3930*/  IMAD.WIDE.U32 R186, R125, -0x326172a9, RZ ;  /* 0xcd9e8d577dba7825 */ /* 0x002fe400078e00ff */
[C---:B------:R-:W-:Y:S05]  /*3940*/  HMMA.16816.F32 R24, R108.reuse, R112, RZ ;  /* 0x000000706c18723c */ /* 0x040fea00000018ff */
[C---:B------:R-:W-:Y:S01]  /*3950*/  LOP3.LUT R216, R187.reuse, UR24, R126, 0x96, !PT ;  /* 0x00000018bbd87c12 */ /* 0x040fe2000f8e967e */
[-C--:B------:R-:W-:Y:S01]  /*3960*/  HMMA.16816.F32 R28, R108, R114.reuse, RZ ;  /* 0x000000726c1c723c */ /* 0x080fe200000018ff */
[----:B------:R-:W-:Y:S01]  /*3970*/  LOP3.LUT R210, R187, UR24, R210, 0x96, !PT ;  /* 0x00000018bbd27c12 */ /* 0x000fe2000f8e96d2 */
[C---:B------:R-:W-:Y:S03]  /*3980*/  VIADD R187, R190.reuse, 0x18 ;  /* 0x00000018bebb7836 */ /* 0x040fe60000000000 */
[----:B------:R-:W-:Y:S01]  /*3990*/  @!P6 IADD3 R209, -R190, -0x28, RZ ;  /* 0xffffffd8bed1e810 */ /* 0x000fe20007ffe1ff */
[C---:B------:R-:W-:Y:S01]  /*39a0*/  HMMA.16816.F32 R32, R100.reuse, R114, RZ ;  /* 0x000000726420723c */ /* 0x040fe200000018ff */
[----:B------:R-:W1:Y:S01]  /*39b0*/  LDSM.16.M88.4 R112, [R136] ;  /* 0x000000008870783b */ /* 0x000e620000000200 */
[----:B------:R-:W-:Y:S03]  /*39c0*/  ISETP.GE.AND P6, PT, R192, RZ, PT ;  /* 0x000000ffc000720c */ /* 0x000fe60003fc6270 */
[----:B------:R-:W-:Y:S01]  /*39d0*/  I2FP.F32.S32 R209, R209 ;  /* 0x000000d100d17245 */ /* 0x000fe20000201400 */
[-C--:B------:R-:W-:Y:S01]  /*39e0*/  HMMA.16816.F32 R36, R100, R116.reuse, RZ ;  /* 0x000000746424723c */ /* 0x080fe200000018ff */
[----:B------:R-:W-:Y:S04]  /*39f0*/  VIADD R126, R190, 0x7 ;  /* 0x00000007be7e7836 */ /* 0x000fe80000000000 */
[----:B------:R-:W-:Y:S01]  /*3a00*/  IMAD.WIDE.U32 R232, R232, -0x2daee0ad, RZ ;  /* 0xd2511f53e8e87825 */ /* 0x000fe200078e00ff */
[----:B------:R-:W-:Y:S01]  /*3a10*/  ISETP.GE.AND P4, PT, R126, RZ, PT ;  /* 0x000000ff7e00720c */ /* 0x000fe20003f86270 */
[C---:B------:R-:W-:Y:S04]  /*3a20*/  HMMA.16816.F32 R40, R108.reuse, R116, RZ ;  /* 0x000000746c28723c */ /* 0x040fe800000018ff */
[----:B------:R-:W-:Y:S01]  /*3a30*/  @!P6 IADD3 R192, -R190, -0x1f, RZ ;  /* 0xffffffe1bec0e810 */ /* 0x000fe20007ffe1ff */
[----:B------:R-:W-:Y:S01]  /*3a40*/  IMAD.WIDE.U32 R216, R216, -0x2daee0ad, RZ ;  /* 0xd2511f53d8d87825 */ /* 0x000fe200078e00ff */
[----:B------:R-:W-:Y:S01]  /*3a50*/  ISETP.GE.AND P6, PT, R201, RZ, PT ;  /* 0x000000ffc900720c */ /* 0x000fe20003fc6270 */
[-C--:B------:R-:W-:Y:S01]  /*3a60*/  HMMA.16816.F32 R44, R108, R118.reuse, RZ ;  /* 0x000000766c2c723c */ /* 0x080fe200000018ff */
[----:B------:R-:W-:Y:S03]  /*3a70*/  LOP3.LUT R204, R191, R233, RZ, 0x3c, !PT ;  /* 0x000000e9bfcc7212 */ /* 0x000fe600078e3cff */
[----:B----4-:R-:W-:Y:S01]  /*3a80*/  @P3 IMAD.SHL.U32 R124, R124, 0x2, RZ ;  /* 0x000000027c7c3824 */ /* 0x010fe200078e00ff */
[----:B------:R-:W-:Y:S01]  /*3a90*/  @!P4 IADD3 R126, -R190, -0x7, RZ ;  /* 0xfffffff9be7ec810 */ /* 0x000fe20007ffe1ff */
[C---:B------:R-:W-:Y:S01]  /*3aa0*/  HMMA.16816.F32 R48, R100.reuse, R118, RZ ;  /* 0x000000766430723c */ /* 0x040fe200000018ff */
[----:B------:R4:W1:Y:S01]  /*3ab0*/  LDSM.16.M88.4 R116, [R64+0x1000] ;  /* 0x001000004074783b */ /* 0x0008620000000200 */
[----:B------:R-:W-:Y:S02]  /*3ac0*/  ISETP.GE.AND P3, PT, R229, RZ, PT ;  /* 0x000000ffe500720c */ /* 0x000fe40003f66270 */
[----:B------:R-:W-:Y:S01]  /*3ad0*/  ISETP.GE.AND P4, PT, R223, RZ, PT ;  /* 0x000000ffdf00720c */ /* 0x000fe20003f86270 */
[----:B------:R-:W-:Y:S01]  /*3ae0*/  IMAD.WIDE.U32 R204, R204, -0x326172a9, RZ ;  /* 0xcd9e8d57cccc7825 */ /* 0x000fe200078e00ff */
[----:B------:R-:W-:Y:S01]  /*3af0*/  @P2 LOP3.LUT R125, R124, 0x6, RZ, 0xc0, !PT ;  /* 0x000000067c7d2812 */ /* 0x000fe200078ec0ff */
[-C--:B------:R-:W-:Y:S01]  /*3b00*/  HMMA.16816.F32 R52, R100, R120.reuse, RZ ;  /* 0x000000786434723c */ /* 0x080fe200000018ff */
[----:B------:R-:W-:Y:S03]  /*3b10*/  ISETP.GE.AND P2, PT, R213, RZ, PT ;  /* 0x000000ffd500720c */ /* 0x000fe60003f46270 */
[----:B------:R-:W-:Y:S01]  /*3b20*/  @!P6 IADD3 R201, -R190, 0x31, RZ ;  /* 0x00000031bec9e810 */ /* 0x000fe20007ffe1ff */
[----:B------:R-:W-:Y:S01]  /*3b30*/  @P1 IMAD R124, R142, 0x40, R125 ;  /* 0x000000408e7c1824 */ /* 0x000fe200078e027d */
[----:B------:R-:W-:Y:S01]  /*3b40*/  ISETP.GE.AND P1, PT, R211, RZ, PT ;  /* 0x000000ffd300720c */ /* 0x000fe20003f26270 */
[C---:B------:R-:W-:Y:S01]  /*3b50*/  HMMA.16816.F32 R56, R108.reuse, R120, RZ ;  /* 0x000000786c38723c */ /* 0x040fe200000018ff */
[----:B------:R-:W-:Y:S03]  /*3b60*/  PLOP3.LUT P6, PT, PT, PT, UP0, 0x80, 0x0 ;  /* 0x000000000000781c */ /* 0x000fe60003fcf008 */
[----:B------:R-:W-:Y:S01]  /*3b70*/  @!P3 IADD3 R229, -R190, -0x47, RZ ;  /* 0xffffffb9bee5b810 */ /* 0x000fe20007ffe1ff */
[----:B------:R-:W-:Y:S01]  /*3b80*/  @P0 IMAD R185, R185, 0x80, R124 ;  /* 0x00000080b9b90824 */ /* 0x000fe200078e027c */
[----:B------:R-:W-:Y:S01]  /*3b90*/  ISETP.GE.AND P0, PT, R230, RZ, PT ;  /* 0x000000ffe600720c */ /* 0x000fe20003f06270 */
[-C--:B------:R-:W-:Y:S01]  /*3ba0*/  HMMA.16816.F32 R60, R108, R122.reuse, RZ ;  /* 0x0000007a6c3c723c */ /* 0x080fe200000018ff */
[----:B------:R-:W-:Y:S01]  /*3bb0*/  @!P2 IADD3 R213, -R190, -0x48, RZ ;  /* 0xffffffb8bed5a810 */ /* 0x000fe20007ffe1ff */
[----:B------:R-:W-:Y:S01]  /*3bc0*/  LDSM.16.M88.4 R108, [R136+0x800] ;  /* 0x00080000886c783b */ /* 0x000fe20000000200 */
[----:B------:R-:W-:Y:S01]  /*3bd0*/  ISETP.GE.AND P2, PT, R228, RZ, PT ;  /* 0x000000ffe400720c */ /* 0x000fe20003f46270 */
[C---:B------:R-:W-:Y:S01]  /*3be0*/  VIADD R125, R190.reuse, 0xffffffc8 ;  /* 0xffffffc8be7d7836 */ /* 0x040fe20000000000 */
[C---:B------:R-:W-:Y:S01]  /*3bf0*/  @!P1 IADD3 R211, -R190.reuse, -0x40, RZ ;  /* 0xffffffc0bed39810 */ /* 0x040fe20007ffe1ff */
[----:B----4-:R-:W-:Y:S02]  /*3c00*/  HMMA.16816.F32 R64, R100, R122, RZ ;  /* 0x0000007a6440723c */ /* 0x010fe400000018ff */
[----:B------:R-:W-:Y:S02]  /*3c10*/  ISETP.GE.AND P1, PT, R227, RZ, PT ;  /* 0x000000ffe300720c */ /* 0x000fe40003f26270 */
[----:B------:R-:W-:Y:S01]  /*3c20*/  ISETP.GE.AND P3, PT, R221, RZ, PT ;  /* 0x000000ffdd00720c */ /* 0x000fe20003f66270 */
[----:B------:R-:W4:Y:S01]  /*3c30*/  LDSM.16.M88.4 R100, [R136+0x400] ;  /* 0x000400008864783b */ /* 0x000f220000000200 */
[----:B------:R-:W-:Y:S01]  /*3c40*/  @!P0 IADD3 R230, -R190, -0x3f, RZ ;  /* 0xffffffc1bee68810 */ /* 0x000fe20007ffe1ff */
[-C--:B-1----:R-:W-:Y:S05]  /*3c50*/  HMMA.16816.F32 R4, R104, R112.reuse, R4 ;  /* 0x000000706804723c */ /* 0x082fea0000001804 */
[----:B------:R-:W-:Y:S01]  /*3c60*/  ISETP.GE.AND P0, PT, R222, RZ, PT ;  /* 0x000000ffde00720c */ /* 0x000fe20003f06270 */
[C---:B------:R-:W-:Y:S01]  /*3c70*/  VIADD R124, R190.reuse, 0xffffffc7 ;  /* 0xffffffc7be7c7836 */ /* 0x040fe20000000000 */
[C---:B------:R-:W-:Y:S01]  /*3c80*/  @!P2 IADD3 R228, -R190.reuse, -0x38, RZ ;  /* 0xffffffc8bee4a810 */ /* 0x040fe20007ffe1ff */
[C---:B------:R-:W-:Y:S04]  /*3c90*/  HMMA.16816.F32 R8, R116.reuse, R112, R8 ;  /* 0x000000707408723c */ /* 0x040fe80000001808 */
[----:B------:R-:W-:Y:S01]  /*3ca0*/  @!P1 IADD3 R227, -R190, 0x8, RZ ;  /* 0x00000008bee39810 */ /* 0x000fe20007ffe1ff */
[----:B------:R-:W-:Y:S01]  /*3cb0*/  IMAD.WIDE.U32 R218, R218, -0x2daee0ad, RZ ;  /* 0xd2511f53dada7825 */ /* 0x000fe200078e00ff */
[----:B------:R-:W-:Y:S01]  /*3cc0*/  @!P4 IADD3 R223, -R190, 0x10, RZ ;  /* 0x00000010bedfc810 */ /* 0x000fe20007ffe1ff */
[-C--:B------:R-:W-:Y:S03]  /*3cd0*/  HMMA.16816.F32 R12, R116, R114.reuse, R12 ;  /* 0x00000072740c723c */ /* 0x080fe6000000180c */
[----:B------:R-:W-:Y:S02]  /*3ce0*/  ISETP.GE.AND P2, PT, R220, RZ, PT ;  /* 0x000000ffdc00720c */ /* 0x000fe40003f46270 */
[----:B------:R-:W-:Y:S01]  /*3cf0*/  @!P0 IADD3 R222, -R190, 0x11, RZ ;  /* 0x00000011bede8810 */ /* 0x000fe20007ffe1ff */
[C---:B------:R-:W-:Y:S04]  /*3d00*/  HMMA.16816.F32 R16, R104.reuse, R114, R16 ;  /* 0x000000726810723c */ /* 0x040fe80000001810 */
[----:B------:R-:W-:Y:S01]  /*3d10*/  ISETP.GE.AND P0, PT, R196, RZ, PT ;  /* 0x000000ffc400720c */ /* 0x000fe20003f06270 */
[----:B------:R-:W-:Y:S01]  /*3d20*/  FFMA.FTZ R6, R127, -UR5, R6 ;  /* 0x800000057f067c23 */ /* 0x000fe20008010006 */
[----:B------:R-:W-:Y:S01]  /*3d30*/  ISETP.GE.AND P1, PT, R208, RZ, PT ;  /* 0x000000ffd000720c */ /* 0x000fe20003f26270 */
[----:B------:R-:W-:Y:S01]  /*3d40*/  FFMA.FTZ R5, R226, -UR5, R5 ;  /* 0x80000005e2057c23 */ /* 0x000fe20008010005 */
[----:B------:R-:W-:Y:S02]  /*3d50*/  ISETP.GE.AND P4, PT, R200, RZ, PT ;  /* 0x000000ffc800720c */ /* 0x000fe40003f86270 */
[----:B------:R-:W-:Y:S02]  /*3d60*/  ISETP.GE.AND P5, PT, R125, RZ, PT ;  /* 0x000000ff7d00720c */ /* 0x000fe40003fa6270 */
[C---:B------:R-:W-:Y:S02]  /*3d70*/  @!P3 IADD3 R221, -R190.reuse, -0x30, RZ ;  /* 0xffffffd0beddb810 */ /* 0x040fe40007ffe1ff */
[C---:B------:R-:W-:Y:S02]  /*3d80*/  @!P2 IADD3 R220, -R190.reuse, -0x2f, RZ ;  /* 0xffffffd1bedca810 */ /* 0x040fe40007ffe1ff */
[----:B------:R-:W-:Y:S01]  /*3d90*/  ISETP.GE.AND P3, PT, R195, RZ, PT ;  /* 0x000000ffc300720c */ /* 0x000fe20003f66270 */
[-C--:B----4-:R-:W-:Y:S03]  /*3da0*/  HMMA.16816.F32 R20, R104, R100.reuse, R20 ;  /* 0x000000646814723c */ /* 0x090fe60000001814 */
[----:B------:R-:W-:Y:S02]  /*3db0*/  @!P0 IADD3 R196, -R190, 0x20, RZ ;  /* 0x00000020bec48810 */ /* 0x000fe40007ffe1ff */
[----:B------:R-:W-:Y:S01]  /*3dc0*/  ISETP.GE.AND P0, PT, R197, RZ, PT ;  /* 0x000000ffc500720c */ /* 0x000fe20003f06270 */
[C---:B------:R-:W-:Y:S04]  /*3dd0*/  HMMA.16816.F32 R24, R116.reuse, R100, R24 ;  /* 0x000000647418723c */ /* 0x040fe80000001818 */
[----:B------:R-:W-:Y:S01]  /*3de0*/  ISETP.GE.AND P2, PT, R194, RZ, PT ;  /* 0x000000ffc200720c */ /* 0x000fe20003f46270 */
[----:B------:R-:W-:Y:S01]  /*3df0*/  FFMA.FTZ R17, R224, -UR5, R17 ;  /* 0x80000005e0117c23 */ /* 0x000fe20008010011 */
[----:B------:R-:W-:Y:S01]  /*3e00*/  @!P1 IADD3 R208, -R190, 0x18, RZ ;  /* 0x00000018bed09810 */ /* 0x000fe20007ffe1ff */
[-C--:B------:R-:W-:Y:S03]  /*3e10*/  HMMA.16816.F32 R28, R116, R102.reuse, R28 ;  /* 0x00000066741c723c */ /* 0x080fe6000000181c */
[----:B------:R-:W-:Y:S01]  /*3e20*/  ISETP.GE.AND P1, PT, R187, RZ, PT ;  /* 0x000000ffbb00720c */ /* 0x000fe20003f26270 */
[----:B------:R-:W-:Y:S01]  /*3e30*/  FFMA.FTZ R19, R226, -UR5, R19 ;  /* 0x80000005e2137c23 */ /* 0x000fe20008010013 */
[----:B------:R-:W-:Y:S01]  /*3e40*/  @!P4 IADD3 R200, -R190, 0x19, RZ ;  /* 0x00000019bec8c810 */ /* 0x000fe20007ffe1ff */
[C---:B------:R-:W-:Y:S01]  /*3e50*/  HMMA.16816.F32 R32, R104.reuse, R102, R32 ;  /* 0x000000666820723c */ /* 0x040fe20000001820 */
[----:B------:R-:W1:Y:S03]  /*3e60*/  LDSM.16.M88.4 R100, [R136+0xc00] ;  /* 0x000c00008864783b */ /* 0x000e660000000200 */
[----:B------:R-:W-:Y:S01]  /*3e70*/  ISETP.GE.AND P4, PT, R193, RZ, PT ;  /* 0x000000ffc100720c */ /* 0x000fe20003f86270 */
[----:B------:R-:W-:Y:S01]  /*3e80*/  FFMA.FTZ R23, R224, -UR5, R23 ;  /* 0x80000005e0177c23 */ /* 0x000fe20008010017 */
[C---:B------:R-:W-:Y:S01]  /*3e90*/  @!P0 IADD3 R197, -R190.reuse, 0x29, RZ ;  /* 0x00000029bec58810 */ /* 0x040fe20007ffe1ff */
[-C--:B------:R-:W-:Y:S01]  /*3ea0*/  HMMA.16816.F32 R36, R104, R108.reuse, R36 ;  /* 0x0000006c6824723c */ /* 0x080fe20000001824 */
[----:B------:R-:W-:Y:S02]  /*3eb0*/  PLOP3.LUT P0, PT, PT, PT, UP0, 0x80, 0x0 ;  /* 0x000000000000781c */ /* 0x000fe40003f0f008 */
[----:B------:R-:W-:Y:S02]  /*3ec0*/  @P6 ISETP.GE.AND P6, PT, R185, UR6, PT ;  /* 0x00000006b9006c0c */ /* 0x000fe4000bfc6270 */
[----:B------:R-:W-:Y:S01]  /*3ed0*/  @!P3 IADD3 R195, -R190, 0x21, RZ ;  /* 0x00000021bec3b810 */ /* 0x000fe20007ffe1ff */
[C---:B------:R-:W-:Y:S04]  /*3ee0*/  HMMA.16816.F32 R40, R116.reuse, R108, R40 ;  /* 0x0000006c7428723c */ /* 0x040fe80000001828 */
[----:B------:R-:W-:Y:S01]  /*3ef0*/  ISETP.GE.AND P3, PT, R198, RZ, PT ;  /* 0x000000ffc600720c */ /* 0x000fe20003f66270 */
[----:B------:R-:W-:Y:S01]  /*3f00*/  FFMA.FTZ R28, R209, -UR5, R28 ;  /* 0x80000005d11c7c23 */ /* 0x000fe2000801001c */
[C---:B------:R-:W-:Y:S01]  /*3f10*/  @!P2 IADD3 R194, -R190.reuse, -0x20, RZ ;  /* 0xffffffe0bec2a810 */ /* 0x040fe20007ffe1ff */
[-C--:B------:R-:W-:Y:S03]  /*3f20*/  HMMA.16816.F32 R44, R116, R110.reuse, R44 ;  /* 0x0000006e742c723c */ /* 0x080fe6000000182c */
[----:B------:R-:W-:Y:S02]  /*3f30*/  ISETP.GE.AND P2, PT, R199, RZ, PT ;  /* 0x000000ffc700720c */ /* 0x000fe40003f46270 */
[C---:B------:R-:W-:Y:S01]  /*3f40*/  @!P1 IADD3 R187, -R190.reuse, -0x18, RZ ;  /* 0xffffffe8bebb9810 */ /* 0x040fe20007ffe1ff */
[C---:B------:R-:W-:Y:S04]  /*3f50*/  HMMA.16816.F32 R48, R104.reuse, R110, R48 ;  /* 0x0000006e6830723c */ /* 0x040fe80000001830 */
[----:B------:R-:W-:Y:S02]  /*3f60*/  ISETP.GE.AND P1, PT, R203, RZ, PT ;  /* 0x000000ffcb00720c */ /* 0x000fe40003f26270 */
[----:B------:R-:W-:Y:S02]  /*3f70*/  @!P4 IADD3 R193, -R190, -0x17, RZ ;  /* 0xffffffe9bec1c810 */ /* 0x000fe40007ffe1ff */
[----:B------:R-:W-:Y:S03]  /*3f80*/  ISETP.GE.AND P4, PT, R124, RZ, PT ;  /* 0x000000ff7c00720c */ /* 0x000fe60003f86270 */
[----:B------:R-:W-:Y:S01]  /*3f90*/  LOP3.LUT R188, R205, UR23, R214, 0x96, !PT ;  /* 0x00000017cdbc7c12 */ /* 0x000fe2000f8e96d6 */
[----:B------:R-:W-:Y:S01]  /*3fa0*/  FFMA.FTZ R42, R209, -UR5, R42 ;  /* 0x80000005d12a7c23 */ /* 0x000fe2000801002a */
[--C-:B------:R-:W-:Y:S01]  /*3fb0*/  LOP3.LUT R214, R207, UR23, R186.reuse, 0x96, !PT ;  /* 0x00000017cfd67c12 */ /* 0x100fe2000f8e96ba */
[----:B------:R-:W-:Y:S01]  /*3fc0*/  @P0 VIADD R207, R185, 0x1 ;  /* 0x00000001b9cf0836 */ /* 0x000fe20000000000 */
[----:B------:R-:W-:Y:S01]  /*3fd0*/  LOP3.LUT R186, R205, UR23, R186, 0x96, !PT ;  /* 0x00000017cdba7c12 */ /* 0x000fe2000f8e96ba */
[-C--:B-1----:R-:W-:Y:S01]  /*3fe0*/  HMMA.16816.F32 R52, R104, R100.reuse, R52 ;  /* 0x000000646834723c */ /* 0x082fe20000001834 */
[----:B------:R-:W-:Y:S02]  /*3ff0*/  PLOP3.LUT P0, PT, PT, PT, UP0, 0x80, 0x0 ;  /* 0x000000000000781c */ /* 0x000fe40003f0f008 */
[----:B------:R-:W-:Y:S01]  /*4000*/  IABS R205, R190 ;  /* 0x000000be00cd7213 */ /* 0x000fe20000000000 */
[----:B------:R-:W-:Y:S01]  /*4010*/  IMAD.WIDE.U32 R240, R188, -0x2daee0ad, RZ ;  /* 0xd2511f53bcf07825 */ /* 0x000fe200078e00ff */
[C---:B------:R-:W-:Y:S01]  /*4020*/  @!P3 IADD3 R198, -R190.reuse, 0x30, RZ ;  /* 0x00000030bec6b810 */ /* 0x040fe20007ffe1ff */
[C---:B------:R-:W-:Y:S01]  /*4030*/  HMMA.16816.F32 R56, R116.reuse, R100, R56 ;  /* 0x000000647438723c */ /* 0x040fe20000001838 */
[----:B------:R-:W-:Y:S04]  /*4040*/  PLOP3.LUT P3, PT, PT, PT, UP0, 0x80, 0x0 ;  /* 0x000000000000781c */ /* 0x000fe80003f6f008 */
[C---:B------:R-:W-:Y:S01]  /*4050*/  @!P2 IADD3 R199, -R190.reuse, -0x10, RZ ;  /* 0xfffffff0bec7a810 */ /* 0x040fe20007ffe1ff */
[-C--:B------:R-:W-:Y:S01]  /*4060*/  HMMA.16816.F32 R60, R116, R102.reuse, R60 ;  /* 0x00000066743c723c */ /* 0x080fe2000000183c */
[----:B------:R-:W-:Y:S04]  /*4070*/  PLOP3.LUT P2, PT, PT, PT, UP0, 0x80, 0x0 ;  /* 0x000000000000781c */ /* 0x000fe80003f4f008 */
[C---:B------:R-:W-:Y:S01]  /*4080*/  @!P1 IADD3 R203, -R190.reuse, -0xf, RZ ;  /* 0xfffffff1becb9810 */ /* 0x040fe20007ffe1ff */
[----:B------:R-:W-:Y:S01]  /*4090*/  HMMA.16816.F32 R64, R104, R102, R64 ;  /* 0x000000666840723c */ /* 0x000fe20000001840 */
[----:B------:R-:W-:Y:S03]  /*40a0*/  PLOP3.LUT P1, PT, PT, PT, UP0, 0x80, 0x0 ;  /* 0x000000000000781c */ /* 0x000fe60003f2f008 */
[----:B------:R-:W-:Y:S02]  /*40b0*/  @P3 ISETP.GE.AND P3, PT, R207, UR6, PT ;  /* 0x00000006cf003c0c */ /* 0x000fe4000bf66270 */
[C---:B------:R-:W-:Y:S02]  /*40c0*/  @!P5 IADD3 R125, -R190.reuse, 0x38, RZ ;  /* 0x00000038be7dd810 */ /* 0x040fe40007ffe1ff */
[----:B------:R-:W-:Y:S02]  /*40d0*/  @!P4 IADD3 R124, -R190, 0x39, RZ ;  /* 0x00000039be7cc810 */ /* 0x000fe40007ffe1ff */
[----:B------:R-:W-:Y:S02]  /*40e0*/  PLOP3.LUT P5, PT, PT, PT, UP0, 0x80, 0x0 ;  /* 0x000000000000781c */ /* 0x000fe40003faf008 */
[----:B------:R-:W-:Y:S02]  /*40f0*/  LOP3.LUT R190, R217, UR22, R234, 0x96, !PT ;  /* 0x00000016d9be7c12 */ /* 0x000fe4000f8e96ea */
[----:B------:R-:W-:Y:S01]  /*4100*/  I2FP.F32.S32 R217, R205 ;  /* 0x000000cd00d97245 */ /* 0x000fe20000201400 */
[----:B------:R-:W-:Y:S01]  /*4110*/  @P1 VIADD R235, R185, 0x8 ;  /* 0x00000008b9eb1836 */ /* 0x000fe20000000000 */
[----:B------:R-:W-:Y:S02]  /*4120*/  I2FP.F32.S32 R213, R213 ;  /* 0x000000d500d57245 */ /* 0x000fe40000201400 */
[----:B------:R-:W-:Y:S01]  /*4130*/  PLOP3.LUT P4, PT, PT, PT, UP0, 0x80, 0x0 ;  /* 0x000000000000781c */ /* 0x000fe20003f8f008 */
[----:B------:R-:W-:Y:S01]  /*4140*/  FFMA.FTZ R60, R127, -UR5, R60 ;  /* 0x800000057f3c7c23 */ /* 0x000fe2000801003c */
[----:B------:R-:W-:Y:S01]  /*4150*/  LOP3.LUT R191, R219, UR22, R234, 0x96, !PT ;  /* 0x00000016dbbf7c12 */ /* 0x000fe2000f8e96ea */
[----:B------:R-:W-:Y:S01]  /*4160*/  FFMA.FTZ R4, R217, -UR5, R4 ;  /* 0x80000005d9047c23 */ /* 0x000fe20008010004 */
[----:B------:R-:W-:Y:S01]  /*4170*/  I2FP.F32.S32 R219, R211 ;  /* 0x000000d300db7245 */ /* 0x000fe20000201400 */
[----:B------:R-:W-:Y:S01]  /*4180*/  IMAD.WIDE.U32 R210, R210, -0x2daee0ad, RZ ;  /* 0xd2511f53d2d27825 */ /* 0x000fe200078e00ff */
[----:B------:R-:W-:Y:S02]  /*4190*/  I2FP.F32.S32 R230, R230 ;  /* 0x000000e600e67245 */ /* 0x000fe40000201400 */
[----:B------:R-:W-:Y:S01]  /*41a0*/  @P0 FSEL R4, R4, -INF , !P6 ;  /* 0xff80000004040808 */ /* 0x000fe20007000000 */
[----:B------:R-:W-:Y:S01]  /*41b0*/  FFMA.FTZ R8, R219, -UR5, R8 ;  /* 0x80000005db087c23 */ /* 0x000fe20008010008 */
[----:B------:R-:W-:Y:S01]  /*41c0*/  PLOP3.LUT P0, PT, PT, PT, UP0, 0x80, 0x0 ;  /* 0x000000000000781c */ /* 0x000fe20003f0f008 */
[----:B------:R-:W-:Y:S01]  /*41d0*/  FFMA.FTZ R9, R230, -UR5, R9 ;  /* 0x80000005e6097c23 */ /* 0x000fe20008010009 */
[----:B------:R-:W-:Y:S01]  /*41e0*/  @P5 FSEL R6, R6, -INF , !P6 ;  /* 0xff80000006065808 */ /* 0x000fe20007000000 */
[----:B------:R-:W-:Y:S01]  /*41f0*/  FFMA.FTZ R18, R217, -UR5, R18 ;  /* 0x80000005d9127c23 */ /* 0x000fe20008010012 */
[----:B------:R-:W-:Y:S01]  /*4200*/  @P4 FSEL R8, R8, -INF , !P6 ;  /* 0xff80000008084808 */ /* 0x000fe20007000000 */
[----:B------:R-:W-:Y:S01]  /*4210*/  FFMA.FTZ R10, R213, -UR5, R10 ;  /* 0x80000005d50a7c23 */ /* 0x000fe2000801000a */
[----:B------:R-:W-:Y:S01]  /*4220*/  PLOP3.LUT P1, PT, PT, PT, UP0, 0x80, 0x0 ;  /* 0x000000000000781c */ /* 0x000fe20003f2f008 */
[----:B------:R-:W-:Y:S01]  /*4230*/  FFMA.FTZ R14, R219, -UR5, R14 ;  /* 0x80000005db0e7c23 */ /* 0x000fe2000801000e */
[----:B------:R-:W-:Y:S01]  /*4240*/  I2FP.F32.S32 R126, R126 ;  /* 0x0000007e007e7245 */ /* 0x000fe20000201400 */
[----:B------:R-:W-:Y:S01]  /*4250*/  FFMA.FTZ R15, R230, -UR5, R15 ;  /* 0x80000005e60f7c23 */ /* 0x000fe2000801000f */
[----:B------:R-:W-:Y:S01]  /*4260*/  @P2 FSEL R10, R10, -INF , !P6 ;  /* 0xff8000000a0a2808 */ /* 0x000fe20007000000 */
[----:B------:R-:W-:Y:S01]  /*4270*/  IMAD.WIDE.U32 R212, R212, -0x2daee0ad, RZ ;  /* 0xd2511f53d4d47825 */ /* 0x000fe200078e00ff */
[----:B------:R-:W-:Y:S02]  /*4280*/  PLOP3.LUT P2, PT, PT, PT, UP0, 0x80, 0x0 ;  /* 0x000000000000781c */ /* 0x000fe40003f4f008 */
[----:B------:R-:W-:Y:S01]  /*4290*/  PLOP3.LUT P6, PT, PT, PT, UP0, 0x80, 0x0 ;  /* 0x000000000000781c */ /* 0x000fe20003fcf008 */
[C---:B------:R-:W-:Y:S01]  /*42a0*/  FFMA.FTZ R61, R126.reuse, -UR5, R61 ;  /* 0x800000057e3d7c23 */ /* 0x040fe2000801003d */
[----:B------:R-:W-:Y:S01]  /*42b0*/  I2FP.F32.S32 R236, R229 ;  /* 0x000000e500ec7245 */ /* 0x000fe20000201400 */
[----:B------:R-:W-:Y:S01]  /*42c0*/  @P0 VIADD R233, R185, 0x9 ;  /* 0x00000009b9e90836 */ /* 0x000fe20000000000 */
[----:B------:R-:W-:Y:S01]  /*42d0*/  PLOP3.LUT P0, PT, PT, PT, UP0, 0x80, 0x0 ;  /* 0x000000000000781c */ /* 0x000fe20003f0f008 */
[----:B------:R-:W-:Y:S01]  /*42e0*/  FFMA.FTZ R7, R126, -UR5, R7 ;  /* 0x800000057e077c23 */ /* 0x000fe20008010007 */
[----:B------:R-:W-:Y:S01]  /*42f0*/  LOP3.LUT R205, R211, UR22, R232, 0x96, !PT ;  /* 0x00000016d3cd7c12 */ /* 0x000fe2000f8e96e8 */
[----:B------:R-:W-:Y:S01]  /*4300*/  FFMA.FTZ R11, R236, -UR5, R11 ;  /* 0x80000005ec0b7c23 */ /* 0x000fe2000801000b */
[----:B------:R-:W-:Y:S01]  /*4310*/  I2FP.F32.S32 R211, R228 ;  /* 0x000000e400d37245 */ /* 0x000fe20000201400 */
[----:B------:R-:W-:Y:S01]  /*4320*/  IMAD.WIDE.U32 R236, R186, -0x2daee0ad, RZ ;  /* 0xd2511f53baec7825 */ /* 0x000fe200078e00ff */
[----:B------:R-:W-:Y:S02]  /*4330*/  PLOP3.LUT P5, PT, PT, PT, UP0, 0x80, 0x0 ;  /* 0x000000000000781c */ /* 0x000fe40003faf008 */
[----:B------:R-:W-:Y:S01]  /*4340*/  @P2 FSEL R5, R5, -INF , !P3 ;  /* 0xff80000005052808 */ /* 0x000fe20005800000 */
[C---:B------:R-:W-:Y:S01]  /*4350*/  FFMA.FTZ R12, R211.reuse, -UR5, R12 ;  /* 0x80000005d30c7c23 */ /* 0x040fe2000801000c */
[----:B------:R-:W-:Y:S01]  /*4360*/  PLOP3.LUT P2, PT, PT, PT, UP0, 0x80, 0x0 ;  /* 0x000000000000781c */ /* 0x000fe20003f4f008 */
[----:B------:R-:W-:Y:S01]  /*4370*/  FFMA.FTZ R26, R211, -UR5, R26 ;  /* 0x80000005d31a7c23 */ /* 0x000fe2000801001a */
[----:B------:R-:W-:Y:S02]  /*4380*/  @P1 ISETP.GE.AND P1, PT, R235, UR6, PT ;  /* 0x00000006eb001c0c */ /* 0x000fe4000bf26270 */
[----:B------:R-:W-:Y:S02]  /*4390*/  @P0 FSEL R9, R9, -INF , !P3 ;  /* 0xff80000009090808 */ /* 0x000fe40005800000 */
[----:B------:R-:W-:Y:S02]  /*43a0*/  PLOP3.LUT P0, PT, PT, PT, UP0, 0x80, 0x0 ;  /* 0x000000000000781c */ /* 0x000fe40003f0f008 */
[----:B------:R-:W-:Y:S01]  /*43b0*/  @P6 FSEL R7, R7, -INF , !P3 ;  /* 0xff80000007076808 */ /* 0x000fe20005800000 */
[----:B------:R-:W-:Y:S01]  /*43c0*/  @P5 VIADD R234, R185, 0x10 ;  /* 0x00000010b9ea5836 */ /* 0x000fe20000000000 */
[----:B------:R-:W-:Y:S02]  /*43d0*/  I2FP.F32.S32 R227, R227 ;  /* 0x000000e300e37245 */ /* 0x000fe40000201400 */
        /* <DEDUP_REMOVED lines=16> */
[----:B------:R-:W-:Y:S01]  /*44e0*/  @P2 FSEL R16, R16, -INF , !P1 ;  /* 0xff80000010102808 */ /* 0x000fe20004800000 */
[----:B------:R-:W-:Y:S01]  /*44f0*/  IMAD.WIDE.U32 R228, R205, -0x326172a9, RZ ;  /* 0xcd9e8d57cde47825 */ /* 0x000fe200078e00ff */
[----:B------:R-:W-:Y:S02]  /*4500*/  @P0 FSEL R18, R18, -INF , !P1 ;  /* 0xff80000012120808 */ /* 0x000fe40004800000 */
[----:B------:R-:W-:Y:S02]  /*4510*/  PLOP3.LUT P1, PT, PT, PT, UP0, 0x80, 0x0 ;  /* 0x000000000000781c */ /* 0x000fe40003f2f008 */
[----:B------:R-:W-:Y:S02]  /*4520*/  PLOP3.LUT P2, PT, PT, PT, UP0, 0x80, 0x0 ;  /* 0x000000000000781c */ /* 0x000fe40003f4f008 */
[----:B------:R-:W-:Y:S02]  /*4530*/  PLOP3.LUT P0, PT, PT, PT, UP0, 0x80, 0x0 ;  /* 0x000000000000781c */ /* 0x000fe40003f0f008 */
[----:B------:R-:W-:Y:S02]  /*4540*/  @P5 ISETP.GE.AND P5, PT, R233, UR6, PT ;  /* 0x00000006e9005c0c */ /* 0x000fe4000bfa6270 */
[----:B------:R-:W-:Y:S02]  /*4550*/  I2FP.F32.S32 R223, R223 ;  /* 0x000000df00df7245 */ /* 0x000fe40000201400 */
[----:B------:R-:W-:Y:S02]  /*4560*/  @P3 FSEL R13, R13, -INF , !P5 ;  /* 0xff8000000d0d3808 */ /* 0x000fe40006800000 */
[----:B------:R-:W-:Y:S01]  /*4570*/  PLOP3.LUT P3, PT, PT, PT, UP0, 0x80, 0x0 ;  /* 0x000000000000781c */ /* 0x000fe20003f6f008 */
[----:B------:R-:W-:Y:S01]  /*4580*/  FFMA.FTZ R20, R223, -UR5, R20 ;  /* 0x80000005df147c23 */ /* 0x000fe20008010014 */
[----:B------:R-:W-:Y:S01]  /*4590*/  @P1 FSEL R17, R17, -INF , !P5 ;  /* 0xff80000011111808 */ /* 0x000fe20006800000 */
[----:B------:R-:W-:Y:S01]  /*45a0*/  FFMA.FTZ R34, R223, -UR5, R34 ;  /* 0x80000005df227c23 */ /* 0x000fe20008010022 */
[----:B------:R-:W-:Y:S02]  /*45b0*/  @P2 FSEL R15, R15, -INF , !P5 ;  /* 0xff8000000f0f2808 */ /* 0x000fe40006800000 */
[----:B------:R-:W-:Y:S02]  /*45c0*/  PLOP3.LUT P1, PT, PT, PT, UP0, 0x80, 0x0 ;  /* 0x000000000000781c */ /* 0x000fe40003f2f008 */
[----:B------:R-:W-:Y:S02]  /*45d0*/  @P0 FSEL R19, R19, -INF , !P5 ;  /* 0xff80000013130808 */ /* 0x000fe40006800000 */
[----:B------:R-:W-:Y:S02]  /*45e0*/  PLOP3.LUT P2, PT, PT, PT, UP0, 0x80, 0x0 ;  /* 0x000000000000781c */ /* 0x000fe40003f4f008 */
[----:B------:R-:W-:Y:S02]  /*45f0*/  PLOP3.LUT P0, PT, PT, PT, UP0, 0x80, 0x0 ;  /* 0x000000000000781c */ /* 0x000fe40003f0f008 */
[----:B------:R-:W-:Y:S02]  /*4600*/  I2FP.F32.S32 R211, R221 ;  /* 0x000000dd00d37245 */ /* 0x000fe40000201400 */
[----:B------:R-:W-:Y:S02]  /*4610*/  PLOP3.LUT P6, PT, PT, PT, UP0, 0x80, 0x0 ;  /* 0x000000000000781c */ /* 0x000fe40003fcf008 */
[----:B------:R-:W-:Y:S01]  /*4620*/  @P4 ISETP.GE.AND P4, PT, R234, UR6, PT ;  /* 0x00000006ea004c0c */ /* 0x000fe2000bf86270 */
[C---:B------:R-:W-:Y:S01]  /*4630*/  FFMA.FTZ R24, R211.reuse, -UR5, R24 ;  /* 0x80000005d3187c23 */ /* 0x040fe20008010018 */
[----:B------:R-:W-:Y:S01]  /*4640*/  PLOP3.LUT P5, PT, PT, PT, UP0, 0x80, 0x0 ;  /* 0x000000000000781c */ /* 0x000fe20003faf008 */
[----:B------:R-:W-:Y:S01]  /*4650*/  FFMA.FTZ R30, R211, -UR5, R30 ;  /* 0x80000005d31e7c23 */ /* 0x000fe2000801001e */
[----:B------:R-:W-:Y:S02]  /*4660*/  @P3 FSEL R20, R20, -INF , !P4 ;  /* 0xff80000014143808 */ /* 0x000fe40006000000 */
[----:B------:R-:W-:Y:S02]  /*4670*/  PLOP3.LUT P3, PT, PT, PT, UP0, 0x80, 0x0 ;  /* 0x000000000000781c */ /* 0x000fe40003f6f008 */
[----:B------:R-:W-:Y:S02]  /*4680*/  I2FP.F32.S32 R222, R222 ;  /* 0x000000de00de7245 */ /* 0x000fe40000201400 */
[----:B------:R-:W-:Y:S02]  /*4690*/  @P1 FSEL R24, R24, -INF , !P4 ;  /* 0xff80000018181808 */ /* 0x000fe40006000000 */
[----:B------:R-:W-:Y:S01]  /*46a0*/  @P2 FSEL R22, R22, -INF , !P4 ;  /* 0xff80000016162808 */ /* 0x000fe20006000000 */
[C---:B------:R-:W-:Y:S01]  /*46b0*/  FFMA.FTZ R21, R222.reuse, -UR5, R21 ;  /* 0x80000005de157c23 */ /* 0x040fe20008010015 */
[----:B------:R-:W-:Y:S01]  /*46c0*/  PLOP3.LUT P1, PT, PT, PT, UP0, 0x80, 0x0 ;  /* 0x000000000000781c */ /* 0x000fe20003f2f008 */
[----:B------:R-:W-:Y:S01]  /*46d0*/  FFMA.FTZ R35, R222, -UR5, R35 ;  /* 0x80000005de237c23 */ /* 0x000fe20008010023 */
[----:B------:R-:W-:Y:S02]  /*46e0*/  @P0 FSEL R26, R26, -INF , !P4 ;  /* 0xff8000001a1a0808 */ /* 0x000fe40006000000 */
[----:B------:R-:W-:Y:S02]  /*46f0*/  PLOP3.LUT P2, PT, PT, PT, UP0, 0x80, 0x0 ;  /* 0x000000000000781c */ /* 0x000fe40003f4f008 */
[----:B------:R-:W-:Y:S02]  /*4700*/  PLOP3.LUT P0, PT, PT, PT, UP0, 0x80, 0x0 ;  /* 0x000000000000781c */ /* 0x000fe40003f0f008 */
[----:B------:R-:W-:Y:S01]  /*4710*/  @P6 ISETP.GE.AND P6, PT, R231, UR6, PT ;  /* 0x00000006e7006c0c */ /* 0x000fe2000bfc6270 */
[----:B------:R-:W-:Y:S01]  /*4720*/  IMAD.WIDE.U32 R230, R190, -0x326172a9, RZ ;  /* 0xcd9e8d57bee67825 */ /* 0x000fe200078e00ff */
[----:B------:R-:W-:Y:S02]  /*4730*/  I2FP.F32.S32 R224, R220 ;  /* 0x000000dc00e07245 */ /* 0x000fe40000201400 */
[----:B------:R-:W-:Y:S01]  /*4740*/  PLOP3.LUT P4, PT, PT, PT, UP0, 0x80, 0x0 ;  /* 0x000000000000781c */ /* 0x000fe20003f8f008 */
[----:B------:R-:W-:Y:S01]  /*4750*/  IMAD.WIDE.U32 R220, R215, -0x2daee0ad, RZ ;  /* 0xd2511f53d7dc7825 */ /* 0x000fe200078e00ff */
[----:B------:R-:W-:Y:S02]  /*4760*/  @P5 FSEL R21, R21, -INF , !P6 ;  /* 0xff80000015155808 */ /* 0x000fe40007000000 */
[----:B------:R-:W-:Y:S01]  /*4770*/  PLOP3.LUT P5, PT, PT, PT, UP0, 0x80, 0x0 ;  /* 0x000000000000781c */ /* 0x000fe20003faf008 */
[----:B------:R-:W-:Y:S01]  /*4780*/  FFMA.FTZ R25, R224, -UR5, R25 ;  /* 0x80000005e0197c23 */ /* 0x000fe20008010019 */
[----:B------:R-:W-:Y:S01]  /*4790*/  @P3 FSEL R23, R23, -INF , !P6 ;  /* 0xff80000017173808 */ /* 0x000fe20007000000 */
[----:B------:R-:W-:Y:S01]  /*47a0*/  @P0 VIADD R217, R185, 0x19 ;  /* 0x00000019b9d90836 */ /* 0x000fe20000000000 */
[----:B------:R-:W-:Y:S01]  /*47b0*/  PLOP3.LUT P3, PT, PT, PT, UP0, 0x80, 0x0 ;  /* 0x000000000000781c */ /* 0x000fe20003f6f008 */
[----:B------:R-:W-:Y:S01]  /*47c0*/  IMAD.WIDE.U32 R214, R214, -0x2daee0ad, RZ ;  /* 0xd2511f53d6d67825 */ /* 0x000fe200078e00ff */
[----:B------:R-:W-:Y:S02]  /*47d0*/  @P1 FSEL R27, R27, -INF , !P6 ;  /* 0xff8000001b1b1808 */ /* 0x000fe40007000000 */
[----:B------:R-:W-:Y:S01]  /*47e0*/  @P2 FSEL R25, R25, -INF , !P6 ;  /* 0xff80000019192808 */ /* 0x000fe20007000000 */
[----:B------:R-:W-:Y:S01]  /*47f0*/  FFMA.FTZ R31, R224, -UR5, R31 ;  /* 0x80000005e01f7c23 */ /* 0x000fe2000801001f */
[----:B------:R-:W-:Y:S02]  /*4800*/  PLOP3.LUT P1, PT, PT, PT, UP0, 0x80, 0x0 ;  /* 0x000000000000781c */ /* 0x000fe40003f2f008 */
[----:B------:R-:W-:Y:S02]  /*4810*/  PLOP3.LUT P6, PT, PT, PT, UP0, 0x80, 0x0 ;  /* 0x000000000000781c */ /* 0x000fe40003fcf008 */
[----:B------:R-:W-:Y:S02]  /*4820*/  PLOP3.LUT P0, PT, PT, PT, UP0, 0x80, 0x0 ;  /* 0x000000000000781c */ /* 0x000fe40003f0f008 */
[----:B------:R-:W-:Y:S01]  /*4830*/  LOP3.LUT R216, R215, UR20, R216, 0x96, !PT ;  /* 0x00000014d7d87c12 */ /* 0x000fe2000f8e96d8 */
[----:B------:R-:W-:Y:S01]  /*4840*/  @P4 VIADD R215, R185, 0x18 ;  /* 0x00000018b9d74836 */ /* 0x000fe20000000000 */
[----:B------:R-:W-:Y:S01]  /*4850*/  LOP3.LUT R207, R213, UR22, R232, 0x96, !PT ;  /* 0x00000016d5cf7c12 */ /* 0x000fe2000f8e96e8 */
[----:B------:R-:W-:Y:S01]  /*4860*/  @P5 VIADD R213, R185, 0x20 ;  /* 0x00000020b9d55836 */ /* 0x000fe20000000000 */
[----:B------:R-:W-:Y:S01]  /*4870*/  PLOP3.LUT P5, PT, PT, PT, UP0, 0x80, 0x0 ;  /* 0x000000000000781c */ /* 0x000fe20003faf008 */
[----:B------:R-:W-:Y:S01]  /*4880*/  IMAD.WIDE.U32 R232, R191, -0x326172a9, RZ ;  /* 0xcd9e8d57bfe87825 */ /* 0x000fe200078e00ff */
[----:B------:R-:W-:Y:S02]  /*4890*/  @P3 ISETP.GE.AND P3, PT, R215, UR6, PT ;  /* 0x00000006d7003c0c */ /* 0x000fe4000bf66270 */
[----:B------:R-:W-:Y:S01]  /*48a0*/  @P1 ISETP.GE.AND P1, PT, R213, UR6, PT ;  /* 0x00000006d5001c0c */ /* 0x000fe2000bf26270 */
[----:B------:R-:W-:Y:S01]  /*48b0*/  @P6 VIADD R213, R185, 0x21 ;  /* 0x00000021b9d56836 */ /* 0x000fe20000000000 */
[----:B------:R-:W-:Y:S01]  /*48c0*/  PLOP3.LUT P6, PT, PT, PT, UP0, 0x80, 0x0 ;  /* 0x000000000000781c */ /* 0x000fe20003fcf008 */
[----:B------:R-:W-:Y:S01]  /*48d0*/  IMAD.WIDE.U32 R224, R207, -0x326172a9, RZ ;  /* 0xcd9e8d57cfe07825 */ /* 0x000fe200078e00ff */
[----:B------:R-:W-:Y:S02]  /*48e0*/  @P0 FSEL R28, R28, -INF , !P3 ;  /* 0xff8000001c1c0808 */ /* 0x000fe40005800000 */
[----:B------:R-:W-:Y:S02]  /*48f0*/  PLOP3.LUT P0, PT, PT, PT, UP0, 0x80, 0x0 ;  /* 0x000000000000781c */ /* 0x000fe40003f0f008 */
[----:B------:R-:W-:Y:S02]  /*4900*/  I2FP.F32.S32 R211, R208 ;  /* 0x000000d000d37245 */ /* 0x000fe40000201400 */
[----:B------:R-:W-:Y:S02]  /*4910*/  PLOP3.LUT P2, PT, PT, PT, UP0, 0x80, 0x0 ;  /* 0x000000000000781c */ /* 0x000fe40003f4f008 */
[----:B------:R-:W-:Y:S01]  /*4920*/  @P5 FSEL R30, R30, -INF , !P3 ;  /* 0xff8000001e1e5808 */ /* 0x000fe20005800000 */
[C---:B------:R-:W-:Y:S01]  /*4930*/  FFMA.FTZ R32, R211.reuse, -UR5, R32 ;  /* 0x80000005d3207c23 */ /* 0x040fe20008010020 */
[----:B------:R-:W-:Y:S01]  /*4940*/  PLOP3.LUT P5, PT, PT, PT, UP0, 0x80, 0x0 ;  /* 0x000000000000781c */ /* 0x000fe20003faf008 */
[----:B------:R-:W-:Y:S01]  /*4950*/  FFMA.FTZ R38, R211, -UR5, R38 ;  /* 0x80000005d3267c23 */ /* 0x000fe20008010026 */
[----:B------:R-:W-:Y:S02]  /*4960*/  I2FP.F32.S32 R208, R202 ;  /* 0x000000ca00d07245 */ /* 0x000fe40000201400 */
[----:B------:R-:W-:Y:S02]  /*4970*/  @P6 FSEL R32, R32, -INF , !P3 ;  /* 0xff80000020206808 */ /* 0x000fe40005800000 */
[----:B------:R-:W-:Y:S01]  /*4980*/  @P0 FSEL R34, R34, -INF , !P3 ;  /* 0xff80000022220808 */ /* 0x000fe20005800000 */
[C---:B------:R-:W-:Y:S01]  /*4990*/  FFMA.FTZ R29, R208.reuse, -UR5, R29 ;  /* 0x80000005d01d7c23 */ /* 0x040fe2000801001d */
[----:B------:R-:W-:Y:S01]  /*49a0*/  PLOP3.LUT P6, PT, PT, PT, UP0, 0x80, 0x0 ;  /* 0x000000000000781c */ /* 0x000fe20003fcf008 */
[----:B------:R-:W-:Y:S01]  /*49b0*/  FFMA.FTZ R43, R208, -UR5, R43 ;  /* 0x80000005d02b7c23 */ /* 0x000fe2000801002b */
[----:B------:R-:W-:Y:S02]  /*49c0*/  PLOP3.LUT P3, PT, PT, PT, UP0, 0x80, 0x0 ;  /* 0x000000000000781c */ /* 0x000fe40003f6f008 */
[----:B------:R-:W-:Y:S02]  /*49d0*/  PLOP3.LUT P0, PT, PT, PT, UP0, 0x80, 0x0 ;  /* 0x000000000000781c */ /* 0x000fe40003f0f008 */
[----:B------:R-:W-:Y:S02]  /*49e0*/  I2FP.F32.S32 R202, R200 ;  /* 0x000000c800ca7245 */ /* 0x000fe40000201400 */
[----:B------:R-:W-:Y:S02]  /*49f0*/  @P2 ISETP.GE.AND P2, PT, R217, UR6, PT ;  /* 0x00000006d9002c0c */ /* 0x000fe4000bf46270 */
[----:B------:R-:W-:Y:S01]  /*4a00*/  I2FP.F32.S32 R200, R195 ;  /* 0x000000c300c87245 */ /* 0x000fe20000201400 */
[C---:B------:R-:W-:Y:S01]  /*4a10*/  FFMA.FTZ R33, R202.reuse, -UR5, R33 ;  /* 0x80000005ca217c23 */ /* 0x040fe20008010021 */
[----:B------:R-:W-:Y:S01]  /*4a20*/  @P5 FSEL R29, R29, -INF , !P2 ;  /* 0xff8000001d1d5808 */ /* 0x000fe20005000000 */
[----:B------:R-:W-:Y:S01]  /*4a30*/  FFMA.FTZ R39, R202, -UR5, R39 ;  /* 0x80000005ca277c23 */ /* 0x000fe20008010027 */
[----:B------:R-:W-:Y:S01]  /*4a40*/  @P6 FSEL R31, R31, -INF , !P2 ;  /* 0xff8000001f1f6808 */ /* 0x000fe20005000000 */
[C---:B------:R-:W-:Y:S01]  /*4a50*/  FFMA.FTZ R37, R200.reuse, -UR5, R37 ;  /* 0x80000005c8257c23 */ /* 0x040fe20008010025 */
[----:B------:R-:W-:Y:S01]  /*4a60*/  @P3 FSEL R33, R33, -INF , !P2 ;  /* 0xff80000021213808 */ /* 0x000fe20005000000 */
[----:B------:R-:W-:Y:S01]  /*4a70*/  FFMA.FTZ R51, R200, -UR5, R51 ;  /* 0x80000005c8337c23 */ /* 0x000fe20008010033 */
[----:B------:R-:W-:Y:S02]  /*4a80*/  @P0 FSEL R35, R35, -INF , !P2 ;  /* 0xff80000023230808 */ /* 0x000fe40005000000 */
[----:B------:R-:W-:Y:S02]  /*4a90*/  PLOP3.LUT P5, PT, PT, PT, UP0, 0x80, 0x0 ;  /* 0x000000000000781c */ /* 0x000fe40003faf008 */
[----:B------:R-:W-:Y:S02]  /*4aa0*/  PLOP3.LUT P6, PT, PT, PT, UP0, 0x80, 0x0 ;  /* 0x000000000000781c */ /* 0x000fe40003fcf008 */
[----:B------:R-:W-:Y:S02]  /*4ab0*/  PLOP3.LUT P3, PT, PT, PT, UP0, 0x80, 0x0 ;  /* 0x000000000000781c */ /* 0x000fe40003f6f008 */
[----:B------:R-:W-:Y:S02]  /*4ac0*/  PLOP3.LUT P0, PT, PT, PT, UP0, 0x80, 0x0 ;  /* 0x000000000000781c */ /* 0x000fe40003f0f008 */
[----:B------:R-:W-:Y:S02]  /*4ad0*/  I2FP.F32.S32 R219, R196 ;  /* 0x000000c400db7245 */ /* 0x000fe40000201400 */
[----:B------:R-:W-:Y:S02]  /*4ae0*/  I2FP.F32.S32 R195, R194 ;  /* 0x000000c200c37245 */ /* 0x000fe40000201400 */
[----:B------:R-:W-:Y:S01]  /*4af0*/  PLOP3.LUT P4, PT, PT, PT, UP0, 0x80, 0x0 ;  /* 0x000000000000781c */ /* 0x000fe20003f8f008 */
[----:B------:R-:W-:Y:S01]  /*4b00*/  FFMA.FTZ R36, R219, -UR5, R36 ;  /* 0x80000005db247c23 */ /* 0x000fe20008010024 */
[----:B------:R-:W-:Y:S01]  /*4b10*/  PLOP3.LUT P2, PT, PT, PT, UP0, 0x80, 0x0 ;  /* 0x000000000000781c */ /* 0x000fe20003f4f008 */
[C---:B------:R-:W-:Y:S01]  /*4b20*/  FFMA.FTZ R40, R195.reuse, -UR5, R40 ;  /* 0x80000005c3287c23 */ /* 0x040fe20008010028 */
[----:B------:R-:W-:Y:S01]  /*4b30*/  @P6 FSEL R38, R38, -INF , !P1 ;  /* 0xff80000026266808 */ /* 0x000fe20004800000 */
[----:B------:R-:W-:Y:S01]  /*4b40*/  FFMA.FTZ R46, R195, -UR5, R46 ;  /* 0x80000005c32e7c23 */ /* 0x000fe2000801002e */
[----:B------:R-:W-:Y:S01]  /*4b50*/  @P5 FSEL R36, R36, -INF , !P1 ;  /* 0xff80000024245808 */ /* 0x000fe20004800000 */
[----:B------:R-:W-:Y:S01]  /*4b60*/  FFMA.FTZ R50, R219, -UR5, R50 ;  /* 0x80000005db327c23 */ /* 0x000fe20008010032 */
[----:B------:R-:W-:Y:S02]  /*4b70*/  @P3 FSEL R40, R40, -INF , !P1 ;  /* 0xff80000028283808 */ /* 0x000fe40004800000 */
[----:B------:R-:W-:Y:S02]  /*4b80*/  @P0 FSEL R42, R42, -INF , !P1 ;  /* 0xff8000002a2a0808 */ /* 0x000fe40004800000 */
[----:B------:R-:W-:Y:S02]  /*4b90*/  PLOP3.LUT P5, PT, PT, PT, UP0, 0x80, 0x0 ;  /* 0x000000000000781c */ /* 0x000fe40003faf008 */
[----:B------:R-:W-:Y:S02]  /*4ba0*/  PLOP3.LUT P6, PT, PT, PT, UP0, 0x80, 0x0 ;  /* 0x000000000000781c */ /* 0x000fe40003fcf008 */
[----:B------:R-:W-:Y:S02]  /*4bb0*/  PLOP3.LUT P3, PT, PT, PT, UP0, 0x80, 0x0 ;  /* 0x000000000000781c */ /* 0x000fe40003f6f008 */
[----:B------:R-:W-:Y:S02]  /*4bc0*/  PLOP3.LUT P1, PT, PT, PT, UP0, 0x80, 0x0 ;  /* 0x000000000000781c */ /* 0x000fe40003f2f008 */
[----:B------:R-:W-:Y:S02]  /*4bd0*/  PLOP3.LUT P0, PT, PT, PT, UP0, 0x80, 0x0 ;  /* 0x000000000000781c */ /* 0x000fe40003f0f008 */
[----:B------:R-:W-:Y:S02]  /*4be0*/  I2FP.F32.S32 R202, R192 ;  /* 0x000000c000ca7245 */ /* 0x000fe40000201400 */
[----:B------:R-:W-:Y:S02]  /*4bf0*/  @P4 ISETP.GE.AND P4, PT, R213, UR6, PT ;  /* 0x00000006d5004c0c */ /* 0x000fe4000bf86270 */
[----:B------:R-:W-:Y:S01]  /*4c00*/  LOP3.LUT R186, R233, UR21, R206, 0x96, !PT ;  /* 0x00000015e9ba7c12 */ /* 0x000fe2000f8e96ce */
[C---:B------:R-:W-:Y:S01]  /*4c10*/  FFMA.FTZ R41, R202.reuse, -UR5, R41 ;  /* 0x80000005ca297c23 */ /* 0x040fe20008010029 */
[----:B------:R-:W-:Y:S01]  /*4c20*/  @P2 FSEL R37, R37, -INF , !P4 ;  /* 0xff80000025252808 */ /* 0x000fe20006000000 */
[----:B------:R-:W-:Y:S01]  /*4c30*/  FFMA.FTZ R47, R202, -UR5, R47 ;  /* 0x80000005ca2f7c23 */ /* 0x000fe2000801002f */
[----:B------:R-:W-:Y:S01]  /*4c40*/  PLOP3.LUT P2, PT, PT, PT, UP0, 0x80, 0x0 ;  /* 0x000000000000781c */ /* 0x000fe20003f4f008 */
[----:B------:R-:W-:Y:S01]  /*4c50*/  @P1 VIADD R196, R185, 0x28 ;  /* 0x00000028b9c41836 */ /* 0x000fe20000000000 */
[----:B------:R-:W-:Y:S01]  /*4c60*/  @P5 FSEL R39, R39, -INF , !P4 ;  /* 0xff80000027275808 */ /* 0x000fe20006000000 */
[----:B------:R-:W-:Y:S01]  /*4c70*/  @P0 VIADD R208, R185, 0x29 ;  /* 0x00000029b9d00836 */ /* 0x000fe20000000000 */
[----:B------:R-:W-:Y:S02]  /*4c80*/  @P6 FSEL R41, R41, -INF , !P4 ;  /* 0xff80000029296808 */ /* 0x000fe40006000000 */
[----:B------:R-:W-:Y:S02]  /*4c90*/  @P3 FSEL R43, R43, -INF , !P4 ;  /* 0xff8000002b2b3808 */ /* 0x000fe40006000000 */
[----:B------:R-:W-:Y:S02]  /*4ca0*/  PLOP3.LUT P4, PT, PT, PT, UP0, 0x80, 0x0 ;  /* 0x000000000000781c */ /* 0x000fe40003f8f008 */
[----:B------:R-:W-:Y:S02]  /*4cb0*/  PLOP3.LUT P1, PT, PT, PT, UP0, 0x80, 0x0 ;  /* 0x000000000000781c */ /* 0x000fe40003f2f008 */
[----:B------:R-:W-:Y:S01]  /*4cc0*/  PLOP3.LUT P5, PT, PT, PT, UP0, 0x80, 0x0 ;  /* 0x000000000000781c */ /* 0x000fe20003faf008 */
[----:B------:R-:W-:Y:S01]  /*4cd0*/  @P2 VIADD R209, R185, 0x30 ;  /* 0x00000030b9d12836 */ /* 0x000fe20000000000 */
[----:B------:R-:W-:Y:S02]  /*4ce0*/  PLOP3.LUT P6, PT, PT, PT, UP0, 0x80, 0x0 ;  /* 0x000000000000781c */ /* 0x000fe40003fcf008 */
[----:B------:R-:W-:Y:S02]  /*4cf0*/  PLOP3.LUT P0, PT, PT, PT, UP0, 0x80, 0x0 ;  /* 0x000000000000781c */ /* 0x000fe40003f0f008 */
[----:B------:R-:W-:Y:S01]  /*4d00*/  LOP3.LUT R205, R237, UR20, R210, 0x96, !PT ;  /* 0x00000014edcd7c12 */ /* 0x000fe2000f8e96d2 */
[----:B------:R-:W-:Y:S01]  /*4d10*/  FMUL.FTZ R210, R170, 1.4426950216293334961 ;  /* 0x3fb8aa3baad27820 */ /* 0x000fe20000410000 */
[----:B------:R-:W-:Y:S02]  /*4d20*/  LOP3.LUT R218, R221, UR20, R218, 0x96, !PT ;  /* 0x00000014ddda7c12 */ /* 0x000fe4000f8e96da */
[----:B------:R-:W-:Y:S02]  /*4d30*/  @P4 ISETP.GE.AND P4, PT, R208, UR6, PT ;  /* 0x00000006d0004c0c */ /* 0x000fe4000bf86270 */
[----:B------:R-:W-:Y:S01]  /*4d40*/  @P1 ISETP.GE.AND P1, PT, R209, UR6, PT ;  /* 0x00000006d1001c0c */ /* 0x000fe2000bf26270 */
[----:B------:R-:W-:Y:S01]  /*4d50*/  IMAD.WIDE.U32 R208, R186, -0x2daee0ad, RZ ;  /* 0xd2511f53bad07825 */ /* 0x000fe200078e00ff */
[----:B------:R-:W-:Y:S02]  /*4d60*/  LOP3.LUT R190, R229, UR21, R204, 0x96, !PT ;  /* 0x00000015e5be7c12 */ /* 0x000fe4000f8e96cc */
[----:B------:R-:W-:Y:S01]  /*4d70*/  PLOP3.LUT P3, PT, PT, PT, UP0, 0x80, 0x0 ;  /* 0x000000000000781c */ /* 0x000fe20003f6f008 */
[----:B------:R-:W-:Y:S01]  /*4d80*/  @P6 VIADD R194, R185, 0x38 ;  /* 0x00000038b9c26836 */ /* 0x000fe20000000000 */
[----:B------:R-:W-:Y:S01]  /*4d90*/  LOP3.LUT R221, R209, UR18, R220, 0x96, !PT ;  /* 0x00000012d1dd7c12 */ /* 0x000fe2000f8e96dc */
[----:B------:R-:W-:Y:S01]  /*4da0*/  @P5 VIADD R192, R185, 0x31 ;  /* 0x00000031b9c05836 */ /* 0x000fe20000000000 */
[----:B------:R-:W-:Y:S01]  /*4db0*/  LOP3.LUT R246, R225, UR21, R204, 0x96, !PT ;  /* 0x00000015e1f67c12 */ /* 0x000fe2000f8e96cc */
[----:B------:R-:W-:Y:S01]  /*4dc0*/  @P0 VIADD R185, R185, 0x39 ;  /* 0x00000039b9b90836 */ /* 0x000fe20000000000 */
[----:B------:R-:W-:Y:S01]  /*4dd0*/  FSETP.NEU.FTZ.AND P0, PT, R170, -INF , PT ;  /* 0xff800000aa00780b */ /* 0x000fe20003f1d000 */
[----:B------:R-:W-:Y:S01]  /*4de0*/  FMUL.FTZ R209, R171, 1.4426950216293334961 ;  /* 0x3fb8aa3babd17820 */ /* 0x000fe20000410000 */
[----:B------:R-:W-:Y:S01]  /*4df0*/  LOP3.LUT R212, R241, UR20, R212, 0x96, !PT ;  /* 0x00000014f1d47c12 */ /* 0x000fe2000f8e96d4 */
[----:B------:R-:W-:Y:S01]  /*4e00*/  FMUL.FTZ R220, R168, 1.4426950216293334961 ;  /* 0x3fb8aa3ba8dc7820 */ /* 0x000fe20000410000 */
[----:B------:R-:W-:Y:S01]  /*4e10*/  FSEL R210, R210, RZ, P0 ;  /* 0x000000ffd2d27208 */ /* 0x000fe20000000000 */
[----:B------:R-:W-:Y:S01]  /*4e20*/  FMUL.FTZ R229, R169, 1.4426950216293334961 ;  /* 0x3fb8aa3ba9e57820 */ /* 0x000fe20000410000 */
[----:B------:R-:W-:Y:S01]  /*4e30*/  FSETP.NEU.FTZ.AND P0, PT, R171, -INF , PT ;  /* 0xff800000ab00780b */ /* 0x000fe20003f1d000 */
[----:B------:R-:W-:Y:S01]  /*4e40*/  IMAD.WIDE.U32 R204, R205, -0x326172a9, RZ ;  /* 0xcd9e8d57cdcc7825 */ /* 0x000fe200078e00ff */
[----:B------:R-:W-:Y:S02]  /*4e50*/  @P3 ISETP.GE.AND P3, PT, R196, UR6, PT ;  /* 0x00000006c4003c0c */ /* 0x000fe4000bf66270 */
[----:B------:R-:W-:Y:S01]  /*4e60*/  FSEL R209, R209, RZ, P0 ;  /* 0x000000ffd1d17208 */ /* 0x000fe20000000000 */
[--C-:B------:R-:W-:Y:S01]  /*4e70*/  FFMA.FTZ R186, R4, UR7, -R210.reuse ;  /* 0x0000000704ba7c23 */ /* 0x100fe200080108d2 */
[----:B------:R-:W-:Y:S01]  /*4e80*/  FSETP.NEU.FTZ.AND P0, PT, R168, -INF , PT ;  /* 0xff800000a800780b */ /* 0x000fe20003f1d000 */
[----:B------:R-:W-:Y:S01]  /*4e90*/  FFMA.FTZ R200, R17, UR7, -R210 ;  /* 0x0000000711c87c23 */ /* 0x000fe200080108d2 */
[----:B------:R-:W-:Y:S01]  /*4ea0*/  LOP3.LUT R215, R205, UR19, R228, 0x96, !PT ;  /* 0x00000013cdd77c12 */ /* 0x000fe2000f8e96e4 */
[--C-:B------:R-:W-:Y:S01]  /*4eb0*/  FFMA.FTZ R202, R19, UR7, -R209.reuse ;  /* 0x0000000713ca7c23 */ /* 0x100fe200080108d1 */
[----:B------:R-:W-:Y:S01]  /*4ec0*/  FSEL R220, R220, RZ, P0 ;  /* 0x000000ffdcdc7208 */ /* 0x000fe20000000000 */
[--C-:B------:R-:W-:Y:S01]  /*4ed0*/  FFMA.FTZ R248, R32, UR7, -R210.reuse ;  /* 0x0000000720f87c23 */ /* 0x100fe200080108d2 */
[----:B------:R-:W-:Y:S01]  /*4ee0*/  FSETP.NEU.FTZ.AND P0, PT, R169, -INF , PT ;  /* 0xff800000a900780b */ /* 0x000fe20003f1d000 */
[----:B------:R-:W-:Y:S01]  /*4ef0*/  FFMA.FTZ R245, R37, UR7, -R210 ;  /* 0x0000000725f57c23 */ /* 0x000fe200080108d2 */
[----:B------:R-:W-:Y:S01]  /*4f00*/  I2FP.F32.S32 R205, R187 ;  /* 0x000000bb00cd7245 */ /* 0x000fe20000201400 */
[----:B------:R-:W-:Y:S01]  /*4f10*/  FFMA.FTZ R196, R13, UR7, -R220 ;  /* 0x000000070dc47c23 */ /* 0x000fe200080108dc */
[----:B------:R-:W-:Y:S01]  /*4f20*/  FSEL R229, R229, RZ, P0 ;  /* 0x000000ffe5e57208 */ /* 0x000fe20000000000 */
[--C-:B------:R-:W-:Y:S01]  /*4f30*/  FFMA.FTZ R187, R7, UR7, -R209.reuse ;  /* 0x0000000707bb7c23 */ /* 0x100fe200080108d1 */
[----:B------:R-:W-:Y:S01]  /*4f40*/  PLOP3.LUT P0, PT, PT, PT, UP0, 0x80, 0x0 ;  /* 0x000000000000781c */ /* 0x000fe20003f0f008 */
[----:B------:R-:W-:Y:S01]  /*4f50*/  FFMA.FTZ R44, R205, -UR5, R44 ;  /* 0x80000005cd2c7c23 */ /* 0x000fe2000801002c */
[----:B------:R-:W-:Y:S01]  /*4f60*/  LOP3.LUT R188, R231, UR21, R206, 0x96, !PT ;  /* 0x00000015e7bc7c12 */ /* 0x000fe2000f8e96ce */
[----:B------:R-:W-:Y:S01]  /*4f70*/  FFMA.FTZ R41, R41, UR7, -R220 ;  /* 0x0000000729297c23 */ /* 0x000fe200080108dc */
[----:B------:R-:W-:Y:S01]  /*4f80*/  PLOP3.LUT P2, PT, PT, PT, UP0, 0x80, 0x0 ;  /* 0x000000000000781c */ /* 0x000fe20003f4f008 */
[----:B------:R-:W-:Y:S01]  /*4f90*/  FFMA.FTZ R58, R205, -UR5, R58 ;  /* 0x80000005cd3a7c23 */ /* 0x000fe2000801003a */
[----:B------:R-:W-:Y:S01]  /*4fa0*/  I2FP.F32.S32 R228, R203 ;  /* 0x000000cb00e47245 */ /* 0x000fe20000201400 */
[--C-:B------:R-:W-:Y:S01]  /*4fb0*/  FFMA.FTZ R205, R24, UR7, -R220.reuse ;  /* 0x0000000718cd7c23 */ /* 0x100fe200080108dc */
[----:B------:R-:W-:Y:S01]  /*4fc0*/  PLOP3.LUT P5, PT, PT, PT, UP0, 0x80, 0x0 ;  /* 0x000000000000781c */ /* 0x000fe20003faf008 */
[--C-:B------:R-:W-:Y:S01]  /*4fd0*/  FFMA.FTZ R203, R22, UR7, -R209.reuse ;  /* 0x0000000716cb7c23 */ /* 0x100fe200080108d1 */
[----:B------:R-:W-:Y:S01]  /*4fe0*/  I2FP.F32.S32 R125, R125 ;  /* 0x0000007d007d7245 */ /* 0x000fe20000201400 */
[----:B------:R-:W-:Y:S01]  /*4ff0*/  IMAD.WIDE.U32 R234, R188, -0x2daee0ad, RZ ;  /* 0xd2511f53bcea7825 */ /* 0x000fe200078e00ff */
[----:B------:R-:W-:Y:S01]  /*5000*/  PLOP3.LUT P6, PT, PT, PT, UP0, 0x80, 0x0 ;  /* 0x000000000000781c */ /* 0x000fe20003fcf008 */
[----:B------:R-:W1:Y:S01]  /*5010*/  MUFU.EX2 R186, R186 ;  /* 0x000000ba00ba7308 */ /* 0x000e620000000800 */
[----:B------:R-:W-:Y:S01]  /*5020*/  @P0 FSEL R44, R44, -INF , !P3 ;  /* 0xff8000002c2c0808 */ /* 0x000fe20005800000 */
[----:B------:R-:W-:Y:S01]  /*5030*/  FFMA.FTZ R188, R6, UR7, -R209 ;  /* 0x0000000706bc7c23 */ /* 0x000fe200080108d1 */
[----:B------:R-:W-:Y:S01]  /*5040*/  PLOP3.LUT P0, PT, PT, PT, UP0, 0x80, 0x0 ;  /* 0x000000000000781c */ /* 0x000fe20003f0f008 */
[----:B------:R-:W-:Y:S01]  /*5050*/  IMAD.WIDE.U32 R206, R216, -0x326172a9, RZ ;  /* 0xcd9e8d57d8ce7825 */ /* 0x000fe200078e00ff */
[----:B------:R-:W-:Y:S03]  /*5060*/  @P2 ISETP.GE.AND P2, PT, R192, UR6, PT ;  /* 0x00000006c0002c0c */ /* 0x000fe6000bf46270 */
[----:B------:R-:W-:Y:S01]  /*5070*/  FFMA.FTZ R57, R228, -UR5, R57 ;  /* 0x80000005e4397c23 */ /* 0x000fe20008010039 */
[----:B------:R-:W-:Y:S01]  /*5080*/  @P5 ISETP.GE.AND P5, PT, R194, UR6, PT ;  /* 0x00000006c2005c0c */ /* 0x000fe2000bfa6270 */
[----:B------:R-:W-:Y:S01]  /*5090*/  FFMA.FTZ R194, R12, UR7, -R220 ;  /* 0x000000070cc27c23 */ /* 0x000fe200080108dc */
[----:B------:R-:W-:Y:S01]  /*50a0*/  FFMA.FTZ R64, R125, -UR5, R64 ;  /* 0x800000057d407c23 */ /* 0x000fe20008010040 */
[----:B------:R-:W-:Y:S01]  /*50b0*/  FFMA.FTZ R63, R228, -UR5, R63 ;  /* 0x80000005e43f7c23 */ /* 0x000fe2000801003f */
[----:B------:R-:W-:Y:S01]  /*50c0*/  @P6 ISETP.GE.AND P6, PT, R185, UR6, PT ;  /* 0x00000006b9006c0c */ /* 0x000fe2000bfc6270 */
[----:B------:R-:W-:Y:S01]  /*50d0*/  FFMA.FTZ R185, R5, UR7, -R210 ;  /* 0x0000000705b97c23 */ /* 0x000fe200080108d2 */
[----:B------:R-:W-:Y:S01]  /*50e0*/  FFMA.FTZ R228, R28, UR7, -R220 ;  /* 0x000000071ce47c23 */ /* 0x000fe200080108dc */
[----:B------:R-:W-:Y:S01]  /*50f0*/  MUFU.EX2 R188, R188 ;  /* 0x000000bc00bc7308 */ /* 0x000fe20000000800 */
[----:B------:R-:W-:Y:S01]  /*5100*/  @P0 FSEL R46, R46, -INF , !P3 ;  /* 0xff8000002e2e0808 */ /* 0x000fe20005800000 */
[--C-:B------:R-:W-:Y:S01]  /*5110*/  FFMA.FTZ R195, R14, UR7, -R229.reuse ;  /* 0x000000070ec37c23 */ /* 0x100fe200080108e5 */
[----:B------:R-:W-:Y:S01]  /*5120*/  PLOP3.LUT P0, PT, PT, PT, UP0, 0x80, 0x0 ;  /* 0x000000000000781c */ /* 0x000fe20003f0f008 */
[----:B------:R-:W-:Y:S01]  /*5130*/  IMAD.WIDE.U32 R226, R212, -0x326172a9, RZ ;  /* 0xcd9e8d57d4e27825 */ /* 0x000fe200078e00ff */
[----:B------:R-:W-:Y:S02]  /*5140*/  LOP3.LUT R212, R207, UR19, R230, 0x96, !PT ;  /* 0x00000013cfd47c12 */ /* 0x000fe4000f8e96e6 */
[----:B------:R-:W-:Y:S01]  /*5150*/  I2FP.F32.S32 R207, R189 ;  /* 0x000000bd00cf7245 */ /* 0x000fe20000201400 */
[----:B------:R-:W-:Y:S01]  /*5160*/  IMAD.WIDE.U32 R222, R218, -0x326172a9, RZ ;  /* 0xcd9e8d57dade7825 */ /* 0x000fe200078e00ff */
[----:B------:R-:W-:Y:S01]  /*5170*/  LOP3.LUT R216, R227, UR19, R224, 0x96, !PT ;  /* 0x00000013e3d87c12 */ /* 0x000fe2000f8e96e0 */
[----:B------:R-:W-:Y:S01]  /*5180*/  MUFU.EX2 R185, R185 ;  /* 0x000000b900b97308 */ /* 0x000fe20000000800 */
[----:B------:R-:W-:Y:S01]  /*5190*/  LOP3.LUT R230, R235, UR18, R214, 0x96, !PT ;  /* 0x00000012ebe67c12 */ /* 0x000fe2000f8e96d6 */
[----:B------:R-:W-:Y:S01]  /*51a0*/  FFMA.FTZ R48, R207, -UR5, R48 ;  /* 0x80000005cf307c23 */ /* 0x000fe20008010030 */
[----:B------:R-:W-:Y:S01]  /*51b0*/  LOP3.LUT R232, R223, UR19, R232, 0x96, !PT ;  /* 0x00000013dfe87c12 */ /* 0x000fe2000f8e96e8 */
[--C-:B------:R-:W-:Y:S01]  /*51c0*/  FFMA.FTZ R189, R9, UR7, -R220.reuse ;  /* 0x0000000709bd7c23 */ /* 0x100fe200080108dc */
[----:B------:R-:W-:Y:S04]  /*51d0*/  IMAD.WIDE.U32 R224, R190, -0x2daee0ad, RZ ;  /* 0xd2511f53bee07825 */ /* 0x000fe800078e00ff */
[----:B------:R-:W-:Y:S01]  /*51e0*/  FFMA.FTZ R190, R8, UR7, -R220 ;  /* 0x0000000708be7c23 */ /* 0x000fe200080108dc */
[----:B------:R-:W-:Y:S01]  /*51f0*/  @P0 FSEL R48, R48, -INF , !P3 ;  /* 0xff80000030300808 */ /* 0x000fe20005800000 */
[----:B------:R-:W-:Y:S01]  /*5200*/  MUFU.EX2 R195, R195 ;  /* 0x000000c300c37308 */ /* 0x000fe20000000800 */
[----:B------:R-:W-:Y:S01]  /*5210*/  PLOP3.LUT P0, PT, PT, PT, UP0, 0x80, 0x0 ;  /* 0x000000000000781c */ /* 0x000fe20003f0f008 */
[----:B------:R-:W-:Y:S01]  /*5220*/  IMAD.WIDE.U32 R246, R246, -0x2daee0ad, RZ ;  /* 0xd2511f53f6f67825 */ /* 0x000fe200078e00ff */
[----:B------:R-:W-:Y:S03]  /*5230*/  LOP3.LUT R236, R225, UR18, R236, 0x96, !PT ;  /* 0x00000012e1ec7c12 */ /* 0x000fe6000f8e96ec */
[----:B------:R-:W-:Y:S01]  /*5240*/  FFMA.FTZ R46, R46, UR7, -R229 ;  /* 0x000000072e2e7c23 */ /* 0x000fe200080108e5 */
[----:B------:R-:W-:Y:S01]  /*5250*/  IMAD.WIDE.U32 R238, R221, -0x326172a9, RZ ;  /* 0xcd9e8d57ddee7825 */ /* 0x000fe200078e00ff */
[----:B------:R-:W-:Y:S02]  /*5260*/  LOP3.LUT R240, R247, UR18, R240, 0x96, !PT ;  /* 0x00000012f7f07c12 */ /* 0x000fe4000f8e96f0 */
[----:B------:R-:W-:Y:S01]  /*5270*/  MUFU.EX2 R190, R190 ;  /* 0x000000be00be7308 */ /* 0x000fe20000000800 */
[----:B------:R-:W-:Y:S01]  /*5280*/  FFMA.FTZ R54, R207, -UR5, R54 ;  /* 0x80000005cf367c23 */ /* 0x000fe20008010036 */
[----:B------:R-:W-:Y:S01]  /*5290*/  I2FP.F32.S32 R207, R199 ;  /* 0x000000c700cf7245 */ /* 0x000fe20000201400 */
[----:B------:R-:W-:Y:S01]  /*52a0*/  IMAD.WIDE.U32 R232, R232, -0x2daee0ad, RZ ;  /* 0xd2511f53e8e87825 */ /* 0x000fe200078e00ff */
[----:B------:R-:W-:Y:S02]  /*52b0*/  LOP3.LUT R222, R239, UR17, R222, 0x96, !PT ;  /* 0x00000011efde7c12 */ /* 0x000fe4000f8e96de */
[----:B------:R-:W-:Y:S01]  /*52c0*/  @P0 FSEL R50, R50, -INF , !P3 ;  /* 0xff80000032320808 */ /* 0x000fe20005800000 */
[----:B------:R-:W-:Y:S01]  /*52d0*/  IMAD.WIDE.U32 R240, R240, -0x326172a9, RZ ;  /* 0xcd9e8d57f0f07825 */ /* 0x000fe200078e00ff */
[----:B------:R-:W-:Y:S02]  /*52e0*/  LOP3.LUT R192, R233, UR16, R208, 0x96, !PT ;  /* 0x00000010e9c07c12 */ /* 0x000fe4000f8e96d0 */
[----:B------:R4:W-:Y:S01]  /*52f0*/  MUFU.EX2 R199, R202 ;  /* 0x000000ca00c77308 */ /* 0x0009e20000000800 */
[----:B------:R-:W-:Y:S01]  /*5300*/  PLOP3.LUT P0, PT, PT, PT, UP0, 0x80, 0x0 ;  /* 0x000000000000781c */ /* 0x000fe20003f0f008 */
[----:B------:R-:W-:Y:S01]  /*5310*/  IMAD.WIDE.U32 R212, R212, -0x2daee0ad, RZ ;  /* 0xd2511f53d4d47825 */ /* 0x000fe200078e00ff */
[----:B------:R-:W-:Y:S02]  /*5320*/  LOP3.LUT R191, R241, UR17, R226, 0x96, !PT ;  /* 0x00000011f1bf7c12 */ /* 0x000fe4000f8e96e2 */
[----:B------:R-:W-:Y:S01]  /*5330*/  I2FP.F32.S32 R208, R193 ;  /* 0x000000c100d07245 */ /* 0x000fe20000201400 */
[----:B------:R-:W-:Y:S01]  /*5340*/  IMAD.WIDE.U32 R216, R216, -0x2daee0ad, RZ ;  /* 0xd2511f53d8d87825 */ /* 0x000fe200078e00ff */
[----:B------:R-:W-:Y:S03]  /*5350*/  LOP3.LUT R218, R213, UR16, R234, 0x96, !PT ;  /* 0x00000010d5da7c12 */ /* 0x000fe6000f8e96ea */
[----:B------:R2:W-:Y:S01]  /*5360*/  MUFU.EX2 R193, R196 ;  /* 0x000000c400c17308 */ /* 0x0005e20000000800 */
[----:B------:R-:W-:Y:S01]  /*5370*/  PLOP3.LUT P3, PT, PT, PT, UP0, 0x80, 0x0 ;  /* 0x000000000000781c */ /* 0x000fe20003f6f008 */
[----:B------:R-:W-:Y:S01]  /*5380*/  IMAD.WIDE.U32 R226, R192, -0x326172a9, RZ ;  /* 0xcd9e8d57c0e27825 */ /* 0x000fe200078e00ff */
[----:B------:R-:W-:Y:S03]  /*5390*/  LOP3.LUT R246, R217, UR16, R246, 0x96, !PT ;  /* 0x00000010d9f67c12 */ /* 0x000fe6000f8e96f6 */
[----:B------:R-:W-:Y:S01]  /*53a0*/  FFMA.FTZ R50, R50, UR7, -R209 ;  /* 0x0000000732327c23 */ /* 0x000fe200080108d1 */
[----:B------:R-:W-:Y:S01]  /*53b0*/  IMAD.WIDE.U32 R236, R236, -0x326172a9, RZ ;  /* 0xcd9e8d57ecec7825 */ /* 0x000fe200078e00ff */
[----:B------:R-:W-:Y:S02]  /*53c0*/  LOP3.LUT R217, R227, UR15, R238, 0x96, !PT ;  /* 0x0000000fe3d97c12 */ /* 0x000fe4000f8e96ee */
[----:B------:R-:W-:Y:S01]  /*53d0*/  MUFU.EX2 R200, R200 ;  /* 0x000000c800c87308 */ /* 0x000fe20000000800 */
[----:B------:R-:W-:Y:S01]  /*53e0*/  LOP3.LUT R234, R226, 0xffff, RZ, 0xc0, !PT ;  /* 0x0000ffffe2ea7812 */ /* 0x000fe200078ec0ff */
[----:B------:R-:W-:Y:S01]  /*53f0*/  IMAD.WIDE.U32 R214, R215, -0x2daee0ad, RZ ;  /* 0xd2511f53d7d67825 */ /* 0x000fe200078e00ff */
[----:B------:R-:W-:Y:S02]  /*5400*/  LOP3.LUT R211, R237, UR17, R204, 0x96, !PT ;  /* 0x00000011edd37c12 */ /* 0x000fe4000f8e96cc */
[----:B------:R-:W-:Y:S01]  /*5410*/  I2FP.F32.S32 R227, R198 ;  /* 0x000000c600e37245 */ /* 0x000fe20000201400 */
[----:B------:R-:W-:Y:S01]  /*5420*/  IMAD.WIDE.U32 R238, R191, -0x2daee0ad, RZ ;  /* 0xd2511f53bfee7825 */ /* 0x000fe200078e00ff */
[----:B------:R-:W-:Y:S03]  /*5430*/  LOP3.LUT R224, R215, UR16, R224, 0x96, !PT ;  /* 0x00000010d7e07c12 */ /* 0x000fe6000f8e96e0 */
[----:B------:R-:W3:Y:S01]  /*5440*/  MUFU.EX2 R187, R187 ;  /* 0x000000bb00bb7308 */ /* 0x000ee20000000800 */
[----:B------:R-:W-:Y:S01]  /*5450*/  @P3 FSEL R47, R47, -INF , !P4 ;  /* 0xff8000002f2f3808 */ /* 0x000fe20006000000 */
[----:B------:R-:W-:Y:S01]  /*5460*/  FFMA.FTZ R45, R208, -UR5, R45 ;  /* 0x80000005d02d7c23 */ /* 0x000fe2000801002d */
[----:B------:R-:W-:Y:S01]  /*5470*/  LOP3.LUT R215, R239, UR14, R216, 0x96, !PT ;  /* 0x0000000eefd77c12 */ /* 0x000fe2000f8e96d8 */
[----:B------:R-:W-:Y:S01]  /*5480*/  IMAD.WIDE.U32 R222, R222, -0x2daee0ad, RZ ;  /* 0xd2511f53dede7825 */ /* 0x000fe200078e00ff */
[----:B------:R-:W-:Y:S02]  /*5490*/  LOP3.LUT R237, R238, 0xff, RZ, 0xc0, !PT ;  /* 0x000000ffeeed7812 */ /* 0x000fe400078ec0ff */
[----:B------:R-:W-:Y:S01]  /*54a0*/  @P0 FSEL R45, R45, -INF , !P4 ;  /* 0xff8000002d2d0808 */ /* 0x000fe20006000000 */
[----:B------:R-:W-:Y:S01]  /*54b0*/  IMAD.WIDE.U32 R230, R230, -0x326172a9, RZ ;  /* 0xcd9e8d57e6e67825 */ /* 0x000fe200078e00ff */
[----:B------:R-:W-:Y:S01]  /*54c0*/  LOP3.LUT R225, R223, UR14, R232, 0x96, !PT ;  /* 0x0000000edfe17c12 */ /* 0x000fe2000f8e96e8 */
[----:B------:R-:W-:Y:S01]  /*54d0*/  MUFU.EX2 R189, R189 ;  /* 0x000000bd00bd7308 */ /* 0x000fe20000000800 */
[----:B------:R-:W-:Y:S01]  /*54e0*/  SHF.R.U32.HI R235, RZ, 0x18, R238 ;  /* 0x00000018ffeb7819 */ /* 0x000fe200000116ee */
[----:B------:R-:W-:Y:S01]  /*54f0*/  IMAD.WIDE.U32 R218, R218, -0x326172a9, RZ ;  /* 0xcd9e8d57dada7825 */ /* 0x000fe200078e00ff */
[----:B------:R-:W-:Y:S02]  /*5500*/  LOP3.LUT R213, R231, UR17, R206, 0x96, !PT ;  /* 0x00000011e7d57c12 */ /* 0x000fe4000f8e96ce */
[----:B------:R-:W-:Y:S01]  /*5510*/  LOP3.LUT R216, R238, 0xffff, RZ, 0xc0, !PT ;  /* 0x0000ffffeed87812 */ /* 0x000fe200078ec0ff */
[----:B------:R-:W-:Y:S01]  /*5520*/  FFMA.FTZ R198, R18, UR7, -R209 ;  /* 0x0000000712c67c23 */ /* 0x000fe200080108d1 */
[----:B------:R-:W-:Y:S01]  /*5530*/  SHF.R.U32.HI R221, RZ, 0x10, R238 ;  /* 0x00000010ffdd7819 */ /* 0x000fe200000116ee */
[----:B----4-:R-:W-:Y:S01]  /*5540*/  FFMA.FTZ R202, R21, UR7, -R210 ;  /* 0x0000000715ca7c23 */ /* 0x010fe200080108d2 */
[----:B------:R-:W-:Y:S01]  /*5550*/  PLOP3.LUT P0, PT, PT, PT, UP0, 0x80, 0x0 ;  /* 0x000000000000781c */ /* 0x000fe20003f0f008 */
[----:B------:R-:W-:Y:S01]  /*5560*/  FFMA.FTZ R52, R227, -UR5, R52 ;  /* 0x80000005e3347c23 */ /* 0x000fe20008010034 */
[C---:B------:R-:W-:Y:S01]  /*5570*/  LOP3.LUT R238, R222.reuse, 0xff, RZ, 0xc0, !PT ;  /* 0x000000ffdeee7812 */ /* 0x040fe200078ec0ff */
[----:B------:R-:W-:Y:S01]  /*5580*/  FFMA.FTZ R62, R207, -UR5, R62 ;  /* 0x80000005cf3e7c23 */ /* 0x000fe2000801003e */
[----:B------:R-:W-:Y:S01]  /*5590*/  SHF.R.U32.HI R239, RZ, 0x18, R222 ;  /* 0x00000018ffef7819 */ /* 0x000fe200000116de */
[----:B------:R-:W-:Y:S01]  /*55a0*/  FFMA.FTZ R66, R227, -UR5, R66 ;  /* 0x80000005e3427c23 */ /* 0x000fe20008010042 */
[----:B------:R-:W-:Y:S01]  /*55b0*/  LOP3.LUT R223, R222, 0xffff, RZ, 0xc0, !PT ;  /* 0x0000ffffdedf7812 */ /* 0x000fe200078ec0ff */
[----:B------:R-:W-:Y:S01]  /*55c0*/  FFMA.FTZ R227, R29, UR7, -R220 ;  /* 0x000000071de37c23 */ /* 0x000fe200080108dc */
[----:B------:R-:W-:Y:S01]  /*55d0*/  SHF.R.U32.HI R231, RZ, 0x10, R222 ;  /* 0x00000010ffe77819 */ /* 0x000fe200000116de */
[----:B------:R-:W-:Y:S01]  /*55e0*/  IMAD.WIDE.U32 R246, R246, -0x326172a9, RZ ;  /* 0xcd9e8d57f6f67825 */ /* 0x000fe200078e00ff */
[----:B------:R-:W-:Y:S01]  /*55f0*/  LOP3.LUT R230, R219, UR15, R230, 0x96, !PT ;  /* 0x0000000fdbe67c12 */ /* 0x000fe2000f8e96e6 */
[----:B------:R-:W-:Y:S01]  /*5600*/  MUFU.EX2 R198, R198 ;  /* 0x000000c600c67308 */ /* 0x000fe20000000800 */
[----:B------:R-:W-:Y:S01]  /*5610*/  LOP3.LUT R233, R218, 0xff, RZ, 0xc0, !PT ;  /* 0x000000ffdae97812 */ /* 0x000fe200078ec0ff */
[--C-:B------:R-:W-:Y:S01]  /*5620*/  FFMA.FTZ R192, R10, UR7, -R229.reuse ;  /* 0x000000070ac07c23 */ /* 0x100fe200080108e5 */
[--C-:B------:R-:W-:Y:S01]  /*5630*/  SHF.R.U32.HI R232, RZ, 0x18, R218.reuse ;  /* 0x00000018ffe87819 */ /* 0x100fe200000116da */
[--C-:B------:R-:W-:Y:S01]  /*5640*/  FFMA.FTZ R191, R11, UR7, -R229.reuse ;  /* 0x000000070bbf7c23 */ /* 0x100fe200080108e5 */
[----:B------:R-:W-:Y:S01]  /*5650*/  SHF.R.U32.HI R222, RZ, 0x10, R218 ;  /* 0x00000010ffde7819 */ /* 0x000fe200000116da */
[----:B--2---:R-:W-:Y:S01]  /*5660*/  FFMA.FTZ R196, R15, UR7, -R229 ;  /* 0x000000070fc47c23 */ /* 0x004fe200080108e5 */
[----:B------:R-:W-:Y:S03]  /*5670*/  LOP3.LUT R219, R218, 0xffff, RZ, 0xc0, !PT ;  /* 0x0000ffffdadb7812 */ /* 0x000fe600078ec0ff */
[----:B------:R-:W2:Y:S01]  /*5680*/  MUFU.EX2 R192, R192 ;  /* 0x000000c000c07308 */ /* 0x000ea20000000800 */
[----:B------:R-:W-:Y:S01]  /*5690*/  I2FP.F32.S32 R218, R197 ;  /* 0x000000c500da7245 */ /* 0x000fe20000201400 */
[----:B------:R-:W-:Y:S01]  /*56a0*/  FFMA.FTZ R197, R16, UR7, -R210 ;  /* 0x0000000710c57c23 */ /* 0x000fe200080108d2 */
[----:B------:R-:W-:Y:S01]  /*56b0*/  PLOP3.LUT P3, PT, PT, PT, UP0, 0x80, 0x0 ;  /* 0x000000000000781c */ /* 0x000fe20003f6f008 */
[----:B------:R-:W-:Y:S01]  /*56c0*/  FFMA.FTZ R56, R207, -UR5, R56 ;  /* 0x80000005cf387c23 */ /* 0x000fe20008010038 */
[----:B------:R-:W-:Y:S01]  /*56d0*/  LOP3.LUT R126, R217, 0xff, RZ, 0xc0, !PT ;  /* 0x000000ffd97e7812 */ /* 0x000fe200078ec0ff */
[----:B------:R-:W-:Y:S01]  /*56e0*/  FFMA.FTZ R49, R218, -UR5, R49 ;  /* 0x80000005da317c23 */ /* 0x000fe20008010031 */
[----:B------:R-:W-:Y:S03]  /*56f0*/  SHF.R.U32.HI R125, RZ, 0x18, R217 ;  /* 0x00000018ff7d7819 */ /* 0x000fe600000116d9 */
[----:B------:R-:W4:Y:S01]  /*5700*/  MUFU.EX2 R191, R191 ;  /* 0x000000bf00bf7308 */ /* 0x000f220000000800 */
[----:B------:R-:W-:Y:S01]  /*5710*/  LOP3.LUT R240, R247, UR15, R240, 0x96, !PT ;  /* 0x0000000ff7f07c12 */ /* 0x000fe2000f8e96f0 */
[----:B------:R-:W-:Y:S01]  /*5720*/  FFMA.FTZ R207, R27, UR7, -R229 ;  /* 0x000000071bcf7c23 */ /* 0x000fe200080108e5 */
[----:B------:R-:W-:Y:S01]  /*5730*/  @P0 FSEL R49, R49, -INF , !P4 ;  /* 0xff80000031310808 */ /* 0x000fe20006000000 */
[----:B------:R-:W-:Y:S01]  /*5740*/  FFMA.FTZ R59, R208, -UR5, R59 ;  /* 0x80000005d03b7c23 */ /* 0x000fe2000801003b */
[----:B------:R-:W-:Y:S01]  /*5750*/  PLOP3.LUT P0, PT, PT, PT, UP0, 0x80, 0x0 ;  /* 0x000000000000781c */ /* 0x000fe20003f0f008 */
[----:B------:R-:W-:Y:S01]  /*5760*/  FFMA.FTZ R208, R26, UR7, -R229 ;  /* 0x000000071ad07c23 */ /* 0x000fe200080108e5 */
[----:B------:R-:W-:Y:S01]  /*5770*/  LOP3.LUT R243, R246, 0xffff, RZ, 0xc0, !PT ;  /* 0x0000fffff6f37812 */ /* 0x000fe200078ec0ff */
[--C-:B------:R-:W-:Y:S01]  /*5780*/  FFMA.FTZ R247, R33, UR7, -R210.reuse ;  /* 0x0000000721f77c23 */ /* 0x100fe200080108d2 */
[----:B------:R-:W-:Y:S01]  /*5790*/  @P3 FSEL R51, R51, -INF , !P4 ;  /* 0xff80000033333808 */ /* 0x000fe20006000000 */
[--C-:B------:R-:W-:Y:S01]  /*57a0*/  FFMA.FTZ R49, R49, UR7, -R210.reuse ;  /* 0x0000000731317c23 */ /* 0x100fe200080108d2 */
[----:B------:R-:W-:Y:S01]  /*57b0*/  PLOP3.LUT P3, PT, PT, PT, UP0, 0x80, 0x0 ;  /* 0x000000000000781c */ /* 0x000fe20003f6f008 */
[----:B------:R-:W4:Y:S01]  /*57c0*/  MUFU.EX2 R196, R196 ;  /* 0x000000c400c47308 */ /* 0x000f220000000800 */
[----:B------:R-:W-:Y:S01]  /*57d0*/  PLOP3.LUT P4, PT, PT, PT, UP0, 0x80, 0x0 ;  /* 0x000000000000781c */ /* 0x000fe20003f8f008 */
[----:B------:R-:W-:Y:S01]  /*57e0*/  FFMA.FTZ R51, R51, UR7, -R209 ;  /* 0x0000000733337c23 */ /* 0x000fe200080108d1 */
[----:B------:R-:W-:Y:S01]  /*57f0*/  SHF.R.U32.HI R243, RZ, 0x8, R243 ;  /* 0x00000008fff37819 */ /* 0x000fe200000116f3 */
[----:B------:R-:W-:Y:S01]  /*5800*/  FFMA.FTZ R55, R218, -UR5, R55 ;  /* 0x80000005da377c23 */ /* 0x000fe20008010037 */
[----:B------:R-:W-:Y:S01]  /*5810*/  I2FP.F32.S32 R218, R201 ;  /* 0x000000c900da7245 */ /* 0x000fe20000201400 */
[--C-:B------:R-:W-:Y:S01]  /*5820*/  FFMA.FTZ R201, R20, UR7, -R210.reuse ;  /* 0x0000000714c97c23 */ /* 0x100fe200080108d2 */
[----:B------:R-:W-:Y:S03]  /*5830*/  @P0 FSEL R52, R52, -INF , !P1 ;  /* 0xff80000034340808 */ /* 0x000fe60004800000 */
[----:B------:R-:W-:Y:S01]  /*5840*/  MUFU.EX2 R202, R202 ;  /* 0x000000ca00ca7308 */ /* 0x000fe20000000800 */
[----:B------:R-:W-:Y:S01]  /*5850*/  PLOP3.LUT P0, PT, PT, PT, UP0, 0x80, 0x0 ;  /* 0x000000000000781c */ /* 0x000fe20003f0f008 */
[----:B------:R-:W-:Y:S01]  /*5860*/  FFMA.FTZ R67, R218, -UR5, R67 ;  /* 0x80000005da437c23 */ /* 0x000fe20008010043 */
[----:B------:R-:W-:Y:S01]  /*5870*/  LOP3.LUT R243, R243, 0xffff, RZ, 0xc0, !PT ;  /* 0x0000fffff3f37812 */ /* 0x000fe200078ec0ff */
[----:B------:R-:W-:Y:S01]  /*5880*/  FFMA.FTZ R52, R52, UR7, -R210 ;  /* 0x0000000734347c23 */ /* 0x000fe200080108d2 */
[----:B------:R-:W-:Y:S01]  /*5890*/  @P3 FSEL R54, R54, -INF , !P1 ;  /* 0xff80000036363808 */ /* 0x000fe20004800000 */
[----:B------:R-:W-:Y:S01]  /*58a0*/  FFMA.FTZ R53, R218, -UR5, R53 ;  /* 0x80000005da357c23 */ /* 0x000fe20008010035 */
[----:B------:R-:W-:Y:S03]  /*58b0*/  @P4 FSEL R56, R56, -INF , !P1 ;  /* 0xff80000038384808 */ /* 0x000fe60004800000 */
[----:B------:R-:W-:Y:S01]  /*58c0*/  MUFU.EX2 R201, R201 ;  /* 0x000000c900c97308 */ /* 0x000fe20000000800 */
[----:B------:R-:W-:Y:S01]  /*58d0*/  PLOP3.LUT P4, PT, PT, PT, UP0, 0x80, 0x0 ;  /* 0x000000000000781c */ /* 0x000fe20003f8f008 */
[----:B------:R-:W-:Y:S01]  /*58e0*/  FFMA.FTZ R54, R54, UR7, -R209 ;  /* 0x0000000736367c23 */ /* 0x000fe200080108d1 */
[----:B------:R-:W-:Y:S01]  /*58f0*/  SHF.R.U32.HI R244, RZ, 0x10, R246 ;  /* 0x00000010fff47819 */ /* 0x000fe200000116f6 */
[----:B------:R-:W-:Y:S01]  /*5900*/  FFMA.FTZ R56, R56, UR7, -R220 ;  /* 0x0000000738387c23 */ /* 0x000fe200080108dc */
[----:B------:R-:W-:Y:S01]  /*5910*/  SHF.R.U32.HI R241, RZ, 0x18, R246 ;  /* 0x00000018fff17819 */ /* 0x000fe200000116f6 */
[--C-:B------:R-:W-:Y:S01]  /*5920*/  FFMA.FTZ R218, R30, UR7, -R229.reuse ;  /* 0x000000071eda7c23 */ /* 0x100fe200080108e5 */
[----:B------:R-:W-:Y:S03]  /*5930*/  @P0 FSEL R58, R58, -INF , !P1 ;  /* 0xff8000003a3a0808 */ /* 0x000fe60004800000 */
[----:B------:R-:W-:Y:S01]  /*5940*/  MUFU.EX2 R205, R205 ;  /* 0x000000cd00cd7308 */ /* 0x000fe20000000800 */
[----:B------:R-:W-:Y:S02]  /*5950*/  PLOP3.LUT P0, PT, PT, PT, UP0, 0x80, 0x0 ;  /* 0x000000000000781c */ /* 0x000fe40003f0f008 */
[----:B------:R-:W-:Y:S01]  /*5960*/  PLOP3.LUT P1, PT, PT, PT, UP0, 0x80, 0x0 ;  /* 0x000000000000781c */ /* 0x000fe20003f2f008 */
[----:B------:R-:W-:Y:S01]  /*5970*/  FFMA.FTZ R58, R58, UR7, -R229 ;  /* 0x000000073a3a7c23 */ /* 0x000fe200080108e5 */
[----:B------:R-:W-:Y:S02]  /*5980*/  LOP3.LUT R244, R244, 0xff, RZ, 0xc0, !PT ;  /* 0x000000fff4f47812 */ /* 0x000fe400078ec0ff */
[----:B------:R-:W-:Y:S03]  /*5990*/  @P4 FSEL R55, R55, -INF , !P2 ;  /* 0xff80000037374808 */ /* 0x000fe60005000000 */
[----:B------:R-:W-:Y:S01]  /*59a0*/  MUFU.EX2 R203, R203 ;  /* 0x000000cb00cb7308 */ /* 0x000fe20000000800 */
[----:B------:R-:W-:Y:S02]  /*59b0*/  PLOP3.LUT P4, PT, PT, PT, UP0, 0x80, 0x0 ;  /* 0x000000000000781c */ /* 0x000fe40003f8f008 */
[----:B------:R-:W-:Y:S01]  /*59c0*/  SHF.R.U32.HI R234, RZ, 0x8, R234 ;  /* 0x00000008ffea7819 */ /* 0x000fe200000116ea */
[----:B------:R-:W-:Y:S01]  /*59d0*/  FFMA.FTZ R55, R55, UR7, -R209 ;  /* 0x0000000737377c23 */ /* 0x000fe200080108d1 */
[----:B------:R-:W-:Y:S02]  /*59e0*/  LOP3.LUT R206, R226, 0xff, RZ, 0xc0, !PT ;  /* 0x000000ffe2ce7812 */ /* 0x000fe400078ec0ff */
[----:B------:R-:W-:Y:S03]  /*59f0*/  @P0 FSEL R57, R57, -INF , !P2 ;  /* 0xff80000039390808 */ /* 0x000fe60005000000 */
[----:B------:R-:W-:Y:S01]  /*5a00*/  MUFU.EX2 R207, R207 ;  /* 0x000000cf00cf7308 */ /* 0x000fe20000000800 */
[----:B------:R-:W-:Y:S02]  /*5a10*/  PLOP3.LUT P0, PT, PT, PT, UP0, 0x80, 0x0 ;  /* 0x000000000000781c */ /* 0x000fe40003f0f008 */
[----:B------:R-:W-:Y:S01]  /*5a20*/  @P1 FSEL R59, R59, -INF , !P2 ;  /* 0xff8000003b3b1808 */ /* 0x000fe20005000000 */
[----:B------:R-:W-:Y:S01]  /*5a30*/  FFMA.FTZ R57, R57, UR7, -R220 ;  /* 0x0000000739397c23 */ /* 0x000fe200080108dc */
[----:B------:R-:W-:Y:S02]  /*5a40*/  PLOP3.LUT P1, PT, PT, PT, UP0, 0x80, 0x0 ;  /* 0x000000000000781c */ /* 0x000fe40003f2f008 */
[----:B------:R-:W-:Y:S03]  /*5a50*/  @P4 FSEL R60, R60, -INF , !P5 ;  /* 0xff8000003c3c4808 */ /* 0x000fe60006800000 */
[----:B------:R-:W-:Y:S01]  /*5a60*/  MUFU.EX2 R228, R228 ;  /* 0x000000e400e47308 */ /* 0x000fe20000000800 */
[----:B------:R-:W-:Y:S01]  /*5a70*/  PLOP3.LUT P4, PT, PT, PT, UP0, 0x80, 0x0 ;  /* 0x000000000000781c */ /* 0x000fe20003f8f008 */
[--C-:B------:R-:W-:Y:S01]  /*5a80*/  FFMA.FTZ R59, R59, UR7, -R229.reuse ;  /* 0x000000073b3b7c23 */ /* 0x100fe200080108e5 */
        /* <DEDUP_REMOVED lines=9> */
[----:B------:R-:W-:Y:S01]  /*5b20*/  @P4 FSEL R66, R66, -INF , !P5 ;  /* 0xff80000042424808 */ /* 0x000fe20006800000 */
[----:B------:R-:W-:Y:S01]  /*5b30*/  FFMA.FTZ R64, R64, UR7, -R210 ;  /* 0x0000000740407c23 */ /* 0x000fe200080108d2 */
[----:B------:R-:W-:Y:S01]  /*5b40*/  ISETP.LE.U32.AND P5, PT, R126, UR8, PT ;  /* 0x000000087e007c0c */ /* 0x000fe2000bfa3070 */
[----:B------:R-:W-:Y:S01]  /*5b50*/  MUFU.EX2 R194, R194 ;  /* 0x000000c200c27308 */ /* 0x000fe20000000800 */
[----:B------:R-:W-:Y:S01]  /*5b60*/  I2FP.F32.S32 R126, R124 ;  /* 0x0000007c007e7245 */ /* 0x000fe20000201400 */
[----:B------:R-:W-:Y:S01]  /*5b70*/  FFMA.FTZ R66, R66, UR7, -R209 ;  /* 0x0000000742427c23 */ /* 0x000fe200080108d1 */
[----:B------:R-:W-:Y:S02]  /*5b80*/  LOP3.LUT R124, R217, 0xffff, RZ, 0xc0, !PT ;  /* 0x0000ffffd97c7812 */ /* 0x000fe400078ec0ff */
[----:B------:R-:W-:Y:S01]  /*5b90*/  @P0 FSEL R61, R61, -INF , !P6 ;  /* 0xff8000003d3d0808 */ /* 0x000fe20007000000 */
[----:B------:R-:W-:Y:S01]  /*5ba0*/  FFMA.FTZ R65, R126, -UR5, R65 ;  /* 0x800000057e417c23 */ /* 0x000fe20008010041 */
[----:B------:R-:W-:Y:S03]  /*5bb0*/  PLOP3.LUT P0, PT, PT, PT, UP0, 0x80, 0x0 ;  /* 0x000000000000781c */ /* 0x000fe60003f0f008 */
[----:B------:R-:W-:Y:S01]  /*5bc0*/  MUFU.EX2 R227, R227 ;  /* 0x000000e300e37308 */ /* 0x000fe20000000800 */
[----:B------:R-:W-:Y:S02]  /*5bd0*/  @P1 FSEL R63, R63, -INF , !P6 ;  /* 0xff8000003f3f1808 */ /* 0x000fe40007000000 */
[----:B------:R-:W-:Y:S01]  /*5be0*/  PLOP3.LUT P1, PT, PT, PT, UP0, 0x80, 0x0 ;  /* 0x000000000000781c */ /* 0x000fe20003f2f008 */
[----:B-1----:R-:W-:Y:S01]  /*5bf0*/  @!P5 FADD.FTZ R186, -R186, -RZ ;  /* 0x800000ffbabad221 */ /* 0x002fe20000010100 */
[----:B------:R-:W-:Y:S01]  /*5c00*/  SHF.R.U32.HI R217, RZ, 0x10, R217 ;  /* 0x00000010ffd97819 */ /* 0x000fe200000116d9 */
[--C-:B------:R-:W-:Y:S01]  /*5c10*/  FFMA.FTZ R63, R63, UR7, -R229.reuse ;  /* 0x000000073f3f7c23 */ /* 0x100fe200080108e5 */
[----:B------:R-:W-:Y:S03]  /*5c20*/  LOP3.LUT R126, R240, 0xff, RZ, 0xc0, !PT ;  /* 0x000000fff07e7812 */ /* 0x000fe600078ec0ff */
[----:B------:R-:W-:Y:S01]  /*5c30*/  MUFU.EX2 R218, R218 ;  /* 0x000000da00da7308 */ /* 0x000fe20000000800 */
[----:B------:R-:W-:Y:S02]  /*5c40*/  LOP3.LUT R217, R217, 0xff, RZ, 0xc0, !PT ;  /* 0x000000ffd9d97812 */ /* 0x000fe400078ec0ff */
[----:B------:R-:W-:Y:S02]  /*5c50*/  ISETP.LE.U32.AND P4, PT, R125, UR8, PT ;  /* 0x000000087d007c0c */ /* 0x000fe4000bf83070 */
[----:B------:R-:W-:Y:S02]  /*5c60*/  @P0 FSEL R65, R65, -INF , !P6 ;  /* 0xff80000041410808 */ /* 0x000fe40007000000 */
[----:B------:R-:W-:Y:S03]  /*5c70*/  SHF.R.U32.HI R124, RZ, 0x8, R124 ;  /* 0x00000008ff7c7819 */ /* 0x000fe6000001167c */
[----:B------:R-:W1:Y:S01]  /*5c80*/  MUFU.EX2 R248, R248 ;  /* 0x000000f800f87308 */ /* 0x000e620000000800 */
[----:B------:R-:W-:Y:S01]  /*5c90*/  ISETP.LE.U32.AND P0, PT, R217, UR8, PT ;  /* 0x00000008d9007c0c */ /* 0x000fe2000bf03070 */
[----:B------:R-:W-:Y:S01]  /*5ca0*/  FFMA.FTZ R217, R31, UR7, -R229 ;  /* 0x000000071fd97c23 */ /* 0x000fe200080108e5 */
[----:B------:R-:W-:Y:S02]  /*5cb0*/  @P1 FSEL R67, R67, -INF , !P6 ;  /* 0xff80000043431808 */ /* 0x000fe40007000000 */
[--C-:B------:R-:W-:Y:S02]  /*5cc0*/  SHF.R.U32.HI R125, RZ, 0x10, R240.reuse ;  /* 0x00000010ff7d7819 */ /* 0x100fe400000116f0 */
[----:B------:R-:W-:Y:S01]  /*5cd0*/  ISETP.LE.U32.AND P1, PT, R126, UR8, PT ;  /* 0x000000087e007c0c */ /* 0x000fe2000bf23070 */
[----:B---3--:R-:W-:Y:S01]  /*5ce0*/  @!P4 FADD.FTZ R187, -R187, -RZ ;  /* 0x800000ffbbbbc221 */ /* 0x008fe20000010100 */
[----:B------:R-:W-:Y:S01]  /*5cf0*/  LOP3.LUT R124, R124, 0xffff, RZ, 0xc0, !PT ;  /* 0x0000ffff7c7c7812 */ /* 0x000fe200078ec0ff */
[----:B------:R-:W-:Y:S01]  /*5d00*/  MUFU.EX2 R217, R217 ;  /* 0x000000d900d97308 */ /* 0x000fe20000000800 */
[----:B------:R-:W-:Y:S02]  /*5d10*/  LOP3.LUT R125, R125, 0xff, RZ, 0xc0, !PT ;  /* 0x000000ff7d7d7812 */ /* 0x000fe400078ec0ff */
[----:B------:R-:W-:Y:S01]  /*5d20*/  ISETP.LE.U32.AND P6, PT, R124, UR8, PT ;  /* 0x000000087c007c0c */ /* 0x000fe2000bfc3070 */
[----:B------:R-:W-:Y:S01]  /*5d30*/  @!P0 FADD.FTZ R188, -R188, -RZ ;  /* 0x800000ffbcbc8221 */ /* 0x000fe20000010100 */
[----:B------:R-:W-:Y:S02]  /*5d40*/  LOP3.LUT R124, R240, 0xffff, RZ, 0xc0, !PT ;  /* 0x0000fffff07c7812 */ /* 0x000fe400078ec0ff */
[----:B------:R-:W-:Y:S03]  /*5d50*/  ISETP.LE.U32.AND P5, PT, R125, UR8, PT ;  /* 0x000000087d007c0c */ /* 0x000fe6000bfa3070 */
[----:B------:R-:W-:Y:S01]  /*5d60*/  MUFU.EX2 R245, R245 ;  /* 0x000000f500f57308 */ /* 0x000fe20000000800 */
[----:B------:R-:W-:Y:S01]  /*5d70*/  SHF.R.U32.HI R240, RZ, 0x18, R240 ;  /* 0x00000018fff07819 */ /* 0x000fe200000116f0 */
[----:B------:R-:W-:Y:S01]  /*5d80*/  @!P1 FADD.FTZ R190, -R190, -RZ ;  /* 0x800000ffbebe9221 */ /* 0x000fe20000010100 */
[----:B------:R-:W-:Y:S02]  /*5d90*/  ISETP.LE.U32.AND P1, PT, R243, UR8, PT ;  /* 0x00000008f3007c0c */ /* 0x000fe4000bf23070 */
[----:B------:R-:W-:Y:S02]  /*5da0*/  ISETP.LE.U32.AND P0, PT, R240, UR8, PT ;  /* 0x00000008f0007c0c */ /* 0x000fe4000bf03070 */
[----:B------:R-:W-:Y:S01]  /*5db0*/  SHF.R.U32.HI R124, RZ, 0x8, R124 ;  /* 0x00000008ff7c7819 */ /* 0x000fe2000001167c */
[----:B------:R-:W-:Y:S01]  /*5dc0*/  @!P6 FADD.FTZ R185, -R185, -RZ ;  /* 0x800000ffb9b9e221 */ /* 0x000fe20000010100 */
[----:B------:R-:W-:Y:S01]  /*5dd0*/  SHF.R.U32.HI R226, RZ, 0x10, R226 ;  /* 0x00000010ffe27819 */ /* 0x000fe200000116e2 */
[----:B------:R-:W-:Y:S01]  /*5de0*/  MUFU.EX2 R208, R208 ;  /* 0x000000d000d07308 */ /* 0x000fe20000000800 */
[----:B------:R-:W-:Y:S01]  /*5df0*/  LOP3.LUT R124, R124, 0xffff, RZ, 0xc0, !PT ;  /* 0x0000ffff7c7c7812 */ /* 0x000fe200078ec0ff */
[----:B--2---:R-:W-:Y:S01]  /*5e00*/  @!P5 FADD.FTZ R192, -R192, -RZ ;  /* 0x800000ffc0c0d221 */ /* 0x004fe20000010100 */
[----:B------:R-:W-:Y:S01]  /*5e10*/  ISETP.LE.U32.AND P5, PT, R244, UR8, PT ;  /* 0x00000008f4007c0c */ /* 0x000fe2000bfa3070 */
[----:B------:R-:W-:Y:S01]  /*5e20*/  FFMA.FTZ R244, R48, UR7, -R210 ;  /* 0x0000000730f47c23 */ /* 0x000fe200080108d2 */
[----:B------:R-:W-:Y:S01]  /*5e30*/  ISETP.LE.U32.AND P6, PT, R124, UR8, PT ;  /* 0x000000087c007c0c */ /* 0x000fe2000bfc3070 */
[----:B------:R-:W-:Y:S01]  /*5e40*/  FFMA.FTZ R124, R34, UR7, -R209 ;  /* 0x00000007227c7c23 */ /* 0x000fe200080108d1 */
[----:B------:R-:W-:Y:S01]  /*5e50*/  LOP3.LUT R226, R226, 0xff, RZ, 0xc0, !PT ;  /* 0x000000ffe2e27812 */ /* 0x000fe200078ec0ff */
[----:B----4-:R-:W-:Y:S01]  /*5e60*/  @!P0 FADD.FTZ R191, -R191, -RZ ;  /* 0x800000ffbfbf8221 */ /* 0x010fe20000010100 */
[----:B------:R-:W-:Y:S01]  /*5e70*/  ISETP.LE.U32.AND P0, PT, R241, UR8, PT ;  /* 0x00000008f1007c0c */ /* 0x000fe2000bf03070 */
[----:B------:R-:W-:Y:S01]  /*5e80*/  @!P1 FADD.FTZ R193, -R193, -RZ ;  /* 0x800000ffc1c19221 */ /* 0x000fe20000010100 */
[----:B------:R-:W-:Y:S01]  /*5e90*/  ISETP.LE.U32.AND P1, PT, R238, UR8, PT ;  /* 0x00000008ee007c0c */ /* 0x000fe2000bf23070 */
[----:B------:R-:W-:Y:S01]  /*5ea0*/  IMAD.WIDE.U32 R240, R224, -0x326172a9, RZ ;  /* 0xcd9e8d57e0f07825 */ /* 0x000fe200078e00ff */
[C---:B------:R-:W-:Y:S01]  /*5eb0*/  LOP3.LUT R125, R225.reuse, 0xffff, RZ, 0xc0, !PT ;  /* 0x0000ffffe17d7812 */ /* 0x040fe200078ec0ff */
[----:B------:R2:W-:Y:S01]  /*5ec0*/  MUFU.EX2 R238, R124 ;  /* 0x0000007c00ee7308 */ /* 0x0005e20000000800 */
[----:B------:R-:W-:Y:S01]  /*5ed0*/  LOP3.LUT R126, R225, 0xff, RZ, 0xc0, !PT ;  /* 0x000000ffe17e7812 */ /* 0x000fe200078ec0ff */
[----:B------:R-:W-:Y:S01]  /*5ee0*/  @!P5 FADD.FTZ R195, -R195, -RZ ;  /* 0x800000ffc3c3d221 */ /* 0x000fe20000010100 */
[----:B------:R-:W-:Y:S01]  /*5ef0*/  ISETP.LE.U32.AND P5, PT, R234, UR8, PT ;  /* 0x00000008ea007c0c */ /* 0x000fe2000bfa3070 */
[----:B------:R-:W-:Y:S01]  /*5f00*/  @!P6 FADD.FTZ R189, -R189, -RZ ;  /* 0x800000ffbdbde221 */ /* 0x000fe20000010100 */
[----:B------:R-:W-:Y:S02]  /*5f10*/  PLOP3.LUT P3, PT, PT, PT, UP0, 0x80, 0x0 ;  /* 0x000000000000781c */ /* 0x000fe40003f6f008 */
[--C-:B------:R-:W-:Y:S01]  /*5f20*/  SHF.R.U32.HI R224, RZ, 0x10, R225.reuse ;  /* 0x00000010ffe07819 */ /* 0x100fe200000116e1 */
[----:B------:R-:W-:Y:S01]  /*5f30*/  @!P0 FADD.FTZ R196, -R196, -RZ ;  /* 0x800000ffc4c48221 */ /* 0x000fe20000010100 */
[----:B------:R-:W-:Y:S01]  /*5f40*/  ISETP.LE.U32.AND P0, PT, R226, UR8, PT ;  /* 0x00000008e2007c0c */ /* 0x000fe2000bf03070 */
[----:B------:R-:W-:Y:S01]  /*5f50*/  FFMA.FTZ R226, R40, UR7, -R220 ;  /* 0x0000000728e27c23 */ /* 0x000fe200080108dc */
[----:B------:R-:W-:Y:S01]  /*5f60*/  SHF.R.U32.HI R225, RZ, 0x18, R225 ;  /* 0x00000018ffe17819 */ /* 0x000fe200000116e1 */
[----:B-1----:R-:W-:Y:S01]  /*5f70*/  @!P1 FADD.FTZ R248, -R248, -RZ ;  /* 0x800000fff8f89221 */ /* 0x002fe20000010100 */
[----:B------:R-:W-:Y:S01]  /*5f80*/  LOP3.LUT R224, R224, 0xff, RZ, 0xc0, !PT ;  /* 0x000000ffe0e07812 */ /* 0x000fe200078ec0ff */
[----:B------:R-:W-:Y:S01]  /*5f90*/  MUFU.EX2 R244, R244 ;  /* 0x000000f400f47308 */ /* 0x000fe20000000800 */
[----:B------:R-:W-:Y:S01]  /*5fa0*/  LOP3.LUT R242, R246, 0xff, RZ, 0xc0, !PT ;  /* 0x000000fff6f27812 */ /* 0x000fe200078ec0ff */
[----:B------:R-:W-:Y:S01]  /*5fb0*/  @!P5 FADD.FTZ R200, -R200, -RZ ;  /* 0x800000ffc8c8d221 */ /* 0x000fe20000010100 */
[----:B--2---:R-:W-:Y:S01]  /*5fc0*/  SHF.R.U32.HI R124, RZ, 0x8, R125 ;  /* 0x00000008ff7c7819 */ /* 0x004fe2000001167d */
[--C-:B------:R-:W-:Y:S01]  /*5fd0*/  FFMA.FTZ R246, R36, UR7, -R210.reuse ;  /* 0x0000000724f67c23 */ /* 0x100fe200080108d2 */
[----:B------:R-:W-:Y:S02]  /*5fe0*/  ISETP.LE.U32.AND P5, PT, R126, UR8, PT ;  /* 0x000000087e007c0c */ /* 0x000fe4000bfa3070 */
[----:B------:R-:W-:Y:S01]  /*5ff0*/  LOP3.LUT R124, R124, 0xffff, RZ, 0xc0, !PT ;  /* 0x0000ffff7c7c7812 */ /* 0x000fe200078ec0ff */
[----:B------:R-:W-:Y:S01]  /*6000*/  @!P0 FADD.FTZ R198, -R198, -RZ ;  /* 0x800000ffc6c68221 */ /* 0x000fe20000010100 */
[----:B------:R-:W-:Y:S01]  /*6010*/  @P3 FSEL R53, R53, -INF , !P2 ;  /* 0xff80000035353808 */ /* 0x000fe20005000000 */
[----:B------:R-:W-:Y:S01]  /*6020*/  MUFU.EX2 R246, R246 ;  /* 0x000000f600f67308 */ /* 0x000fe20000000800 */
[----:B------:R-:W-:Y:S02]  /*6030*/  ISETP.LE.U32.AND P0, PT, R124, UR8, PT ;  /* 0x000000087c007c0c */ /* 0x000fe4000bf03070 */
[----:B------:R-:W-:Y:S01]  /*6040*/  ISETP.LE.U32.AND P2, PT, R204, UR8, PT ;  /* 0x00000008cc007c0c */ /* 0x000fe2000bf43070 */
[--C-:B------:R-:W-:Y:S01]  /*6050*/  FFMA.FTZ R53, R53, UR7, -R210.reuse ;  /* 0x0000000735357c23 */ /* 0x100fe200080108d2 */
[----:B------:R-:W-:Y:S01]  /*6060*/  ISETP.LE.U32.AND P3, PT, R206, UR8, PT ;  /* 0x00000008ce007c0c */ /* 0x000fe2000bf63070 */
[----:B------:R-:W-:Y:S01]  /*6070*/  FFMA.FTZ R206, R23, UR7, -R209 ;  /* 0x0000000717ce7c23 */ /* 0x000fe200080108d1 */
[--C-:B------:R-:W-:Y:S01]  /*6080*/  SHF.R.U32.HI R40, RZ, 0x10, R215.reuse ;  /* 0x00000010ff287819 */ /* 0x100fe200000116d7 */
[----:B------:R-:W-:Y:S01]  /*6090*/  @!P5 FADD.FTZ R201, -R201, -RZ ;  /* 0x800000ffc9c9d221 */ /* 0x000fe20000010100 */
[----:B------:R-:W-:Y:S01]  /*60a0*/  ISETP.LE.U32.AND P5, PT, R225, UR8, PT ;  /* 0x00000008e1007c0c */ /* 0x000fe2000bfa3070 */
[----:B------:R-:W-:Y:S01]  /*60b0*/  FFMA.FTZ R210, R65, UR7, -R210 ;  /* 0x0000000741d27c23 */ /* 0x000fe200080108d2 */
[----:B------:R-:W-:Y:S01]  /*60c0*/  LOP3.LUT R225, R215, 0xff, RZ, 0xc0, !PT ;  /* 0x000000ffd7e17812 */ /* 0x000fe200078ec0ff */
[----:B------:R1:W2:Y:S01]  /*60d0*/  MUFU.EX2 R204, R206 ;  /* 0x000000ce00cc7308 */ /* 0x0002a20000000800 */
[----:B------:R-:W-:Y:S01]  /*60e0*/  ISETP.LE.U32.AND P4, PT, R242, UR8, PT ;  /* 0x00000008f2007c0c */ /* 0x000fe2000bf83070 */
[----:B------:R-:W-:Y:S01]  /*60f0*/  @!P0 FADD.FTZ R202, -R202, -RZ ;  /* 0x800000ffcaca8221 */ /* 0x000fe20000010100 */
[----:B------:R-:W-:Y:S01]  /*6100*/  ISETP.LE.U32.AND P0, PT, R225, UR8, PT ;  /* 0x00000008e1007c0c */ /* 0x000fe2000bf03070 */
[----:B------:R-:W-:Y:S01]  /*6110*/  @!P2 FADD.FTZ R199, -R199, -RZ ;  /* 0x800000ffc7c7a221 */ /* 0x000fe20000010100 */
[----:B------:R-:W-:Y:S01]  /*6120*/  ISETP.LE.U32.AND P2, PT, R224, UR8, PT ;  /* 0x00000008e0007c0c */ /* 0x000fe2000bf43070 */
[----:B------:R-:W-:Y:S01]  /*6130*/  @!P3 FADD.FTZ R197, -R197, -RZ ;  /* 0x800000ffc5c5b221 */ /* 0x000fe20000010100 */
[----:B------:R-:W-:Y:S01]  /*6140*/  LOP3.LUT R224, R215, 0xffff, RZ, 0xc0, !PT ;  /* 0x0000ffffd7e07812 */ /* 0x000fe200078ec0ff */
[----:B------:R-:W-:Y:S01]  /*6150*/  IMAD.WIDE.U32 R242, R213, -0x2daee0ad, RZ ;  /* 0xd2511f53d5f27825 */ /* 0x000fe200078e00ff */
[----:B------:R-:W-:Y:S01]  /*6160*/  SHF.R.U32.HI R215, RZ, 0x18, R215 ;  /* 0x00000018ffd77819 */ /* 0x000fe200000116d7 */
[----:B------:R-:W-:Y:S01]  /*6170*/  MUFU.EX2 R226, R226 ;  /* 0x000000e200e27308 */ /* 0x000fe20000000800 */
[----:B------:R-:W-:Y:S01]  /*6180*/  ISETP.LE.U32.AND P6, PT, R237, UR8, PT ;  /* 0x00000008ed007c0c */ /* 0x000fe2000bfc3070 */
[----:B------:R-:W-:Y:S01]  /*6190*/  FFMA.FTZ R213, R42, UR7, -R229 ;  /* 0x000000072ad57c23 */ /* 0x000fe200080108e5 */
[----:B------:R-:W-:Y:S01]  /*61a0*/  SHF.R.U32.HI R42, RZ, 0x8, R216 ;  /* 0x00000008ff2a7819 */ /* 0x000fe200000116d8 */
[----:B------:R-:W-:Y:S01]  /*61b0*/  FFMA.FTZ R237, R35, UR7, -R209 ;  /* 0x0000000723ed7c23 */ /* 0x000fe200080108d1 */
[----:B------:R-:W-:Y:S01]  /*61c0*/  SHF.R.U32.HI R224, RZ, 0x8, R224 ;  /* 0x00000008ffe07819 */ /* 0x000fe200000116e0 */
[----:B------:R-:W-:Y:S01]  /*61d0*/  @!P0 FADD.FTZ R205, -R205, -RZ ;  /* 0x800000ffcdcd8221 */ /* 0x000fe20000010100 */
[----:B------:R-:W-:Y:S01]  /*61e0*/  ISETP.LE.U32.AND P0, PT, R215, UR8, PT ;  /* 0x00000008d7007c0c */ /* 0x000fe2000bf03070 */
[----:B-1----:R-:W-:Y:S01]  /*61f0*/  FFMA.FTZ R206, R25, UR7, -R220 ;  /* 0x0000000719ce7c23 */ /* 0x002fe200080108dc */
[----:B------:R-:W-:Y:S01]  /*6200*/  LOP3.LUT R224, R224, 0xffff, RZ, 0xc0, !PT ;  /* 0x0000ffffe0e07812 */ /* 0x000fe200078ec0ff */
[----:B------:R1:W-:Y:S01]  /*6210*/  MUFU.EX2 R216, R213 ;  /* 0x000000d500d87308 */ /* 0x0003e20000000800 */
[----:B------:R-:W-:Y:S01]  /*6220*/  LOP3.LUT R42, R42, 0xffff, RZ, 0xc0, !PT ;  /* 0x0000ffff2a2a7812 */ /* 0x000fe200078ec0ff */
[----:B------:R-:W-:Y:S01]  /*6230*/  FFMA.FTZ R215, R43, UR7, -R229 ;  /* 0x000000072bd77c23 */ /* 0x000fe200080108e5 */
[----:B------:R-:W-:Y:S01]  /*6240*/  LOP3.LUT R43, R221, 0xff, RZ, 0xc0, !PT ;  /* 0x000000ffdd2b7812 */ /* 0x000fe200078ec0ff */
[----:B------:R-:W-:Y:S01]  /*6250*/  @!P2 FADD.FTZ R203, -R203, -RZ ;  /* 0x800000ffcbcba221 */ /* 0x000fe20000010100 */
[----:B------:R-:W-:Y:S01]  /*6260*/  ISETP.LE.U32.AND P2, PT, R224, UR8, PT ;  /* 0x00000008e0007c0c */ /* 0x000fe2000bf43070 */
[----:B------:R-:W-:Y:S01]  /*6270*/  @!P6 FADD.FTZ R228, -R228, -RZ ;  /* 0x800000ffe4e4e221 */ /* 0x000fe20000010100 */
[----:B------:R-:W-:Y:S03]  /*6280*/  ISETP.LE.U32.AND P6, PT, R43, UR8, PT ;  /* 0x000000082b007c0c */ /* 0x000fe6000bfc3070 */
[----:B------:R-:W3:Y:S01]  /*6290*/  MUFU.EX2 R206, R206 ;  /* 0x000000ce00ce7308 */ /* 0x000ee20000000800 */
[----:B------:R-:W-:Y:S01]  /*62a0*/  LOP3.LUT R125, R241, UR15, R236, 0x96, !PT ;  /* 0x0000000ff17d7c12 */ /* 0x000fe2000f8e96ec */
[----:B------:R-:W-:Y:S01]  /*62b0*/  @!P0 FADD.FTZ R207, -R207, -RZ ;  /* 0x800000ffcfcf8221 */ /* 0x000fe20000010100 */
[----:B------:R-:W-:Y:S01]  /*62c0*/  ISETP.LE.U32.AND P0, PT, R42, UR8, PT ;  /* 0x000000082a007c0c */ /* 0x000fe2000bf03070 */
[----:B--2---:R-:W-:Y:S01]  /*62d0*/  @!P5 FADD.FTZ R204, -R204, -RZ ;  /* 0x800000ffccccd221 */ /* 0x004fe20000010100 */
[----:B------:R-:W-:Y:S01]  /*62e0*/  LOP3.LUT R234, R240, 0xff, RZ, 0xc0, !PT ;  /* 0x000000fff0ea7812 */ /* 0x000fe200078ec0ff */
[----:B------:R-:W-:Y:S01]  /*62f0*/  @!P4 FADD.FTZ R194, -R194, -RZ ;  /* 0x800000ffc2c2c221 */ /* 0x000fe20000010100 */
[----:B------:R-:W-:Y:S01]  /*6300*/  LOP3.LUT R126, R240, 0xffff, RZ, 0xc0, !PT ;  /* 0x0000fffff07e7812 */ /* 0x000fe200078ec0ff */
[----:B------:R-:W-:Y:S01]  /*6310*/  FFMA.FTZ R236, R38, UR7, -R209 ;  /* 0x0000000726ec7c23 */ /* 0x000fe200080108d1 */
[----:B------:R-:W-:Y:S01]  /*6320*/  SHF.R.U32.HI R124, RZ, 0x18, R240 ;  /* 0x00000018ff7c7819 */ /* 0x000fe200000116f0 */
[----:B------:R-:W-:Y:S01]  /*6330*/  FFMA.FTZ R224, R44, UR7, -R220 ;  /* 0x000000072ce07c23 */ /* 0x000fe200080108dc */
[----:B------:R-:W-:Y:S01]  /*6340*/  SHF.R.U32.HI R127, RZ, 0x10, R240 ;  /* 0x00000010ff7f7819 */ /* 0x000fe200000116f0 */
[----:B------:R-:W-:Y:S01]  /*6350*/  @!P6 FADD.FTZ R218, -R218, -RZ ;  /* 0x800000ffdadae221 */ /* 0x000fe20000010100 */
[----:B------:R-:W-:Y:S01]  /*6360*/  LOP3.LUT R40, R40, 0xff, RZ, 0xc0, !PT ;  /* 0x000000ff28287812 */ /* 0x000fe200078ec0ff */
[----:B------:R-:W2:Y:S01]  /*6370*/  MUFU.EX2 R237, R237 ;  /* 0x000000ed00ed7308 */ /* 0x000ea20000000800 */
[----:B-1----:R-:W-:Y:S01]  /*6380*/  SHF.R.U32.HI R213, RZ, 0x8, R223 ;  /* 0x00000008ffd57819 */ /* 0x002fe200000116df */
[----:B------:R-:W-:Y:S01]  /*6390*/  IMAD.WIDE.U32 R240, R211, -0x2daee0ad, RZ ;  /* 0xd2511f53d3f07825 */ /* 0x000fe200078e00ff */
[----:B------:R-:W-:Y:S02]  /*63a0*/  ISETP.LE.U32.AND P3, PT, R239, UR8, PT ;  /* 0x00000008ef007c0c */ /* 0x000fe4000bf63070 */
[----:B------:R-:W-:Y:S01]  /*63b0*/  ISETP.LE.U32.AND P5, PT, R40, UR8, PT ;  /* 0x0000000828007c0c */ /* 0x000fe2000bfa3070 */
[----:B---3--:R-:W-:Y:S01]  /*63c0*/  @!P2 FADD.FTZ R206, -R206, -RZ ;  /* 0x800000ffcecea221 */ /* 0x008fe20000010100 */
[----:B------:R-:W-:Y:S03]  /*63d0*/  LOP3.LUT R213, R213, 0xffff, RZ, 0xc0, !PT ;  /* 0x0000ffffd5d57812 */ /* 0x000fe600078ec0ff */
[----:B------:R-:W-:Y:S01]  /*63e0*/  MUFU.EX2 R239, R64 ;  /* 0x0000004000ef7308 */ /* 0x000fe20000000800 */
[----:B------:R-:W-:Y:S01]  /*63f0*/  LOP3.LUT R231, R231, 0xff, RZ, 0xc0, !PT ;  /* 0x000000ffe7e77812 */ /* 0x000fe200078ec0ff */
[----:B------:R-:W-:Y:S01]  /*6400*/  @!P0 FADD.FTZ R227, -R227, -RZ ;  /* 0x800000ffe3e38221 */ /* 0x000fe20000010100 */
[----:B------:R-:W-:Y:S01]  /*6410*/  LOP3.LUT R40, R241, UR14, R214, 0x96, !PT ;  /* 0x0000000ef1287c12 */ /* 0x000fe2000f8e96d6 */
[--C-:B------:R-:W-:Y:S01]  /*6420*/  FFMA.FTZ R223, R45, UR7, -R220.reuse ;  /* 0x000000072ddf7c23 */ /* 0x100fe200080108dc */
[----:B------:R-:W-:Y:S01]  /*6430*/  ISETP.LE.U32.AND P2, PT, R233, UR8, PT ;  /* 0x00000008e9007c0c */ /* 0x000fe2000bf43070 */
[----:B------:R-:W-:Y:S01]  /*6440*/  FFMA.FTZ R220, R61, UR7, -R220 ;  /* 0x000000073ddc7c23 */ /* 0x000fe200080108dc */
[----:B------:R-:W-:Y:S03]  /*6450*/  ISETP.LE.U32.AND P4, PT, R235, UR8, PT ;  /* 0x00000008eb007c0c */ /* 0x000fe6000bf83070 */
[----:B------:R1:W-:Y:S01]  /*6460*/  MUFU.EX2 R214, R46 ;  /* 0x0000002e00d67308 */ /* 0x0003e20000000800 */
[----:B------:R-:W-:Y:S01]  /*6470*/  ISETP.LE.U32.AND P0, PT, R213, UR8, PT ;  /* 0x00000008d5007c0c */ /* 0x000fe2000bf03070 */
[----:B--2---:R-:W-:Y:S01]  /*6480*/  @!P3 FADD.FTZ R237, -R237, -RZ ;  /* 0x800000ffededb221 */ /* 0x004fe20000010100 */
[----:B------:R-:W-:Y:S01]  /*6490*/  ISETP.LE.U32.AND P6, PT, R231, UR8, PT ;  /* 0x00000008e7007c0c */ /* 0x000fe2000bfc3070 */
[----:B------:R-:W-:Y:S01]  /*64a0*/  FFMA.FTZ R233, R47, UR7, -R229 ;  /* 0x000000072fe97c23 */ /* 0x000fe200080108e5 */
[C---:B------:R-:W-:Y:S01]  /*64b0*/  LOP3.LUT R213, R230.reuse, 0xff, RZ, 0xc0, !PT ;  /* 0x000000ffe6d57812 */ /* 0x040fe200078ec0ff */
[--C-:B------:R-:W-:Y:S01]  /*64c0*/  FFMA.FTZ R235, R39, UR7, -R209.reuse ;  /* 0x0000000727eb7c23 */ /* 0x100fe200080108d1 */
[--C-:B------:R-:W-:Y:S01]  /*64d0*/  SHF.R.U32.HI R231, RZ, 0x18, R230.reuse ;  /* 0x00000018ffe77819 */ /* 0x100fe200000116e6 */
[----:B------:R-:W-:Y:S01]  /*64e0*/  FFMA.FTZ R209, R67, UR7, -R209 ;  /* 0x0000000743d17c23 */ /* 0x000fe200080108d1 */
[----:B------:R-:W-:Y:S01]  /*64f0*/  LOP3.LUT R47, R230, 0xffff, RZ, 0xc0, !PT ;  /* 0x0000ffffe62f7812 */ /* 0x000fe200078ec0ff */
[----:B------:R-:W-:Y:S01]  /*6500*/  @!P5 FADD.FTZ R208, -R208, -RZ ;  /* 0x800000ffd0d0d221 */ /* 0x000fe20000010100 */
[----:B------:R-:W-:Y:S01]  /*6510*/  SHF.R.U32.HI R230, RZ, 0x10, R230 ;  /* 0x00000010ffe67819 */ /* 0x000fe200000116e6 */
[----:B------:R-:W-:Y:S01]  /*6520*/  @!P4 FADD.FTZ R217, -R217, -RZ ;  /* 0x800000ffd9d9c221 */ /* 0x000fe20000010100 */
[----:B------:R-:W-:Y:S01]  /*6530*/  ISETP.LE.U32.AND P4, PT, R213, UR8, PT ;  /* 0x00000008d5007c0c */ /* 0x000fe2000bf83070 */
[----:B------:R-:W-:Y:S01]  /*6540*/  @!P2 FADD.FTZ R244, -R244, -RZ ;  /* 0x800000fff4f4a221 */ /* 0x000fe20000010100 */
[----:B------:R-:W-:Y:S01]  /*6550*/  LOP3.LUT R230, R230, 0xff, RZ, 0xc0, !PT ;  /* 0x000000ffe6e67812 */ /* 0x000fe200078ec0ff */
[----:B------:R-:W2:Y:S01]  /*6560*/  MUFU.EX2 R236, R236 ;  /* 0x000000ec00ec7308 */ /* 0x000ea20000000800 */
[----:B-1----:R-:W-:Y:S01]  /*6570*/  SHF.R.U32.HI R46, RZ, 0x10, R125 ;  /* 0x00000010ff2e7819 */ /* 0x002fe2000001167d */
[----:B------:R-:W-:Y:S01]  /*6580*/  @!P6 FADD.FTZ R238, -R238, -RZ ;  /* 0x800000ffeeeee221 */ /* 0x000fe20000010100 */
[----:B------:R-:W-:Y:S02]  /*6590*/  ISETP.LE.U32.AND P3, PT, R230, UR8, PT ;  /* 0x00000008e6007c0c */ /* 0x000fe4000bf63070 */
[----:B------:R-:W-:Y:S02]  /*65a0*/  LOP3.LUT R46, R46, 0xff, RZ, 0xc0, !PT ;  /* 0x000000ff2e2e7812 */ /* 0x000fe400078ec0ff */
[----:B------:R-:W-:Y:S03]  /*65b0*/  SHF.R.U32.HI R47, RZ, 0x8, R47 ;  /* 0x00000008ff2f7819 */ /* 0x000fe6000001162f */
[----:B------:R-:W-:Y:S01]  /*65c0*/  MUFU.EX2 R230, R66 ;  /* 0x0000004200e67308 */ /* 0x000fe20000000800 */
[----:B------:R-:W-:Y:S01]  /*65d0*/  LOP3.LUT R48, R125, 0xff, RZ, 0xc0, !PT ;  /* 0x000000ff7d307812 */ /* 0x000fe200078ec0ff */
[----:B------:R-:W-:Y:S01]  /*65e0*/  @!P4 FADD.FTZ R246, -R246, -RZ ;  /* 0x800000fff6f6c221 */ /* 0x000fe20000010100 */
[----:B------:R-:W-:Y:S02]  /*65f0*/  LOP3.LUT R47, R47, 0xffff, RZ, 0xc0, !PT ;  /* 0x0000ffff2f2f7812 */ /* 0x000fe400078ec0ff */
[----:B------:R-:W-:Y:S02]  /*6600*/  ISETP.LE.U32.AND P4, PT, R48, UR8, PT ;  /* 0x0000000830007c0c */ /* 0x000fe4000bf83070 */
[----:B------:R-:W-:Y:S03]  /*6610*/  ISETP.LE.U32.AND P6, PT, R47, UR8, PT ;  /* 0x000000082f007c0c */ /* 0x000fe6000bfc3070 */
[----:B------:R-:W-:Y:S01]  /*6620*/  MUFU.EX2 R229, R209 ;  /* 0x000000d100e57308 */ /* 0x000fe20000000800 */
[----:B------:R-:W-:Y:S01]  /*6630*/  LOP3.LUT R47, R125, 0xffff, RZ, 0xc0, !PT ;  /* 0x0000ffff7d2f7812 */ /* 0x000fe200078ec0ff */
[----:B--2---:R-:W-:Y:S01]  /*6640*/  @!P3 FADD.FTZ R236, -R236, -RZ ;  /* 0x800000ffececb221 */ /* 0x004fe20000010100 */
[----:B------:R-:W-:Y:S02]  /*6650*/  ISETP.LE.U32.AND P3, PT, R46, UR8, PT ;  /* 0x000000082e007c0c */ /* 0x000fe4000bf63070 */
[----:B------:R-:W-:Y:S02]  /*6660*/  LOP3.LUT R127, R127, 0xff, RZ, 0xc0, !PT ;  /* 0x000000ff7f7f7812 */ /* 0x000fe400078ec0ff */
[----:B------:R-:W-:Y:S03]  /*6670*/  SHF.R.U32.HI R47, RZ, 0x8, R47 ;  /* 0x00000008ff2f7819 */ /* 0x000fe6000001162f */
[----:B------:R-:W1:Y:S01]  /*6680*/  MUFU.EX2 R235, R235 ;  /* 0x000000eb00eb7308 */ /* 0x000e620000000800 */
[----:B------:R-:W-:Y:S01]  /*6690*/  ISETP.LE.U32.AND P1, PT, R231, UR8, PT ;  /* 0x00000008e7007c0c */ /* 0x000fe2000bf23070 */
[----:B------:R-:W-:Y:S01]  /*66a0*/  @!P4 FADD.FTZ R226, -R226, -RZ ;  /* 0x800000ffe2e2c221 */ /* 0x000fe20000010100 */
[----:B------:R-:W-:Y:S01]  /*66b0*/  LOP3.LUT R47, R47, 0xffff, RZ, 0xc0, !PT ;  /* 0x0000ffff2f2f7812 */ /* 0x000fe200078ec0ff */
[----:B------:R-:W-:Y:S01]  /*66c0*/  @!P6 FADD.FTZ R245, -R245, -RZ ;  /* 0x800000fff5f5e221 */ /* 0x000fe20000010100 */
[----:B------:R-:W-:Y:S02]  /*66d0*/  ISETP.LE.U32.AND P4, PT, R124, UR8, PT ;  /* 0x000000087c007c0c */ /* 0x000fe4000bf83070 */
[----:B------:R-:W-:Y:S01]  /*66e0*/  SHF.R.U32.HI R219, RZ, 0x8, R219 ;  /* 0x00000008ffdb7819 */ /* 0x000fe200000116db */
[----:B------:R-:W-:Y:S01]  /*66f0*/  @!P3 FADD.FTZ R216, -R216, -RZ ;  /* 0x800000ffd8d8b221 */ /* 0x000fe20000010100 */
[----:B------:R-:W-:Y:S01]  /*6700*/  ISETP.LE.U32.AND P3, PT, R127, UR8, PT ;  /* 0x000000087f007c0c */ /* 0x000fe2000bf63070 */
[----:B------:R-:W2:Y:S01]  /*6710*/  MUFU.EX2 R213, R233 ;  /* 0x000000e900d57308 */ /* 0x000ea20000000800 */
[----:B------:R-:W-:Y:S02]  /*6720*/  ISETP.LE.U32.AND P6, PT, R47, UR8, PT ;  /* 0x000000082f007c0c */ /* 0x000fe4000bfc3070 */
[----:B------:R-:W-:Y:S02]  /*6730*/  LOP3.LUT R212, R243, UR14, R212, 0x96, !PT ;  /* 0x0000000ef3d47c12 */ /* 0x000fe4000f8e96d4 */
[----:B------:R-:W-:Y:S02]  /*6740*/  LOP3.LUT R42, R242, 0xffff, RZ, 0xc0, !PT ;  /* 0x0000fffff22a7812 */ /* 0x000fe400078ec0ff */
[----:B------:R-:W-:Y:S03]  /*6750*/  LOP3.LUT R219, R219, 0xffff, RZ, 0xc0, !PT ;  /* 0x0000ffffdbdb7812 */ /* 0x000fe600078ec0ff */
[----:B------:R-:W3:Y:S01]  /*6760*/  MUFU.EX2 R225, R41 ;  /* 0x0000002900e17308 */ /* 0x000ee20000000800 */
[----:B------:R-:W-:Y:S01]  /*6770*/  SHF.R.U32.HI R125, RZ, 0x18, R125 ;  /* 0x00000018ff7d7819 */ /* 0x000fe2000001167d */
[----:B-1----:R-:W-:Y:S01]  /*6780*/  @!P1 FADD.FTZ R235, -R235, -RZ ;  /* 0x800000ffebeb9221 */ /* 0x002fe20000010100 */
[----:B------:R-:W-:Y:S01]  /*6790*/  SHF.R.U32.HI R126, RZ, 0x8, R126 ;  /* 0x00000008ff7e7819 */ /* 0x000fe2000001167e */
[----:B------:R-:W-:Y:S01]  /*67a0*/  @!P3 FADD.FTZ R214, -R214, -RZ ;  /* 0x800000ffd6d6b221 */ /* 0x000fe20000010100 */
[----:B------:R-:W-:Y:S02]  /*67b0*/  LOP3.LUT R46, R212, 0xff, RZ, 0xc0, !PT ;  /* 0x000000ffd42e7812 */ /* 0x000fe400078ec0ff */
[----:B------:R-:W-:Y:S03]  /*67c0*/  ISETP.LE.U32.AND P3, PT, R219, UR8, PT ;  /* 0x00000008db007c0c */ /* 0x000fe6000bf63070 */
[----:B------:R-:W1:Y:S01]  /*67d0*/  MUFU.EX2 R247, R247 ;  /* 0x000000f700f77308 */ /* 0x000e620000000800 */
[----:B------:R-:W-:Y:S01]  /*67e0*/  ISETP.LE.U32.AND P1, PT, R125, UR8, PT ;  /* 0x000000087d007c0c */ /* 0x000fe2000bf23070 */
[----:B--2---:R-:W-:Y:S01]  /*67f0*/  @!P4 FADD.FTZ R213, -R213, -RZ ;  /* 0x800000ffd5d5c221 */ /* 0x004fe20000010100 */
[----:B------:R-:W-:Y:S02]  /*6800*/  LOP3.LUT R126, R126, 0xffff, RZ, 0xc0, !PT ;  /* 0x0000ffff7e7e7812 */ /* 0x000fe400078ec0ff */
[----:B------:R-:W-:Y:S02]  /*6810*/  ISETP.LE.U32.AND P4, PT, R46, UR8, PT ;  /* 0x000000082e007c0c */ /* 0x000fe4000bf83070 */
[----:B------:R-:W-:Y:S03]  /*6820*/  SHF.R.U32.HI R46, RZ, 0x18, R212 ;  /* 0x00000018ff2e7819 */ /* 0x000fe600000116d4 */
[----:B------:R-:W2:Y:S01]  /*6830*/  MUFU.EX2 R243, R49 ;  /* 0x0000003100f37308 */ /* 0x000ea20000000800 */
[----:B------:R-:W-:Y:S01]  /*6840*/  ISETP.LE.U32.AND P5, PT, R232, UR8, PT ;  /* 0x00000008e8007c0c */ /* 0x000fe2000bfa3070 */
[----:B---3--:R-:W-:Y:S01]  /*6850*/  @!P6 FADD.FTZ R225, -R225, -RZ ;  /* 0x800000ffe1e1e221 */ /* 0x008fe20000010100 */
[----:B------:R-:W-:Y:S02]  /*6860*/  LOP3.LUT R232, R242, 0xff, RZ, 0xc0, !PT ;  /* 0x000000fff2e87812 */ /* 0x000fe400078ec0ff */
[--C-:B------:R-:W-:Y:S02]  /*6870*/  SHF.R.U32.HI R221, RZ, 0x18, R242.reuse ;  /* 0x00000018ffdd7819 */ /* 0x100fe400000116f2 */
[----:B------:R-:W-:Y:S03]  /*6880*/  SHF.R.U32.HI R41, RZ, 0x10, R242 ;  /* 0x00000010ff297819 */ /* 0x000fe600000116f2 */
[----:B------:R-:W3:Y:S01]  /*6890*/  MUFU.EX2 R215, R215 ;  /* 0x000000d700d77308 */ /* 0x000ee20000000800 */
[----:B------:R-:W-:Y:S01]  /*68a0*/  ISETP.LE.U32.AND P6, PT, R126, UR8, PT ;  /* 0x000000087e007c0c */ /* 0x000fe2000bfc3070 */
[----:B-1----:R-:W-:Y:S01]  /*68b0*/  @!P0 FADD.FTZ R247, -R247, -RZ ;  /* 0x800000fff7f78221 */ /* 0x002fe20000010100 */
[----:B------:R-:W-:Y:S02]  /*68c0*/  ISETP.LE.U32.AND P2, PT, R46, UR8, PT ;  /* 0x000000082e007c0c */ /* 0x000fe4000bf43070 */
[----:B------:R-:W-:Y:S02]  /*68d0*/  ISETP.LE.U32.AND P0, PT, R234, UR8, PT ;  /* 0x00000008ea007c0c */ /* 0x000fe4000bf03070 */
[----:B------:R-:W-:Y:S03]  /*68e0*/  LOP3.LUT R46, R40, 0xff, RZ, 0xc0, !PT ;  /* 0x000000ff282e7812 */ /* 0x000fe600078ec0ff */
[----:B------:R-:W1:Y:S01]  /*68f0*/  MUFU.EX2 R223, R223 ;  /* 0x000000df00df7308 */ /* 0x000e620000000800 */
[----:B------:R-:W-:Y:S01]  /*6900*/  LOP3.LUT R222, R222, 0xff, RZ, 0xc0, !PT ;  /* 0x000000ffdede7812 */ /* 0x000fe200078ec0ff */
[----:B--2---:R-:W-:Y:S01]  /*6910*/  @!P3 FADD.FTZ R243, -R243, -RZ ;  /* 0x800000fff3f3b221 */ /* 0x004fe20000010100 */
[----:B------:R-:W-:Y:S02]  /*6920*/  ISETP.LE.U32.AND P3, PT, R46, UR8, PT ;  /* 0x000000082e007c0c */ /* 0x000fe4000bf63070 */
[----:B------:R-:W-:Y:S02]  /*6930*/  LOP3.LUT R46, R40, 0xffff, RZ, 0xc0, !PT ;  /* 0x0000ffff282e7812 */ /* 0x000fe400078ec0ff */
[----:B------:R-:W-:Y:S03]  /*6940*/  LOP3.LUT R47, R212, 0xffff, RZ, 0xc0, !PT ;  /* 0x0000ffffd42f7812 */ /* 0x000fe600078ec0ff */
[----:B------:R-:W2:Y:S01]  /*6950*/  MUFU.EX2 R242, R52 ;  /* 0x0000003400f27308 */ /* 0x000ea20000000800 */
[----:B---3--:R-:W-:Y:S01]  /*6960*/  @!P1 FADD.FTZ R215, -R215, -RZ ;  /* 0x800000ffd7d79221 */ /* 0x008fe20000010100 */
[----:B------:R-:W-:Y:S02]  /*6970*/  ISETP.LE.U32.AND P1, PT, R222, UR8, PT ;  /* 0x00000008de007c0c */ /* 0x000fe4000bf23070 */
[----:B------:R-:W-:Y:S02]  /*6980*/  SHF.R.U32.HI R46, RZ, 0x8, R46 ;  /* 0x00000008ff2e7819 */ /* 0x000fe4000001162e */
[----:B------:R-:W-:Y:S04]  /*6990*/  SHF.R.U32.HI R47, RZ, 0x8, R47 ;  /* 0x00000008ff2f7819 */ /* 0x000fe8000001162f */
[----:B------:R-:W3:Y:S01]  /*69a0*/  MUFU.EX2 R234, R50 ;  /* 0x0000003200ea7308 */ /* 0x000ee20000000800 */
[----:B-1----:R-:W-:Y:S01]  /*69b0*/  @!P6 FADD.FTZ R223, -R223, -RZ ;  /* 0x800000ffdfdfe221 */ /* 0x002fe20000010100 */
[----:B------:R-:W-:Y:S02]  /*69c0*/  ISETP.LE.U32.AND P6, PT, R221, UR8, PT ;  /* 0x00000008dd007c0c */ /* 0x000fe4000bfc3070 */
[----:B------:R-:W-:Y:S02]  /*69d0*/  LOP3.LUT R46, R46, 0xffff, RZ, 0xc0, !PT ;  /* 0x0000ffff2e2e7812 */ /* 0x000fe400078ec0ff */
[----:B------:R-:W-:Y:S04]  /*69e0*/  LOP3.LUT R47, R47, 0xffff, RZ, 0xc0, !PT ;  /* 0x0000ffff2f2f7812 */ /* 0x000fe800078ec0ff */
[----:B------:R-:W1:Y:S01]  /*69f0*/  MUFU.EX2 R233, R51 ;  /* 0x0000003300e97308 */ /* 0x000e620000000800 */
[----:B--2---:R-:W-:Y:S01]  /*6a00*/  @!P4 FADD.FTZ R242, -R242, -RZ ;  /* 0x800000fff2f2c221 */ /* 0x004fe20000010100 */
[----:B------:R-:W-:Y:S02]  /*6a10*/  ISETP.LE.U32.AND P4, PT, R46, UR8, PT ;  /* 0x000000082e007c0c */ /* 0x000fe4000bf83070 */
[----:B------:R-:W-:Y:S02]  /*6a20*/  SHF.R.U32.HI R212, RZ, 0x10, R212 ;  /* 0x00000010ffd47819 */ /* 0x000fe400000116d4 */
[----:B------:R-:W-:Y:S01]  /*6a30*/  F2FP.RELU.F16.F32.PACK_AB R48, R185, R186 ;  /* 0x000000bab930723e */ /* 0x000fe200000008ff */
[----:B------:R-:W-:Y:S03]  /*6a40*/  @!P6 FADD.FTZ R229, -R229, -RZ ;  /* 0x800000ffe5e5e221 */ /* 0x000fe60000010100 */
[----:B------:R-:W2:Y:S01]  /*6a50*/  MUFU.EX2 R231, R55 ;  /* 0x0000003700e77308 */ /* 0x000ea20000000800 */
[----:B---3--:R-:W-:Y:S01]  /*6a60*/  @!P1 FADD.FTZ R234, -R234, -RZ ;  /* 0x800000ffeaea9221 */ /* 0x008fe20000010100 */
[----:B------:R-:W-:Y:S01]  /*6a70*/  ISETP.LE.U32.AND P1, PT, R47, UR8, PT ;  /* 0x000000082f007c0c */ /* 0x000fe2000bf23070 */
[----:B------:R3:W-:Y:S01]  /*6a80*/  STS [R149+0x12000], R48 ;  /* 0x0120003095007388 */ /* 0x0007e20000000800 */
[----:B------:R-:W-:Y:S02]  /*6a90*/  LOP3.LUT R47, R212, 0xff, RZ, 0xc0, !PT ;  /* 0x000000ffd42f7812 */ /* 0x000fe400078ec0ff */
[----:B------:R-:W-:Y:S04]  /*6aa0*/  LOP3.LUT R43, R240, 0xffff, RZ, 0xc0, !PT ;  /* 0x0000fffff02b7812 */ /* 0x000fe800078ec0ff */
[----:B------:R-:W4:Y:S01]  /*6ab0*/  MUFU.EX2 R221, R57 ;  /* 0x0000003900dd7308 */ /* 0x000f220000000800 */
[----:B------:R-:W-:Y:S01]  /*6ac0*/  SHF.R.U32.HI R42, RZ, 0x8, R42 ;  /* 0x00000008ff2a7819 */ /* 0x000fe2000001162a */
[----:B-1----:R-:W-:Y:S01]  /*6ad0*/  @!P5 FADD.FTZ R233, -R233, -RZ ;  /* 0x800000ffe9e9d221 */ /* 0x002fe20000010100 */
[----:B------:R-:W-:Y:S02]  /*6ae0*/  ISETP.LE.U32.AND P5, PT, R47, UR8, PT ;  /* 0x000000082f007c0c */ /* 0x000fe4000bfa3070 */
[--C-:B------:R-:W-:Y:S02]  /*6af0*/  SHF.R.U32.HI R47, RZ, 0x10, R40.reuse ;  /* 0x00000010ff2f7819 */ /* 0x100fe40000011628 */
[----:B------:R-:W-:Y:S03]  /*6b00*/  LOP3.LUT R42, R42, 0xffff, RZ, 0xc0, !PT ;  /* 0x0000ffff2a2a7812 */ /* 0x000fe600078ec0ff */
[----:B------:R-:W1:Y:S01]  /*6b10*/  MUFU.EX2 R241, R53 ;  /* 0x0000003500f17308 */ /* 0x000e620000000800 */
[----:B------:R-:W-:Y:S01]  /*6b20*/  SHF.R.U32.HI R40, RZ, 0x18, R40 ;  /* 0x00000018ff287819 */ /* 0x000fe20000011628 */
[----:B--2---:R-:W-:Y:S01]  /*6b30*/  @!P2 FADD.FTZ R231, -R231, -RZ ;  /* 0x800000ffe7e7a221 */ /* 0x004fe20000010100 */
[----:B------:R-:W-:Y:S02]  /*6b40*/  F2FP.RELU.F16.F32.PACK_AB R46, R187, R188 ;  /* 0x000000bcbb2e723e */ /* 0x000fe400000008ff */
[----:B------:R-:W-:Y:S02]  /*6b50*/  ISETP.LE.U32.AND P2, PT, R42, UR8, PT ;  /* 0x000000082a007c0c */ /* 0x000fe4000bf43070 */
[----:B------:R-:W-:Y:S01]  /*6b60*/  F2FP.RELU.F16.F32.PACK_AB R42, R200, R197 ;  /* 0x000000c5c82a723e */ /* 0x000fe200000008ff */
[----:B------:R-:W-:Y:S02]  /*6b70*/  STS [R149+0x12400], R46 ;  /* 0x0124002e95007388 */ /* 0x000fe40000000800 */
[----:B------:R-:W2:Y:S01]  /*6b80*/  MUFU.EX2 R222, R56 ;  /* 0x0000003800de7308 */ /* 0x000ea20000000800 */
[----:B----4-:R-:W-:Y:S01]  /*6b90*/  @!P4 FADD.FTZ R221, -R221, -RZ ;  /* 0x800000ffddddc221 */ /* 0x010fe20000010100 */
[----:B------:R-:W-:Y:S01]  /*6ba0*/  ISETP.LE.U32.AND P4, PT, R40, UR8, PT ;  /* 0x0000000828007c0c */ /* 0x000fe2000bf83070 */
[----:B------:R4:W-:Y:S01]  /*6bb0*/  STS [R157+0x12000], R42 ;  /* 0x0120002a9d007388 */ /* 0x0009e20000000800 */
[----:B------:R-:W-:Y:S02]  /*6bc0*/  F2FP.RELU.F16.F32.PACK_AB R40, R199, R198 ;  /* 0x000000c6c728723e */ /* 0x000fe400000008ff */
[----:B------:R-:W-:Y:S04]  /*6bd0*/  F2FP.RELU.F16.F32.PACK_AB R50, R191, R192 ;  /* 0x000000c0bf32723e */ /* 0x000fe800000008ff */
[----:B------:R-:W3:Y:S01]  /*6be0*/  MUFU.EX2 R224, R224 ;  /* 0x000000e000e07308 */ /* 0x000ee20000000800 */
[----:B------:R4:W-:Y:S01]  /*6bf0*/  STS [R157+0x12400], R40 ;  /* 0x012400289d007388 */ /* 0x0009e20000000800 */
[--C-:B------:R-:W-:Y:S01]  /*6c00*/  SHF.R.U32.HI R44, RZ, 0x18, R240.reuse ;  /* 0x00000018ff2c7819 */ /* 0x100fe200000116f0 */
[----:B-1----:R-:W-:Y:S01]  /*6c10*/  @!P1 FADD.FTZ R241, -R241, -RZ ;  /* 0x800000fff1f19221 */ /* 0x002fe20000010100 */
[----:B------:R-:W-:Y:S01]  /*6c20*/  LOP3.LUT R47, R47, 0xff, RZ, 0xc0, !PT ;  /* 0x000000ff2f2f7812 */ /* 0x000fe200078ec0ff */
[----:B------:R-:W-:Y:S01]  /*6c30*/  STS [R149+0x14400], R50 ;  /* 0x0144003295007388 */ /* 0x000fe20000000800 */
[----:B------:R-:W-:Y:S04]  /*6c40*/  LOP3.LUT R211, R240, 0xff, RZ, 0xc0, !PT ;  /* 0x000000fff0d37812 */ /* 0x000fe800078ec0ff */
[----:B------:R-:W1:Y:S01]  /*6c50*/  MUFU.EX2 R212, R58 ;  /* 0x0000003a00d47308 */ /* 0x000e620000000800 */
[----:B--2---:R-:W-:Y:S01]  /*6c60*/  @!P3 FADD.FTZ R222, -R222, -RZ ;  /* 0x800000ffdedeb221 */ /* 0x004fe20000010100 */
[----:B------:R-:W-:Y:S02]  /*6c70*/  ISETP.LE.U32.AND P1, PT, R47, UR8, PT ;  /* 0x000000082f007c0c */ /* 0x000fe4000bf23070 */
[----:B------:R-:W-:Y:S02]  /*6c80*/  ISETP.LE.U32.AND P3, PT, R44, UR8, PT ;  /* 0x000000082c007c0c */ /* 0x000fe4000bf63070 */
[----:B------:R-:W-:Y:S02]  /*6c90*/  F2FP.RELU.F16.F32.PACK_AB R44, R189, R190 ;  /* 0x000000bebd2c723e */ /* 0x000fe400000008ff */
[----:B------:R-:W-:Y:S01]  /*6ca0*/  SHF.R.U32.HI R45, RZ, 0x10, R240 ;  /* 0x00000010ff2d7819 */ /* 0x000fe200000116f0 */
[----:B---3--:R-:W-:Y:S01]  /*6cb0*/  @!P0 FADD.FTZ R224, -R224, -RZ ;  /* 0x800000ffe0e08221 */ /* 0x008fe20000010100 */
[----:B------:R-:W-:Y:S01]  /*6cc0*/  ISETP.LE.U32.AND P0, PT, R232, UR8, PT ;  /* 0x00000008e8007c0c */ /* 0x000fe2000bf03070 */
[----:B------:R2:W-:Y:S01]  /*6cd0*/  STS [R149+0x14000], R44 ;  /* 0x0140002c95007388 */ /* 0x0005e20000000800 */
[----:B------:R-:W3:Y:S01]  /*6ce0*/  MUFU.EX2 R240, R210 ;  /* 0x000000d200f07308 */ /* 0x000ee20000000800 */
[----:B------:R-:W-:Y:S02]  /*6cf0*/  F2FP.RELU.F16.F32.PACK_AB R52, R193, R194 ;  /* 0x000000c2c134723e */ /* 0x000fe400000008ff */
[----:B------:R-:W-:Y:S02]  /*6d00*/  F2FP.RELU.F16.F32.PACK_AB R48, R196, R195 ;  /* 0x000000c3c430723e */ /* 0x000fe400000008ff */
[----:B----4-:R-:W-:Y:S01]  /*6d10*/  F2FP.RELU.F16.F32.PACK_AB R42, R247, R248 ;  /* 0x000000f8f72a723e */ /* 0x010fe200000008ff */
[----:B------:R-:W-:Y:S01]  /*6d20*/  STS [R157+0x14000], R52 ;  /* 0x014000349d007388 */ /* 0x000fe20000000800 */
[----:B------:R-:W-:Y:S03]  /*6d30*/  F2FP.RELU.F16.F32.PACK_AB R40, R237, R238 ;  /* 0x000000eeed28723e */ /* 0x000fe600000008ff */
[----:B------:R-:W-:Y:S01]  /*6d40*/  MUFU.EX2 R219, R60 ;  /* 0x0000003c00db7308 */ /* 0x000fe20000000800 */
[----:B------:R-:W-:Y:S01]  /*6d50*/  F2FP.RELU.F16.F32.PACK_AB R47, R207, R208 ;  /* 0x000000d0cf2f723e */ /* 0x000fe200000008ff */
[----:B------:R4:W-:Y:S01]  /*6d60*/  STS [R157+0x14400], R48 ;  /* 0x014400309d007388 */ /* 0x0009e20000000800 */
[----:B------:R-:W-:Y:S01]  /*6d70*/  LOP3.LUT R41, R41, 0xff, RZ, 0xc0, !PT ;  /* 0x000000ff29297812 */ /* 0x000fe200078ec0ff */
[----:B-1----:R-:W-:Y:S01]  /*6d80*/  @!P1 FADD.FTZ R212, -R212, -RZ ;  /* 0x800000ffd4d49221 */ /* 0x002fe20000010100 */
[----:B------:R-:W-:Y:S01]  /*6d90*/  LOP3.LUT R45, R45, 0xff, RZ, 0xc0, !PT ;  /* 0x000000ff2d2d7812 */ /* 0x000fe200078ec0ff */
[----:B------:R-:W-:Y:S01]  /*6da0*/  @!P0 FADD.FTZ R239, -R239, -RZ ;  /* 0x800000ffefef8221 */ /* 0x000fe20000010100 */
[----:B------:R-:W-:Y:S03]  /*6db0*/  ISETP.LE.U32.AND P1, PT, R41, UR8, PT ;  /* 0x0000000829007c0c */ /* 0x000fe6000bf23070 */
[----:B------:R-:W1:Y:S01]  /*6dc0*/  MUFU.EX2 R232, R54 ;  /* 0x0000003600e87308 */ /* 0x000e620000000800 */
[----:B------:R-:W-:Y:S01]  /*6dd0*/  ISETP.LE.U32.AND P0, PT, R45, UR8, PT ;  /* 0x000000082d007c0c */ /* 0x000fe2000bf03070 */
[----:B---3--:R-:W-:Y:S01]  /*6de0*/  @!P2 FADD.FTZ R240, -R240, -RZ ;  /* 0x800000fff0f0a221 */ /* 0x008fe20000010100 */
[----:B------:R-:W-:Y:S02]  /*6df0*/  SHF.R.U32.HI R43, RZ, 0x8, R43 ;  /* 0x00000008ff2b7819 */ /* 0x000fe4000001162b */
[----:B------:R-:W-:Y:S02]  /*6e00*/  F2FP.RELU.F16.F32.PACK_AB R41, R202, R201 ;  /* 0x000000c9ca29723e */ /* 0x000fe400000008ff */
[----:B------:R-:W-:Y:S03]  /*6e10*/  F2FP.RELU.F16.F32.PACK_AB R45, R204, R203 ;  /* 0x000000cbcc2d723e */ /* 0x000fe600000008ff */
[----:B------:R-:W3:Y:S01]  /*6e20*/  MUFU.EX2 R210, R62 ;  /* 0x0000003e00d27308 */ /* 0x000ee20000000800 */
[----:B------:R-:W-:Y:S01]  /*6e30*/  LOP3.LUT R43, R43, 0xffff, RZ, 0xc0, !PT ;  /* 0x0000ffff2b2b7812 */ /* 0x000fe200078ec0ff */
[----:B------:R3:W-:Y:S01]  /*6e40*/  STS [R156+0x12000], R41 ;  /* 0x012000299c007388 */ /* 0x0007e20000000800 */
[----:B------:R-:W-:Y:S01]  /*6e50*/  F2FP.RELU.F16.F32.PACK_AB R46, R227, R228 ;  /* 0x000000e4e32e723e */ /* 0x000fe200000008ff */
[----:B------:R-:W-:Y:S01]  /*6e60*/  @!P1 FADD.FTZ R230, -R230, -RZ ;  /* 0x800000ffe6e69221 */ /* 0x000fe20000010100 */
[----:B------:R-:W-:Y:S01]  /*6e70*/  ISETP.LE.U32.AND P2, PT, R43, UR8, PT ;  /* 0x000000082b007c0c */ /* 0x000fe2000bf43070 */
[----:B------:R3:W-:Y:S01]  /*6e80*/  STS [R156+0x12400], R45 ;  /* 0x0124002d9c007388 */ /* 0x0007e20000000800 */
[----:B------:R-:W-:Y:S03]  /*6e90*/  F2FP.RELU.F16.F32.PACK_AB R43, R206, R205 ;  /* 0x000000cdce2b723e */ /* 0x000fe600000008ff */
[----:B------:R-:W3:Y:S01]  /*6ea0*/  MUFU.EX2 R209, R63 ;  /* 0x0000003f00d17308 */ /* 0x000ee20000000800 */
[----:B--2---:R-:W-:Y:S01]  /*6eb0*/  F2FP.RELU.F16.F32.PACK_AB R44, R217, R218 ;  /* 0x000000dad92c723e */ /* 0x004fe200000008ff */
[----:B------:R2:W-:Y:S01]  /*6ec0*/  STS [R163+0x12000], R42 ;  /* 0x0120002aa3007388 */ /* 0x0005e20000000800 */
[----:B----4-:R-:W-:Y:S01]  /*6ed0*/  F2FP.RELU.F16.F32.PACK_AB R48, R245, R246 ;  /* 0x000000f6f530723e */ /* 0x010fe200000008ff */
[----:B-1----:R-:W-:Y:S01]  /*6ee0*/  @!P5 FADD.FTZ R232, -R232, -RZ ;  /* 0x800000ffe8e8d221 */ /* 0x002fe20000010100 */
[----:B------:R-:W-:Y:S01]  /*6ef0*/  F2FP.RELU.F16.F32.PACK_AB R52, R235, R236 ;  /* 0x000000eceb34723e */ /* 0x000fe200000008ff */
[----:B------:R1:W-:Y:S01]  /*6f00*/  STS [R163+0x12400], R40 ;  /* 0x01240028a3007388 */ /* 0x0003e20000000800 */
[----:B------:R-:W-:Y:S03]  /*6f10*/  F2FP.RELU.F16.F32.PACK_AB R51, R243, R244 ;  /* 0x000000f4f333723e */ /* 0x000fe600000008ff */
[----:B------:R-:W4:Y:S01]  /*6f20*/  MUFU.EX2 R220, R220 ;  /* 0x000000dc00dc7308 */ /* 0x000f220000000800 */
[----:B------:R-:W-:Y:S01]  /*6f30*/  ISETP.LE.U32.AND P5, PT, R211, UR8, PT ;  /* 0x00000008d3007c0c */ /* 0x000fe2000bfa3070 */
[----:B------:R1:W-:Y:S01]  /*6f40*/  STS [R156+0x14000], R43 ;  /* 0x0140002b9c007388 */ /* 0x0003e20000000800 */
[----:B------:R-:W-:Y:S01]  /*6f50*/  F2FP.RELU.F16.F32.PACK_AB R49, R233, R234 ;  /* 0x000000eae931723e */ /* 0x000fe200000008ff */
[----:B---3--:R-:W-:Y:S01]  /*6f60*/  @!P0 FADD.FTZ R210, -R210, -RZ ;  /* 0x800000ffd2d28221 */ /* 0x008fe20000010100 */
[----:B------:R-:W-:Y:S01]  /*6f70*/  F2FP.RELU.F16.F32.PACK_AB R50, R225, R226 ;  /* 0x000000e2e132723e */ /* 0x000fe200000008ff */
[----:B------:R-:W-:Y:S01]  /*6f80*/  STS [R156+0x14400], R47 ;  /* 0x0144002f9c007388 */ /* 0x000fe20000000800 */
[----:B------:R-:W-:Y:S03]  /*6f90*/  FSETP.GE.FTZ.AND P0, PT, R186, RZ, PT ;  /* 0x000000ffba00720b */ /* 0x000fe60003f16000 */
[----:B------:R-:W3:Y:S01]  /*6fa0*/  MUFU.EX2 R211, R59 ;  /* 0x0000003b00d37308 */ /* 0x000ee20000000800 */
[----:B------:R-:W-:Y:S01]  /*6fb0*/  @!P3 FADD.FTZ R209, -R209, -RZ ;  /* 0x800000ffd1d1b221 */ /* 0x000fe20000010100 */
[----:B------:R3:W-:Y:S01]  /*6fc0*/  STS [R163+0x14000], R46 ;  /* 0x0140002ea3007388 */ /* 0x0007e20000000800 */
[----:B------:R-:W-:Y:S02]  /*6fd0*/  F2FP.RELU.F16.F32.PACK_AB R41, R240, R239 ;  /* 0x000000eff029723e */ /* 0x000fe400000008ff */
[----:B------:R-:W-:Y:S01]  /*6fe0*/  FSETP.GE.FTZ.AND P3, PT, R197, RZ, PT ;  /* 0x000000ffc500720b */ /* 0x000fe20003f76000 */
[----:B------:R-:W-:Y:S01]  /*6ff0*/  STS [R163+0x14400], R44 ;  /* 0x0144002ca3007388 */ /* 0x000fe20000000800 */
[----:B------:R-:W-:Y:S01]  /*7000*/  F2FP.RELU.F16.F32.PACK_AB R45, R223, R224 ;  /* 0x000000e0df2d723e */ /* 0x000fe200000008ff */
[----:B------:R-:W-:Y:S01]  /*7010*/  @!P5 FADD.FTZ R219, -R219, -RZ ;  /* 0x800000ffdbdbd221 */ /* 0x000fe20000010100 */
[----:B----4-:R-:W-:Y:S01]  /*7020*/  @!P2 FADD.FTZ R220, -R220, -RZ ;  /* 0x800000ffdcdca221 */ /* 0x010fe20000010100 */
[----:B------:R-:W-:Y:S01]  /*7030*/  STS [R153+0x12000], R48 ;  /* 0x0120003099007388 */ /* 0x000fe20000000800 */
[----:B--2---:R-:W-:Y:S02]  /*7040*/  F2FP.RELU.F16.F32.PACK_AB R42, R241, R242 ;  /* 0x000000f2f12a723e */ /* 0x004fe400000008ff */
[----:B------:R-:W-:Y:S01]  /*7050*/  F2FP.RELU.F16.F32.PACK_AB R53, R209, R210 ;  /* 0x000000d2d135723e */ /* 0x000fe200000008ff */
[----:B------:R2:W-:Y:S01]  /*7060*/  STS [R153+0x12400], R52 ;  /* 0x0124003499007388 */ /* 0x0005e20000000800 */
[----:B-1----:R-:W-:Y:S01]  /*7070*/  F2FP.RELU.F16.F32.PACK_AB R40, R231, R232 ;  /* 0x000000e8e728723e */ /* 0x002fe200000008ff */
[----:B---3--:R-:W-:Y:S02]  /*7080*/  @!P4 FADD.FTZ R211, -R211, -RZ ;  /* 0x800000ffd3d3c221 */ /* 0x008fe40000010100 */
[----:B------:R1:W-:Y:S01]  /*7090*/  STS [R160+0x12000], R51 ;  /* 0x01200033a0007388 */ /* 0x0003e20000000800 */
[----:B------:R-:W-:Y:S02]  /*70a0*/  F2FP.RELU.F16.F32.PACK_AB R43, R213, R214 ;  /* 0x000000d6d52b723e */ /* 0x000fe400000008ff */
[----:B------:R-:W-:Y:S01]  /*70b0*/  F2FP.RELU.F16.F32.PACK_AB R55, R220, R219 ;  /* 0x000000dbdc37723e */ /* 0x000fe200000008ff */
[----:B------:R3:W-:Y:S01]  /*70c0*/  STS [R160+0x12400], R49 ;  /* 0x01240031a0007388 */ /* 0x0007e20000000800 */
[----:B------:R-:W-:Y:S02]  /*70d0*/  F2FP.RELU.F16.F32.PACK_AB R56, R211, R212 ;  /* 0x000000d4d338723e */ /* 0x000fe400000008ff */
[----:B------:R-:W-:Y:S01]  /*70e0*/  FSETP.GE.FTZ.AND P4, PT, R185, RZ, PT ;  /* 0x000000ffb900720b */ /* 0x000fe20003f96000 */
[----:B------:R-:W-:Y:S01]  /*70f0*/  STS [R153+0x14000], R50 ;  /* 0x0140003299007388 */ /* 0x000fe20000000800 */
[----:B------:R-:W-:Y:S02]  /*7100*/  F2FP.RELU.F16.F32.PACK_AB R46, R215, R216 ;  /* 0x000000d8d72e723e */ /* 0x000fe400000008ff */
[----:B------:R-:W-:Y:S02]  /*7110*/  FSETP.GE.FTZ.AND P1, PT, R201, RZ, PT ;  /* 0x000000ffc900720b */ /* 0x000fe40003f36000 */
[----:B------:R-:W-:Y:S01]  /*7120*/  FSETP.GE.FTZ.AND P2, PT, R200, RZ, PT ;  /* 0x000000ffc800720b */ /* 0x000fe20003f56000 */
[----:B------:R-:W-:Y:S04]  /*7130*/  STS [R153+0x14400], R46 ;  /* 0x0144002e99007388 */ /* 0x000fe80000000800 */
[----:B------:R-:W-:Y:S01]  /*7140*/  STS [R160+0x14000], R45 ;  /* 0x0140002da0007388 */ /* 0x000fe20000000800 */
[----:B--2---:R-:W-:Y:S03]  /*7150*/  F2FP.RELU.F16.F32.PACK_AB R52, R221, R222 ;  /* 0x000000dedd34723e */ /* 0x004fe600000008ff */
[----:B------:R-:W-:Y:S01]  /*7160*/  STS [R160+0x14400], R43 ;  /* 0x0144002ba0007388 */ /* 0x000fe20000000800 */
[----:B-1----:R-:W-:Y:S03]  /*7170*/  F2FP.RELU.F16.F32.PACK_AB R51, R229, R230 ;  /* 0x000000e6e533723e */ /* 0x002fe600000008ff */
[----:B------:R-:W-:Y:S01]  /*7180*/  STS [R159+0x12000], R42 ;  /* 0x0120002a9f007388 */ /* 0x000fe20000000800 */
[----:B---3--:R-:W-:Y:S03]  /*7190*/  IMAD.U32 R49, RZ, RZ, UR4 ;  /* 0x00000004ff317e24 */ /* 0x008fe6000f8e00ff */
[----:B------:R-:W-:Y:S04]  /*71a0*/  STS [R159+0x12400], R40 ;  /* 0x012400289f007388 */ /* 0x000fe80000000800 */
[----:B------:R-:W-:Y:S01]  /*71b0*/  STS [R158+0x12000], R41 ;  /* 0x012000299e007388 */ /* 0x000fe20000000800 */
[----:B------:R-:W-:Y:S03]  /*71c0*/  IADD3 R54, R0, 0x4000, R49 ;  /* 0x0000400000367810 */ /* 0x000fe60007ffe031 */
[----:B------:R-:W-:Y:S04]  /*71d0*/  STS [R158+0x12400], R51 ;  /* 0x012400339e007388 */ /* 0x000fe80000000800 */
[----:B------:R1:W-:Y:S04]  /*71e0*/  STS [R159+0x14000], R52 ;  /* 0x014000349f007388 */ /* 0x0003e80000000800 */
[----:B------:R-:W-:Y:S04]  /*71f0*/  STS [R159+0x14400], R56 ;  /* 0x014400389f007388 */ /* 0x000fe80000000800 */
[----:B------:R-:W-:Y:S04]  /*7200*/  STS [R158+0x14000], R55 ;  /* 0x014000379e007388 */ /* 0x000fe80000000800 */
[----:B------:R-:W-:Y:S04]  /*7210*/  STS [R158+0x14400], R53 ;  /* 0x014400359e007388 */ /* 0x000fe80000000800 */
[----:B------:R-:W-:Y:S08]  /*7220*/  LDSM.16.M88.4 R64, [R0+UR4+0x4000] ;  /* 0x004000040040783b */ /* 0x000ff00008000200 */
[----:B------:R-:W2:Y:S01]  /*7230*/  LDSM.16.M88.4 R40, [R138+UR4+0x8000] ;  /* 0x008000048a28783b */ /* 0x000ea20008000200 */
[----:B-1----:R-:W-:Y:S07]  /*7240*/  IMAD.IADD R52, R54, 0x1, R137 ;  /* 0x0000000136347824 */ /* 0x002fee00078e0289 */
[----:B------:R-:W1:Y:S08]  /*7250*/  LDSM.16.M88.4 R60, [R0+UR4+0x5000] ;  /* 0x00500004003c783b */ /* 0x000e700008000200 */
[----:B------:R-:W3:Y:S08]  /*7260*/  LDSM.16.M88.4 R44, [R138+UR4+0x8400] ;  /* 0x008400048a2c783b */ /* 0x000ef00008000200 */
[----:B------:R-:W4:Y:S08]  /*7270*/  LDSM.16.M88.4 R48, [R138+UR4+0x8800] ;  /* 0x008800048a30783b */ /* 0x000f300008000200 */
[----:B------:R-:W4:Y:S01]  /*7280*/  LDSM.16.M88.4 R100, [R138+UR4+0x8c00] ;  /* 0x008c00048a64783b */ /* 0x000f220008000200 */
[-C--:B--2---:R-:W-:Y:S07]  /*7290*/  HMMA.16816.F32 R4, R64, R40.reuse, RZ ;  /* 0x000000284004723c */ /* 0x084fee00000018ff */
[----:B------:R-:W-:Y:S01]  /*72a0*/  LDSM.16.M88.4 R104, [R52] ;  /* 0x000000003468783b */ /* 0x000fe20000000200 */
[C---:B-1----:R-:W-:Y:S07]  /*72b0*/  HMMA.16816.F32 R8, R60.reuse, R40, RZ ;  /* 0x000000283c08723c */ /* 0x042fee00000018ff */
        /* <DEDUP_REMOVED lines=25> */
[C---:B------:R-:W-:Y:S06]  /*7450*/  HMMA.16816.F32 R24, R112.reuse, R116, R24 ;  /* 0x000000747018723c */ /* 0x040fec0000001818 */
[-C--:B------:R-:W-:Y:S06]  /*7460*/  HMMA.16816.F32 R28, R112, R118.reuse, R28 ;  /* 0x00000076701c723c */ /* 0x080fec000000181c */
[C---:B------:R-:W-:Y:S05]  /*7470*/  HMMA.16816.F32 R32, R104.reuse, R118, R32 ;  /* 0x000000766820723c */ /* 0x040fea0000001820 */
[----:B------:R-:W-:Y:S01]  /*7480*/  FADD.FTZ R252, -R173, R16 ;  /* 0x00000010adfc7221 */ /* 0x000fe20000010100 */
[-C--:B---3--:R-:W-:Y:S05]  /*7490*/  HMMA.16816.F32 R36, R104, R120.reuse, R36 ;  /* 0x000000786824723c */ /* 0x088fea0000001824 */
[-C--:B------:R-:W-:Y:S01]  /*74a0*/  FSEL R252, R252, R173.reuse, P3 ;  /* 0x000000adfcfc7208 */ /* 0x080fe20001800000 */
[C---:B------:R-:W-:Y:S04]  /*74b0*/  HMMA.16816.F32 R40, R112.reuse, R120, R40 ;  /* 0x000000787028723c */ /* 0x040fe80000001828 */
[----:B------:R-:W-:Y:S01]  /*74c0*/  FSETP.GE.FTZ.AND P3, PT, R248, RZ, PT ;  /* 0x000000fff800720b */ /* 0x000fe20003f76000 */
[----:B------:R-:W-:Y:S01]  /*74d0*/  FMUL.FTZ R197, R197, R252 ;  /* 0x000000fcc5c57220 */ /* 0x000fe20000410000 */
[-C--:B------:R-:W-:Y:S05]  /*74e0*/  HMMA.16816.F32 R44, R112, R122.reuse, R44 ;  /* 0x0000007a702c723c */ /* 0x080fea000000182c */
[----:B------:R-:W-:Y:S01]  /*74f0*/  FADD.FTZ R249, -R173, R17 ;  /* 0x00000011adf97221 */ /* 0x000fe20000010100 */
[C---:B------:R-:W-:Y:S05]  /*7500*/  HMMA.16816.F32 R48, R104.reuse, R122, R48 ;  /* 0x0000007a6830723c */ /* 0x040fea0000001830 */
[----:B------:R-:W-:Y:S01]  /*7510*/  FSEL R249, R249, R173, P2 ;  /* 0x000000adf9f97208 */ /* 0x000fe20001000000 */
[-C--:B------:R-:W-:Y:S03]  /*7520*/  HMMA.16816.F32 R52, R104, R124.reuse, R52 ;  /* 0x0000007c6834723c */ /* 0x080fe60000001834 */
[----:B------:R-:W-:Y:S02]  /*7530*/  FSETP.GE.FTZ.AND P2, PT, R247, RZ, PT ;  /* 0x000000fff700720b */ /* 0x000fe40003f56000 */
[C---:B------:R-:W-:Y:S01]  /*7540*/  FADD.FTZ R252, -R173.reuse, R37 ;  /* 0x00000025adfc7221 */ /* 0x040fe20000010100 */
[C---:B------:R-:W-:Y:S05]  /*7550*/  HMMA.16816.F32 R56, R112.reuse, R124, R56 ;  /* 0x0000007c7038723c */ /* 0x040fea0000001838 */
[----:B------:R-:W-:Y:S01]  /*7560*/  FMUL.FTZ R200, R200, R249 ;  /* 0x000000f9c8c87220 */ /* 0x000fe20000410000 */
[-C--:B------:R-:W-:Y:S05]  /*7570*/  HMMA.16816.F32 R60, R112, R126.reuse, R60 ;  /* 0x0000007e703c723c */ /* 0x080fea000000183c */
[-C--:B------:R-:W-:Y:S01]  /*7580*/  FSEL R125, R250, R173.reuse, P0 ;  /* 0x000000adfa7d7208 */ /* 0x080fe20000000000 */
[C---:B------:R-:W-:Y:S01]  /*7590*/  FADD.FTZ R124, -R173.reuse, R5 ;  /* 0x00000005ad7c7221 */ /* 0x040fe20000010100 */
[----:B------:R-:W-:Y:S01]  /*75a0*/  FSETP.GE.FTZ.AND P0, PT, R202, RZ, PT ;  /* 0x000000ffca00720b */ /* 0x000fe20003f16000 */
[----:B------:R-:W-:Y:S04]  /*75b0*/  HMMA.16816.F32 R64, R104, R126, R64 ;  /* 0x0000007e6840723c */ /* 0x000fe80000001840 */
[----:B------:R-:W-:Y:S01]  /*75c0*/  FSEL R124, R124, R173, P4 ;  /* 0x000000ad7c7c7208 */ /* 0x000fe20002000000 */
[----:B------:R-:W-:Y:S01]  /*75d0*/  FMUL.FTZ R125, R186, R125 ;  /* 0x0000007dba7d7220 */ /* 0x000fe20000410000 */
[----:B------:R-:W-:Y:S01]  /*75e0*/  FSETP.GE.FTZ.AND P4, PT, R244, RZ, PT ;  /* 0x000000fff400720b */ /* 0x000fe20003f96000 */
[C---:B------:R-:W-:Y:S01]  /*75f0*/  FADD.FTZ R186, -R173.reuse, R20 ;  /* 0x00000014adba7221 */ /* 0x040fe20000010100 */
[----:B------:R-:W-:Y:S03]  /*7600*/  F2FP.F16.F32.PACK_AB R200, R200, R197 ;  /* 0x000000c5c8c8723e */ /* 0x000fe600000000ff */
[----:B------:R-:W-:Y:S01]  /*7610*/  FADD.FTZ R250, -R173, R21 ;  /* 0x00000015adfa7221 */ /* 0x000fe20000010100 */
[-C--:B------:R-:W-:Y:S01]  /*7620*/  FSEL R186, R186, R173.reuse, P1 ;  /* 0x000000adbaba7208 */ /* 0x080fe20000800000 */
[----:B------:R-:W-:Y:S01]  /*7630*/  FMUL.FTZ R124, R185, R124 ;  /* 0x0000007cb97c7220 */ /* 0x000fe20000410000 */
[----:B------:R-:W-:Y:S01]  /*7640*/  FSETP.GE.FTZ.AND P1, PT, R246, RZ, PT ;  /* 0x000000fff600720b */ /* 0x000fe20003f36000 */
[----:B------:R-:W-:Y:S01]  /*7650*/  FADD.FTZ R126, -R173, R32 ;  /* 0x00000020ad7e7221 */ /* 0x000fe20000010100 */
[----:B------:R-:W-:Y:S01]  /*7660*/  FSEL R185, R250, R173, P0 ;  /* 0x000000adfab97208 */ /* 0x000fe20000000000 */
[----:B------:R-:W-:Y:S01]  /*7670*/  FMUL.FTZ R186, R201, R186 ;  /* 0x000000bac9ba7220 */ /* 0x000fe20000410000 */
[----:B------:R-:W-:Y:S01]  /*7680*/  FSETP.GE.FTZ.AND P0, PT, R245, RZ, PT ;  /* 0x000000fff500720b */ /* 0x000fe20003f16000 */
[C---:B------:R-:W-:Y:S01]  /*7690*/  FADD.FTZ R250, -R173.reuse, R36 ;  /* 0x00000024adfa7221 */ /* 0x040fe20000010100 */
[----:B------:R-:W-:Y:S01]  /*76a0*/  F2FP.F16.F32.PACK_AB R124, R124, R125 ;  /* 0x0000007d7c7c723e */ /* 0x000fe200000000ff */
[----:B------:R-:W-:Y:S01]  /*76b0*/  FMUL.FTZ R185, R202, R185 ;  /* 0x000000b9cab97220 */ /* 0x000fe20000410000 */
[-C--:B------:R-:W-:Y:S01]  /*76c0*/  FSEL R252, R252, R173.reuse, P0 ;  /* 0x000000adfcfc7208 */ /* 0x080fe20000000000 */
[C---:B------:R-:W-:Y:S01]  /*76d0*/  FADD.FTZ R202, -R173.reuse, R33 ;  /* 0x00000021adca7221 */ /* 0x040fe20000010100 */
[----:B------:R-:W-:Y:S01]  /*76e0*/  FSETP.GE.FTZ.AND P0, PT, R240, RZ, PT ;  /* 0x000000fff000720b */ /* 0x000fe20003f16000 */
[----:B------:R-:W-:Y:S01]  /*76f0*/  FADD.FTZ R48, -R173, R48 ;  /* 0x00000030ad307221 */ /* 0x000fe20000010100 */
[----:B------:R-:W-:Y:S01]  /*7700*/  F2FP.F16.F32.PACK_AB R185, R185, R186 ;  /* 0x000000bab9b9723e */ /* 0x000fe200000000ff */
[C---:B------:R-:W-:Y:S01]  /*7710*/  FADD.FTZ R186, -R173.reuse, R53 ;  /* 0x00000035adba7221 */ /* 0x040fe20000010100 */
[-C--:B------:R-:W-:Y:S01]  /*7720*/  FSEL R127, R250, R173.reuse, P1 ;  /* 0x000000adfa7f7208 */ /* 0x080fe20000800000 */
[----:B------:R-:W-:Y:S01]  /*7730*/  FADD.FTZ R52, -R173, R52 ;  /* 0x00000034ad347221 */ /* 0x000fe20000010100 */
[----:B------:R-:W-:Y:S01]  /*7740*/  FSETP.GE.FTZ.AND P1, PT, R241, RZ, PT ;  /* 0x000000fff100720b */ /* 0x000fe20003f36000 */
[C---:B------:R-:W-:Y:S01]  /*7750*/  FADD.FTZ R64, -R173.reuse, R64 ;  /* 0x00000040ad407221 */ /* 0x040fe20000010100 */
        /* <DEDUP_REMOVED lines=65> */
.L_x_1092:
[----:B------:R-:W-:Y:S01]  /*7b70*/  FSETP.GE.FTZ.AND P1, PT, R203, RZ, PT ;  /* 0x000000ffcb00720b */ /* 0x000fe20003f36000 */
[----:B------:R-:W-:Y:S01]  /*7b80*/  FADD.FTZ R7, -R184, R22 ;  /* 0x00000016b8077221 */ /* 0x000fe20000010100 */
[----:B------:R-:W-:Y:S01]  /*7b90*/  FSETP.GE.FTZ.AND P3, PT, R198, RZ, PT ;  /* 0x000000ffc600720b */ /* 0x000fe20003f76000 */
[C---:B---3--:R-:W-:Y:S01]  /*7ba0*/  FADD.FTZ R5, -R184.reuse, R18 ;  /* 0x00000012b8057221 */ /* 0x048fe20000010100 */
[----:B------:R-:W-:Y:S01]  /*7bb0*/  FSETP.GE.FTZ.AND P2, PT, R199, RZ, PT ;  /* 0x000000ffc700720b */ /* 0x000fe20003f56000 */
[C---:B------:R-:W-:Y:S01]  /*7bc0*/  FADD.FTZ R19, -R184.reuse, R19 ;  /* 0x00000013b8137221 */ /* 0x040fe20000010100 */
[-C--:B------:R-:W-:Y:S01]  /*7bd0*/  FSEL R6, R7, R184.reuse, P1 ;  /* 0x000000b807067208 */ /* 0x080fe20000800000 */
[----:B------:R-:W-:Y:S01]  /*7be0*/  STS [R149+0xa000], R124 ;  /* 0x00a0007c95007388 */ /* 0x000fe20000000800 */
[-C--:B------:R-:W-:Y:S01]  /*7bf0*/  FSEL R5, R5, R184.reuse, P3 ;  /* 0x000000b805057208 */ /* 0x080fe20001800000 */
[C---:B------:R-:W-:Y:S01]  /*7c00*/  FADD.FTZ R7, -R184.reuse, R34 ;  /* 0x00000022b8077221 */ /* 0x040fe20000010100 */
[----:B------:R-:W-:Y:S01]  /*7c10*/  FSEL R4, R19, R184, P2 ;  /* 0x000000b813047208 */ /* 0x000fe20001000000 */
[C---:B------:R-:W-:Y:S01]  /*7c20*/  FADD.FTZ R35, -R184.reuse, R35 ;  /* 0x00000023b8237221 */ /* 0x040fe20000010100 */
[----:B------:R-:W-:Y:S01]  /*7c30*/  FSETP.GE.FTZ.AND P3, PT, R237, RZ, PT ;  /* 0x000000ffed00720b */ /* 0x000fe20003f76000 */
[----:B------:R-:W-:Y:S01]  /*7c40*/  FADD.FTZ R23, -R184, R23 ;  /* 0x00000017b8177221 */ /* 0x000fe20000010100 */
[----:B------:R-:W-:Y:S01]  /*7c50*/  FSETP.GE.FTZ.AND P1, PT, R238, RZ, PT ;  /* 0x000000ffee00720b */ /* 0x000fe20003f36000 */
[----:B------:R-:W-:Y:S01]  /*7c60*/  FMUL.FTZ R53, R188, R53 ;  /* 0x00000035bc357220 */ /* 0x000fe20000410000 */
[----:B------:R-:W-:Y:S01]  /*7c70*/  FSETP.GE.FTZ.AND P2, PT, R204, RZ, PT ;  /* 0x000000ffcc00720b */ /* 0x000fe20003f56000 */
[----:B------:R-:W-:Y:S01]  /*7c80*/  FMUL.FTZ R48, R187, R48 ;  /* 0x00000030bb307220 */ /* 0x000fe20000410000 */
[-C--:B------:R-:W-:Y:S01]  /*7c90*/  FSEL R16, R35, R184.reuse, P3 ;  /* 0x000000b823107208 */ /* 0x080fe20001800000 */
[----:B------:R-:W-:Y:S01]  /*7ca0*/  FMUL.FTZ R5, R198, R5 ;  /* 0x00000005c6057220 */ /* 0x000fe20000410000 */
[----:B------:R-:W-:Y:S01]  /*7cb0*/  FSEL R7, R7, R184, P1 ;  /* 0x000000b807077208 */ /* 0x000fe20000800000 */
[----:B------:R-:W-:Y:S01]  /*7cc0*/  FMUL.FTZ R4, R199, R4 ;  /* 0x00000004c7047220 */ /* 0x000fe20000410000 */
[----:B------:R-:W-:Y:S01]  /*7cd0*/  FSEL R23, R23, R184, P2 ;  /* 0x000000b817177208 */ /* 0x000fe20001000000 */
[----:B------:R-:W-:Y:S01]  /*7ce0*/  FADD.FTZ R39, -R184, R39 ;  /* 0x00000027b8277221 */ /* 0x000fe20000010100 */
[----:B------:R-:W-:Y:S01]  /*7cf0*/  FSETP.GE.FTZ.AND P1, PT, R235, RZ, PT ;  /* 0x000000ffeb00720b */ /* 0x000fe20003f36000 */
[----:B------:R-:W-:Y:S01]  /*7d00*/  FMUL.FTZ R7, R238, R7 ;  /* 0x00000007ee077220 */ /* 0x000fe20000410000 */
[----:B------:R-:W-:Y:S01]  /*7d10*/  F2FP.F16.F32.PACK_AB R48, R48, R53 ;  /* 0x000000353030723e */ /* 0x000fe200000000ff */
[----:B------:R-:W-:Y:S01]  /*7d20*/  FMUL.FTZ R16, R237, R16 ;  /* 0x00000010ed107220 */ /* 0x000fe20000410000 */
[----:B------:R-:W-:Y:S01]  /*7d30*/  F2FP.F16.F32.PACK_AB R4, R4, R5 ;  /* 0x000000050404723e */ /* 0x000fe200000000ff */
[----:B------:R-:W-:Y:S01]  /*7d40*/  FMUL.FTZ R6, R203, R6 ;  /* 0x00000006cb067220 */ /* 0x000fe20000410000 */
[----:B------:R-:W-:Y:S01]  /*7d50*/  FMUL.FTZ R23, R204, R23 ;  /* 0x00000017cc177220 */ /* 0x000fe20000410000 */
[----:B------:R-:W-:Y:S01]  /*7d60*/  STS [R149+0xa400], R48 ;  /* 0x00a4003095007388 */ /* 0x000fe20000000800 */
[C---:B------:R-:W-:Y:S01]  /*7d70*/  FADD.FTZ R5, -R184.reuse, R50 ;  /* 0x00000032b8057221 */ /* 0x040fe20000010100 */
[----:B------:R-:W-:Y:S01]  /*7d80*/  FADD.FTZ R51, -R184, R51 ;  /* 0x00000033b8337221 */ /* 0x000fe20000010100 */
[----:B------:R-:W-:Y:S01]  /*7d90*/  FSEL R18, R39, R184, P1 ;  /* 0x000000b827127208 */ /* 0x000fe20000800000 */
[----:B------:R1:W-:Y:S01]  /*7da0*/  STS [R157+0xa400], R4 ;  /* 0x00a400049d007388 */ /* 0x0003e20000000800 */
[----:B------:R-:W-:Y:S01]  /*7db0*/  FSETP.GE.FTZ.AND P6, PT, R234, RZ, PT ;  /* 0x000000ffea00720b */ /* 0x000fe20003fd6000 */
[C---:B------:R-:W-:Y:S01]  /*7dc0*/  FADD.FTZ R17, -R184.reuse, R38 ;  /* 0x00000026b8117221 */ /* 0x040fe20000010100 */
[----:B------:R-:W-:Y:S01]  /*7dd0*/  FSETP.GE.FTZ.AND P5, PT, R233, RZ, PT ;  /* 0x000000ffe900720b */ /* 0x000fe20003fb6000 */
[----:B------:R-:W-:Y:S01]  /*7de0*/  STS [R157+0xa000], R200 ;  /* 0x00a000c89d007388 */ /* 0x000fe20000000800 */
[----:B------:R-:W-:Y:S01]  /*7df0*/  FSETP.GE.FTZ.AND P1, PT, R229, RZ, PT ;  /* 0x000000ffe500720b */ /* 0x000fe20003f36000 */
[----:B------:R-:W-:Y:S01]  /*7e00*/  FADD.FTZ R55, -R184, R55 ;  /* 0x00000037b8377221 */ /* 0x000fe20000010100 */
[----:B------:R-:W-:Y:S01]  /*7e10*/  F2FP.F16.F32.PACK_AB R16, R16, R7 ;  /* 0x000000071010723e */ /* 0x000fe200000000ff */
[C---:B------:R-:W-:Y:S01]  /*7e20*/  FADD.FTZ R7, -R184.reuse, R54 ;  /* 0x00000036b8077221 */ /* 0x040fe20000010100 */
[----:B------:R-:W-:Y:S01]  /*7e30*/  F2FP.F16.F32.PACK_AB R23, R23, R6 ;  /* 0x000000061717723e */ /* 0x000fe200000000ff */
        /* <DEDUP_REMOVED lines=16> */
[----:B-1----:R-:W-:Y:S01]  /*7f40*/  FADD.FTZ R4, -R183, R29 ;  /* 0x0000001db7047221 */ /* 0x002fe20000010100 */
[----:B------:R-:W-:Y:S01]  /*7f50*/  FSETP.GE.FTZ.AND P2, PT, R230, RZ, PT ;  /* 0x000000ffe600720b */ /* 0x000fe20003f56000 */
[----:B------:R-:W-:Y:S01]  /*7f60*/  FMUL.FTZ R7, R232, R7 ;  /* 0x00000007e8077220 */ /* 0x000fe20000410000 */
[----:B------:R-:W-:Y:S01]  /*7f70*/  F2FP.F16.F32.PACK_AB R5, R6, R5 ;  /* 0x000000050605723e */ /* 0x000fe200000000ff */
[----:B------:R-:W-:Y:S01]  /*7f80*/  FMUL.FTZ R20, R231, R20 ;  /* 0x00000014e7147220 */ /* 0x000fe20000410000 */
[----:B------:R-:W-:Y:S01]  /*7f90*/  FSEL R19, R19, R184, P2 ;  /* 0x000000b813137208 */ /* 0x000fe20001000000 */
[----:B------:R-:W-:Y:S01]  /*7fa0*/  @P1 FADD.FTZ R184, -R184, R67 ;  /* 0x00000043b8b81221 */ /* 0x000fe20000010100 */
[----:B------:R-:W-:Y:S01]  /*7fb0*/  FSETP.GE.FTZ.AND P1, PT, R190, RZ, PT ;  /* 0x000000ffbe00720b */ /* 0x000fe20003f36000 */
[----:B------:R-:W-:Y:S01]  /*7fc0*/  FADD.FTZ R6, -R183, R9 ;  /* 0x00000009b7067221 */ /* 0x000fe20000010100 */
[----:B------:R-:W-:Y:S01]  /*7fd0*/  FSETP.GE.FTZ.AND P3, PT, R189, RZ, PT ;  /* 0x000000ffbd00720b */ /* 0x000fe20003f76000 */
[----:B------:R-:W-:Y:S01]  /*7fe0*/  FMUL.FTZ R19, R230, R19 ;  /* 0x00000013e6137220 */ /* 0x000fe20000410000 */
[----:B------:R-:W-:Y:S01]  /*7ff0*/  F2FP.F16.F32.PACK_AB R20, R20, R7 ;  /* 0x000000071414723e */ /* 0x000fe200000000ff */
        /* <DEDUP_REMOVED lines=20> */
[----:B------:R-:W-:Y:S01]  /*8140*/  FADD.FTZ R31, -R182, R31 ;  /* 0x0000001fb61f7221 */ /* 0x000fe20000010100 */
[----:B------:R-:W-:Y:S01]  /*8150*/  FSEL R7, R12, R183, P5 ;  /* 0x000000b70c077208 */ /* 0x000fe20002800000 */
[----:B------:R1:W-:Y:S01]  /*8160*/  STS [R149+0xc000], R6 ;  /* 0x00c0000695007388 */ /* 0x0003e20000000800 */
[----:B------:R-:W-:Y:S01]  /*8170*/  FSETP.GE.FTZ.AND P4, PT, R228, RZ, PT ;  /* 0x000000ffe400720b */ /* 0x000fe20003f96000 */
[----:B------:R-:W-:Y:S01]  /*8180*/  FADD.FTZ R12, -R183, R41 ;  /* 0x00000029b70c7221 */ /* 0x000fe20000010100 */
[----:B------:R-:W-:Y:S01]  /*8190*/  FSETP.GE.FTZ.AND P3, PT, R227, RZ, PT ;  /* 0x000000ffe300720b */ /* 0x000fe20003f76000 */
[----:B------:R-:W-:Y:S01]  /*81a0*/  FMUL.FTZ R24, R205, R24 ;  /* 0x00000018cd187220 */ /* 0x000fe20000410000 */
        /* <DEDUP_REMOVED lines=10> */
[-C--:B------:R-:W-:Y:S01]  /*8250*/  FSEL R12, R12, R183.reuse, P1 ;  /* 0x000000b70c0c7208 */ /* 0x080fe20000800000 */
[----:B------:R-:W-:Y:S01]  /*8260*/  FMUL.FTZ R4, R227, R4 ;  /* 0x00000004e3047220 */ /* 0x000fe20000410000 */
[----:B------:R-:W-:Y:S01]  /*8270*/  FSETP.GE.FTZ.AND P1, PT, R220, RZ, PT ;  /* 0x000000ffdc00720b */ /* 0x000fe20003f36000 */
[----:B------:R-:W-:Y:S01]  /*8280*/  FADD.FTZ R60, -R183, R60 ;  /* 0x0000003cb73c7221 */ /* 0x000fe20000010100 */
[----:B------:R-:W-:Y:S01]  /*8290*/  FSEL R13, R40, R183, P2 ;  /* 0x000000b7280d7208 */ /* 0x000fe20001000000 */
[----:B------:R-:W-:Y:S01]  /*82a0*/  FMUL.FTZ R12, R225, R12 ;  /* 0x0000000ce10c7220 */ /* 0x000fe20000410000 */
[----:B------:R-:W-:Y:S01]  /*82b0*/  F2FP.F16.F32.PACK_AB R7, R7, R24 ;  /* 0x000000180707723e */ /* 0x000fe200000000ff */
[----:B------:R-:W-:Y:S01]  /*82c0*/  FADD.FTZ R24, -R183, R57 ;  /* 0x00000039b7187221 */ /* 0x000fe20000010100 */
[----:B------:R-:W-:Y:S01]  /*82d0*/  FSETP.GE.FTZ.AND P4, PT, R222, RZ, PT ;  /* 0x000000ffde00720b */ /* 0x000fe20003f96000 */
[----:B------:R-:W-:Y:S01]  /*82e0*/  FMUL.FTZ R13, R226, R13 ;  /* 0x0000000de20d7220 */ /* 0x000fe20000410000 */
[----:B------:R-:W-:Y:S01]  /*82f0*/  FSETP.GE.FTZ.AND P3, PT, R221, RZ, PT ;  /* 0x000000ffdd00720b */ /* 0x000fe20003f76000 */
[----:B------:R-:W-:Y:S01]  /*8300*/  FADD.FTZ R11, -R182, R11 ;  /* 0x0000000bb60b7221 */ /* 0x000fe20000010100 */
[----:B------:R-:W-:Y:S01]  /*8310*/  F2FP.F16.F32.PACK_AB R21, R184, R19 ;  /* 0x00000013b815723e */ /* 0x000fe200000000ff */
[----:B------:R-:W-:Y:S01]  /*8320*/  FADD.FTZ R15, -R182, R15 ;  /* 0x0000000fb60f7221 */ /* 0x000fe20000010100 */
[----:B------:R-:W-:Y:S01]  /*8330*/  F2FP.F16.F32.PACK_AB R4, R4, R9 ;  /* 0x000000090404723e */ /* 0x000fe200000000ff */
[----:B------:R-:W-:Y:S01]  /*8340*/  FADD.FTZ R9, -R182, R10 ;  /* 0x0000000ab6097221 */ /* 0x000fe20000010100 */
[----:B------:R-:W-:Y:S01]  /*8350*/  FSETP.GE.FTZ.AND P6, PT, R224, RZ, PT ;  /* 0x000000ffe000720b */ /* 0x000fe20003fd6000 */
[C---:B------:R-:W-:Y:S01]  /*8360*/  FADD.FTZ R43, -R182.reuse, R43 ;  /* 0x0000002bb62b7221 */ /* 0x040fe20000010100 */
[----:B------:R-:W-:Y:S01]  /*8370*/  FSETP.GE.FTZ.AND P5, PT, R223, RZ, PT ;  /* 0x000000ffdf00720b */ /* 0x000fe20003fb6000 */
[C---:B------:R-:W-:Y:S01]  /*8380*/  FADD.FTZ R47, -R182.reuse, R47 ;  /* 0x0000002fb62f7221 */ /* 0x040fe20000010100 */
[----:B------:R-:W-:Y:S01]  /*8390*/  FSETP.GE.FTZ.AND P2, PT, R219, RZ, PT ;  /* 0x000000ffdb00720b */ /* 0x000fe20003f56000 */
[----:B------:R-:W-:Y:S01]  /*83a0*/  FADD.FTZ R59, -R182, R59 ;  /* 0x0000003bb63b7221 */ /* 0x000fe20000010100 */
[-C--:B------:R-:W-:Y:S01]  /*83b0*/  FSEL R19, R56, R183.reuse, P4 ;  /* 0x000000b738137208 */ /* 0x080fe20002000000 */
[----:B------:R-:W-:Y:S01]  /*83c0*/  FADD.FTZ R25, -R182, R62 ;  /* 0x0000003eb6197221 */ /* 0x000fe20000010100 */
[----:B------:R-:W-:Y:S02]  /*83d0*/  FSEL R24, R24, R183, P3 ;  /* 0x000000b718187208 */ /* 0x000fe40001800000 */
[----:B------:R-:W-:Y:S01]  /*83e0*/  FSETP.GE.FTZ.AND P4, PT, R192, RZ, PT ;  /* 0x000000ffc000720b */ /* 0x000fe20003f96000 */
[----:B------:R-:W-:Y:S01]  /*83f0*/  FMUL.FTZ R19, R222, R19 ;  /* 0x00000013de137220 */ /* 0x000fe20000410000 */
[----:B------:R-:W-:Y:S01]  /*8400*/  FSETP.GE.FTZ.AND P3, PT, R191, RZ, PT ;  /* 0x000000ffbf00720b */ /* 0x000fe20003f76000 */
[----:B------:R-:W-:Y:S01]  /*8410*/  FMUL.FTZ R24, R221, R24 ;  /* 0x00000018dd187220 */ /* 0x000fe20000410000 */
[----:B------:R-:W-:Y:S02]  /*8420*/  F2FP.F16.F32.PACK_AB R18, R18, R17 ;  /* 0x000000111212723e */ /* 0x000fe400000000ff */
[----:B------:R-:W-:Y:S01]  /*8430*/  F2FP.F16.F32.PACK_AB R12, R12, R13 ;  /* 0x0000000d0c0c723e */ /* 0x000fe200000000ff */
[----:B------:R-:W-:Y:S01]  /*8440*/  FADD.FTZ R13, -R182, R14 ;  /* 0x0000000eb60d7221 */ /* 0x000fe20000010100 */
[-C--:B------:R-:W-:Y:S02]  /*8450*/  FSEL R17, R44, R183.reuse, P6 ;  /* 0x000000b72c117208 */ /* 0x080fe40003000000 */
[-C--:B------:R-:W-:Y:S02]  /*8460*/  FSEL R22, R22, R183.reuse, P5 ;  /* 0x000000b716167208 */ /* 0x080fe40002800000 */
[----:B------:R-:W-:Y:S01]  /*8470*/  FSEL R60, R60, R183, P2 ;  /* 0x000000b73c3c7208 */ /* 0x000fe20001000000 */
[----:B------:R-:W-:Y:S01]  /*8480*/  @P1 FADD.FTZ R183, -R183, R61 ;  /* 0x0000003db7b71221 */ /* 0x000fe20000010100 */
[----:B------:R-:W-:Y:S01]  /*8490*/  FSETP.GE.FTZ.AND P1, PT, R196, RZ, PT ;  /* 0x000000ffc400720b */ /* 0x000fe20003f36000 */
[----:B------:R-:W-:Y:S01]  /*84a0*/  FMUL.FTZ R17, R224, R17 ;  /* 0x00000011e0117220 */ /* 0x000fe20000410000 */
[----:B------:R-:W-:Y:S01]  /*84b0*/  FSEL R9, R9, R182, P4 ;  /* 0x000000b609097208 */ /* 0x000fe20002000000 */
[----:B------:R-:W-:Y:S01]  /*84c0*/  FMUL.FTZ R22, R223, R22 ;  /* 0x00000016df167220 */ /* 0x000fe20000410000 */
[-C--:B------:R-:W-:Y:S01]  /*84d0*/  FSEL R10, R11, R182.reuse, P3 ;  /* 0x000000b60b0a7208 */ /* 0x080fe20001800000 */
[----:B------:R-:W-:Y:S01]  /*84e0*/  FADD.FTZ R11, -R182, R26 ;  /* 0x0000001ab60b7221 */ /* 0x000fe20000010100 */
        /* <DEDUP_REMOVED lines=10> */
[----:B------:R-:W-:Y:S01]  /*8590*/  FSETP.GE.FTZ.AND P2, PT, R208, RZ, PT ;  /* 0x000000ffd000720b */ /* 0x000fe20003f56000 */
[----:B------:R-:W-:Y:S01]  /*85a0*/  FADD.FTZ R9, -R182, R30 ;  /* 0x0000001eb6097221 */ /* 0x000fe20000010100 */
[----:B-1----:R-:W-:Y:S01]  /*85b0*/  FSEL R6, R27, R182, P1 ;  /* 0x000000b61b067208 */ /* 0x002fe20000800000 */
[----:B------:R-:W-:Y:S01]  /*85c0*/  STS [R149+0xc400], R10 ;  /* 0x00c4000a95007388 */ /* 0x000fe20000000800 */
[----:B------:R-:W-:Y:S01]  /*85d0*/  F2FP.F16.F32.PACK_AB R14, R15, R14 ;  /* 0x0000000e0f0e723e */ /* 0x000fe200000000ff */
[----:B------:R-:W-:Y:S01]  /*85e0*/  FMUL.FTZ R60, R219, R60 ;  /* 0x0000003cdb3c7220 */ /* 0x000fe20000410000 */
        /* <DEDUP_REMOVED lines=10> */
[----:B------:R-:W-:Y:S01]  /*8690*/  FSEL R9, R9, R182, P2 ;  /* 0x000000b609097208 */ /* 0x000fe20001000000 */
[----:B------:R-:W-:Y:S01]  /*86a0*/  FMUL.FTZ R183, R220, R183 ;  /* 0x000000b7dcb77220 */ /* 0x000fe20000410000 */
[----:B------:R-:W-:Y:S01]  /*86b0*/  F2FP.F16.F32.PACK_AB R11, R6, R11 ;  /* 0x0000000b060b723e */ /* 0x000fe200000000ff */
[----:B------:R-:W-:Y:S01]  /*86c0*/  STS [R156+0xa400], R23 ;  /* 0x00a400179c007388 */ /* 0x000fe20000000800 */
[----:B------:R-:W-:Y:S01]  /*86d0*/  FMUL.FTZ R22, R217, R22 ;  /* 0x00000016d9167220 */ /* 0x000fe20000410000 */
[----:B------:R-:W-:Y:S01]  /*86e0*/  FMUL.FTZ R9, R218, R9 ;  /* 0x00000009da097220 */ /* 0x000fe20000410000 */
[----:B------:R-:W-:Y:S01]  /*86f0*/  F2FP.F16.F32.PACK_AB R24, R24, R19 ;  /* 0x000000131818723e */ /* 0x000fe200000000ff */
[----:B------:R-:W-:Y:S01]  /*8700*/  STS [R163+0xa000], R202 ;  /* 0x00a000caa3007388 */ /* 0x000fe20000000800 */
[----:B------:R-:W-:Y:S01]  /*8710*/  LEA R52, R139, UR4, 0x1 ;  /* 0x000000048b347c11 */ /* 0x000fe2000f8e08ff */
        /* <DEDUP_REMOVED lines=29> */
[----:B------:R-:W-:Y:S01]  /*88f0*/  FSETP.GE.FTZ.AND P2, PT, R210, RZ, PT ;  /* 0x000000ffd200720b */ /* 0x000fe20003f56000 */
[----:B------:R-:W-:Y:S01]  /*8900*/  STS [R160+0xa400], R5 ;  /* 0x00a40005a0007388 */ /* 0x000fe20000000800 */
[-C--:B------:R-:W-:Y:S01]  /*8910*/  FSEL R28, R59, R182.reuse, P3 ;  /* 0x000000b63b1c7208 */ /* 0x080fe20001800000 */
[----:B------:R-:W-:Y:S01]  /*8920*/  FMUL.FTZ R19, R212, R19 ;  /* 0x00000013d4137220 */ /* 0x000fe20000410000 */
[----:B------:R-:W-:Y:S01]  /*8930*/  FSEL R25, R25, R182, P2 ;  /* 0x000000b619197208 */ /* 0x000fe20001000000 */
[----:B------:R-:W-:Y:S01]  /*8940*/  STS [R153+0xc000], R12 ;  /* 0x00c0000c99007388 */ /* 0x000fe20000000800 */
[----:B------:R-:W-:Y:S01]  /*8950*/  @P1 FADD.FTZ R182, -R182, R63 ;  /* 0x0000003fb6b61221 */ /* 0x000fe20000010100 */
[----:B------:R-:W-:Y:S01]  /*8960*/  FMUL.FTZ R28, R211, R28 ;  /* 0x0000001cd31c7220 */ /* 0x000fe20000410000 */
        /* <DEDUP_REMOVED lines=114> */
.L_x_1093:
        /* <DEDUP_REMOVED lines=67> */
[----:B------:R-:W1:Y:S05]  /*94c0*/  LDSM.16.M88.4 R32, [R128+0x6000] ;  /* 0x006000008020783b */ /* 0x000e6a0000000200 */
        /* <DEDUP_REMOVED lines=9> */
[----:B------:R-:W-:Y:S01]  /*9560*/  MOV R37, UR36 ;  /* 0x0000002400257c02 */ /* 0x000fe20008000f00 */
[----:B------:R-:W-:Y:S01]  /*9570*/  @UP2 UMOV UR13, UR25 ;  /* 0x00000019000d2c82 */ /* 0x000fe20008000000 */
        /* <DEDUP_REMOVED lines=11> */
[----:B------:R-:W-:Y:S02]  /*9630*/  IMAD.U32 R39, RZ, RZ, UR36 ;  /* 0x00000024ff277e24 */ /* 0x000fe4000f8e00ff */
        /* <DEDUP_REMOVED lines=25> */
[-C--:B------:R-:W-:Y:S01]  /*97d0*/  LEA R44, P5, R47, R180.reuse, 0x2 ;  /* 0x000000b42f2c7211 */ /* 0x080fe200078a10ff */
[----:B------:R-:W-:Y:S01]  /*97e0*/  IMAD.U32 R25, RZ, RZ, UR32 ;  /* 0x00000020ff197e24 */ /* 0x000fe2000f8e00ff */
        /* <DEDUP_REMOVED lines=188> */
.L_x_1095:
        /* <DEDUP_REMOVED lines=19> */
.L_x_1096:
        /* <DEDUP_REMOVED lines=40> */
.L_x_1098:
[----:B------:R-:W-:Y:S05]  /*a760*/  BSYNC B0 ;  /* 0x0000000000007941 */ /* 0x000fea0003800000 */
.L_x_1097:
        /* <DEDUP_REMOVED lines=13> */
.L_x_1100:
[----:B------:R-:W-:Y:S05]  /*a840*/  BSYNC B0 ;  /* 0x0000000000007941 */ /* 0x000fea0003800000 */
.L_x_1099:
        /* <DEDUP_REMOVED lines=27> */
.L_x_1102:
[----:B------:R-:W-:Y:S05]  /*aa00*/  BSYNC B0 ;  /* 0x0000000000007941 */ /* 0x000fea0003800000 */
.L_x_1101:
        /* <DEDUP_REMOVED lines=13> */
.L_x_1075:
        /* <DEDUP_REMOVED lines=23> */
.L_x_1104:
        /* <DEDUP_REMOVED lines=21> */
.L_x_1105:
        /* <DEDUP_REMOVED lines=32> */
.L_x_1107:
[----:B------:R-:W-:Y:S05]  /*afa0*/  BSYNC B0 ;  /* 0x0000000000007941 */ /* 0x000fea0003800000 */
.L_x_1106:
        /* <DEDUP_REMOVED lines=13> */
.L_x_1109:
[----:B------:R-:W-:Y:S05]  /*b080*/  BSYNC B0 ;  /* 0x0000000000007941 */ /* 0x000fea0003800000 */
.L_x_1108:
[----:B------:R-:W-:Y:S01]  /*b090*/  IMAD.U32 R5, RZ, RZ, UR12 ;  /* 0x0000000cff057e24 */ /* 0x000fe2000f8e00ff */
[----:B------:R-:W-:Y:S01]  /*b0a0*/  UIMAD UR6, UR19, UR12, URZ ;  /* 0x0000000c130672a4 */ /* 0x000fe2000f8e023f */
[----:B------:R-:W-:Y:S01]  /*b0b0*/  BSSY B0, `(.L_x_1110) ;  /* 0x0000018000007945 */ /* 0x000fe20003800000 */
[----:B------:R-:W-:Y:S01]  /*b0c0*/  USHF.R.S32.HI UR8, URZ, 0x1f, UR56 ;  /* 0x0000001f3f087899 */ /* 0x000fe20008011438 */
[----:B------:R-:W-:Y:S01]  /*b0d0*/  IMAD.WIDE.U32 R4, R5, UR18, R154 ;  /* 0x0000001205047c25 */ /* 0x000fe2000f8e009a */
[----:B------:R-:W-:Y:S02]  /*b0e0*/  UIMAD UR6, UR18, UR13, UR6 ;  /* 0x0000000d120672a4 */ /* 0x000fe4000f8e0206 */
[----:B--2---:R-:W-:-:S04]  /*b0f0*/  IADD3 R8, P0, R4, UR5, RZ ;  /* 0x0000000504087c10 */ /* 0x004fc8000ff1e0ff */
        /* <DEDUP_REMOVED lines=19> */
.L_x_1111:
[----:B------:R-:W-:Y:S05]  /*b230*/  BSYNC B0 ;  /* 0x0000000000007941 */ /* 0x000fea0003800000 */
.L_x_1110:
[----:B------:R-:W-:Y:S05]  /*b240*/  @P1 BRA `(.L_x_1103) ;  /* 0x0000000000301947 */ /* 0x000fea0003800000 */
[----:B------:R-:W-:Y:S01]  /*b250*/  IADD3 R4, P0, R145, 0x40, RZ ;  /* 0x0000004091047810 */ /* 0x000fe20007f1e0ff */
[----:B------:R-:W-:Y:S01]  /*b260*/  IMAD.MOV.U32 R8, RZ, RZ, R6 ;  /* 0x000000ffff087224 */ /* 0x000fe200078e0006 */
        /* <DEDUP_REMOVED lines=9> */
[----:B------:R3:W-:Y:S02]  /*b300*/  STG.E.128 desc[UR10][R4.64], RZ ;  /* 0x000000ff04007986 */ /* 0x0007e4000c101d0a */
.L_x_1103:
[----:B------:R-:W-:Y:S05]  /*b310*/  BSYNC B1 ;  /* 0x0000000000017941 */ /* 0x000fea0003800000 */
.L_x_1070:
        /* <DEDUP_REMOVED lines=11> */
.L_x_1112:
[----:B------:R-:W-:Y:S05]  /*b3d0*/  EXIT ;  /* 0x000000000000794d */ /* 0x000fea0003800000 */
.L_x_1114:
        /* <DEDUP_REMOVED lines=10> */
.L_x_1361:


//--------------------- .text._ZN5flash44flash_bwd_dq_dk_dv_loop_seqk_parallel_kernelI23Flash_bwd_kernel_traitsILi32ELi128ELi128ELi8ELi4ELi4ELi4ELb0ELb0EN7cutlass6half_tE19Flash_kernel_traitsILi32ELi128ELi128ELi8ES3_EELb0ELb0ELb0ELb1ELb0ELb0ELb1EEEvNS_16Flash_bwd_paramsE --------------------------
	.section	.text._ZN5flash44flash_bwd_dq_dk_dv_loop_seqk_parallel_kernelI23Flash_bwd_kernel_traitsILi32ELi128ELi128ELi8ELi4ELi4ELi4ELb0ELb0EN7cutlass6half_tE19Flash_kernel_traitsILi32ELi128ELi128ELi8ES3_EELb0ELb0ELb0ELb1ELb0ELb0ELb1EEEvNS_16Flash_bwd_paramsE,"ax",@progbits
	.align	128
        .global         _ZN5flash44flash_bwd_dq_dk_dv_loop_seqk_parallel_kernelI23Flash_bwd_kernel_traitsILi32ELi128ELi128ELi8ELi4ELi4ELi4ELb0ELb0EN7cutlass6half_tE19Flash_kernel_traitsILi32ELi128ELi128ELi8ES3_EELb0ELb0ELb0ELb1ELb0ELb0ELb1EEEvNS_16Flash_bwd_paramsE
        .type           _ZN5flash44flash_bwd_dq_dk_dv_loop_seqk_parallel_kernelI23Flash_bwd_kernel_traitsILi32ELi128ELi128ELi8ELi4ELi4ELi4ELb0ELb0EN7cutlass6half_tE19Flash_kernel_traitsILi32ELi128ELi128ELi8ES3_EELb0ELb0ELb0ELb1ELb0ELb0ELb1EEEvNS_16Flash_bwd_paramsE,@function
        .size           _ZN5flash44flash_bwd_dq_dk_dv_loop_seqk_parallel_kernelI23Flash_bwd_kernel_traitsILi32ELi128ELi128ELi8ELi4ELi4ELi4ELb0ELb0EN7cutlass6half_tE19Flash_kernel_traitsILi32ELi128ELi128ELi8ES3_EELb0ELb0ELb0ELb1ELb0ELb0ELb1EEEvNS_16Flash_bwd_paramsE,(.L_x_1362 - _ZN5flash44flash_bwd_dq_dk_dv_loop_seqk_parallel_kernelI23Flash_bwd_kernel_traitsILi32ELi128ELi128ELi8ELi4ELi4ELi4ELb0ELb0EN7cutlass6half_tE19Flash_kernel_traitsILi32ELi128ELi128ELi8ES3_EELb0ELb0ELb0ELb1ELb0ELb0ELb1EEEvNS_16Flash_bwd_paramsE)
        .other          _ZN5flash44flash_bwd_dq_dk_dv_loop_seqk_parallel_kernelI23Flash_bwd_kernel_traitsILi32ELi128ELi128ELi8ELi4ELi4ELi4ELb0ELb0EN7cutlass6half_tE19Flash_kernel_traitsILi32ELi128ELi128ELi8ES3_EELb0ELb0ELb0ELb1ELb0ELb0ELb1EEEvNS_16Flash_bwd_paramsE,@"STO_CUDA_ENTRY STV_DEFAULT"
_ZN5flash44flash_bwd_dq_dk_dv_loop_seqk_parallel_kernelI23Flash_bwd_kernel_traitsILi32ELi128ELi128ELi8ELi4ELi4ELi4ELb0ELb0EN7cutlass6half_tE19Flash_kernel_traitsILi32ELi128ELi128ELi8ES3_EELb0ELb0ELb0ELb1ELb0ELb0ELb1EEEvNS_16Flash_bwd_paramsE:
.text._ZN5flash44flash_bwd_dq_dk_dv_loop_seqk_parallel_kernelI23Flash_bwd_kernel_traitsILi32ELi128ELi128ELi8ELi4ELi4ELi4ELb0ELb0EN7cutlass6half_tE19Flash_kernel_traitsILi32ELi128ELi128ELi8ES3_EELb0ELb0ELb0ELb1ELb0ELb0ELb1EEEvNS_16Flash_bwd_paramsE:
        /* <DEDUP_REMOVED lines=144> */
[C---:B------:R-:W-:Y:S01]  /*0900*/  @P4 VIADD R188, R193.reuse, 0xffffffc0 ;  /* 0xffffffc0c1bc4836 */ /* 0x040fe20000000000 */
[----:B------:R-:W-:Y:S01]  /*0910*/  LOP3.LUT R0, R0, 0xc0, RZ, 0xc0, !PT ;  /* 0x000000c000007812 */ /* 0x000fe200078ec0ff */
[----:B------:R-:W-:Y:S01]  /*0920*/  IMAD.IADD R194, R193, 0x1, R189 ;  /* 0x00000001c1c27824 */ /* 0x000fe200078e02bd */
[----:B------:R-:W-:Y:S01]  /*0930*/  SHF.R.U32.HI R5, RZ, 0x3, R2 ;  /* 0x00000003ff057819 */ /* 0x000fe20000011602 */
[----:B------:R-:W-:Y:S01]  /*0940*/  IMAD.IADD R189, R189, 0x1, R188 ;  /* 0x00000001bdbd7824 */ /* 0x000fe200078e02bc */
[----:B------:R-:W-:Y:S01]  /*0950*/  SHF.R.U32.HI R8, RZ, 0x3, R0 ;  /* 0x00000003ff087819 */ /* 0x000fe20000011600 */
[--C-:B------:R-:W-:Y:S01]  /*0960*/  IMAD.IADD R195, R193, 0x1, R190.reuse ;  /* 0x00000001c1c37824 */ /* 0x100fe200078e02be */
        /* <DEDUP_REMOVED lines=9> */
[----:B------:R-:W-:Y:S01]  /*0a00*/  IMAD.U32 R4, RZ, RZ, UR5 ;  /* 0x00000005ff047e24 */ /* 0x000fe2000f8e00ff */
[----:B------:R-:W-:Y:S01]  /*0a10*/  USHF.R.S32.HI UR5, URZ, 0x1f, UR55 ;  /* 0x0000001f3f057899 */ /* 0x000fe20008011437 */
[----:B------:R-:W-:Y:S01]  /*0a20*/  IMAD.U32 R4, RZ, RZ, UR6 ;  /* 0x00000006ff047e24 */ /* 0x000fe2000f8e00ff */
[----:B------:R-:W-:Y:S01]  /*0a30*/  LOP3.LUT P0, RZ, R11, 0x2, RZ, 0xc0, !PT ;  /* 0x000000020bff7812 */ /* 0x000fe2000780c0ff */
[----:B------:R-:W-:-:S02]  /*0a40*/  IMAD.IADD R124, R0, 0x1, R2 ;  /* 0x00000001007c7824 */ /* 0x000fc400078e0202 */
[----:B------:R-:W-:Y:S01]  /*0a50*/  IMAD.U32 R2, RZ, RZ, UR6 ;  /* 0x00000006ff027e24 */ /* 0x000fe2000f8e00ff */
[----:B------:R-:W-:Y:S01]  /*0a60*/  UIADD3 UR6, UR4, 0x6000, URZ ;  /* 0x0000600004067890 */ /* 0x000fe2000fffe03f */
[----:B------:R-:W-:Y:S01]  /*0a70*/  IMAD.IADD R8, R8, 0x1, R10 ;  /* 0x0000000108087824 */ /* 0x000fe200078e020a */
[----:B------:R-:W-:Y:S01]  /*0a80*/  SEL R123, R123, 0xffffffe0, !P0 ;  /* 0xffffffe07b7b7807 */ /* 0x000fe20004000000 */
[----:B------:R-:W-:Y:S01]  /*0a90*/  IMAD R129, R129, 0x200, R0 ;  /* 0x0000020081817824 */ /* 0x000fe200078e0200 */
[----:B------:R-:W-:Y:S01]  /*0aa0*/  LEA R2, R3, UR4, 0x1 ;  /* 0x0000000403027c11 */ /* 0x000fe2000f8e08ff */
[----:B------:R-:W-:Y:S01]  /*0ab0*/  IMAD.U32 R0, RZ, RZ, UR5 ;  /* 0x00000005ff007e24 */ /* 0x000fe2000f8e00ff */
[----:B------:R-:W-:Y:S01]  /*0ac0*/  LEA R4, R8, UR6, 0x1 ;  /* 0x0000000608047c11 */ /* 0x000fe2000f8e08ff */
[----:B------:R-:W-:Y:S01]  /*0ad0*/  UIADD3 UR5, UR4, 0xa000, URZ ;  /* 0x0000a00004057890 */ /* 0x000fe2000fffe03f */
[----:B------:R-:W-:Y:S02]  /*0ae0*/  IMAD.IADD R119, R13, 0x1, R119 ;  /* 0x000000010d777824 */ /* 0x000fe400078e0277 */
[----:B------:R-:W-:Y:S01]  /*0af0*/  IMAD.IADD R191, R190, 0x1, R188 ;  /* 0x00000001bebf7824 */ /* 0x000fe200078e02bc */
[----:B------:R1:W-:Y:S01]  /*0b00*/  STL [R1+0x40], R4 ;  /* 0x0000400401007387 */ /* 0x0003e20000100800 */
[C---:B------:R-:W-:Y:S01]  /*0b10*/  VIADD R0, R4.reuse, 0x20 ;  /* 0x0000002004007836 */ /* 0x040fe20000000000 */
[----:B------:R-:W-:Y:S01]  /*0b20*/  LEA R119, R119, UR5, 0x1 ;  /* 0x0000000577777c11 */ /* 0x000fe2000f8e08ff */
[----:B------:R-:W-:-:S02]  /*0b30*/  @P3 VIADD R0, R4, 0xffffffe0 ;  /* 0xffffffe004003836 */ /* 0x000fc40000000000 */
[----:B------:R-:W-:Y:S02]  /*0b40*/  IMAD.IADD R129, R129, 0x1, R6 ;  /* 0x0000000181817824 */ /* 0x000fe400078e0206 */
[C---:B------:R-:W-:Y:S01]  /*0b50*/  VIADD R125, R119.reuse, 0x20 ;  /* 0x00000020777d7836 */ /* 0x040fe20000000000 */
[----:B------:R1:W-:Y:S01]  /*0b60*/  STL [R1+0x44], R0 ;  /* 0x0000440001007387 */ /* 0x0003e20000100800 */
[C---:B------:R-:W-:Y:S02]  /*0b70*/  @P1 VIADD R125, R119.reuse, 0xffffffe0 ;  /* 0xffffffe0777d1836 */ /* 0x040fe40000000000 */
[----:B------:R-:W-:Y:S02]  /*0b80*/  IMAD.IADD R121, R119, 0x1, R120 ;  /* 0x0000000177797824 */ /* 0x000fe400078e0278 */
[----:B------:R-:W-:Y:S02]  /*0b90*/  IMAD.IADD R117, R117, 0x1, R116 ;  /* 0x0000000175757824 */ /* 0x000fe400078e0274 */
[----:B------:R-:W-:-:S02]  /*0ba0*/  IMAD.IADD R190, R190, 0x1, R189 ;  /* 0x00000001bebe7824 */ /* 0x000fc400078e02bd */
[----:B------:R-:W-:Y:S02]  /*0bb0*/  IMAD.IADD R120, R120, 0x1, R125 ;  /* 0x0000000178787824 */ /* 0x000fe400078e027d */
[C---:B------:R-:W-:Y:S02]  /*0bc0*/  VIADD R128, R125.reuse, 0x2000 ;  /* 0x000020007d807836 */ /* 0x040fe40000000000 */
[C---:B------:R-:W-:Y:S02]  /*0bd0*/  VIADD R127, R125.reuse, 0x4000 ;  /* 0x000040007d7f7836 */ /* 0x040fe40000000000 */
[----:B------:R-:W-:-:S07]  /*0be0*/  VIADD R126, R125, 0x6000 ;  /* 0x000060007d7e7836 */ /* 0x000fce0000000000 */
.L_x_1159:
        /* <DEDUP_REMOVED lines=67> */
.L_x_1115:
        /* <DEDUP_REMOVED lines=67> */
[----:B------:R-:W-:Y:S02]  /*1450*/  @UP3 USEL UR5, UR5, UR14, !UP1 ;  /* 0x0000000e05053287 */ /* 0x000fe4000c800000 */
[----:B------:R-:W-:Y:S02]  /*1460*/  USEL UR54, UR18, UR12, !UP1 ;  /* 0x0000000c12367287 */ /* 0x000fe4000c800000 */
[----:B------:R-:W-:Y:S01]  /*1470*/  UIADD3 UR15, UR6, -0x80, URZ ;  /* 0xffffff80060f7890 */ /* 0x000fe2000fffe03f */
[----:B------:R-:W-:Y:S01]  /*1480*/  IMAD.HI.U32 R0, R0, R3, RZ ;  /* 0x0000000300007227 */ /* 0x000fe200078e00ff */
[----:B------:R-:W-:Y:S01]  /*1490*/  @UP3 ULDC UR12, c[0x0][0x2e4] ;  /* 0x0000b900000c3ab9 */ /* 0x000fe20000000800 */
[----:B------:R-:W-:Y:S02]  /*14a0*/  @!UP3 UIMAD UR6, UR45, UR60, UR55 ;  /* 0x0000003c2d06b2a4 */ /* 0x000fe4000f8e0237 */
[----:B------:R-:W-:Y:S01]  /*14b0*/  @UP3 UIMAD UR33, UR55, UR12, UR5 ;  /* 0x0000000c372132a4 */ /* 0x000fe2000f8e0205 */
[----:B------:R-:W-:Y:S01]  /*14c0*/  IADD3 R4, -R0, RZ, RZ ;  /* 0x000000ff00047210 */ /* 0x000fe20007ffe1ff */
[----:B------:R-:W-:-:S02]  /*14d0*/  USHF.R.S32.HI UR20, URZ, 0x1f, UR15 ;  /* 0x0000001f3f147899 */ /* 0x000fc4000801140f */
[----:B------:R-:W-:Y:S02]  /*14e0*/  UIADD3 UR5, UP2, UR15, UR38, URZ ;  /* 0x000000260f057290 */ /* 0x000fe4000ff5e03f */
[C---:B------:R-:W-:Y:S01]  /*14f0*/  IMAD R3, R6.reuse, R4, R3 ;  /* 0x0000000406037224 */ /* 0x040fe200078e0203 */
[----:B------:R-:W-:Y:S01]  /*1500*/  @!UP3 UIMAD UR33, UR6, UR51, URZ ;  /* 0x000000330621b2a4 */ /* 0x000fe2000f8e023f */
[----:B------:R-:W-:Y:S01]  /*1510*/  ULDC.U8 UR23, c[0x0][0x480] ;  /* 0x0001200000177ab9 */ /* 0x000fe20000000000 */
[----:B------:R-:W-:Y:S02]  /*1520*/  UIADD3.X UR12, UR20, UR39, URZ, UP2, !UPT ;  /* 0x00000027140c7290 */ /* 0x000fe400097fe43f */
[----:B------:R-:W-:Y:S01]  /*1530*/  ISETP.GT.U32.AND P1, PT, R6, R3, PT ;  /* 0x000000030600720c */ /* 0x000fe20003f24070 */
[----:B------:R-:W-:Y:S02]  /*1540*/  UIMAD UR6, UR9, UR5, URZ ;  /* 0x00000005090672a4 */ /* 0x000fe4000f8e023f */
[----:B------:R-:W-:-:S02]  /*1550*/  @UP0 UIADD3 UR16, UR34, UR36, URZ ;  /* 0x0000002422100290 */ /* 0x000fc4000fffe03f */
[----:B------:R-:W-:Y:S02]  /*1560*/  @UP0 UIADD3 UR27, UR34, UR36, URZ ;  /* 0x00000024221b0290 */ /* 0x000fe4000fffe03f */
[----:B------:R-:W-:Y:S01]  /*1570*/  UISETP.NE.AND UP4, UPT, UR23, URZ, UPT ;  /* 0x0000003f1700728c */ /* 0x000fe2000bf85270 */
[----:B------:R-:W-:Y:S02]  /*1580*/  @UP0 ULDC.64 UR24, c[0x0][0x250] ;  /* 0x0000940000180ab9 */ /* 0x000fe40000000a00 */
[----:B------:R-:W-:Y:S01]  /*1590*/  @UP0 ULDC.64 UR22, c[0x0][0x248] ;  /* 0x0000920000160ab9 */ /* 0x000fe20000000a00 */
[----:B------:R-:W-:Y:S02]  /*15a0*/  UIMAD.WIDE.U32 UR38, UR8, UR5, URZ ;  /* 0x00000005082672a5 */ /* 0x000fe4000f8e003f */
[----:B------:R-:W-:Y:S01]  /*15b0*/  @!P1 IMAD.IADD R3, R3, 0x1, -R6 ;  /* 0x0000000103039824 */ /* 0x000fe200078e0a06 */
[----:B------:R-:W-:Y:S01]  /*15c0*/  UIMAD UR5, UR8, UR12, UR6 ;  /* 0x0000000c080572a4 */ /* 0x000fe2000f8e0206 */
[----:B------:R-:W-:Y:S01]  /*15d0*/  @!P1 VIADD R0, R0, 0x1 ;  /* 0x0000000100009836 */ /* 0x000fe20000000000 */
[----:B------:R-:W-:Y:S01]  /*15e0*/  PLOP3.LUT P1, PT, PT, PT, UP0, 0x80, 0x0 ;  /* 0x000000000000781c */ /* 0x000fe20003f2f008 */
[----:B------:R-:W-:Y:S01]  /*15f0*/  UIMAD UR26, UR14, UR31, URZ ;  /* 0x0000001f0e1a72a4 */ /* 0x000fe2000f8e023f */
[----:B------:R-:W-:Y:S01]  /*1600*/  ISETP.GE.U32.AND P0, PT, R3, R6, PT ;  /* 0x000000060300720c */ /* 0x000fe20003f06070 */
[----:B------:R-:W-:Y:S01]  /*1610*/  @UP0 UIMAD.WIDE.U32 UR18, UR16, UR22, URZ ;  /* 0x00000016101202a5 */ /* 0x000fe2000f8e003f */
[----:B------:R-:W-:Y:S01]  /*1620*/  LOP3.LUT R3, R7, UR55, RZ, 0x3c, !PT ;  /* 0x0000003707037c12 */ /* 0x000fe2000f8e3cff */
[----:B------:R-:W-:-:S02]  /*1630*/  @UP0 UIMAD.WIDE.U32 UR8, UR27, UR24, URZ ;  /* 0x000000181b0802a5 */ /* 0x000fc4000f8e003f */
[----:B------:R-:W-:Y:S01]  /*1640*/  UIMAD UR50, UR55, UR61, URZ ;  /* 0x0000003d373272a4 */ /* 0x000fe2000f8e023f */
[----:B------:R-:W-:Y:S01]  /*1650*/  ISETP.GE.AND P2, PT, R3, RZ, PT ;  /* 0x000000ff0300720c */ /* 0x000fe20003f46270 */
[----:B------:R-:W-:Y:S02]  /*1660*/  @UP0 UIMAD UR13, UR16, UR23, URZ ;  /* 0x00000017100d02a4 */ /* 0x000fe4000f8e023f */
[----:B------:R-:W-:Y:S02]  /*1670*/  @UP0 UIMAD UR6, UR27, UR25, URZ ;  /* 0x000000191b0602a4 */ /* 0x000fe4000f8e023f */
[----:B------:R-:W-:Y:S02]  /*1680*/  @UP1 UIADD3 UR49, UR21, UR26, URZ ;  /* 0x0000001a15311290 */ /* 0x000fe4000fffe03f */
[----:B------:R-:W-:Y:S01]  /*1690*/  @P0 IADD3 R0, R0, 0x1, RZ ;  /* 0x0000000100000810 */ /* 0x000fe20007ffe0ff */
[----:B------:R-:W-:Y:S01]  /*16a0*/  @!UP1 UIADD3 UR46, UR41, UR28, URZ ;  /* 0x0000001c292e9290 */ /* 0x000fe2000fffe03f */
[----:B------:R-:W-:Y:S01]  /*16b0*/  PLOP3.LUT P0, PT, PT, PT, UP3, 0x80, 0x0 ;  /* 0x000000000000781c */ /* 0x000fe20003f0f038 */
[----:B------:R-:W-:-:S02]  /*16c0*/  USEL UR51, UR32, URZ, UP4 ;  /* 0x0000003f20337287 */ /* 0x000fc4000a000000 */
[----:B------:R-:W-:Y:S01]  /*16d0*/  IMAD.MOV.U32 R10, RZ, RZ, R0 ;  /* 0x000000ffff0a7224 */ /* 0x000fe200078e0000 */
[----:B------:R-:W-:Y:S02]  /*16e0*/  USEL UR52, UR48, URZ, UP4 ;  /* 0x0000003f30347287 */ /* 0x000fe4000a000000 */
[----:B------:R-:W-:Y:S02]  /*16f0*/  USHF.R.S32.HI UR35, URZ, 0x1f, UR29 ;  /* 0x0000001f3f237899 */ /* 0x000fe4000801141d */
[----:B------:R-:W-:Y:S01]  /*1700*/  USHF.R.S32.HI UR53, URZ, 0x1f, UR50 ;  /* 0x0000001f3f357899 */ /* 0x000fe20008011432 */
[----:B------:R-:W-:Y:S01]  /*1710*/  @!P2 IADD3 R10, -R10, RZ, RZ ;  /* 0x000000ff0a0aa210 */ /* 0x000fe20007ffe1ff */
[----:B------:R-:W-:Y:S01]  /*1720*/  @UP0 UIADD3 UR32, UR9, UR6, URZ ;  /* 0x0000000609200290 */ /* 0x000fe2000fffe03f */
[----:B------:R-:W-:Y:S01]  /*1730*/  @!P3 LOP3.LUT R10, RZ, R7, RZ, 0x33, !PT ;  /* 0x00000007ff0ab212 */ /* 0x000fe200078e33ff */
        /* <DEDUP_REMOVED lines=17> */
.L_x_1117:
        /* <DEDUP_REMOVED lines=13> */
.L_x_1118:
        /* <DEDUP_REMOVED lines=11> */
.L_x_1119:
[----:B------:R-:W-:-:S04]  /*19d0*/  UIMAD UR6, UR45, UR60, UR55 ;  /* 0x0000003c2d0672a4 */ /* 0x000fc8000f8e0237 */
[----:B------:R-:W-:-:S12]  /*19e0*/  UIMAD UR6, UR6, UR58, URZ ;  /* 0x0000003a060672a4 */ /* 0x000fd8000f8e023f */
.L_x_1120:
[----:B------:R-:W2:Y:S01]  /*19f0*/  LDL.64 R4, [R1+0x8] ;  /* 0x0000080001047983 */ /* 0x000ea20000100a00 */
[----:B------:R-:W1:Y:S03]  /*1a00*/  LDC.64 R14, c[0x0][0x420] ;  /* 0x00010800ff0e7b82 */ /* 0x000e660000000a00 */
[----:B------:R3:W2:Y:S01]  /*1a10*/  LDL.64 R22, [R1+0x8] ;  /* 0x0000080001167983 */ /* 0x0006a20000100a00 */
[----:B------:R-:W-:Y:S01]  /*1a20*/  UIMAD UR19, UR61, UR60, URZ ;  /* 0x0000003c3d1372a4 */ /* 0x000fe2000f8e023f */
[----:B------:R-:W-:Y:S01]  /*1a30*/  BSSY B1, `(.L_x_1116) ;  /* 0x0000933000017945 */ /* 0x000fe20003800000 */
[----:B------:R-:W-:Y:S01]  /*1a40*/  ULDC.64 UR8, c[0x0][0x428] ;  /* 0x00010a0000087ab9 */ /* 0x000fe20000000a00 */
[----:B------:R-:W4:Y:S01]  /*1a50*/  S2R R20, SR_TID.X ;  /* 0x0000000000147919 */ /* 0x000f220000002100 */
[----:B------:R-:W-:Y:S02]  /*1a60*/  USHF.R.S32.HI UR58, URZ, 0x1f, UR55 ;  /* 0x0000001f3f3a7899 */ /* 0x000fe40008011437 */
[----:B------:R-:W-:-:S02]  /*1a70*/  USHF.L.U32 UR18, UR19, 0x7, URZ ;  /* 0x0000000713127899 */ /* 0x000fc4000800063f */
[----:B------:R-:W-:Y:S02]  /*1a80*/  UIADD3 UR21, UR15, UR6, URZ ;  /* 0x000000060f157290 */ /* 0x000fe4000fffe03f */
[----:B------:R-:W-:Y:S02]  /*1a90*/  UIADD3 UR13, UR15, UR33, URZ ;  /* 0x000000210f0d7290 */ /* 0x000fe4000fffe03f */
[----:B------:R-:W-:Y:S02]  /*1aa0*/  UIADD3 UR12, UP1, UP0, UR38, UR18, UR50 ;  /* 0x00000012260c7290 */ /* 0x000fe4000f83e032 */
[----:B------:R-:W-:Y:S02]  /*1ab0*/  USHF.R.S32.HI UR6, URZ, 0x1f, UR18 ;  /* 0x0000001f3f067899 */ /* 0x000fe40008011412 */
[----:B------:R-:W-:Y:S02]  /*1ac0*/  UISETP.GE.AND UP2, UPT, UR37, 0x1, UPT ;  /* 0x000000012500788c */ /* 0x000fe4000bf46270 */
[----:B------:R-:W-:Y:S01]  /*1ad0*/  UIADD3.X UR6, UR48, UR6, UR53, UP1, UP0 ;  /* 0x0000000630067290 */ /* 0x000fe20008fe0435 */
[----:B-1----:R-:W-:Y:S01]  /*1ae0*/  IMAD R0, R14, UR20, RZ ;  /* 0x000000140e007c24 */ /* 0x002fe2000f8e02ff */
[----:B------:R-:W-:Y:S01]  /*1af0*/  ULDC.64 UR40, c[0x0][0x210] ;  /* 0x0000840000287ab9 */ /* 0x000fe20000000a00 */
[----:B------:R-:W-:Y:S01]  /*1b00*/  ULDC.64 UR38, c[0x0][0x400] ;  /* 0x0001000000267ab9 */ /* 0x000fe20000000a00 */
[----:B------:R-:W-:Y:S01]  /*1b10*/  ULDC.64 UR42, c[0x0][0x2b0] ;  /* 0x0000ac00002a7ab9 */ /* 0x000fe20000000a00 */
[----:B------:R-:W-:Y:S01]  /*1b20*/  IMAD R6, R15, UR15, R0 ;  /* 0x0000000f0f067c24 */ /* 0x000fe2000f8e0200 */
[----:B------:R-:W-:Y:S01]  /*1b30*/  ULDC.64 UR60, c[0x0][0x478] ;  /* 0x00011e00003c7ab9 */ /* 0x000fe20000000a00 */
[----:B------:R-:W-:Y:S01]  /*1b40*/  ULEA.HI.SX32 UR16, UR44, 0xffffffff, 0x19 ;  /* 0xffffffff2c107891 */ /* 0x000fe2000f8fca3f */
        /* <DEDUP_REMOVED lines=25> */
[----:B------:R-:W-:Y:S01]  /*1ce0*/  UIMAD.WIDE UR20, UR21, 0x4, UR60 ;  /* 0x00000004151478a5 */ /* 0x000fe2000f8e023c */
[----:B------:R-:W-:Y:S01]  /*1cf0*/  IADD3 R12, P0, R8, UR56, RZ ;  /* 0x00000038080c7c10 */ /* 0x000fe2000ff1e0ff */
[----:B------:R-:W-:Y:S01]  /*1d00*/  VIADD R5, R5, UR5 ;  /* 0x0000000505057c36 */ /* 0x000fe20008000000 */
[----:B------:R-:W-:Y:S01]  /*1d10*/  UIMAD UR5, UR58, UR8, URZ ;  /* 0x000000083a0572a4 */ /* 0x000fe2000f8e023f */
[----:B------:R-:W-:-:S03]  /*1d20*/  IMAD R6, R6, UR30, RZ ;  /* 0x0000001e06067c24 */ /* 0x000fc6000f8e02ff */
[----:B------:R-:W-:Y:S01]  /*1d30*/  UIMAD UR9, UR55, UR9, UR5 ;  /* 0x00000009370972a4 */ /* 0x000fe2000f8e0205 */
[----:B------:R-:W-:Y:S01]  /*1d40*/  IMAD R13, R0, UR31, R6 ;  /* 0x0000001f000d7c24 */ /* 0x000fe2000f8e0206 */
[----:B------:R-:W-:Y:S01]  /*1d50*/  UIADD3 UR5, UP1, UP0, UR51, UR12, UR54 ;  /* 0x0000000c33057290 */ /* 0x000fe2000f83e036 */
[-C--:B------:R-:W-:Y:S01]  /*1d60*/  IMAD R0, R18, R14.reuse, RZ ;  /* 0x0000000e12007224 */ /* 0x080fe200078e02ff */
[----:B------:R-:W-:Y:S01]  /*1d70*/  UIMAD.WIDE UR12, UR13, 0x4, UR42 ;  /* 0x000000040d0c78a5 */ /* 0x000fe2000f8e022a */
[----:B------:R-:W-:Y:S01]  /*1d80*/  IMAD.WIDE.U32 R6, R3, R14, R4 ;  /* 0x0000000e03067225 */ /* 0x000fe200078e0004 */
[----:B------:R-:W-:Y:S01]  /*1d90*/  IADD3.X R13, R9, UR49, R13, P0, !PT ;  /* 0x00000031090d7c10 */ /* 0x000fe200087fe40d */
[----:B------:R-:W-:Y:S02]  /*1da0*/  UIADD3.X UR6, UR52, UR6, UR47, UP1, UP0 ;  /* 0x0000000634067290 */ /* 0x000fe40008fe042f */
[----:B------:R-:W-:Y:S01]  /*1db0*/  IMAD R0, R3, R15, R0 ;  /* 0x0000000f03007224 */ /* 0x000fe200078e0200 */
[----:B------:R-:W-:Y:S01]  /*1dc0*/  LEA R8, P0, R6, UR14, 0x1 ;  /* 0x0000000e06087c11 */ /* 0x000fe2000f8008ff */
[----:B------:R-:W-:-:S02]  /*1dd0*/  IMAD.U32 R4, RZ, RZ, UR8 ;  /* 0x00000008ff047e24 */ /* 0x000fc4000f8e00ff */
[----:B------:R-:W-:Y:S02]  /*1de0*/  IMAD.IADD R0, R7, 0x1, R0 ;  /* 0x0000000107007824 */ /* 0x000fe400078e0200 */
[----:B------:R-:W-:-:S03]  /*1df0*/  IMAD.WIDE.U32 R4, R4, UR55, R12 ;  /* 0x0000003704047c25 */ /* 0x000fc6000f8e000c */
[----:B------:R-:W-:Y:S01]  /*1e00*/  LEA.HI.X R9, R6, UR15, R0, 0x1, P0 ;  /* 0x0000000f06097c11 */ /* 0x000fe200080f0c00 */
[----:B------:R-:W-:Y:S01]  /*1e10*/  VIADD R7, R5, UR9 ;  /* 0x0000000905077c36 */ /* 0x000fe20008000000 */
[----:B------:R-:W-:Y:S02]  /*1e20*/  PLOP3.LUT P0, PT, PT, PT, UP2, 0x80, 0x0 ;  /* 0x000000000000781c */ /* 0x000fe40003f0f028 */
[C---:B------:R-:W-:Y:S02]  /*1e30*/  IADD3 R0, P2, R11.reuse, UR5, RZ ;  /* 0x000000050b007c10 */ /* 0x040fe4000ff5e0ff */
        /* <DEDUP_REMOVED lines=20> */
[----:B------:R-:W-:Y:S01]  /*1f80*/  IMAD.MOV.U32 R216, RZ, RZ, R8 ;  /* 0x000000ffffd87224 */ /* 0x000fe200078e0008 */
[----:B------:R-:W-:Y:S01]  /*1f90*/  UIADD3 UR6, UR9, -UR6, URZ ;  /* 0x8000000609067290 */ /* 0x000fe2000fffe03f */
[----:B------:R-:W-:Y:S01]  /*1fa0*/  IMAD.MOV.U32 R217, RZ, RZ, R9 ;  /* 0x000000ffffd97224 */ /* 0x000fe200078e0009 */
[----:B------:R-:W-:Y:S01]  /*1fb0*/  @P1 BAR.SYNC.DEFER_BLOCKING 0x0 ;  /* 0x0000000000001b1d */ /* 0x000fe20000010000 */
[----:B------:R-:W-:Y:S01]  /*1fc0*/  ISETP.GE.AND P2, PT, R17, UR5, PT ;  /* 0x0000000511007c0c */ /* 0x000fe2000bf46270 */
[----:B------:R-:W-:-:S06]  /*1fd0*/  UISETP.NE.AND UP0, UPT, UR6, 0x1, UPT ;  /* 0x000000010600788c */ /* 0x000fcc000bf05270 */
        /* <DEDUP_REMOVED lines=18> */
.L_x_1123:
[----:B------:R-:W-:Y:S05]  /*2100*/  BSYNC B0 ;  /* 0x0000000000007941 */ /* 0x000fea0003800000 */
.L_x_1122:
        /* <DEDUP_REMOVED lines=14> */
.L_x_1125:
[----:B------:R-:W-:Y:S05]  /*21f0*/  BSYNC B0 ;  /* 0x0000000000007941 */ /* 0x000fea0003800000 */
.L_x_1124:
        /* <DEDUP_REMOVED lines=18> */
.L_x_1127:
[----:B------:R-:W-:Y:S05]  /*2320*/  BSYNC B0 ;  /* 0x0000000000007941 */ /* 0x000fea0003800000 */
.L_x_1126:
        /* <DEDUP_REMOVED lines=21> */
.L_x_1129:
[----:B------:R-:W-:Y:S05]  /*2480*/  BSYNC B0 ;  /* 0x0000000000007941 */ /* 0x000fea0003800000 */
.L_x_1128:
[----:B------:R-:W5:Y:S01]  /*2490*/  LDL R14, [R1+0x3c] ;  /* 0x00003c00010e7983 */ /* 0x000f620000100800 */
[----:B------:R-:W-:Y:S01]  /*24a0*/  UIMAD UR6, UR35, UR22, URZ ;  /* 0x00000016230672a4 */ /* 0x000fe2000f8e023f */
[----:B-1----:R-:W-:Y:S01]  /*24b0*/  IMAD.WIDE.U32 R4, R6, UR29, R22 ;  /* 0x0000001d06047c25 */ /* 0x002fe2000f8e0016 */
[----:B------:R-:W-:Y:S01]  /*24c0*/  ULDC.64 UR20, c[0x0][0x260] ;  /* 0x0000980000147ab9 */ /* 0x000fe20000000a00 */
[----:B------:R-:W-:Y:S01]  /*24d0*/  BSSY B0, `(.L_x_1130) ;  /* 0x000002a000007945 */ /* 0x000fe20003800000 */
[----:B------:R-:W-:Y:S02]  /*24e0*/  UIMAD UR8, UR29, UR23, UR6 ;  /* 0x000000171d0872a4 */ /* 0x000fe4000f8e0206 */
[----:B------:R-:W-:Y:S01]  /*24f0*/  UIMAD UR6, UR17, -0x80, UR7 ;  /* 0xffffff80110678a4 */ /* 0x000fe2000f8e0207 */
[----:B------:R-:W-:-:S03]  /*2500*/  IADD3 R4, P1, R4, UR26, RZ ;  /* 0x0000001a04047c10 */ /* 0x000fc6000ff3e0ff */
[----:B------:R-:W-:Y:S02]  /*2510*/  IMAD.U32 R6, RZ, RZ, UR8 ;  /* 0x00000008ff067e24 */ /* 0x000fe4000f8e00ff */
[----:B------:R-:W-:-:S03]  /*2520*/  ISETP.GE.AND P3, PT, R3, UR6, PT ;  /* 0x0000000603007c0c */ /* 0x000fc6000bf66270 */
[----:B------:R-:W-:Y:S01]  /*2530*/  IADD3.X R5, R5, UR27, R6, P1, !PT ;  /* 0x0000001b05057c10 */ /* 0x000fe20008ffe406 */
[----:B------:R-:W-:-:S04]  /*2540*/  IMAD R6, R16, UR20, RZ ;  /* 0x0000001410067c24 */ /* 0x000fc8000f8e02ff */
[C---:B------:R-:W-:Y:S02]  /*2550*/  IMAD R6, R10.reuse, UR21, R6 ;  /* 0x000000150a067c24 */ /* 0x040fe4000f8e0206 */
[----:B------:R-:W-:-:S03]  /*2560*/  IMAD.WIDE.U32 R4, R10, UR20, R4 ;  /* 0x000000140a047c25 */ /* 0x000fc6000f8e0004 */
[----:B------:R1:W-:Y:S02]  /*2570*/  @P3 STS [R0+0x6000], RZ ;  /* 0x006000ff00003388 */ /* 0x0003e40000000800 */
[----:B------:R-:W-:Y:S02]  /*2580*/  IADD3 R11, R5, R6, RZ ;  /* 0x00000006050b7210 */ /* 0x000fe40007ffe0ff */
[----:B------:R1:W-:Y:S04]  /*2590*/  @P3 STS [R0+0x6004], RZ ;  /* 0x006004ff00003388 */ /* 0x0003e80000000800 */
[----:B------:R1:W-:Y:S01]  /*25a0*/  @P3 STS.64 [R0+0x6008], RZ ;  /* 0x006008ff00003388 */ /* 0x0003e20000000a00 */
[C---:B-----5:R-:W-:Y:S01]  /*25b0*/  VIADD R8, R14.reuse, 0x8 ;  /* 0x000000080e087836 */ /* 0x060fe20000000000 */
[C---:B------:R-:W-:Y:S01]  /*25c0*/  IADD3 R7, R14.reuse, 0x40, RZ ;  /* 0x000000400e077810 */ /* 0x040fe20007ffe0ff */
[C---:B------:R-:W-:Y:S01]  /*25d0*/  VIADD R12, R14.reuse, 0x48 ;  /* 0x000000480e0c7836 */ /* 0x040fe20000000000 */
[----:B------:R-:W-:-:S02]  /*25e0*/  ISETP.GE.AND P1, PT, R14, UR5, PT ;  /* 0x000000050e007c0c */ /* 0x000fc4000bf26270 */
[----:B------:R-:W-:Y:S02]  /*25f0*/  ISETP.GE.AND P6, PT, R8, UR5, PT ;  /* 0x0000000508007c0c */ /* 0x000fe4000bfc6270 */
[----:B------:R-:W-:Y:S02]  /*2600*/  ISETP.GE.AND P5, PT, R7, UR5, PT ;  /* 0x0000000507007c0c */ /* 0x000fe4000bfa6270 */
[----:B------:R-:W-:Y:S02]  /*2610*/  ISETP.GE.AND P4, PT, R12, UR5, PT ;  /* 0x000000050c007c0c */ /* 0x000fe4000bf86270 */
[----:B------:R-:W-:Y:S01]  /*2620*/  P2R R13, PR, RZ, 0x2 ;  /* 0x00000002ff0d7803 */ /* 0x000fe20000000000 */
[----:B-1----:R-:W-:Y:S10]  /*2630*/  @P3 BRA `(.L_x_1131) ;  /* 0x00000000004c3947 */ /* 0x002ff40003800000 */
        /* <DEDUP_REMOVED lines=19> */
.L_x_1131:
[----:B------:R-:W-:Y:S05]  /*2770*/  BSYNC B0 ;  /* 0x0000000000007941 */ /* 0x000fea0003800000 */
.L_x_1130:
        /* <DEDUP_REMOVED lines=23> */
.L_x_1133:
[----:B------:R-:W-:Y:S05]  /*28f0*/  BSYNC B0 ;  /* 0x0000000000007941 */ /* 0x000fea0003800000 */
.L_x_1132:
        /* <DEDUP_REMOVED lines=36> */
.L_x_1135:
[----:B------:R-:W-:Y:S05]  /*2b40*/  BSYNC B0 ;  /* 0x0000000000007941 */ /* 0x000fea0003800000 */
.L_x_1134:
        /* <DEDUP_REMOVED lines=22> */
.L_x_1137:
[----:B------:R-:W-:Y:S05]  /*2cb0*/  BSYNC B0 ;  /* 0x0000000000007941 */ /* 0x000fea0003800000 */
.L_x_1136:
[----:B------:R-:W-:Y:S01]  /*2cc0*/  ULDC.64 UR22, c[0x0][0x3c8] ;  /* 0x0000f20000167ab9 */ /* 0x000fe20000000a00 */
[----:B------:R-:W-:Y:S01]  /*2cd0*/  USHF.R.S32.HI UR6, URZ, 0x1f, UR55 ;  /* 0x0000001f3f067899 */ /* 0x000fe20008011437 */
[----:B------:R-:W-:Y:S01]  /*2ce0*/  ISETP.NE.AND P3, PT, R13, RZ, PT ;  /* 0x000000ff0d00720c */ /* 0x000fe20003f65270 */
[----:B------:R-:W-:Y:S01]  /*2cf0*/  UISETP.NE.U32.AND UP1, UPT, UR22, URZ, UPT ;  /* 0x0000003f1600728c */ /* 0x000fe2000bf25070 */
[----:B-1----:R-:W-:Y:S01]  /*2d00*/  SHF.R.S32.HI R9, RZ, 0x1f, R14 ;  /* 0x0000001fff097819 */ /* 0x002fe2000001140e */
[----:B------:R-:W0:Y:S01]  /*2d10*/  LDGDEPBAR ;  /* 0x00000000000079af */ /* 0x000e220000000000 */
[----:B------:R-:W-:Y:S01]  /*2d20*/  SHF.R.S32.HI R3, RZ, 0x1f, R12 ;  /* 0x0000001fff037819 */ /* 0x000fe2000001140c */
[----:B------:R-:W-:Y:S01]  /*2d30*/  UISETP.NE.AND.EX UP1, UPT, UR23, URZ, UPT, UP1 ;  /* 0x0000003f1700728c */ /* 0x000fe2000bf25310 */
[----:B------:R-:W-:Y:S01]  /*2d40*/  IMAD.MOV.U32 R10, RZ, RZ, 0x7f800000 ;  /* 0x7f800000ff0a7424 */ /* 0x000fe200078e00ff */
[----:B------:R-:W-:Y:S01]  /*2d50*/  ULDC UR35, c[0x0][0x2d0] ;  /* 0x0000b40000237ab9 */ /* 0x000fe20000000800 */
[----:B------:R-:W-:-:S02]  /*2d60*/  IMAD.MOV.U32 R16, RZ, RZ, 0x7f800000 ;  /* 0x7f800000ff107424 */ /* 0x000fc400078e00ff */
[----:B------:R-:W-:Y:S01]  /*2d70*/  IMAD.MOV.U32 R15, RZ, RZ, 0x7f800000 ;  /* 0x7f800000ff0f7424 */ /* 0x000fe200078e00ff */
[----:B------:R-:W-:Y:S01]  /*2d80*/  PLOP3.LUT P1, PT, PT, PT, UP1, 0x80, 0x0 ;  /* 0x000000000000781c */ /* 0x000fe20003f2f018 */
[----:B------:R-:W-:Y:S02]  /*2d90*/  IMAD.MOV.U32 R11, RZ, RZ, 0x7f800000 ;  /* 0x7f800000ff0b7424 */ /* 0x000fe400078e00ff */
[C---:B------:R-:W-:Y:S01]  /*2da0*/  VIADD R118, R129.reuse, 0x1000 ;  /* 0x0000100081767836 */ /* 0x040fe20000000000 */
[----:B------:R-:W-:Y:S01]  /*2db0*/  CS2R R94, SRZ ;  /* 0x00000000005e7805 */ /* 0x000fe2000001ff00 */
[----:B------:R-:W-:Y:S01]  /*2dc0*/  @UP1 ULDC.64 UR24, c[0x0][0x3d0] ;  /* 0x0000f40000181ab9 */ /* 0x000fe20000000a00 */
[----:B------:R-:W-:Y:S01]  /*2dd0*/  @UP1 UMOV UR20, UR55 ;  /* 0x0000003700141c82 */ /* 0x000fe20008000000 */
[----:B------:R-:W-:Y:S01]  /*2de0*/  @UP1 UIMAD UR5, UR57, UR24, URZ ;  /* 0x00000018390512a4 */ /* 0x000fe2000f8e023f */
[----:B------:R-:W-:Y:S01]  /*2df0*/  @UP1 UMOV UR21, UR6 ;  /* 0x0000000600151c82 */ /* 0x000fe20008000000 */
[----:B------:R-:W-:Y:S01]  /*2e00*/  IMAD.SHL.U32 R122, R129, 0x2, RZ ;  /* 0x00000002817a7824 */ /* 0x000fe200078e00ff */
[----:B------:R-:W-:-:S02]  /*2e10*/  @UP1 UIMAD.WIDE.U32 UR20, UR45, UR24, UR20 ;  /* 0x000000182d1412a5 */ /* 0x000fc4000f8e0014 */
[----:B------:R-:W-:Y:S02]  /*2e20*/  @UP1 UIMAD UR5, UR45, UR25, UR5 ;  /* 0x000000192d0512a4 */ /* 0x000fe4000f8e0205 */
[----:B------:R-:W-:Y:S02]  /*2e30*/  @UP1 ULEA UR22, UP0, UR20, UR22, 0x2 ;  /* 0x0000001614161291 */ /* 0x000fe4000f80103f */
[----:B------:R-:W-:Y:S01]  /*2e40*/  @UP1 UIADD3 UR5, UR21, UR5, URZ ;  /* 0x0000000515051290 */ /* 0x000fe2000fffe03f */
[----:B------:R-:W-:Y:S02]  /*2e50*/  CS2R R92, SRZ ;  /* 0x00000000005c7805 */ /* 0x000fe4000001ff00 */
[----:B------:R-:W-:Y:S02]  /*2e60*/  CS2R R98, SRZ ;  /* 0x0000000000627805 */ /* 0x000fe4000001ff00 */
[----:B------:R-:W-:Y:S01]  /*2e70*/  CS2R R96, SRZ ;  /* 0x0000000000607805 */ /* 0x000fe2000001ff00 */
[----:B------:R-:W-:Y:S01]  /*2e80*/  @UP1 ULEA.HI.X UR23, UR20, UR23, UR5, 0x2, UP0 ;  /* 0x0000001714171291 */ /* 0x000fe200080f1405 */
[----:B------:R-:W-:Y:S01]  /*2e90*/  IMAD.U32 R4, RZ, RZ, UR22 ;  /* 0x00000016ff047e24 */ /* 0x000fe2000f8e00ff */
[----:B--234-:R-:W-:Y:S01]  /*2ea0*/  SHF.L.U64.HI R0, R14, 0x2, R9 ;  /* 0x000000020e007819 */ /* 0x01cfe20000010209 */
[----:B------:R-:W-:Y:S01]  /*2eb0*/  @UP1 ULDC UR5, c[0x0][0x2e8] ;  /* 0x0000ba0000051ab9 */ /* 0x000fe20000000800 */
[----:B------:R-:W-:-:S02]  /*2ec0*/  CS2R R90, SRZ ;  /* 0x00000000005a7805 */ /* 0x000fc4000001ff00 */
[----:B------:R-:W-:Y:S01]  /*2ed0*/  CS2R R88, SRZ ;  /* 0x0000000000587805 */ /* 0x000fe2000001ff00 */
[----:B------:R-:W-:Y:S01]  /*2ee0*/  IMAD.U32 R5, RZ, RZ, UR23 ;  /* 0x00000017ff057e24 */ /* 0x000fe2000f8e00ff */
[----:B------:R-:W-:Y:S02]  /*2ef0*/  CS2R R86, SRZ ;  /* 0x0000000000567805 */ /* 0x000fe4000001ff00 */
[----:B------:R-:W-:Y:S02]  /*2f00*/  CS2R R84, SRZ ;  /* 0x0000000000547805 */ /* 0x000fe4000001ff00 */
[----:B------:R-:W-:Y:S02]  /*2f10*/  CS2R R78, SRZ ;  /* 0x00000000004e7805 */ /* 0x000fe4000001ff00 */
[----:B------:R-:W-:Y:S01]  /*2f20*/  CS2R R76, SRZ ;  /* 0x00000000004c7805 */ /* 0x000fe2000001ff00 */
[----:B------:R1:W2:Y:S01]  /*2f30*/  @P1 LDG.E R8, desc[UR10][R4.64] ;  /* 0x0000000a04081981 */ /* 0x0002a2000c1e1900 */
[----:B------:R-:W-:-:S02]  /*2f40*/  CS2R R82, SRZ ;  /* 0x0000000000527805 */ /* 0x000fc4000001ff00 */
[----:B------:R-:W-:Y:S02]  /*2f50*/  CS2R R80, SRZ ;  /* 0x0000000000507805 */ /* 0x000fe4000001ff00 */
[----:B------:R-:W-:Y:S02]  /*2f60*/  CS2R R74, SRZ ;  /* 0x00000000004a7805 */ /* 0x000fe4000001ff00 */
[----:B------:R-:W-:Y:S02]  /*2f70*/  CS2R R72, SRZ ;  /* 0x0000000000487805 */ /* 0x000fe4000001ff00 */
[----:B------:R-:W-:Y:S02]  /*2f80*/  CS2R R70, SRZ ;  /* 0x0000000000467805 */ /* 0x000fe4000001ff00 */
[----:B------:R-:W-:Y:S01]  /*2f90*/  CS2R R68, SRZ ;  /* 0x0000000000447805 */ /* 0x000fe2000001ff00 */
        /* <DEDUP_REMOVED lines=8> */
[----:B------:R-:W-:Y:S01]  /*3020*/  UIADD3 UR18, -UR18, URZ, URZ ;  /* 0x0000003f12127290 */ /* 0x000fe2000fffe13f */
[----:B-1----:R-:W-:Y:S01]  /*3030*/  IMAD.SHL.U32 R4, R14, 0x4, RZ ;  /* 0x000000040e047824 */ /* 0x002fe200078e00ff */
[----:B------:R-:W-:-:S04]  /*3040*/  ULDC UR8, c[0x0][0x2ec] ;  /* 0x0000bb0000087ab9 */ /* 0x000fc80000000800 */
[----:B------:R-:W-:-:S04]  /*3050*/  IADD3 R4, P2, R4, UR14, RZ ;  /* 0x0000000e04047c10 */ /* 0x000fc8000ff5e0ff */
[----:B------:R-:W-:Y:S02]  /*3060*/  IADD3.X R5, R0, UR13, RZ, P2, !PT ;  /* 0x0000000d00057c10 */ /* 0x000fe400097fe4ff */
[----:B------:R-:W-:-:S03]  /*3070*/  @!P4 LEA R6, P2, R12, UR14, 0x2 ;  /* 0x0000000e0c06cc11 */ /* 0x000fc6000f8410ff */
[----:B------:R-:W3:Y:S01]  /*3080*/  @!P3 LDG.E R16, desc[UR10][R4.64] ;  /* 0x0000000a0410b981 */ /* 0x000ee2000c1e1900 */
[----:B------:R-:W-:-:S03]  /*3090*/  @!P4 LEA.HI.X R7, R12, UR13, R3, 0x2, P2 ;  /* 0x0000000d0c07cc11 */ /* 0x000fc600090f1403 */
[----:B------:R-:W4:Y:S04]  /*30a0*/  @!P6 LDG.E R15, desc[UR10][R4.64+0x20] ;  /* 0x0000200a040fe981 */ /* 0x000f28000c1e1900 */
[----:B------:R-:W5:Y:S04]  /*30b0*/  @!P4 LDG.E R10, desc[UR10][R6.64] ;  /* 0x0000000a060ac981 */ /* 0x000f68000c1e1900 */
[----:B------:R1:W4:Y:S01]  /*30c0*/  @!P5 LDG.E R11, desc[UR10][R4.64+0x100] ;  /* 0x0001000a040bd981 */ /* 0x000322000c1e1900 */
[----:B------:R-:W2:Y:S01]  /*30d0*/  @P1 MUFU.RCP R0, UR5 ;  /* 0x0000000500001d08 */ /* 0x000ea20008001000 */
[----:B------:R-:W-:-:S04]  /*30e0*/  LEA.HI R3, R19, R20, RZ, 0x7 ;  /* 0x0000001413037211 */ /* 0x000fc800078f38ff */
[----:B------:R-:W-:Y:S01]  /*30f0*/  SHF.R.S32.HI R3, RZ, 0x7, R3 ;  /* 0x00000007ff037819 */ /* 0x000fe20000011403 */
[----:B-1----:R-:W-:-:S05]  /*3100*/  IMAD.SHL.U32 R4, R20, 0x2, RZ ;  /* 0x0000000214047824 */ /* 0x002fca00078e00ff */
[----:B------:R-:W-:Y:S02]  /*3110*/  LOP3.LUT R4, R4, 0x6, RZ, 0xc0, !PT ;  /* 0x0000000604047812 */ /* 0x000fe400078ec0ff */
[----:B------:R-:W-:Y:S01]  /*3120*/  SHF.L.U64.HI R6, R14, 0x2, R9 ;  /* 0x000000020e067819 */ /* 0x000fe20000010209 */
[----:B------:R-:W-:Y:S01]  /*3130*/  VIADD R5, R124, 0x1000 ;  /* 0x000010007c057836 */ /* 0x000fe20000000000 */
[----:B------:R-:W-:Y:S01]  /*3140*/  SEL R118, R118, R129, !P0 ;  /* 0x0000008176767207 */ /* 0x000fe20004000000 */
[----:B------:R-:W-:Y:S01]  /*3150*/  UMOV UR5, URZ ;  /* 0x0000003f00057c82 */ /* 0x000fe20008000000 */
[----:B------:R-:W-:Y:S02]  /*3160*/  UIMAD UR25, UR19, 0x48, URZ ;  /* 0x00000048131978a4 */ /* 0x000fe4000f8e023f */
[----:B------:R-:W-:Y:S01]  /*3170*/  LEA R118, R118, UR4, 0x1 ;  /* 0x0000000476767c11 */ /* 0x000fe2000f8e08ff */
[----:B------:R-:W-:Y:S02]  /*3180*/  UIMAD UR24, UR19, 0x50, URZ ;  /* 0x00000050131878a4 */ /* 0x000fe4000f8e023f */
[----:B------:R-:W-:-:S02]  /*3190*/  UIMAD UR23, UR19, 0x58, URZ ;  /* 0x00000058131778a4 */ /* 0x000fc4000f8e023f */
[----:B------:R-:W-:Y:S02]  /*31a0*/  UIMAD UR22, UR19, 0x60, URZ ;  /* 0x00000060131678a4 */ /* 0x000fe4000f8e023f */
[----:B------:R-:W-:Y:S02]  /*31b0*/  UIMAD UR21, UR19, 0x68, URZ ;  /* 0x00000068131578a4 */ /* 0x000fe4000f8e023f */
[----:B------:R-:W-:Y:S02]  /*31c0*/  UIMAD UR20, UR19, 0x70, URZ ;  /* 0x00000070131478a4 */ /* 0x000fe4000f8e023f */
[----:B------:R-:W-:Y:S01]  /*31d0*/  UIMAD UR19, UR19, 0x78, URZ ;  /* 0x00000078131378a4 */ /* 0x000fe2000f8e023f */
[----:B--2---:R-:W-:-:S05]  /*31e0*/  @P1 FMUL.FTZ R0, R8, R0 ;  /* 0x0000000008001220 */ /* 0x004fca0000410000 */
[----:B------:R-:W-:Y:S01]  /*31f0*/  @P1 R2UR UR6, R0 ;  /* 0x00000000000612ca */ /* 0x000fe200000e0000 */
[C---:B------:R-:W-:Y:S01]  /*3200*/  VIADD R0, R14.reuse, 0xffffff80 ;  /* 0xffffff800e007836 */ /* 0x040fe20000000000 */
[----:B-----5:R1:W-:Y:S02]  /*3210*/  STL [R1+0x14], R10 ;  /* 0x0000140a01007387 */ /* 0x0203e40000100800 */
[----:B-1----:R-:W-:Y:S02]  /*3220*/  IMAD R10, R3, 0x40, R4 ;  /* 0x00000040030a7824 */ /* 0x002fe400078e0204 */
[----:B------:R-:W-:Y:S02]  /*3230*/  IMAD.SHL.U32 R4, R14, 0x4, RZ ;  /* 0x000000040e047824 */ /* 0x000fe400078e00ff */
[----:B------:R-:W-:Y:S01]  /*3240*/  IMAD.U32 R3, RZ, RZ, UR17 ;  /* 0x00000011ff037e24 */ /* 0x000fe2000f8e00ff */
[----:B------:R-:W-:Y:S04]  /*3250*/  STL [R1+0x20], R10 ;  /* 0x0000200a01007387 */ /* 0x000fe80000100800 */
[----:B------:R1:W-:Y:S01]  /*3260*/  STL [R1+0x34], R4 ;  /* 0x0000340401007387 */ /* 0x0003e20000100800 */
[----:B------:R-:W-:-:S03]  /*3270*/  IMAD R3, R3, 0x80, R10 ;  /* 0x0000008003037824 */ /* 0x000fc600078e020a */
[----:B---3--:R-:W-:Y:S02]  /*3280*/  STL [R1+0x18], R16 ;  /* 0x0000181001007387 */ /* 0x008fe40000100800 */
[----:B------:R-:W-:Y:S02]  /*3290*/  IADD3 R3, R14, -UR37, -R3 ;  /* 0x800000250e037c10 */ /* 0x000fe4000fffe803 */
[----:B----4-:R-:W-:Y:S04]  /*32a0*/  STL [R1+0x1c], R15 ;  /* 0x00001c0f01007387 */ /* 0x010fe80000100800 */
[----:B------:R-:W-:Y:S04]  /*32b0*/  STL [R1+0x10], R11 ;  /* 0x0000100b01007387 */ /* 0x000fe80000100800 */
[----:B------:R-:W-:Y:S01]  /*32c0*/  STL [R1+0x30], R6 ;  /* 0x0000300601007387 */ /* 0x000fe20000100800 */
[----:B-1----:R-:W-:-:S04]  /*32d0*/  SHF.R.S32.HI R4, RZ, 0x1f, R0 ;  /* 0x0000001fff047819 */ /* 0x002fc80000011400 */
[----:B------:R-:W-:-:S05]  /*32e0*/  SHF.L.U64.HI R4, R0, 0x2, R4 ;  /* 0x0000000200047819 */ /* 0x000fca0000010204 */
[----:B------:R1:W-:Y:S02]  /*32f0*/  STL [R1+0x2c], R4 ;  /* 0x00002c0401007387 */ /* 0x0003e40000100800 */
[----:B-1----:R-:W-:Y:S02]  /*3300*/  IMAD.SHL.U32 R4, R0, 0x4, RZ ;  /* 0x0000000400047824 */ /* 0x002fe400078e00ff */
[----:B------:R-:W-:-:S03]  /*3310*/  VIADD R0, R3, UR7 ;  /* 0x0000000703007c36 */ /* 0x000fc60008000000 */
[----:B------:R1:W-:Y:S04]  /*3320*/  STL [R1+0x28], R4 ;  /* 0x0000280401007387 */ /* 0x0003e80000100800 */
[----:B------:R1:W-:Y:S04]  /*3330*/  STL [R1+0x24], R0 ;  /* 0x0000240001007387 */ /* 0x0003e80000100800 */
[----:B------:R1:W-:Y:S01]  /*3340*/  STL [R1], R137 ;  /* 0x0000008901007387 */ /* 0x0003e20000100800 */
[----:B------:R-:W-:Y:S01]  /*3350*/  SEL R3, R5, R124, !P0 ;  /* 0x0000007c05037207 */ /* 0x000fe20004000000 */
[----:B------:R-:W-:Y:S01]  /*3360*/  @UP1 UMOV UR5, UR6 ;  /* 0x0000000600051c82 */ /* 0x000fe20008000000 */
[----:B------:R-:W-:-:S02]  /*3370*/  ULDC UR6, c[0x0][0x39c] ;  /* 0x0000e70000067ab9 */ /* 0x000fc40000000800 */
[----:B------:R-:W-:-:S07]  /*3380*/  LEA R3, R3, UR4, 0x1 ;  /* 0x0000000403037c11 */ /* 0x000fce000f8e08ff */
.L_x_1140:
[----:B------:R-:W0:Y:S01]  /*3390*/  LDGDEPBAR ;  /* 0x00000000000079af */ /* 0x000e220000000000 */
[----:B------:R-:W-:Y:S01]  /*33a0*/  IMAD.IADD R112, R123, 0x1, R118 ;  /* 0x000000017b707824 */ /* 0x000fe200078e0276 */
[----:B------:R-:W-:Y:S06]  /*33b0*/  USHF.L.U32 UR12, UR17, 0x7, URZ ;  /* 0x00000007110c7899 */ /* 0x000fec000800063f */
[----:B-1----:R-:W2:Y:S01]  /*33c0*/  LDL R0, [R1+0x20] ;  /* 0x0000200001007983 */ /* 0x002ea20000100800 */
        /* <DEDUP_REMOVED lines=83> */
[----:B------:R-:W-:Y:S01]  /*3900*/  MUFU.TANH R83, R5 ;  /* 0x0000000500537308 */ /* 0x000fe20000002400 */
[----:B---3--:R-:W2:Y:S09]  /*3910*/  LDL R14, [R1+0x10] ;  /* 0x00001000010e7983 */ /* 0x008eb20000100800 */
[----:B------:R-:W3:Y:S01]  /*3920*/  MUFU.TANH R69, R6 ;  /* 0x0000000600457308 */ /* 0x000ee20000002400 */
[----:B----4-:R-:W4:Y:S09]  /*3930*/  LDL R15, [R1+0x14] ;  /* 0x00001400010f7983 */ /* 0x010f320000100800 */
[----:B------:R1:W3:Y:S10]  /*3940*/  MUFU.TANH R68, R7 ;  /* 0x0000000700447308 */ /* 0x0002f40000002400 */
[----:B------:R3:W-:Y:S10]  /*3950*/  MUFU.TANH R225, R12 ;  /* 0x0000000c00e17308 */ /* 0x0007f40000002400 */
[----:B------:R3:W2:Y:S01]  /*3960*/  MUFU.TANH R227, R8 ;  /* 0x0000000800e37308 */ /* 0x0006a20000002400 */
[----:B-1----:R-:W1:Y:S09]  /*3970*/  LDSM.16.M88.4 R4, [R117+0x6400] ;  /* 0x006400007504783b */ /* 0x002e720000000200 */
[----:B------:R1:W-:Y:S01]  /*3980*/  MUFU.TANH R238, R11 ;  /* 0x0000000b00ee7308 */ /* 0x0003e20000002400 */
[----:B---3--:R-:W-:Y:S04]  /*3990*/  IMAD.U32 R12, RZ, RZ, UR17 ;  /* 0x00000011ff0c7e24 */ /* 0x008fe8000f8e00ff */
[----:B------:R-:W-:Y:S05]  /*39a0*/  IMAD R12, R12, 0x80, R0 ;  /* 0x000000800c0c7824 */ /* 0x000fea00078e0200 */
[----:B------:R3:W4:Y:S01]  /*39b0*/  MUFU.TANH R226, R9 ;  /* 0x0000000900e27308 */ /* 0x0007220000002400 */
[C---:B------:R-:W-:Y:S01]  /*39c0*/  @P0 VIADD R0, R12.reuse, 0x1 ;  /* 0x000000010c000836 */ /* 0x040fe20000000000 */
[C---:B------:R-:W-:Y:S01]  /*39d0*/  FSETP.NEU.FTZ.AND P0, PT, R131.reuse, -INF , PT ;  /* 0xff8000008300780b */ /* 0x040fe20003f1d000 */
[----:B------:R-:W-:Y:S01]  /*39e0*/  IMAD.U32 R8, RZ, RZ, UR9 ;  /* 0x00000009ff087e24 */ /* 0x000fe2000f8e00ff */
[----:B------:R-:W-:Y:S02]  /*39f0*/  @P4 ISETP.GE.AND P4, PT, R12, UR7, PT ;  /* 0x000000070c004c0c */ /* 0x000fe4000bf86270 */
[----:B------:R-:W-:Y:S01]  /*3a00*/  @P5 ISETP.GE.AND P5, PT, R0, UR7, PT ;  /* 0x0000000700005c0c */ /* 0x000fe2000bfa6270 */
[----:B------:R-:W-:Y:S03]  /*3a10*/  IMAD R0, R8, 0x80, R132 ;  /* 0x0000008008007824 */ /* 0x000fe600078e0284 */
[----:B------:R3:W4:Y:S01]  /*3a20*/  MUFU.TANH R222, R13 ;  /* 0x0000000d00de7308 */ /* 0x0007220000002400 */
[----:B-1----:R-:W-:Y:S01]  /*3a30*/  FMUL.FTZ R11, R131, 1.4426950216293334961 ;  /* 0x3fb8aa3b830b7820 */ /* 0x002fe20000410000 */
[----:B------:R-:W-:Y:S04]  /*3a40*/  IADD3 R8, R0, 0x8, RZ ;  /* 0x0000000800087810 */ /* 0x000fe80007ffe0ff */
[----:B------:R-:W-:Y:S04]  /*3a50*/  FSEL R11, R11, RZ, P0 ;  /* 0x000000ff0b0b7208 */ /* 0x000fe80000000000 */
[----:B------:R-:W-:Y:S01]  /*3a60*/  MUFU.TANH R77, R17 ;  /* 0x00000011004d7308 */ /* 0x000fe20000002400 */
[----:B------:R-:W-:Y:S01]  /*3a70*/  ISETP.GE.AND P2, PT, R8, RZ, PT ;  /* 0x000000ff0800720c */ /* 0x000fe20003f46270 */
[C---:B---3--:R-:W-:Y:S05]  /*3a80*/  VIADD R9, R0.reuse, 0xffffffff ;  /* 0xffffffff00097836 */ /* 0x048fea0000000000 */
[----:B------:R-:W-:Y:S03]  /*3a90*/  ISETP.GE.AND P0, PT, R9, RZ, PT ;  /* 0x000000ff0900720c */ /* 0x000fe60003f06270 */
[----:B------:R-:W1:Y:S01]  /*3aa0*/  MUFU.TANH R78, R16 ;  /* 0x00000010004e7308 */ /* 0x000e620000002400 */
[-C--:B------:R-:W-:Y:S03]  /*3ab0*/  HMMA.16816.F32 R20, R104, R4.reuse, R20 ;  /* 0x000000046814723c */ /* 0x080fe60000001814 */
[C---:B------:R-:W-:Y:S01]  /*3ac0*/  VIADD R13, R0.reuse, 0x3f ;  /* 0x0000003f000d7836 */ /* 0x040fe20000000000 */
[C---:B------:R-:W-:Y:S02]  /*3ad0*/  @!P2 IADD3 R8, -R0.reuse, -0x8, RZ ;  /* 0xfffffff80008a810 */ /* 0x040fe40007ffe1ff */
[C---:B------:R-:W-:Y:S03]  /*3ae0*/  HMMA.16816.F32 R24, R112.reuse, R4, R24 ;  /* 0x000000047018723c */ /* 0x040fe60000001818 */
[----:B------:R-:W-:Y:S01]  /*3af0*/  MUFU.TANH R198, R19 ;  /* 0x0000001300c67308 */ /* 0x000fe20000002400 */
[----:B------:R-:W-:Y:S02]  /*3b00*/  PLOP3.LUT P2, PT, PT, PT, UP0, 0x80, 0x0 ;  /* 0x000000000000781c */ /* 0x000fe40003f4f008 */
[C---:B------:R-:W-:Y:S01]  /*3b10*/  @!P0 IADD3 R9, -R0.reuse, 0x1, RZ ;  /* 0x0000000100098810 */ /* 0x040fe20007ffe1ff */
[-C--:B------:R-:W-:Y:S01]  /*3b20*/  HMMA.16816.F32 R28, R112, R6.reuse, R28 ;  /* 0x00000006701c723c */ /* 0x080fe2000000181c */
[----:B------:R-:W-:Y:S05]  /*3b30*/  PLOP3.LUT P0, PT, PT, PT, UP0, 0x80, 0x0 ;  /* 0x000000000000781c */ /* 0x000fea0003f0f008 */
[----:B------:R-:W3:Y:S01]  /*3b40*/  MUFU.TANH R203, R18 ;  /* 0x0000001200cb7308 */ /* 0x000ee20000002400 */
        /* <DEDUP_REMOVED lines=27> */
[----:B------:R-:W1:Y:S01]  /*3d00*/  MUFU.TANH R197, R22 ;  /* 0x0000001600c57308 */ /* 0x000e620000002400 */
[----:B---3--:R-:W-:Y:S01]  /*3d10*/  I2FP.F32.S32 R23, R8 ;  /* 0x0000000800177245 */ /* 0x008fe20000201400 */
[----:B------:R-:W-:Y:S01]  /*3d20*/  VIADD R8, R0, 0x47 ;  /* 0x0000004700087836 */ /* 0x000fe20000000000 */
[----:B------:R-:W-:Y:S02]  /*3d30*/  @P1 FSEL R4, R4, -INF , !P4 ;  /* 0xff80000004041808 */ /* 0x000fe40006000000 */
[----:B------:R-:W-:Y:S01]  /*3d40*/  PLOP3.LUT P1, PT, PT, PT, UP0, 0x80, 0x0 ;  /* 0x000000000000781c */ /* 0x000fe20003f2f008 */
[----:B------:R-:W-:Y:S01]  /*3d50*/  FFMA.FTZ R5, R23, -UR5, R69 ;  /* 0x8000000517057c23 */ /* 0x000fe20008010045 */
[----:B------:R-:W-:Y:S03]  /*3d60*/  ISETP.GE.AND P6, PT, R8, RZ, PT ;  /* 0x000000ff0800720c */ /* 0x000fe60003fc6270 */
[----:B------:R-:W3:Y:S01]  /*3d70*/  MUFU.TANH R214, R24 ;  /* 0x0000001800d67308 */ /* 0x000ee20000002400 */
        /* <DEDUP_REMOVED lines=8> */
[----:B------:R3:W-:Y:S01]  /*3e00*/  MUFU.EX2 R3, R5 ;  /* 0x0000000500037308 */ /* 0x0007e20000000800 */
[----:B------:R-:W-:Y:S01]  /*3e10*/  FFMA.FTZ R9, R9, UR8, -R11 ;  /* 0x0000000809097c23 */ /* 0x000fe2000801080b */
[----:B------:R-:W-:Y:S08]  /*3e20*/  ISETP.GE.AND P0, PT, R13, RZ, PT ;  /* 0x000000ff0d00720c */ /* 0x000ff00003f06270 */
[----:B------:R-:W-:Y:S01]  /*3e30*/  MUFU.EX2 R130, R9 ;  /* 0x0000000900827308 */ /* 0x000fe20000000800 */
[----:B-1----:R-:W-:Y:S05]  /*3e40*/  FFMA.FTZ R4, R100, -UR5, R68 ;  /* 0x8000000564047c23 */ /* 0x002fea0008010044 */
[----:B------:R-:W-:Y:S04]  /*3e50*/  @P1 FSEL R4, R4, -INF , !P5 ;  /* 0xff80000004041808 */ /* 0x000fe80006800000 */
[----:B------:R-:W-:Y:S01]  /*3e60*/  MUFU.TANH R231, R26 ;  /* 0x0000001a00e77308 */ /* 0x000fe20000002400 */
[----:B------:R-:W-:Y:S01]  /*3e70*/  @!P0 IADD3 R13, -R0, -0x3f, RZ ;  /* 0xffffffc1000d8810 */ /* 0x000fe20007ffe1ff */
[----:B---3--:R-:W-:Y:S01]  /*3e80*/  FFMA.FTZ R5, R4, UR8, -R10 ;  /* 0x0000000804057c23 */ /* 0x008fe2000801080a */
[----:B------:R-:W-:Y:S01]  /*3e90*/  VIADD R4, R0, 0x40 ;  /* 0x0000004000047836 */ /* 0x000fe20000000000 */
[----:B------:R-:W-:Y:S06]  /*3ea0*/  PLOP3.LUT P0, PT, PT, PT, UP0, 0x80, 0x0 ;  /* 0x000000000000781c */ /* 0x000fec0003f0f008 */
[----:B------:R1:W-:Y:S01]  /*3eb0*/  MUFU.EX2 R2, R5 ;  /* 0x0000000500027308 */ /* 0x0003e20000000800 */
[----:B------:R-:W-:Y:S09]  /*3ec0*/  ISETP.GE.AND P1, PT, R4, RZ, PT ;  /* 0x000000ff0400720c */ /* 0x000ff20003f26270 */
[----:B------:R-:W-:Y:S04]  /*3ed0*/  MUFU.TANH R230, R27 ;  /* 0x0000001b00e67308 */ /* 0x000fe80000002400 */
[C---:B------:R-:W-:Y:S06]  /*3ee0*/  @!P1 IADD3 R4, -R0.reuse, -0x40, RZ ;  /* 0xffffffc000049810 */ /* 0x040fec0007ffe1ff */
[----:B------:R-:W-:Y:S01]  /*3ef0*/  MUFU.TANH R213, R25 ;  /* 0x0000001900d57308 */ /* 0x000fe20000002400 */
[C---:B-1----:R-:W-:Y:S01]  /*3f00*/  VIADD R5, R0.reuse, 0x48 ;  /* 0x0000004800057836 */ /* 0x042fe20000000000 */
[----:B------:R-:W-:Y:S04]  /*3f10*/  PLOP3.LUT P1, PT, PT, PT, UP0, 0x80, 0x0 ;  /* 0x000000000000781c */ /* 0x000fe80003f2f008 */
[----:B------:R-:W-:Y:S04]  /*3f20*/  ISETP.GE.AND P2, PT, R5, RZ, PT ;  /* 0x000000ff0500720c */ /* 0x000fe80003f46270 */
[----:B------:R-:W-:Y:S10]  /*3f30*/  MUFU.TANH R210, R28 ;  /* 0x0000001c00d27308 */ /* 0x000ff40000002400 */
[----:B------:R-:W-:Y:S01]  /*3f40*/  MUFU.TANH R228, R31 ;  /* 0x0000001f00e47308 */ /* 0x000fe20000002400 */
[----:B------:R-:W-:Y:S02]  /*3f50*/  @!P2 IADD3 R5, -R0, -0x48, RZ ;  /* 0xffffffb80005a810 */ /* 0x000fe40007ffe1ff */
[----:B------:R-:W-:Y:S02]  /*3f60*/  PLOP3.LUT P2, PT, PT, PT, UP0, 0x80, 0x0 ;  /* 0x000000000000781c */ /* 0x000fe40003f4f008 */
[----:B------:R-:W-:Y:S05]  /*3f70*/  I2FP.F32.S32 R5, R5 ;  /* 0x0000000500057245 */ /* 0x000fea0000201400 */
[----:B------:R-:W1:Y:S01]  /*3f80*/  MUFU.TANH R229, R30 ;  /* 0x0000001e00e57308 */ /* 0x000e620000002400 */
[----:B------:R-:W-:Y:S09]  /*3f90*/  FFMA.FTZ R5, R5, -UR5, R239 ;  /* 0x8000000505057c23 */ /* 0x000ff200080100ef */
[----:B------:R-:W-:Y:S01]  /*3fa0*/  MUFU.TANH R72, R32 ;  /* 0x0000002000487308 */ /* 0x000fe20000002400 */
[----:B------:R-:W-:Y:S02]  /*3fb0*/  @P2 FSEL R5, R5, -INF , !P4 ;  /* 0xff80000005052808 */ /* 0x000fe40006000000 */
[----:B------:R-:W-:Y:S07]  /*3fc0*/  PLOP3.LUT P2, PT, PT, PT, UP0, 0x80, 0x0 ;  /* 0x000000000000781c */ /* 0x000fee0003f4f008 */
[----:B------:R-:W3:Y:S10]  /*3fd0*/  MUFU.TANH R209, R29 ;  /* 0x0000001d00d17308 */ /* 0x000ef40000002400 */
[----:B------:R-:W3:Y:S10]  /*3fe0*/  MUFU.TANH R175, R34 ;  /* 0x0000002200af7308 */ /* 0x000ef40000002400 */
[----:B------:R-:W-:Y:S10]  /*3ff0*/  MUFU.TANH R174, R35 ;  /* 0x0000002300ae7308 */ /* 0x000ff40000002400 */
[----:B------:R-:W3:Y:S01]  /*4000*/  MUFU.TANH R71, R33 ;  /* 0x0000002100477308 */ /* 0x000ee20000002400 */
[C---:B--2---:R-:W-:Y:S01]  /*4010*/  FSETP.NEU.FTZ.AND P3, PT, R14.reuse, -INF , PT ;  /* 0xff8000000e00780b */ /* 0x044fe20003f7d000 */
[----:B------:R-:W-:Y:S01]  /*4020*/  FMUL.FTZ R9, R14, 1.4426950216293334961 ;  /* 0x3fb8aa3b0e097820 */ /* 0x000fe20000410000 */
[----:B------:R-:W-:Y:S04]  /*4030*/  I2FP.F32.S32 R14, R4 ;  /* 0x00000004000e7245 */ /* 0x000fe80000201400 */
[----:B------:R-:W-:Y:S01]  /*4040*/  FSEL R9, R9, RZ, P3 ;  /* 0x000000ff09097208 */ /* 0x000fe20001800000 */
[C---:B------:R-:W-:Y:S01]  /*4050*/  FFMA.FTZ R4, R14.reuse, -UR5, R227 ;  /* 0x800000050e047c23 */ /* 0x040fe200080100e3 */
[C---:B----4-:R-:W-:Y:S01]  /*4060*/  FMUL.FTZ R17, R15.reuse, 1.4426950216293334961 ;  /* 0x3fb8aa3b0f117820 */ /* 0x050fe20000410000 */
[----:B------:R-:W-:Y:S01]  /*4070*/  FSETP.NEU.FTZ.AND P3, PT, R15, -INF , PT ;  /* 0xff8000000f00780b */ /* 0x000fe20003f7d000 */
[----:B------:R-:W-:Y:S01]  /*4080*/  FFMA.FTZ R14, R14, -UR5, R237 ;  /* 0x800000050e0e7c23 */ /* 0x000fe200080100ed */
[----:B------:R-:W-:Y:S02]  /*4090*/  I2FP.F32.S32 R15, R13 ;  /* 0x0000000d000f7245 */ /* 0x000fe40000201400 */
[----:B------:R-:W-:Y:S02]  /*40a0*/  @P1 FSEL R4, R4, -INF , !P4 ;  /* 0xff80000004041808 */ /* 0x000fe40006000000 */
[----:B------:R-:W-:Y:S01]  /*40b0*/  PLOP3.LUT P1, PT, PT, PT, UP0, 0x80, 0x0 ;  /* 0x000000000000781c */ /* 0x000fe20003f2f008 */
[----:B------:R-:W-:Y:S01]  /*40c0*/  FFMA.FTZ R13, R15, -UR5, R226 ;  /* 0x800000050f0d7c23 */ /* 0x000fe200080100e2 */
[----:B------:R-:W-:Y:S01]  /*40d0*/  PLOP3.LUT P4, PT, PT, PT, UP0, 0x80, 0x0 ;  /* 0x000000000000781c */ /* 0x000fe20003f8f008 */
[--C-:B------:R-:W-:Y:S01]  /*40e0*/  FFMA.FTZ R16, R4, UR8, -R9.reuse ;  /* 0x0000000804107c23 */ /* 0x100fe20008010809 */
        /* <DEDUP_REMOVED lines=17> */
[C---:B----4-:R-:W-:Y:S01]  /*4200*/  @P3 VIADD R13, R12.reuse, 0x8 ;  /* 0x000000080c0d3836 */ /* 0x050fe20000000000 */
        /* <DEDUP_REMOVED lines=13> */
[----:B------:R-:W-:Y:S01]  /*42e0*/  FFMA.FTZ R13, R13, UR8, -R8 ;  /* 0x000000080d0d7c23 */ /* 0x000fe20008010808 */
[----:B------:R-:W-:Y:S02]  /*42f0*/  @P1 FSEL R4, R4, -INF , !P2 ;  /* 0xff80000004041808 */ /* 0x000fe40005000000 */
[----:B------:R-:W-:Y:S01]  /*4300*/  PLOP3.LUT P1, PT, PT, PT, UP0, 0x80, 0x0 ;  /* 0x000000000000781c */ /* 0x000fe20003f2f008 */
[----:B------:R2:W-:Y:S01]  /*4310*/  MUFU.EX2 R220, R13 ;  /* 0x0000000d00dc7308 */ /* 0x0005e20000000800 */
[----:B------:R-:W-:Y:S01]  /*4320*/  PLOP3.LUT P3, PT, PT, PT, UP0, 0x80, 0x0 ;  /* 0x000000000000781c */ /* 0x000fe20003f6f008 */
[--C-:B------:R-:W-:Y:S04]  /*4330*/  FFMA.FTZ R4, R4, UR8, -R9.reuse ;  /* 0x0000000804047c23 */ /* 0x100fe80008010809 */
        /* <DEDUP_REMOVED lines=15> */
[----:B----4-:R-:W-:Y:S05]  /*4430*/  VIADD R14, R0, 0xfffffff7 ;  /* 0xfffffff7000e7836 */ /* 0x010fea0000000000 */
        /* <DEDUP_REMOVED lines=31> */
[----:B----4-:R-:W-:Y:S02]  /*4630*/  VIADD R13, R0, 0xffffffef ;  /* 0xffffffef000d7836 */ /* 0x010fe40000000000 */
        /* <DEDUP_REMOVED lines=39> */
[----:B------:R-:W-:Y:S01]  /*48b0*/  MUFU.EX2 R80, R13 ;  /* 0x0000000d00507308 */ /* 0x000fe20000000800 */
[----:B------:R-:W-:Y:S01]  /*48c0*/  PLOP3.LUT P4, PT, PT, PT, UP0, 0x80, 0x0 ;  /* 0x000000000000781c */ /* 0x000fe20003f8f008 */
[----:B------:R-:W-:Y:S01]  /*48d0*/  FMUL.FTZ R44, R44, UR6 ;  /* 0x000000062c2c7c20 */ /* 0x000fe20008410000 */
[----:B------:R-:W-:Y:S01]  /*48e0*/  @P0 FSEL R4, R4, -INF , !P3 ;  /* 0xff80000004040808 */ /* 0x000fe20005800000 */
[----:B------:R-:W-:Y:S01]  /*48f0*/  FFMA.FTZ R14, R14, UR8, -R11 ;  /* 0x000000080e0e7c23 */ /* 0x000fe2000801080b */
[----:B------:R-:W-:Y:S01]  /*4900*/  FMUL.FTZ R45, R45, UR6 ;  /* 0x000000062d2d7c20 */ /* 0x000fe20008410000 */
[----:B------:R-:W-:Y:S01]  /*4910*/  FMUL.FTZ R46, R46, UR6 ;  /* 0x000000062e2e7c20 */ /* 0x000fe20008410000 */
[----:B------:R-:W-:Y:S03]  /*4920*/  FMUL.FTZ R47, R47, UR6 ;  /* 0x000000062f2f7c20 */ /* 0x000fe60008410000 */
[----:B------:R-:W-:Y:S01]  /*4930*/  MUFU.EX2 R79, R14 ;  /* 0x0000000e004f7308 */ /* 0x000fe20000000800 */
[----:B------:R-:W-:Y:S01]  /*4940*/  FFMA.FTZ R4, R4, UR8, -R10 ;  /* 0x0000000804047c23 */ /* 0x000fe2000801080a */
[C---:B----4-:R-:W-:Y:S05]  /*4950*/  VIADD R5, R0.reuse, 0x30 ;  /* 0x0000003000057836 */ /* 0x050fea0000000000 */
[----:B------:R-:W-:Y:S03]  /*4960*/  ISETP.GE.AND P1, PT, R5, RZ, PT ;  /* 0x000000ff0500720c */ /* 0x000fe60003f26270 */
[----:B------:R4:W-:Y:S10]  /*4970*/  MUFU.EX2 R158, R4 ;  /* 0x00000004009e7308 */ /* 0x0009f40000000800 */
[----:B------:R-:W2:Y:S01]  /*4980*/  MUFU.TANH R252, R37 ;  /* 0x0000002500fc7308 */ /* 0x000ea20000002400 */
[C---:B------:R-:W-:Y:S02]  /*4990*/  @!P1 IADD3 R5, -R0.reuse, -0x30, RZ ;  /* 0xffffffd000059810 */ /* 0x040fe40007ffe1ff */
[----:B------:R-:W-:Y:S07]  /*49a0*/  PLOP3.LUT P1, PT, PT, PT, UP0, 0x80, 0x0 ;  /* 0x000000000000781c */ /* 0x000fee0003f2f008 */
[----:B------:R-:W2:Y:S01]  /*49b0*/  MUFU.TANH R187, R40 ;  /* 0x0000002800bb7308 */ /* 0x000ea20000002400 */
[----:B----4-:R-:W-:Y:S01]  /*49c0*/  VIADD R4, R0, 0x2f ;  /* 0x0000002f00047836 */ /* 0x010fe20000000000 */
[----:B------:R-:W-:Y:S04]  /*49d0*/  I2FP.F32.S32 R14, R5 ;  /* 0x00000005000e7245 */ /* 0x000fe80000201400 */
[----:B------:R-:W-:Y:S01]  /*49e0*/  ISETP.GE.AND P0, PT, R4, RZ, PT ;  /* 0x000000ff0400720c */ /* 0x000fe20003f06270 */
[C---:B------:R-:W-:Y:S03]  /*49f0*/  FFMA.FTZ R5, R14.reuse, -UR5, R214 ;  /* 0x800000050e057c23 */ /* 0x040fe600080100d6 */
[----:B------:R-:W4:Y:S01]  /*4a00*/  MUFU.TANH R215, R42 ;  /* 0x0000002a00d77308 */ /* 0x000f220000002400 */
[----:B------:R-:W-:Y:S01]  /*4a10*/  FFMA.FTZ R14, R14, -UR5, R229 ;  /* 0x800000050e0e7c23 */ /* 0x000fe200080100e5 */
[----:B------:R-:W-:Y:S02]  /*4a20*/  @P1 FSEL R5, R5, -INF , !P5 ;  /* 0xff80000005051808 */ /* 0x000fe40006800000 */
[----:B------:R-:W-:Y:S06]  /*4a30*/  PLOP3.LUT P1, PT, PT, PT, UP0, 0x80, 0x0 ;  /* 0x000000000000781c */ /* 0x000fec0003f2f008 */
[----:B------:R-:W-:Y:S01]  /*4a40*/  MUFU.TANH R212, R43 ;  /* 0x0000002b00d47308 */ /* 0x000fe20000002400 */
[----:B------:R-:W-:Y:S02]  /*4a50*/  @!P0 IADD3 R4, -R0, -0x2f, RZ ;  /* 0xffffffd100048810 */ /* 0x000fe40007ffe1ff */
[----:B------:R-:W-:Y:S02]  /*4a60*/  PLOP3.LUT P0, PT, PT, PT, UP0, 0x80, 0x0 ;  /* 0x000000000000781c */ /* 0x000fe40003f0f008 */
[----:B------:R-:W-:Y:S05]  /*4a70*/  I2FP.F32.S32 R15, R4 ;  /* 0x00000004000f7245 */ /* 0x000fea0000201400 */
[----:B------:R-:W4:Y:S01]  /*4a80*/  MUFU.TANH R186, R41 ;  /* 0x0000002900ba7308 */ /* 0x000f220000002400 */
[----:B------:R-:W-:Y:S01]  /*4a90*/  FFMA.FTZ R4, R5, UR8, -R9 ;  /* 0x0000000805047c23 */ /* 0x000fe20008010809 */
[----:B------:R-:W-:Y:S01]  /*4aa0*/  FFMA.FTZ R5, R19, -UR5, R231 ;  /* 0x8000000513057c23 */ /* 0x000fe200080100e7 */
[----:B------:R-:W-:Y:S04]  /*4ab0*/  FFMA.FTZ R13, R15, -UR5, R213 ;  /* 0x800000050f0d7c23 */ /* 0x000fe800080100d5 */
[----:B------:R-:W-:Y:S03]  /*4ac0*/  @P2 FSEL R5, R5, -INF , !P5 ;  /* 0xff80000005052808 */ /* 0x000fe60006800000 */
[----:B------:R3:W-:Y:S01]  /*4ad0*/  MUFU.EX2 R179, R4 ;  /* 0x0000000400b37308 */ /* 0x0007e20000000800 */
[----:B------:R-:W-:Y:S02]  /*4ae0*/  PLOP3.LUT P2, PT, PT, PT, UP0, 0x80, 0x0 ;  /* 0x000000000000781c */ /* 0x000fe40003f4f008 */
[----:B------:R-:W-:Y:S01]  /*4af0*/  @P0 FSEL R13, R13, -INF , !P3 ;  /* 0xff8000000d0d0808 */ /* 0x000fe20005800000 */
[----:B------:R-:W-:Y:S01]  /*4b00*/  FFMA.FTZ R5, R5, UR8, -R8 ;  /* 0x0000000805057c23 */ /* 0x000fe20008010808 */
[----:B------:R-:W-:Y:S05]  /*4b10*/  PLOP3.LUT P5, PT, PT, PT, UP0, 0x80, 0x0 ;  /* 0x000000000000781c */ /* 0x000fea0003faf008 */
[----:B------:R1:W-:Y:S01]  /*4b20*/  MUFU.EX2 R205, R5 ;  /* 0x0000000500cd7308 */ /* 0x0003e20000000800 */
[--C-:B------:R-:W-:Y:S09]  /*4b30*/  FFMA.FTZ R13, R13, UR8, -R9.reuse ;  /* 0x000000080d0d7c23 */ /* 0x100ff20008010809 */
[----:B------:R2:W-:Y:S01]  /*4b40*/  MUFU.EX2 R178, R13 ;  /* 0x0000000d00b27308 */ /* 0x0005e20000000800 */
[----:B---3--:R-:W-:Y:S05]  /*4b50*/  FFMA.FTZ R4, R18, -UR5, R230 ;  /* 0x8000000512047c23 */ /* 0x008fea00080100e6 */
[----:B------:R-:W-:Y:S04]  /*4b60*/  @P1 FSEL R4, R4, -INF , !P3 ;  /* 0xff80000004041808 */ /* 0x000fe80005800000 */
[----:B------:R-:W3:Y:S01]  /*4b70*/  MUFU.TANH R183, R44 ;  /* 0x0000002c00b77308 */ /* 0x000ee20000002400 */
[----:B------:R-:W-:Y:S01]  /*4b80*/  PLOP3.LUT P3, PT, PT, PT, UP0, 0x80, 0x0 ;  /* 0x000000000000781c */ /* 0x000fe20003f6f008 */
[----:B-1----:R-:W-:Y:S01]  /*4b90*/  FFMA.FTZ R5, R4, UR8, -R8 ;  /* 0x0000000804057c23 */ /* 0x002fe20008010808 */
[----:B------:R-:W-:Y:S01]  /*4ba0*/  VIADD R4, R0, 0x28 ;  /* 0x0000002800047836 */ /* 0x000fe20000000000 */
[----:B------:R-:W-:Y:S06]  /*4bb0*/  PLOP3.LUT P1, PT, PT, PT, UP0, 0x80, 0x0 ;  /* 0x000000000000781c */ /* 0x000fec0003f2f008 */
[----:B------:R1:W-:Y:S01]  /*4bc0*/  MUFU.EX2 R204, R5 ;  /* 0x0000000500cc7308 */ /* 0x0003e20000000800 */
[----:B------:R-:W-:Y:S03]  /*4bd0*/  ISETP.GE.AND P0, PT, R4, RZ, PT ;  /* 0x000000ff0400720c */ /* 0x000fe60003f06270 */
[C---:B--2---:R-:W-:Y:S01]  /*4be0*/  @P3 VIADD R13, R12.reuse, 0x18 ;  /* 0x000000180c0d3836 */ /* 0x044fe20000000000 */
[----:B------:R-:W-:Y:S05]  /*4bf0*/  PLOP3.LUT P3, PT, PT, PT, UP0, 0x80, 0x0 ;  /* 0x000000000000781c */ /* 0x000fea0003f6f008 */
[----:B------:R-:W2:Y:S01]  /*4c00*/  MUFU.TANH R182, R45 ;  /* 0x0000002d00b67308 */ /* 0x000ea20000002400 */
[----:B------:R-:W-:Y:S02]  /*4c10*/  @P2 ISETP.GE.AND P2, PT, R13, UR7, PT ;  /* 0x000000070d002c0c */ /* 0x000fe4000bf46270 */
[----:B------:R-:W-:Y:S02]  /*4c20*/  @P5 IADD3 R13, R12, 0x19, RZ ;  /* 0x000000190c0d5810 */ /* 0x000fe40007ffe0ff */
[C---:B------:R-:W-:Y:S05]  /*4c30*/  @!P0 IADD3 R4, -R0.reuse, -0x28, RZ ;  /* 0xffffffd800048810 */ /* 0x040fea0007ffe1ff */
[----:B------:R-:W2:Y:S01]  /*4c40*/  MUFU.TANH R211, R46 ;  /* 0x0000002e00d37308 */ /* 0x000ea20000002400 */
[----:B------:R-:W-:Y:S01]  /*4c50*/  @P4 ISETP.GE.AND P4, PT, R13, UR7, PT ;  /* 0x000000070d004c0c */ /* 0x000fe2000bf86270 */
[----:B------:R-:W-:Y:S01]  /*4c60*/  FFMA.FTZ R13, R15, -UR5, R228 ;  /* 0x800000050f0d7c23 */ /* 0x000fe200080100e4 */
[----:B------:R-:W-:Y:S01]  /*4c70*/  I2FP.F32.S32 R19, R4 ;  /* 0x0000000400137245 */ /* 0x000fe20000201400 */
[C---:B------:R-:W-:Y:S01]  /*4c80*/  VIADD R15, R0.reuse, 0xffffffe8 ;  /* 0xffffffe8000f7836 */ /* 0x040fe20000000000 */
[----:B------:R-:W-:Y:S01]  /*4c90*/  PLOP3.LUT P0, PT, PT, PT, UP0, 0x80, 0x0 ;  /* 0x000000000000781c */ /* 0x000fe20003f0f008 */
[----:B-1----:R-:W-:Y:S01]  /*4ca0*/  VIADD R5, R0, 0x27 ;  /* 0x0000002700057836 */ /* 0x002fe20000000000 */
[----:B------:R-:W-:Y:S03]  /*4cb0*/  @P3 FSEL R13, R13, -INF , !P4 ;  /* 0xff8000000d0d3808 */ /* 0x000fe60006000000 */
[----:B------:R-:W1:Y:S01]  /*4cc0*/  MUFU.TANH R208, R47 ;  /* 0x0000002f00d07308 */ /* 0x000e620000002400 */
[----:B------:R-:W-:Y:S01]  /*4cd0*/  FFMA.FTZ R4, R19, -UR5, R210 ;  /* 0x8000000513047c23 */ /* 0x000fe200080100d2 */
[----:B------:R-:W-:Y:S01]  /*4ce0*/  PLOP3.LUT P3, PT, PT, PT, UP0, 0x80, 0x0 ;  /* 0x000000000000781c */ /* 0x000fe20003f6f008 */
[--C-:B------:R-:W-:Y:S01]  /*4cf0*/  FFMA.FTZ R13, R13, UR8, -R8.reuse ;  /* 0x000000080d0d7c23 */ /* 0x100fe20008010808 */
[----:B------:R-:W-:Y:S02]  /*4d00*/  ISETP.GE.AND P6, PT, R5, RZ, PT ;  /* 0x000000ff0500720c */ /* 0x000fe40003fc6270 */
[----:B------:R-:W-:Y:S04]  /*4d10*/  @P1 FSEL R4, R4, -INF , !P2 ;  /* 0xff80000004041808 */ /* 0x000fe80005000000 */
[----:B------:R4:W-:Y:S01]  /*4d20*/  MUFU.EX2 R200, R13 ;  /* 0x0000000d00c87308 */ /* 0x0009e20000000800 */
[----:B------:R-:W-:Y:S01]  /*4d30*/  PLOP3.LUT P1, PT, PT, PT, UP0, 0x80, 0x0 ;  /* 0x000000000000781c */ /* 0x000fe20003f2f008 */
[----:B------:R-:W-:Y:S08]  /*4d40*/  FFMA.FTZ R4, R4, UR8, -R9 ;  /* 0x0000000804047c23 */ /* 0x000ff00008010809 */
[----:B------:R-:W-:Y:S01]  /*4d50*/  MUFU.EX2 R173, R4 ;  /* 0x0000000400ad7308 */ /* 0x000fe20000000800 */
[----:B------:R-:W-:Y:S03]  /*4d60*/  @!P6 IADD3 R5, -R0, -0x27, RZ ;  /* 0xffffffd90005e810 */ /* 0x000fe60007ffe1ff */
[----:B------:R-:W-:Y:S06]  /*4d70*/  @P1 FSEL R14, R14, -INF , !P2 ;  /* 0xff8000000e0e1808 */ /* 0x000fec0005000000 */
[----:B------:R-:W1:Y:S01]  /*4d80*/  MUFU.TANH R247, R48 ;  /* 0x0000003000f77308 */ /* 0x000e620000002400 */
[----:B------:R-:W-:Y:S01]  /*4d90*/  ISETP.GE.AND P1, PT, R15, RZ, PT ;  /* 0x000000ff0f00720c */ /* 0x000fe20003f26270 */
[----:B------:R-:W-:Y:S01]  /*4da0*/  FFMA.FTZ R14, R14, UR8, -R8 ;  /* 0x000000080e0e7c23 */ /* 0x000fe20008010808 */
[----:B------:R-:W-:Y:S07]  /*4db0*/  I2FP.F32.S32 R18, R5 ;  /* 0x0000000500127245 */ /* 0x000fee0000201400 */
[----:B------:R3:W-:Y:S01]  /*4dc0*/  MUFU.EX2 R201, R14 ;  /* 0x0000000e00c97308 */ /* 0x0007e20000000800 */
[----:B------:R-:W-:Y:S03]  /*4dd0*/  FFMA.FTZ R5, R18, -UR5, R209 ;  /* 0x8000000512057c23 */ /* 0x000fe600080100d1 */
[C---:B------:R-:W-:Y:S06]  /*4de0*/  @!P1 IADD3 R15, -R0.reuse, 0x18, RZ ;  /* 0x00000018000f9810 */ /* 0x040fec0007ffe1ff */
[----:B------:R-:W1:Y:S01]  /*4df0*/  MUFU.TANH R246, R49 ;  /* 0x0000003100f67308 */ /* 0x000e620000002400 */
[----:B------:R-:W-:Y:S02]  /*4e00*/  PLOP3.LUT P1, PT, PT, PT, UP0, 0x80, 0x0 ;  /* 0x000000000000781c */ /* 0x000fe40003f2f008 */
[----:B------:R-:W-:Y:S02]  /*4e10*/  I2FP.F32.S32 R17, R15 ;  /* 0x0000000f00117245 */ /* 0x000fe40000201400 */
[----:B------:R-:W-:Y:S05]  /*4e20*/  @P0 FSEL R5, R5, -INF , !P4 ;  /* 0xff80000005050808 */ /* 0x000fea0006000000 */
[----:B------:R-:W1:Y:S01]  /*4e30*/  MUFU.TANH R153, R51 ;  /* 0x0000003300997308 */ /* 0x000e620000002400 */
[----:B----4-:R-:W-:Y:S01]  /*4e40*/  FFMA.FTZ R13, R17, -UR5, R72 ;  /* 0x80000005110d7c23 */ /* 0x010fe20008010048 */
[----:B---3--:R-:W-:Y:S02]  /*4e50*/  VIADD R14, R0, 0xffffffe7 ;  /* 0xffffffe7000e7836 */ /* 0x008fe40000000000 */
[----:B------:R-:W-:Y:S02]  /*4e60*/  FFMA.FTZ R5, R5, UR8, -R9 ;  /* 0x0000000805057c23 */ /* 0x000fe40008010809 */
[----:B------:R-:W-:Y:S04]  /*4e70*/  @P1 FSEL R13, R13, -INF , !P2 ;  /* 0xff8000000d0d1808 */ /* 0x000fe80005000000 */
[----:B------:R3:W-:Y:S01]  /*4e80*/  MUFU.EX2 R172, R5 ;  /* 0x0000000500ac7308 */ /* 0x0007e20000000800 */
[----:B------:R-:W-:Y:S01]  /*4e90*/  ISETP.GE.AND P0, PT, R14, RZ, PT ;  /* 0x000000ff0e00720c */ /* 0x000fe20003f06270 */
[----:B------:R-:W-:Y:S01]  /*4ea0*/  FFMA.FTZ R13, R13, UR8, -R11 ;  /* 0x000000080d0d7c23 */ /* 0x000fe2000801080b */
[----:B------:R-:W-:Y:S07]  /*4eb0*/  PLOP3.LUT P1, PT, PT, PT, UP0, 0x80, 0x0 ;  /* 0x000000000000781c */ /* 0x000fee0003f2f008 */
[----:B------:R4:W-:Y:S04]  /*4ec0*/  MUFU.EX2 R74, R13 ;  /* 0x0000000d004a7308 */ /* 0x0009e80000000800 */
[----:B------:R-:W-:Y:S06]  /*4ed0*/  @!P0 IADD3 R14, -R0, 0x19, RZ ;  /* 0x00000019000e8810 */ /* 0x000fec0007ffe1ff */
[----:B------:R-:W1:Y:S01]  /*4ee0*/  MUFU.TANH R154, R50 ;  /* 0x00000032009a7308 */ /* 0x000e620000002400 */
[----:B---3--:R-:W3:Y:S01]  /*4ef0*/  LDSM.16.M88.4 R4, [R117+0x6c00] ;  /* 0x006c00007504783b */ /* 0x008ee20000000200 */
[----:B------:R-:W-:Y:S01]  /*4f00*/  I2FP.F32.S32 R16, R14 ;  /* 0x0000000e00107245 */ /* 0x000fe20000201400 */
[----:B------:R-:W-:Y:S01]  /*4f10*/  FFMA.FTZ R14, R21, -UR5, R175 ;  /* 0x80000005150e7c23 */ /* 0x000fe200080100af */
[----:B------:R-:W-:Y:S03]  /*4f20*/  PLOP3.LUT P0, PT, PT, PT, UP0, 0x80, 0x0 ;  /* 0x000000000000781c */ /* 0x000fe60003f0f008 */
[----:B------:R-:W-:Y:S01]  /*4f30*/  FFMA.FTZ R15, R16, -UR5, R71 ;  /* 0x80000005100f7c23 */ /* 0x000fe20008010047 */
[----:B------:R-:W-:Y:S01]  /*4f40*/  @P3 FSEL R14, R14, -INF , !P2 ;  /* 0xff8000000e0e3808 */ /* 0x000fe20005000000 */
[----:B----4-:R-:W-:Y:S01]  /*4f50*/  FFMA.FTZ R13, R20, -UR5, R174 ;  /* 0x80000005140d7c23 */ /* 0x010fe200080100ae */
[----:B------:R-:W-:Y:S02]  /*4f60*/  PLOP3.LUT P2, PT, PT, PT, UP0, 0x80, 0x0 ;  /* 0x000000000000781c */ /* 0x000fe40003f4f008 */
[----:B------:R-:W-:Y:S01]  /*4f70*/  PLOP3.LUT P3, PT, PT, PT, UP0, 0x80, 0x0 ;  /* 0x000000000000781c */ /* 0x000fe20003f6f008 */
[--C-:B------:R-:W-:Y:S01]  /*4f80*/  FFMA.FTZ R14, R14, UR8, -R10.reuse ;  /* 0x000000080e0e7c23 */ /* 0x100fe2000801080a */
[----:B------:R-:W-:Y:S02]  /*4f90*/  @P1 FSEL R13, R13, -INF , !P4 ;  /* 0xff8000000d0d1808 */ /* 0x000fe40006000000 */
[----:B------:R-:W-:Y:S01]  /*4fa0*/  PLOP3.LUT P1, PT, PT, PT, UP0, 0x80, 0x0 ;  /* 0x000000000000781c */ /* 0x000fe20003f2f008 */
[----:B------:R4:W-:Y:S01]  /*4fb0*/  MUFU.EX2 R147, R14 ;  /* 0x0000000e00937308 */ /* 0x0009e20000000800 */
[----:B------:R-:W-:Y:S01]  /*4fc0*/  @P0 FSEL R15, R15, -INF , !P4 ;  /* 0xff8000000f0f0808 */ /* 0x000fe20006000000 */
[----:B------:R-:W-:Y:S01]  /*4fd0*/  FFMA.FTZ R13, R13, UR8, -R10 ;  /* 0x000000080d0d7c23 */ /* 0x000fe2000801080a */
[----:B------:R-:W-:Y:S02]  /*4fe0*/  PLOP3.LUT P0, PT, PT, PT, UP0, 0x80, 0x0 ;  /* 0x000000000000781c */ /* 0x000fe40003f0f008 */
[----:B------:R-:W-:Y:S01]  /*4ff0*/  PLOP3.LUT P4, PT, PT, PT, UP0, 0x80, 0x0 ;  /* 0x000000000000781c */ /* 0x000fe20003f8f008 */
[----:B------:R-:W-:Y:S04]  /*5000*/  FFMA.FTZ R15, R15, UR8, -R11 ;  /* 0x000000080f0f7c23 */ /* 0x000fe8000801080b */
[----:B------:R2:W-:Y:S10]  /*5010*/  MUFU.EX2 R146, R13 ;  /* 0x0000000d00927308 */ /* 0x0005f40000000800 */
[----:B------:R1:W-:Y:S01]  /*5020*/  MUFU.EX2 R73, R15 ;  /* 0x0000000f00497308 */ /* 0x0003e20000000800 */
[----:B----4-:R-:W-:Y:S05]  /*5030*/  VIADD R14, R0, 0xffffffe0 ;  /* 0xffffffe0000e7836 */ /* 0x010fea0000000000 */
[----:B------:R-:W-:Y:S01]  /*5040*/  ISETP.GE.AND P6, PT, R14, RZ, PT ;  /* 0x000000ff0e00720c */ /* 0x000fe20003fc6270 */
[-C--:B---3--:R-:W-:Y:S03]  /*5050*/  HMMA.16816.F32 R52, R104, R4.reuse, R52 ;  /* 0x000000046834723c */ /* 0x088fe60000001834 */
[----:B--2---:R-:W-:Y:S03]  /*5060*/  VIADD R13, R0, 0xffffffdf ;  /* 0xffffffdf000d7836 */ /* 0x004fe60000000000 */
[C---:B------:R-:W-:Y:S04]  /*5070*/  HMMA.16816.F32 R56, R112.reuse, R4, R56 ;  /* 0x000000047038723c */ /* 0x040fe80000001838 */
[----:B------:R-:W-:Y:S01]  /*5080*/  ISETP.GE.AND P5, PT, R13, RZ, PT ;  /* 0x000000ff0d00720c */ /* 0x000fe20003fa6270 */
[----:B-1----:R-:W-:Y:S01]  /*5090*/  @P2 VIADD R15, R12, 0x20 ;  /* 0x000000200c0f2836 */ /* 0x002fe20000000000 */
[----:B------:R-:W-:Y:S01]  /*50a0*/  @!P6 IADD3 R14, -R0, 0x20, RZ ;  /* 0x00000020000ee810 */ /* 0x000fe20007ffe1ff */
[----:B------:R-:W-:Y:S01]  /*50b0*/  FFMA.FTZ R5, R17, -UR5, R171 ;  /* 0x8000000511057c23 */ /* 0x000fe200080100ab */
[----:B------:R-:W-:Y:S01]  /*50c0*/  PLOP3.LUT P2, PT, PT, PT, UP0, 0x80, 0x0 ;  /* 0x000000000000781c */ /* 0x000fe20003f4f008 */
[-C--:B------:R-:W-:Y:S01]  /*50d0*/  HMMA.16816.F32 R60, R112, R6.reuse, R60 ;  /* 0x00000006703c723c */ /* 0x080fe2000000183c */
[----:B------:R-:W-:Y:S01]  /*50e0*/  PLOP3.LUT P6, PT, PT, PT, UP0, 0x80, 0x0 ;  /* 0x000000000000781c */ /* 0x000fe20003fcf008 */
[----:B------:R-:W2:Y:S01]  /*50f0*/  LDL R115, [R1+0x34] ;  /* 0x0000340001737983 */ /* 0x000ea20000100800 */
[----:B------:R-:W-:Y:S01]  /*5100*/  I2FP.F32.S32 R22, R14 ;  /* 0x0000000e00167245 */ /* 0x000fe20000201400 */
[----:B------:R-:W-:Y:S01]  /*5110*/  FFMA.FTZ R4, R16, -UR5, R170 ;  /* 0x8000000510047c23 */ /* 0x000fe200080100aa */
[C---:B------:R-:W-:Y:S01]  /*5120*/  VIADD R16, R0.reuse, 0xffffffc8 ;  /* 0xffffffc800107836 */ /* 0x040fe20000000000 */
[----:B------:R-:W-:Y:S01]  /*5130*/  HMMA.16816.F32 R64, R104, R6, R64 ;  /* 0x000000066840723c */ /* 0x000fe20000001840 */
[----:B------:R-:W3:Y:S04]  /*5140*/  LDL R113, [R1+0x30] ;  /* 0x0000300001717983 */ /* 0x000ee80000100800 */
[----:B------:R-:W-:Y:S01]  /*5150*/  @!P5 IADD3 R13, -R0, 0x21, RZ ;  /* 0x00000021000dd810 */ /* 0x000fe20007ffe1ff */
[----:B------:R-:W-:Y:S01]  /*5160*/  FMUL.FTZ R53, R53, UR6 ;  /* 0x0000000635357c20 */ /* 0x000fe20008410000 */
[----:B------:R-:W-:Y:S01]  /*5170*/  @P1 ISETP.GE.AND P5, PT, R15, UR7, PT ;  /* 0x000000070f001c0c */ /* 0x000fe2000bfa6270 */
[----:B------:R-:W-:Y:S01]  /*5180*/  @P4 VIADD R15, R12, 0x21 ;  /* 0x000000210c0f4836 */ /* 0x000fe20000000000 */
[----:B------:R-:W-:Y:S01]  /*5190*/  PLOP3.LUT P1, PT, PT, PT, UP0, 0x80, 0x0 ;  /* 0x000000000000781c */ /* 0x000fe20003f2f008 */
[----:B------:R-:W1:Y:S01]  /*51a0*/  MUFU.TANH R244, R53 ;  /* 0x0000003500f47308 */ /* 0x000e620000002400 */
[----:B------:R-:W-:Y:S01]  /*51b0*/  I2FP.F32.S32 R21, R13 ;  /* 0x0000000d00157245 */ /* 0x000fe20000201400 */
[----:B------:R-:W-:Y:S01]  /*51c0*/  FFMA.FTZ R13, R22, -UR5, R70 ;  /* 0x80000005160d7c23 */ /* 0x000fe20008010046 */
[----:B------:R-:W-:Y:S01]  /*51d0*/  @P2 FSEL R5, R5, -INF , !P5 ;  /* 0xff80000005052808 */ /* 0x000fe20006800000 */
[----:B------:R-:W-:Y:S01]  /*51e0*/  VIADD R7, R0, 0xffffffcf ;  /* 0xffffffcf00077836 */ /* 0x000fe20000000000 */
[----:B------:R-:W-:Y:S01]  /*51f0*/  @P3 ISETP.GE.AND P3, PT, R15, UR7, PT ;  /* 0x000000070f003c0c */ /* 0x000fe2000bf66270 */
[----:B------:R-:W-:Y:S01]  /*5200*/  FFMA.FTZ R14, R21, -UR5, R252 ;  /* 0x80000005150e7c23 */ /* 0x000fe200080100fc */
[----:B------:R-:W-:Y:S01]  /*5210*/  @P0 FSEL R13, R13, -INF , !P5 ;  /* 0xff8000000d0d0808 */ /* 0x000fe20006800000 */
[--C-:B------:R-:W-:Y:S01]  /*5220*/  FFMA.FTZ R5, R5, UR8, -R10.reuse ;  /* 0x0000000805057c23 */ /* 0x100fe2000801080a */
[----:B------:R-:W-:Y:S01]  /*5230*/  PLOP3.LUT P0, PT, PT, PT, UP0, 0x80, 0x0 ;  /* 0x000000000000781c */ /* 0x000fe20003f0f008 */
[----:B------:R-:W-:Y:S01]  /*5240*/  FMUL.FTZ R60, R60, UR6 ;  /* 0x000000063c3c7c20 */ /* 0x000fe20008410000 */
[----:B------:R-:W-:Y:S01]  /*5250*/  FMUL.FTZ R61, R61, UR6 ;  /* 0x000000063d3d7c20 */ /* 0x000fe20008410000 */
[----:B------:R4:W-:Y:S01]  /*5260*/  MUFU.EX2 R143, R5 ;  /* 0x00000005008f7308 */ /* 0x0009e20000000800 */
[----:B------:R-:W-:Y:S01]  /*5270*/  @P1 FSEL R14, R14, -INF , !P3 ;  /* 0xff8000000e0e1808 */ /* 0x000fe20005800000 */
[--C-:B------:R-:W-:Y:S01]  /*5280*/  FFMA.FTZ R13, R13, UR8, -R11.reuse ;  /* 0x000000080d0d7c23 */ /* 0x100fe2000801080b */
[----:B------:R-:W-:Y:S01]  /*5290*/  PLOP3.LUT P2, PT, PT, PT, UP0, 0x80, 0x0 ;  /* 0x000000000000781c */ /* 0x000fe20003f4f008 */
[----:B------:R-:W-:Y:S01]  /*52a0*/  FMUL.FTZ R64, R64, UR6 ;  /* 0x0000000640407c20 */ /* 0x000fe20008410000 */
[----:B------:R-:W-:Y:S01]  /*52b0*/  FMUL.FTZ R62, R62, UR6 ;  /* 0x000000063e3e7c20 */ /* 0x000fe20008410000 */
[----:B------:R-:W-:Y:S01]  /*52c0*/  FFMA.FTZ R14, R14, UR8, -R11 ;  /* 0x000000080e0e7c23 */ /* 0x000fe2000801080b */
[----:B------:R-:W-:Y:S03]  /*52d0*/  FMUL.FTZ R66, R66, UR6 ;  /* 0x0000000642427c20 */ /* 0x000fe60008410000 */
[----:B------:R-:W-:Y:S01]  /*52e0*/  MUFU.EX2 R251, R13 ;  /* 0x0000000d00fb7308 */ /* 0x000fe20000000800 */
[----:B------:R-:W-:Y:S01]  /*52f0*/  FMUL.FTZ R65, R65, UR6 ;  /* 0x0000000641417c20 */ /* 0x000fe20008410000 */
[----:B------:R-:W-:Y:S01]  /*5300*/  @P0 FSEL R4, R4, -INF , !P3 ;  /* 0xff80000004040808 */ /* 0x000fe20005800000 */
[----:B------:R-:W-:Y:S01]  /*5310*/  FMUL.FTZ R63, R63, UR6 ;  /* 0x000000063f3f7c20 */ /* 0x000fe20008410000 */
[----:B------:R-:W-:Y:S01]  /*5320*/  FMUL.FTZ R67, R67, UR6 ;  /* 0x0000000643437c20 */ /* 0x000fe20008410000 */
[----:B------:R-:W-:Y:S01]  /*5330*/  FMUL.FTZ R55, R55, UR6 ;  /* 0x0000000637377c20 */ /* 0x000fe20008410000 */
[----:B------:R-:W-:Y:S01]  /*5340*/  FMUL.FTZ R52, R52, UR6 ;  /* 0x0000000634347c20 */ /* 0x000fe20008410000 */
[----:B------:R-:W-:Y:S03]  /*5350*/  FFMA.FTZ R4, R4, UR8, -R10 ;  /* 0x0000000804047c23 */ /* 0x000fe6000801080a */
[----:B------:R-:W-:Y:S01]  /*5360*/  MUFU.EX2 R250, R14 ;  /* 0x0000000e00fa7308 */ /* 0x000fe20000000800 */
[----:B------:R-:W-:Y:S01]  /*5370*/  FMUL.FTZ R54, R54, UR6 ;  /* 0x0000000636367c20 */ /* 0x000fe20008410000 */
[----:B------:R-:W-:Y:S01]  /*5380*/  FMUL.FTZ R56, R56, UR6 ;  /* 0x0000000638387c20 */ /* 0x000fe20008410000 */
[----:B------:R-:W-:Y:S01]  /*5390*/  FMUL.FTZ R57, R57, UR6 ;  /* 0x0000000639397c20 */ /* 0x000fe20008410000 */
[----:B------:R-:W-:Y:S01]  /*53a0*/  FMUL.FTZ R58, R58, UR6 ;  /* 0x000000063a3a7c20 */ /* 0x000fe20008410000 */
[----:B------:R-:W-:Y:S01]  /*53b0*/  FMUL.FTZ R59, R59, UR6 ;  /* 0x000000063b3b7c20 */ /* 0x000fe20008410000 */
[----:B------:R-:W-:Y:S04]  /*53c0*/  PLOP3.LUT P4, PT, PT, PT, UP0, 0x80, 0x0 ;  /* 0x000000000000781c */ /* 0x000fe80003f8f008 */
[----:B------:R1:W-:Y:S01]  /*53d0*/  MUFU.EX2 R142, R4 ;  /* 0x00000004008e7308 */ /* 0x0003e20000000800 */
[C---:B----4-:R-:W-:Y:S04]  /*53e0*/  IADD3 R5, R0.reuse, 0x20, RZ ;  /* 0x0000002000057810 */ /* 0x050fe80007ffe0ff */
[----:B------:R-:W-:Y:S05]  /*53f0*/  ISETP.GE.AND P1, PT, R5, RZ, PT ;  /* 0x000000ff0500720c */ /* 0x000fea0003f26270 */
[----:B------:R-:W-:Y:S10]  /*5400*/  MUFU.TANH R150, R55 ;  /* 0x0000003700967308 */ /* 0x000ff40000002400 */
[----:B------:R-:W4:Y:S01]  /*5410*/  MUFU.TANH R245, R52 ;  /* 0x0000003400f57308 */ /* 0x000f220000002400 */
[C---:B-1----:R-:W-:Y:S01]  /*5420*/  VIADD R4, R0.reuse, 0x1f ;  /* 0x0000001f00047836 */ /* 0x042fe20000000000 */
[----:B------:R-:W-:Y:S02]  /*5430*/  @!P1 IADD3 R5, -R0, -0x20, RZ ;  /* 0xffffffe000059810 */ /* 0x000fe40007ffe1ff */
[----:B------:R-:W-:Y:S02]  /*5440*/  PLOP3.LUT P1, PT, PT, PT, UP0, 0x80, 0x0 ;  /* 0x000000000000781c */ /* 0x000fe40003f2f008 */
[----:B------:R-:W-:Y:S04]  /*5450*/  ISETP.GE.AND P0, PT, R4, RZ, PT ;  /* 0x000000ff0400720c */ /* 0x000fe80003f06270 */
[----:B------:R-:W1:Y:S01]  /*5460*/  MUFU.TANH R151, R54 ;  /* 0x0000003600977308 */ /* 0x000e620000002400 */
[----:B------:R-:W-:Y:S05]  /*5470*/  I2FP.F32.S32 R14, R5 ;  /* 0x00000005000e7245 */ /* 0x000fea0000201400 */
[----:B------:R-:W-:Y:S04]  /*5480*/  FFMA.FTZ R5, R14, -UR5, R187 ;  /* 0x800000050e057c23 */ /* 0x000fe800080100bb */
[----:B------:R-:W-:Y:S01]  /*5490*/  MUFU.TANH R166, R56 ;  /* 0x0000003800a67308 */ /* 0x000fe20000002400 */
[----:B------:R-:W-:Y:S02]  /*54a0*/  @P1 FSEL R5, R5, -INF , !P5 ;  /* 0xff80000005051808 */ /* 0x000fe40006800000 */
[----:B------:R-:W-:Y:S02]  /*54b0*/  @!P0 IADD3 R4, -R0, -0x1f, RZ ;  /* 0xffffffe100048810 */ /* 0x000fe40007ffe1ff */
[----:B------:R-:W-:Y:S05]  /*54c0*/  PLOP3.LUT P1, PT, PT, PT, UP0, 0x80, 0x0 ;  /* 0x000000000000781c */ /* 0x000fea0003f2f008 */
[----:B------:R-:W1:Y:S01]  /*54d0*/  MUFU.TANH R167, R57 ;  /* 0x0000003900a77308 */ /* 0x000e620000002400 */
[----:B------:R-:W-:Y:S01]  /*54e0*/  I2FP.F32.S32 R15, R4 ;  /* 0x00000004000f7245 */ /* 0x000fe20000201400 */
[----:B------:R-:W-:Y:S01]  /*54f0*/  FFMA.FTZ R4, R5, UR8, -R9 ;  /* 0x0000000805047c23 */ /* 0x000fe20008010809 */
[----:B------:R-:W-:Y:S01]  /*5500*/  FFMA.FTZ R5, R19, -UR5, R215 ;  /* 0x8000000513057c23 */ /* 0x000fe200080100d7 */
[----:B------:R-:W-:Y:S02]  /*5510*/  PLOP3.LUT P0, PT, PT, PT, UP0, 0x80, 0x0 ;  /* 0x000000000000781c */ /* 0x000fe40003f0f008 */
[----:B------:R-:W-:Y:S04]  /*5520*/  FFMA.FTZ R13, R15, -UR5, R186 ;  /* 0x800000050f0d7c23 */ /* 0x000fe800080100ba */
[----:B------:R4:W-:Y:S01]  /*5530*/  MUFU.EX2 R157, R4 ;  /* 0x00000004009d7308 */ /* 0x0009e20000000800 */
[----:B------:R-:W-:Y:S02]  /*5540*/  @P2 FSEL R5, R5, -INF , !P5 ;  /* 0xff80000005052808 */ /* 0x000fe40006800000 */
[----:B------:R-:W-:Y:S03]  /*5550*/  PLOP3.LUT P2, PT, PT, PT, UP0, 0x80, 0x0 ;  /* 0x000000000000781c */ /* 0x000fe60003f4f008 */
[----:B------:R-:W-:Y:S04]  /*5560*/  FFMA.FTZ R5, R5, UR8, -R8 ;  /* 0x0000000805057c23 */ /* 0x000fe80008010808 */
[----:B------:R-:W-:Y:S01]  /*5570*/  MUFU.TANH R185, R58 ;  /* 0x0000003a00b97308 */ /* 0x000fe20000002400 */
[----:B------:R-:W-:Y:S05]  /*5580*/  @P0 FSEL R13, R13, -INF , !P3 ;  /* 0xff8000000d0d0808 */ /* 0x000fea0005800000 */
[----:B------:R-:W-:Y:S04]  /*5590*/  FFMA.FTZ R13, R13, UR8, -R9 ;  /* 0x000000080d0d7c23 */ /* 0x000fe80008010809 */
[----:B------:R1:W-:Y:S01]  /*55a0*/  MUFU.EX2 R177, R5 ;  /* 0x0000000500b17308 */ /* 0x0003e20000000800 */
[----:B----4-:R-:W-:Y:S01]  /*55b0*/  FFMA.FTZ R4, R18, -UR5, R212 ;  /* 0x8000000512047c23 */ /* 0x010fe200080100d4 */
[----:B------:R-:W-:Y:S04]  /*55c0*/  VIADD R18, R0, 0xffffffc7 ;  /* 0xffffffc700127836 */ /* 0x000fe80000000000 */
[----:B------:R-:W-:Y:S04]  /*55d0*/  @P1 FSEL R4, R4, -INF , !P3 ;  /* 0xff80000004041808 */ /* 0x000fe80005800000 */
[----:B------:R4:W-:Y:S01]  /*55e0*/  MUFU.EX2 R156, R13 ;  /* 0x0000000d009c7308 */ /* 0x0009e20000000800 */
[----:B------:R-:W-:Y:S02]  /*55f0*/  PLOP3.LUT P1, PT, PT, PT, UP0, 0x80, 0x0 ;  /* 0x000000000000781c */ /* 0x000fe40003f2f008 */
[----:B------:R-:W-:Y:S07]  /*5600*/  PLOP3.LUT P3, PT, PT, PT, UP0, 0x80, 0x0 ;  /* 0x000000000000781c */ /* 0x000fee0003f6f008 */
[----:B------:R-:W2:Y:S01]  /*5610*/  MUFU.TANH R184, R59 ;  /* 0x0000003b00b87308 */ /* 0x000ea20000002400 */
[----:B-1----:R-:W-:Y:S01]  /*5620*/  FFMA.FTZ R5, R4, UR8, -R8 ;  /* 0x0000000804057c23 */ /* 0x002fe20008010808 */
[----:B------:R-:W-:Y:S05]  /*5630*/  VIADD R4, R0, 0x18 ;  /* 0x0000001800047836 */ /* 0x000fea0000000000 */
[----:B------:R-:W-:Y:S03]  /*5640*/  ISETP.GE.AND P0, PT, R4, RZ, PT ;  /* 0x000000ff0400720c */ /* 0x000fe60003f06270 */
[----:B------:R1:W-:Y:S01]  /*5650*/  MUFU.EX2 R176, R5 ;  /* 0x0000000500b07308 */ /* 0x0003e20000000800 */
[----:B----4-:R-:W-:Y:S01]  /*5660*/  @P4 VIADD R13, R12, 0x28 ;  /* 0x000000280c0d4836 */ /* 0x010fe20000000000 */
[----:B------:R-:W-:Y:S04]  /*5670*/  ISETP.GE.AND P4, PT, R7, RZ, PT ;  /* 0x000000ff0700720c */ /* 0x000fe80003f86270 */
[----:B------:R-:W-:Y:S04]  /*5680*/  @P6 ISETP.GE.AND P6, PT, R13, UR7, PT ;  /* 0x000000070d006c0c */ /* 0x000fe8000bfc6270 */
[----:B------:R-:W-:Y:S01]  /*5690*/  MUFU.TANH R163, R60 ;  /* 0x0000003c00a37308 */ /* 0x000fe20000002400 */
[C---:B------:R-:W-:Y:S02]  /*56a0*/  @!P0 IADD3 R4, -R0.reuse, -0x18, RZ ;  /* 0xffffffe800048810 */ /* 0x040fe40007ffe1ff */
[----:B------:R-:W-:Y:S02]  /*56b0*/  PLOP3.LUT P0, PT, PT, PT, UP0, 0x80, 0x0 ;  /* 0x000000000000781c */ /* 0x000fe40003f0f008 */
[----:B------:R-:W-:Y:S01]  /*56c0*/  I2FP.F32.S32 R19, R4 ;  /* 0x0000000400137245 */ /* 0x000fe20000201400 */
[C---:B-1----:R-:W-:Y:S01]  /*56d0*/  VIADD R5, R0.reuse, 0x17 ;  /* 0x0000001700057836 */ /* 0x042fe20000000000 */
[----:B------:R-:W-:Y:S03]  /*56e0*/  @!P4 IADD3 R7, -R0, 0x31, RZ ;  /* 0x000000310007c810 */ /* 0x000fe60007ffe1ff */
[----:B------:R-:W1:Y:S01]  /*56f0*/  MUFU.TANH R162, R61 ;  /* 0x0000003d00a27308 */ /* 0x000e620000002400 */
[----:B------:R-:W-:Y:S01]  /*5700*/  ISETP.GE.AND P4, PT, R18, RZ, PT ;  /* 0x000000ff1200720c */ /* 0x000fe20003f86270 */
[----:B------:R-:W-:Y:S01]  /*5710*/  FFMA.FTZ R4, R19, -UR5, R183 ;  /* 0x8000000513047c23 */ /* 0x000fe200080100b7 */
[----:B------:R-:W-:Y:S02]  /*5720*/  ISETP.GE.AND P5, PT, R5, RZ, PT ;  /* 0x000000ff0500720c */ /* 0x000fe40003fa6270 */
[----:B------:R-:W-:Y:S02]  /*5730*/  I2FP.F32.S32 R7, R7 ;  /* 0x0000000700077245 */ /* 0x000fe40000201400 */
[----:B------:R-:W-:Y:S03]  /*5740*/  @P1 FSEL R4, R4, -INF , !P6 ;  /* 0xff80000004041808 */ /* 0x000fe60007000000 */
[----:B------:R-:W4:Y:S01]  /*5750*/  MUFU.TANH R233, R64 ;  /* 0x0000004000e97308 */ /* 0x000f220000002400 */
[----:B------:R-:W-:Y:S01]  /*5760*/  PLOP3.LUT P1, PT, PT, PT, UP0, 0x80, 0x0 ;  /* 0x000000000000781c */ /* 0x000fe20003f2f008 */
[----:B------:R-:W-:Y:S02]  /*5770*/  FFMA.FTZ R4, R4, UR8, -R9 ;  /* 0x0000000804047c23 */ /* 0x000fe40008010809 */
[C---:B------:R-:W-:Y:S02]  /*5780*/  @!P4 IADD3 R18, -R0.reuse, 0x39, RZ ;  /* 0x000000390012c810 */ /* 0x040fe40007ffe1ff */
[----:B------:R-:W-:Y:S04]  /*5790*/  @!P5 IADD3 R5, -R0, -0x17, RZ ;  /* 0xffffffe90005d810 */ /* 0x000fe80007ffe1ff */
[----:B------:R1:W-:Y:S01]  /*57a0*/  MUFU.EX2 R152, R4 ;  /* 0x0000000400987308 */ /* 0x0003e20000000800 */
[----:B------:R-:W-:Y:S02]  /*57b0*/  PLOP3.LUT P4, PT, PT, PT, UP0, 0x80, 0x0 ;  /* 0x000000000000781c */ /* 0x000fe40003f8f008 */
[----:B------:R-:W-:Y:S01]  /*57c0*/  I2FP.F32.S32 R20, R5 ;  /* 0x0000000500147245 */ /* 0x000fe20000201400 */
[----:B------:R-:W-:Y:S01]  /*57d0*/  @P3 VIADD R5, R12, 0x29 ;  /* 0x000000290c053836 */ /* 0x000fe20000000000 */
[----:B------:R-:W-:Y:S03]  /*57e0*/  PLOP3.LUT P3, PT, PT, PT, UP0, 0x80, 0x0 ;  /* 0x000000000000781c */ /* 0x000fe60003f6f008 */
[----:B------:R-:W-:Y:S01]  /*57f0*/  FFMA.FTZ R13, R20, -UR5, R182 ;  /* 0x80000005140d7c23 */ /* 0x000fe200080100b6 */
[----:B------:R-:W-:Y:S01]  /*5800*/  @P2 ISETP.GE.AND P2, PT, R5, UR7, PT ;  /* 0x0000000705002c0c */ /* 0x000fe2000bf46270 */
[----:B------:R-:W-:Y:S01]  /*5810*/  FFMA.FTZ R5, R14, -UR5, R211 ;  /* 0x800000050e057c23 */ /* 0x000fe200080100d3 */
[C---:B------:R-:W-:Y:S01]  /*5820*/  VIADD R14, R0.reuse, 0x10 ;  /* 0x00000010000e7836 */ /* 0x040fe20000000000 */
[----:B------:R-:W4:Y:S01]  /*5830*/  MUFU.TANH R181, R62 ;  /* 0x0000003e00b57308 */ /* 0x000f220000002400 */
[----:B------:R-:W-:Y:S02]  /*5840*/  @P0 FSEL R13, R13, -INF , !P2 ;  /* 0xff8000000d0d0808 */ /* 0x000fe40005000000 */
[----:B------:R-:W-:Y:S01]  /*5850*/  @P1 FSEL R5, R5, -INF , !P6 ;  /* 0xff80000005051808 */ /* 0x000fe20007000000 */
[----:B-1----:R-:W-:Y:S02]  /*5860*/  FFMA.FTZ R4, R15, -UR5, R208 ;  /* 0x800000050f047c23 */ /* 0x002fe400080100d0 */
[----:B------:R-:W-:Y:S01]  /*5870*/  FFMA.FTZ R13, R13, UR8, -R9 ;  /* 0x000000080d0d7c23 */ /* 0x000fe20008010809 */
[C---:B------:R-:W-:Y:S02]  /*5880*/  VIADD R15, R0.reuse, 0xf ;  /* 0x0000000f000f7836 */ /* 0x040fe40000000000 */
[--C-:B------:R-:W-:Y:S01]  /*5890*/  FFMA.FTZ R6, R5, UR8, -R8.reuse ;  /* 0x0000000805067c23 */ /* 0x100fe20008010808 */
[----:B------:R-:W-:Y:S01]  /*58a0*/  VIADD R5, R0, 0xffffffd8 ;  /* 0xffffffd800057836 */ /* 0x000fe20000000000 */
[----:B------:R1:W-:Y:S01]  /*58b0*/  MUFU.EX2 R148, R13 ;  /* 0x0000000d00947308 */ /* 0x0003e20000000800 */
[----:B------:R-:W-:Y:S02]  /*58c0*/  @P3 FSEL R4, R4, -INF , !P2 ;  /* 0xff80000004043808 */ /* 0x000fe40005000000 */
[----:B------:R-:W-:Y:S02]  /*58d0*/  ISETP.GE.AND P1, PT, R14, RZ, PT ;  /* 0x000000ff0e00720c */ /* 0x000fe40003f26270 */
[----:B------:R-:W-:Y:S01]  /*58e0*/  ISETP.GE.AND P0, PT, R5, RZ, PT ;  /* 0x000000ff0500720c */ /* 0x000fe20003f06270 */
[----:B------:R-:W-:Y:S04]  /*58f0*/  FFMA.FTZ R4, R4, UR8, -R8 ;  /* 0x0000000804047c23 */ /* 0x000fe80008010808 */
[----:B------:R4:W-:Y:S10]  /*5900*/  MUFU.EX2 R169, R6 ;  /* 0x0000000600a97308 */ /* 0x0009f40000000800 */
[----:B------:R4:W-:Y:S01]  /*5910*/  MUFU.EX2 R168, R4 ;  /* 0x0000000400a87308 */ /* 0x0009e20000000800 */
[C---:B-1----:R-:W-:Y:S01]  /*5920*/  VIADD R13, R0.reuse, 0xffffffd0 ;  /* 0xffffffd0000d7836 */ /* 0x042fe20000000000 */
[C---:B------:R-:W-:Y:S02]  /*5930*/  @!P0 IADD3 R5, -R0.reuse, 0x28, RZ ;  /* 0x0000002800058810 */ /* 0x040fe40007ffe1ff */
[----:B------:R-:W-:Y:S02]  /*5940*/  ISETP.GE.AND P0, PT, R15, RZ, PT ;  /* 0x000000ff0f00720c */ /* 0x000fe40003f06270 */
[----:B------:R-:W-:Y:S02]  /*5950*/  ISETP.GE.AND P3, PT, R13, RZ, PT ;  /* 0x000000ff0d00720c */ /* 0x000fe40003f66270 */
[----:B------:R-:W-:Y:S02]  /*5960*/  I2FP.F32.S32 R17, R5 ;  /* 0x0000000500117245 */ /* 0x000fe40000201400 */
[----:B------:R-:W-:Y:S01]  /*5970*/  MUFU.TANH R139, R66 ;  /* 0x00000042008b7308 */ /* 0x000fe20000002400 */
[C---:B----4-:R-:W-:Y:S02]  /*5980*/  IADD3 R6, R0.reuse, -0x29, RZ ;  /* 0xffffffd700067810 */ /* 0x050fe40007ffe0ff */
[----:B------:R-:W-:Y:S02]  /*5990*/  @!P1 IADD3 R14, -R0, -0x10, RZ ;  /* 0xfffffff0000e9810 */ /* 0x000fe40007ffe1ff */
[----:B------:R-:W-:Y:S02]  /*59a0*/  ISETP.GE.AND P5, PT, R6, RZ, PT ;  /* 0x000000ff0600720c */ /* 0x000fe40003fa6270 */
[----:B------:R-:W-:Y:S01]  /*59b0*/  PLOP3.LUT P1, PT, PT, PT, UP0, 0x80, 0x0 ;  /* 0x000000000000781c */ /* 0x000fe20003f2f008 */
[----:B------:R-:W-:Y:S01]  /*59c0*/  FFMA.FTZ R4, R17, -UR5, R247 ;  /* 0x8000000511047c23 */ /* 0x000fe200080100f7 */
[C---:B------:R-:W-:Y:S01]  /*59d0*/  @!P0 IADD3 R15, -R0.reuse, -0xf, RZ ;  /* 0xfffffff1000f8810 */ /* 0x040fe20007ffe1ff */
[----:B------:R-:W1:Y:S01]  /*59e0*/  MUFU.TANH R232, R65 ;  /* 0x0000004100e87308 */ /* 0x000e620000002400 */
[C---:B------:R-:W-:Y:S02]  /*59f0*/  @!P3 IADD3 R13, -R0.reuse, 0x30, RZ ;  /* 0x00000030000db810 */ /* 0x040fe40007ffe1ff */
[----:B------:R-:W-:Y:S02]  /*5a00*/  PLOP3.LUT P3, PT, PT, PT, UP0, 0x80, 0x0 ;  /* 0x000000000000781c */ /* 0x000fe40003f6f008 */
[----:B------:R-:W-:Y:S02]  /*5a10*/  PLOP3.LUT P0, PT, PT, PT, UP0, 0x80, 0x0 ;  /* 0x000000000000781c */ /* 0x000fe40003f0f008 */
[----:B------:R-:W-:Y:S03]  /*5a20*/  I2FP.F32.S32 R13, R13 ;  /* 0x0000000d000d7245 */ /* 0x000fe60000201400 */
[----:B------:R-:W-:Y:S01]  /*5a30*/  MUFU.TANH R180, R63 ;  /* 0x0000003f00b47308 */ /* 0x000fe20000002400 */
[----:B------:R-:W-:Y:S02]  /*5a40*/  @!P5 IADD3 R6, -R0, 0x29, RZ ;  /* 0x000000290006d810 */ /* 0x000fe40007ffe1ff */
[----:B------:R-:W-:Y:S02]  /*5a50*/  ISETP.GE.AND P5, PT, R16, RZ, PT ;  /* 0x000000ff1000720c */ /* 0x000fe40003fa6270 */
[----:B------:R-:W-:Y:S02]  /*5a60*/  I2FP.F32.S32 R6, R6 ;  /* 0x0000000600067245 */ /* 0x000fe40000201400 */
[----:B------:R-:W-:Y:S03]  /*5a70*/  I2FP.F32.S32 R14, R14 ;  /* 0x0000000e000e7245 */ /* 0x000fe60000201400 */
[----:B------:R-:W4:Y:S01]  /*5a80*/  MUFU.TANH R138, R67 ;  /* 0x00000043008a7308 */ /* 0x000f220000002400 */
[----:B------:R-:W-:Y:S01]  /*5a90*/  @P3 FSEL R4, R4, -INF , !P6 ;  /* 0xff80000004043808 */ /* 0x000fe20007000000 */
[----:B------:R-:W-:Y:S01]  /*5aa0*/  FFMA.FTZ R5, R6, -UR5, R246 ;  /* 0x8000000506057c23 */ /* 0x000fe200080100f6 */
[----:B------:R-:W-:Y:S02]  /*5ab0*/  PLOP3.LUT P3, PT, PT, PT, UP0, 0x80, 0x0 ;  /* 0x000000000000781c */ /* 0x000fe40003f6f008 */
[----:B------:R-:W-:Y:S01]  /*5ac0*/  I2FP.F32.S32 R15, R15 ;  /* 0x0000000f000f7245 */ /* 0x000fe20000201400 */
[--C-:B------:R-:W-:Y:S01]  /*5ad0*/  FFMA.FTZ R4, R4, UR8, -R11.reuse ;  /* 0x0000000804047c23 */ /* 0x100fe2000801080b */
[----:B------:R-:W-:Y:S02]  /*5ae0*/  @P0 FSEL R5, R5, -INF , !P2 ;  /* 0xff80000005050808 */ /* 0x000fe40005000000 */
[----:B------:R-:W-:Y:S01]  /*5af0*/  @!P5 IADD3 R16, -R0, 0x38, RZ ;  /* 0x000000380010d810 */ /* 0x000fe20007ffe1ff */
[----:B------:R1:W-:Y:S01]  /*5b00*/  MUFU.EX2 R243, R4 ;  /* 0x0000000400f37308 */ /* 0x0003e20000000800 */
[----:B------:R-:W-:Y:S01]  /*5b10*/  PLOP3.LUT P5, PT, PT, PT, UP0, 0x80, 0x0 ;  /* 0x000000000000781c */ /* 0x000fe20003faf008 */
[----:B------:R-:W-:Y:S01]  /*5b20*/  FFMA.FTZ R5, R5, UR8, -R11 ;  /* 0x0000000805057c23 */ /* 0x000fe2000801080b */
[----:B------:R-:W-:Y:S02]  /*5b30*/  PLOP3.LUT P0, PT, PT, PT, UP0, 0x80, 0x0 ;  /* 0x000000000000781c */ /* 0x000fe40003f0f008 */
[----:B------:R-:W-:Y:S02]  /*5b40*/  @P1 IADD3 R0, R12, 0x30, RZ ;  /* 0x000000300c001810 */ /* 0x000fe40007ffe0ff */
[----:B------:R-:W-:Y:S03]  /*5b50*/  PLOP3.LUT P1, PT, PT, PT, UP0, 0x80, 0x0 ;  /* 0x000000000000781c */ /* 0x000fe60003f2f008 */
[----:B------:R2:W3:Y:S04]  /*5b60*/  MUFU.EX2 R242, R5 ;  /* 0x0000000500f27308 */ /* 0x0004e80000000800 */
[----:B------:R-:W-:Y:S01]  /*5b70*/  @P5 ISETP.GE.AND P5, PT, R0, UR7, PT ;  /* 0x0000000700005c0c */ /* 0x000fe2000bfa6270 */
[----:B------:R-:W-:Y:S01]  /*5b80*/  FFMA.FTZ R0, R21, -UR5, R153 ;  /* 0x8000000515007c23 */ /* 0x000fe20008010099 */
[----:B-1----:R-:W-:Y:S04]  /*5b90*/  FFMA.FTZ R4, R22, -UR5, R154 ;  /* 0x8000000516047c23 */ /* 0x002fe8000801009a */
[----:B------:R-:W-:Y:S02]  /*5ba0*/  @P0 FSEL R0, R0, -INF , !P2 ;  /* 0xff80000000000808 */ /* 0x000fe40005000000 */
[----:B------:R-:W-:Y:S02]  /*5bb0*/  @P3 FSEL R4, R4, -INF , !P6 ;  /* 0xff80000004043808 */ /* 0x000fe40007000000 */
[----:B------:R-:W-:Y:S01]  /*5bc0*/  PLOP3.LUT P6, PT, PT, PT, UP0, 0x80, 0x0 ;  /* 0x000000000000781c */ /* 0x000fe20003fcf008 */
[--C-:B------:R-:W-:Y:S01]  /*5bd0*/  FFMA.FTZ R0, R0, UR8, -R10.reuse ;  /* 0x0000000800007c23 */ /* 0x100fe2000801080a */
[----:B------:R-:W-:Y:S01]  /*5be0*/  PLOP3.LUT P3, PT, PT, PT, UP0, 0x80, 0x0 ;  /* 0x000000000000781c */ /* 0x000fe20003f6f008 */
[----:B--2---:R-:W-:Y:S01]  /*5bf0*/  @P4 VIADD R5, R12, 0x31 ;  /* 0x000000310c054836 */ /* 0x004fe20000000000 */
[----:B------:R-:W-:Y:S01]  /*5c00*/  PLOP3.LUT P2, PT, PT, PT, UP0, 0x80, 0x0 ;  /* 0x000000000000781c */ /* 0x000fe20003f4f008 */
[----:B------:R1:W-:Y:S01]  /*5c10*/  MUFU.EX2 R135, R0 ;  /* 0x0000000000877308 */ /* 0x0003e20000000800 */
[----:B------:R-:W-:Y:S01]  /*5c20*/  PLOP3.LUT P0, PT, PT, PT, UP0, 0x80, 0x0 ;  /* 0x000000000000781c */ /* 0x000fe20003f0f008 */
[----:B------:R-:W-:Y:S01]  /*5c30*/  FFMA.FTZ R4, R4, UR8, -R10 ;  /* 0x0000000804047c23 */ /* 0x000fe2000801080a */
[----:B------:R-:W-:Y:S05]  /*5c40*/  PLOP3.LUT P4, PT, PT, PT, UP0, 0x80, 0x0 ;  /* 0x000000000000781c */ /* 0x000fea0003f8f008 */
[----:B------:R-:W-:Y:S02]  /*5c50*/  @P6 ISETP.GE.AND P6, PT, R5, UR7, PT ;  /* 0x0000000705006c0c */ /* 0x000fe4000bfc6270 */
[----:B------:R2:W3:Y:S01]  /*5c60*/  MUFU.EX2 R136, R4 ;  /* 0x0000000400887308 */ /* 0x0004e20000000800 */
[C---:B------:R-:W-:Y:S01]  /*5c70*/  @P3 VIADD R5, R12.reuse, 0x38 ;  /* 0x000000380c053836 */ /* 0x040fe20000000000 */
[----:B------:R-:W-:Y:S04]  /*5c80*/  PLOP3.LUT P3, PT, PT, PT, UP0, 0x80, 0x0 ;  /* 0x000000000000781c */ /* 0x000fe80003f6f008 */
[----:B------:R-:W-:Y:S01]  /*5c90*/  @P2 ISETP.GE.AND P2, PT, R5, UR7, PT ;  /* 0x0000000705002c0c */ /* 0x000fe2000bf46270 */
[----:B------:R-:W-:Y:S02]  /*5ca0*/  @P4 VIADD R12, R12, 0x39 ;  /* 0x000000390c0c4836 */ /* 0x000fe40000000000 */
[----:B-1----:R-:W-:Y:S01]  /*5cb0*/  FFMA.FTZ R0, R7, -UR5, R244 ;  /* 0x8000000507007c23 */ /* 0x002fe200080100f4 */
[----:B------:R-:W-:Y:S02]  /*5cc0*/  F2FP.F16.F32.PACK_AB R5, R130, R85 ;  /* 0x000000558205723e */ /* 0x000fe400000000ff */
[----:B------:R-:W-:Y:S02]  /*5cd0*/  PLOP3.LUT P4, PT, PT, PT, UP0, 0x80, 0x0 ;  /* 0x000000000000781c */ /* 0x000fe40003f8f008 */
[----:B------:R-:W-:Y:S01]  /*5ce0*/  @P0 FSEL R0, R0, -INF , !P6 ;  /* 0xff80000000000808 */ /* 0x000fe20007000000 */
[----:B------:R1:W-:Y:S01]  /*5cf0*/  STS [R193+0x12000], R5 ;  /* 0x01200005c1007388 */ /* 0x0003e20000000800 */
[----:B------:R-:W-:Y:S01]  /*5d00*/  PLOP3.LUT P0, PT, PT, PT, UP0, 0x80, 0x0 ;  /* 0x000000000000781c */ /* 0x000fe20003f0f008 */
[----:B--2---:R-:W-:Y:S02]  /*5d10*/  FFMA.FTZ R4, R13, -UR5, R245 ;  /* 0x800000050d047c23 */ /* 0x004fe400080100f5 */
[--C-:B------:R-:W-:Y:S01]  /*5d20*/  FFMA.FTZ R0, R0, UR8, -R11.reuse ;  /* 0x0000000800007c23 */ /* 0x100fe2000801080b */
[----:B------:R-:W-:Y:S03]  /*5d30*/  @P3 ISETP.GE.AND P3, PT, R12, UR7, PT ;  /* 0x000000070c003c0c */ /* 0x000fe6000bf66270 */
[----:B------:R2:W-:Y:S01]  /*5d40*/  MUFU.EX2 R240, R0 ;  /* 0x0000000000f07308 */ /* 0x0005e20000000800 */
[----:B------:R-:W-:Y:S02]  /*5d50*/  @P1 FSEL R4, R4, -INF , !P5 ;  /* 0xff80000004041808 */ /* 0x000fe40006800000 */
[----:B------:R-:W-:Y:S03]  /*5d60*/  PLOP3.LUT P1, PT, PT, PT, UP0, 0x80, 0x0 ;  /* 0x000000000000781c */ /* 0x000fe60003f2f008 */
[----:B------:R-:W-:Y:S04]  /*5d70*/  FFMA.FTZ R4, R4, UR8, -R11 ;  /* 0x0000000804047c23 */ /* 0x000fe8000801080b */
[----:B------:R4:W3:Y:S01]  /*5d80*/  MUFU.EX2 R241, R4 ;  /* 0x0000000400f17308 */ /* 0x0008e20000000800 */
[----:B--2---:R-:W-:Y:S01]  /*5d90*/  FFMA.FTZ R0, R6, -UR5, R150 ;  /* 0x8000000506007c23 */ /* 0x004fe20008010096 */
[----:B------:R-:W-:Y:S02]  /*5da0*/  F2FP.F16.F32.PACK_AB R6, R2, R3 ;  /* 0x000000030206723e */ /* 0x000fe400000000ff */
[----:B-1----:R-:W-:Y:S02]  /*5db0*/  F2FP.F16.F32.PACK_AB R5, R81, R82 ;  /* 0x000000525105723e */ /* 0x002fe400000000ff */
[----:B------:R-:W-:Y:S01]  /*5dc0*/  @P0 FSEL R0, R0, -INF , !P6 ;  /* 0xff80000000000808 */ /* 0x000fe20007000000 */
[----:B------:R1:W-:Y:S01]  /*5dd0*/  STS [R193+0x12400], R6 ;  /* 0x01240006c1007388 */ /* 0x0003e20000000800 */
[----:B------:R-:W-:Y:S03]  /*5de0*/  PLOP3.LUT P0, PT, PT, PT, UP0, 0x80, 0x0 ;  /* 0x000000000000781c */ /* 0x000fe60003f0f008 */
[----:B------:R2:W-:Y:S01]  /*5df0*/  STS [R194+0x12000], R5 ;  /* 0x01200005c2007388 */ /* 0x0005e20000000800 */
[----:B----4-:R-:W-:Y:S01]  /*5e00*/  FFMA.FTZ R4, R17, -UR5, R151 ;  /* 0x8000000511047c23 */ /* 0x010fe20008010097 */
[--C-:B------:R-:W-:Y:S04]  /*5e10*/  FFMA.FTZ R0, R0, UR8, -R10.reuse ;  /* 0x0000000800007c23 */ /* 0x100fe8000801080a */
[----:B------:R-:W-:Y:S01]  /*5e20*/  @P1 FSEL R4, R4, -INF , !P5 ;  /* 0xff80000004041808 */ /* 0x000fe20006800000 */
[----:B------:R4:W-:Y:S01]  /*5e30*/  MUFU.EX2 R133, R0 ;  /* 0x0000000000857308 */ /* 0x0009e20000000800 */
[----:B------:R-:W-:Y:S03]  /*5e40*/  PLOP3.LUT P1, PT, PT, PT, UP0, 0x80, 0x0 ;  /* 0x000000000000781c */ /* 0x000fe60003f2f008 */
[----:B------:R-:W-:Y:S06]  /*5e50*/  FFMA.FTZ R4, R4, UR8, -R10 ;  /* 0x0000000804047c23 */ /* 0x000fec000801080a */
[----:B------:R3:W3:Y:S01]  /*5e60*/  MUFU.EX2 R134, R4 ;  /* 0x0000000400867308 */ /* 0x0006e20000000800 */
[----:B-1----:R-:W-:Y:S01]  /*5e70*/  F2FP.F16.F32.PACK_AB R6, R206, R207 ;  /* 0x000000cfce06723e */ /* 0x002fe200000000ff */
[----:B----4-:R-:W-:Y:S01]  /*5e80*/  FFMA.FTZ R0, R15, -UR5, R167 ;  /* 0x800000050f007c23 */ /* 0x010fe200080100a7 */
[----:B--2---:R-:W-:Y:S04]  /*5e90*/  F2FP.F16.F32.PACK_AB R5, R164, R165 ;  /* 0x000000a5a405723e */ /* 0x004fe800000000ff */
        /* <DEDUP_REMOVED lines=42> */
[----:B------:R-:W-:Y:S01]  /*6140*/  FFMA.FTZ R0, R0, UR8, -R11 ;  /* 0x0000000800007c23 */ /* 0x000fe2000801080b */
        /* <DEDUP_REMOVED lines=12> */
[----:B------:R-:W-:Y:S02]  /*6210*/  @P0 FSEL R0, R0, -INF , !P2 ;  /* 0xff80000000000808 */ /* 0x000fe40005000000 */
[----:B------:R-:W-:Y:S01]  /*6220*/  PLOP3.LUT P0, PT, PT, PT, UP0, 0x80, 0x0 ;  /* 0x000000000000781c */ /* 0x000fe20003f0f008 */
[----:B------:R-:W-:Y:S01]  /*6230*/  FFMA.FTZ R11, R4, UR8, -R11 ;  /* 0x00000008040b7c23 */ /* 0x000fe2000801080b */
[----:B------:R-:W-:Y:S01]  /*6240*/  FFMA.FTZ R4, R7, -UR5, R138 ;  /* 0x8000000507047c23 */ /* 0x000fe2000801008a */
[--C-:B------:R-:W-:Y:S01]  /*6250*/  FFMA.FTZ R0, R0, UR8, -R10.reuse ;  /* 0x0000000800007c23 */ /* 0x100fe2000801080a */
[----:B------:R-:W-:Y:S01]  /*6260*/  F2FP.F16.F32.PACK_AB R7, R200, R201 ;  /* 0x000000c9c807723e */ /* 0x000fe200000000ff */
[----:B------:R-:W2:Y:S01]  /*6270*/  MUFU.EX2 R234, R11 ;  /* 0x0000000b00ea7308 */ /* 0x000ea20000000800 */
[----:B---3--:R-:W-:Y:S02]  /*6280*/  F2FP.F16.F32.PACK_AB R6, R178, R179 ;  /* 0x000000b3b206723e */ /* 0x008fe400000000ff */
[----:B------:R-:W-:Y:S01]  /*6290*/  PLOP3.LUT P1, PT, PT, PT, UP0, 0x80, 0x0 ;  /* 0x000000000000781c */ /* 0x000fe20003f2f008 */
[----:B------:R-:W-:Y:S06]  /*62a0*/  UISETP.GE.AND UP0, UPT, UR9, 0x1, UPT ;  /* 0x000000010900788c */ /* 0x000fec000bf06270 */
[----:B------:R3:W-:Y:S06]  /*62b0*/  MUFU.EX2 R132, R0 ;  /* 0x0000000000847308 */ /* 0x0007ec0000000800 */
[----:B------:R-:W-:Y:S02]  /*62c0*/  @P1 FSEL R4, R4, -INF , !P3 ;  /* 0xff80000004041808 */ /* 0x000fe40005800000 */
[----:B-1----:R-:W-:Y:S02]  /*62d0*/  F2FP.F16.F32.PACK_AB R5, R73, R74 ;  /* 0x0000004a4905723e */ /* 0x002fe400000000ff */
[----:B------:R-:W-:Y:S01]  /*62e0*/  PLOP3.LUT P1, PT, PT, PT, UP0, 0x80, 0x0 ;  /* 0x000000000000781c */ /* 0x000fe20003f2f008 */
[----:B------:R-:W-:Y:S01]  /*62f0*/  FFMA.FTZ R10, R4, UR8, -R10 ;  /* 0x00000008040a7c23 */ /* 0x000fe2000801080a */
[----:B------:R-:W-:Y:S01]  /*6300*/  F2FP.F16.F32.PACK_AB R4, R156, R157 ;  /* 0x0000009d9c04723e */ /* 0x000fe200000000ff */
[----:B------:R1:W-:Y:S01]  /*6310*/  STS [R192+0x12000], R5 ;  /* 0x01200005c0007388 */ /* 0x0003e20000000800 */
[----:B---3--:R-:W-:Y:S01]  /*6320*/  FFMA.FTZ R0, R15, -UR5, R180 ;  /* 0x800000050f007c23 */ /* 0x008fe200080100b4 */
[----:B------:R-:W3:Y:S04]  /*6330*/  MUFU.EX2 R131, R10 ;  /* 0x0000000a00837308 */ /* 0x000ee80000000800 */
[----:B------:R-:W-:Y:S02]  /*6340*/  @P0 FSEL R0, R0, -INF , !P3 ;  /* 0xff80000000000808 */ /* 0x000fe40005800000 */
[----:B------:R-:W-:Y:S03]  /*6350*/  IADD3 R114, P0, R115, UR16, RZ ;  /* 0x0000001073727c10 */ /* 0x000fe6000ff1e0ff */
[----:B------:R-:W-:Y:S01]  /*6360*/  FFMA.FTZ R8, R0, UR8, -R8 ;  /* 0x0000000800087c23 */ /* 0x000fe20008010808 */
[----:B------:R-:W-:Y:S02]  /*6370*/  IADD3.X R115, R113, UR15, RZ, P0, !PT ;  /* 0x0000000f71737c10 */ /* 0x000fe400087fe4ff */
[----:B------:R-:W-:Y:S01]  /*6380*/  F2FP.F16.F32.PACK_AB R0, R176, R177 ;  /* 0x000000b1b000723e */ /* 0x000fe200000000ff */
[----:B------:R-:W4:Y:S02]  /*6390*/  MUFU.EX2 R149, R8 ;  /* 0x0000000800957308 */ /* 0x000f240000000800 */
[----:B------:R-:W4:Y:S01]  /*63a0*/  LDG.E R112, desc[UR10][R114.64] ;  /* 0x0000000a72707981 */ /* 0x000f22000c1e1900 */
        /* <DEDUP_REMOVED lines=27> */
[----:B------:R-:W-:Y:S03]  /*6560*/  F2FP.F16.F32.PACK_AB R7, R144, R145 ;  /* 0x000000919007723e */ /* 0x000fe600000000ff */
[----:B------:R4:W-:Y:S01]  /*6570*/  STS [R190+0x12000], R0 ;  /* 0x01200000be007388 */ /* 0x0009e20000000800 */
[----:B------:R-:W-:Y:S02]  /*6580*/  F2FP.F16.F32.PACK_AB R6, R160, R161 ;  /* 0x000000a1a006723e */ /* 0x000fe400000000ff */
[----:B-1----:R-:W-:Y:S02]  /*6590*/  F2FP.F16.F32.PACK_AB R5, R131, R132 ;  /* 0x000000848305723e */ /* 0x002fe400000000ff */
[----:B--2---:R-:W-:Y:S03]  /*65a0*/  F2FP.F16.F32.PACK_AB R4, R140, R141 ;  /* 0x0000008d8c04723e */ /* 0x004fe600000000ff */
[----:B------:R-:W-:Y:S01]  /*65b0*/  STS [R190+0x12400], R5 ;  /* 0x01240005be007388 */ /* 0x000fe20000000800 */
[----:B----4-:R-:W-:Y:S03]  /*65c0*/  F2FP.F16.F32.PACK_AB R0, R149, R155 ;  /* 0x0000009b9500723e */ /* 0x010fe600000000ff */
[----:B------:R-:W-:Y:S04]  /*65d0*/  STS [R191+0x14000], R7 ;  /* 0x01400007bf007388 */ /* 0x000fe80000000800 */
[----:B------:R-:W-:Y:S04]  /*65e0*/  STS [R191+0x14400], R6 ;  /* 0x01440006bf007388 */ /* 0x000fe80000000800 */
[----:B------:R-:W-:Y:S04]  /*65f0*/  STS [R190+0x14000], R4 ;  /* 0x01400004be007388 */ /* 0x000fe80000000800 */
[----:B------:R1:W-:Y:S04]  /*6600*/  STS [R190+0x14400], R0 ;  /* 0x01440000be007388 */ /* 0x0003e80000000800 */
[----:B------:R-:W-:Y:S08]  /*6610*/  LDSM.16.M88.4 R64, [R122+UR4+0x4000] ;  /* 0x004000047a40783b */ /* 0x000ff00008000200 */
[----:B------:R-:W2:Y:S08]  /*6620*/  LDSM.16.M88.4 R16, [R116+0x8000] ;  /* 0x008000007410783b */ /* 0x000eb00000000200 */
[----:B------:R-:W3:Y:S01]  /*6630*/  LDSM.16.M88.4 R60, [R122+UR4+0x5000] ;  /* 0x005000047a3c783b */ /* 0x000ee20008000200 */
[----:B-1----:R-:W-:Y:S07]  /*6640*/  IMAD.U32 R0, RZ, RZ, UR4 ;  /* 0x00000004ff007e24 */ /* 0x002fee000f8e00ff */
[----:B------:R-:W1:Y:S01]  /*6650*/  LDSM.16.M88.4 R32, [R116+0x8400] ;  /* 0x008400007420783b */ /* 0x000e620000000200 */
[----:B------:R-:W-:Y:S07]  /*6660*/  IADD3 R0, R122, 0x4000, R0 ;  /* 0x000040007a007810 */ /* 0x000fee0007ffe000 */
[----:B------:R-:W4:Y:S08]  /*6670*/  LDSM.16.M88.4 R48, [R116+0x8800] ;  /* 0x008800007430783b */ /* 0x000f300000000200 */
[----:B------:R-:W4:Y:S01]  /*6680*/  LDSM.16.M88.4 R100, [R116+0x8c00] ;  /* 0x008c00007464783b */ /* 0x000f220000000200 */
[-C--:B--2---:R-:W-:Y:S07]  /*6690*/  HMMA.16816.F32 R4, R64, R16.reuse, RZ ;  /* 0x000000104004723c */ /* 0x084fee00000018ff */
[----:B------:R-:W-:Y:S01]  /*66a0*/  LDSM.16.M88.4 R108, [R117+0x8000] ;  /* 0x00800000756c783b */ /* 0x000fe20000000200 */
[C---:B---3--:R-:W-:Y:S06]  /*66b0*/  HMMA.16816.F32 R8, R60.reuse, R16, RZ ;  /* 0x000000103c08723c */ /* 0x048fec00000018ff */
[-C--:B------:R-:W-:Y:S06]  /*66c0*/  HMMA.16816.F32 R12, R60, R18.reuse, RZ ;  /* 0x000000123c0c723c */ /* 0x080fec00000018ff */
[C---:B------:R-:W-:Y:S06]  /*66d0*/  HMMA.16816.F32 R16, R64.reuse, R18, RZ ;  /* 0x000000124010723c */ /* 0x040fec00000018ff */
[-C--:B-1----:R-:W-:Y:S06]  /*66e0*/  HMMA.16816.F32 R20, R64, R32.reuse, RZ ;  /* 0x000000204014723c */ /* 0x082fec00000018ff */
        /* <DEDUP_REMOVED lines=10> */
[----:B------:R-:W-:Y:S04]  /*6790*/  IMAD.IADD R100, R0, 0x1, R123 ;  /* 0x0000000100647824 */ /* 0x000fe800078e027b */
[----:B------:R-:W-:Y:S01]  /*67a0*/  FFMA.FTZ R0, -R84, R84, 1 ;  /* 0x3f80000054007423 */ /* 0x000fe20000010154 */
        /* <DEDUP_REMOVED lines=46> */
[----:B------:R-:W-:Y:S01]  /*6a90*/  FMUL.FTZ R104, R79, R21 ;  /* 0x000000154f687220 */ /* 0x000fe20000410000 */
[----:B------:R3:W5:Y:S02]  /*6aa0*/  LDL.LU R81, [R1+0x84] ;  /* 0x0000840001517983 */ /* 0x0007640000300800 */
[----:B------:R-:W-:Y:S01]  /*6ab0*/  FFMA.FTZ R100, -R78, R78, 1 ;  /* 0x3f8000004e647423 */ /* 0x000fe2000001014e */
[----:B------:R-:W-:Y:S01]  /*6ac0*/  FFMA.FTZ R21, -R77, R77, 1 ;  /* 0x3f8000004d157423 */ /* 0x000fe2000001014d */
[----:B------:R3:W5:Y:S01]  /*6ad0*/  LDL.LU R80, [R1+0x80] ;  /* 0x0000800001507983 */ /* 0x0007620000300800 */
[----:B------:R-:W-:Y:S01]  /*6ae0*/  FFMA.FTZ R20, -R76, R76, 1 ;  /* 0x3f8000004c147423 */ /* 0x000fe2000001014c */
[----:B------:R-:W-:Y:S01]  /*6af0*/  FFMA.FTZ R17, -R75, R75, 1 ;  /* 0x3f8000004b117423 */ /* 0x000fe2000001014b */
[----:B------:R-:W-:Y:S01]  /*6b00*/  FMUL.FTZ R100, R100, UR6 ;  /* 0x0000000664647c20 */ /* 0x000fe20008410000 */
[----:B------:R3:W5:Y:S01]  /*6b10*/  LDL.LU R79, [R1+0x7c] ;  /* 0x00007c00014f7983 */ /* 0x0007620000300800 */
[----:B------:R-:W-:Y:S01]  /*6b20*/  FMUL.FTZ R21, R21, UR6 ;  /* 0x0000000615157c20 */ /* 0x000fe20008410000 */
[----:B------:R-:W-:Y:S01]  /*6b30*/  FMUL.FTZ R101, R108, UR6 ;  /* 0x000000066c657c20 */ /* 0x000fe20008410000 */
[----:B------:R-:W-:Y:S01]  /*6b40*/  FMUL.FTZ R100, R100, R16 ;  /* 0x0000001064647220 */ /* 0x000fe20000410000 */
[----:B------:R3:W5:Y:S01]  /*6b50*/  LDL.LU R78, [R1+0x78] ;  /* 0x00007800014e7983 */ /* 0x0007620000300800 */
[----:B------:R-:W-:Y:S01]  /*6b60*/  FMUL.FTZ R21, R21, R102 ;  /* 0x0000006615157220 */ /* 0x000fe20000410000 */
[----:B------:R-:W-:Y:S01]  /*6b70*/  FMUL.FTZ R101, R101, R130 ;  /* 0x0000008265657220 */ /* 0x000fe20000410000 */
[----:B------:R-:W-:Y:S01]  /*6b80*/  FMUL.FTZ R20, R20, UR6 ;  /* 0x0000000614147c20 */ /* 0x000fe20008410000 */
[----:B------:R3:W5:Y:S01]  /*6b90*/  LDL.LU R77, [R1+0x74] ;  /* 0x00007400014d7983 */ /* 0x0007620000300800 */
[----:B------:R-:W-:Y:S01]  /*6ba0*/  FMUL.FTZ R17, R17, UR6 ;  /* 0x0000000611117c20 */ /* 0x000fe20008410000 */
[----:B------:R-:W-:Y:S01]  /*6bb0*/  F2FP.F16.F32.PACK_AB R102, R21, R100 ;  /* 0x000000641566723e */ /* 0x000fe200000000ff */
[----:B------:R-:W-:Y:S01]  /*6bc0*/  FMUL.FTZ R21, R73, R33 ;  /* 0x0000002149157220 */ /* 0x000fe20000410000 */
[----:B------:R3:W5:Y:S01]  /*6bd0*/  LDL.LU R76, [R1+0x70] ;  /* 0x00007000014c7983 */ /* 0x0007620000300800 */
[----:B------:R-:W-:Y:S01]  /*6be0*/  FFMA.FTZ R100, -R71, R71, 1 ;  /* 0x3f80000047647423 */ /* 0x000fe20000010147 */
[----:B------:R-:W-:Y:S01]  /*6bf0*/  FMUL.FTZ R20, R20, R103 ;  /* 0x0000006714147220 */ /* 0x000fe20000410000 */
[----:B------:R-:W-:Y:S01]  /*6c00*/  FMUL.FTZ R17, R17, R104 ;  /* 0x0000006811117220 */ /* 0x000fe20000410000 */
[----:B------:R3:W5:Y:S01]  /*6c10*/  LDL.LU R75, [R1+0x6c] ;  /* 0x00006c00014b7983 */ /* 0x0007620000300800 */
[----:B------:R-:W-:Y:S01]  /*6c20*/  F2FP.F16.F32.PACK_AB R16, R101, R113 ;  /* 0x000000716510723e */ /* 0x000fe200000000ff */
[----:B------:R-:W-:Y:S01]  /*6c30*/  FFMA.FTZ R101, -R72, R72, 1 ;  /* 0x3f80000048657423 */ /* 0x000fe20000010148 */
[----:B------:R-:W-:Y:S01]  /*6c40*/  FADD.FTZ R52, -R112, R52 ;  /* 0x0000003470347221 */ /* 0x000fe20000010100 */
[----:B------:R-:W-:Y:S01]  /*6c50*/  F2FP.F16.F32.PACK_AB R104, R17, R20 ;  /* 0x000000141168723e */ /* 0x000fe200000000ff */
[----:B------:R-:W-:Y:S01]  /*6c60*/  FMUL.FTZ R20, R74, R32 ;  /* 0x000000204a147220 */ /* 0x000fe20000410000 */
[----:B------:R-:W-:Y:S01]  /*6c70*/  FFMA.FTZ R17, -R70, R70, 1 ;  /* 0x3f80000046117423 */ /* 0x000fe20000010146 */
[----:B------:R3:W5:Y:S01]  /*6c80*/  LDL.LU R74, [R1+0x68] ;  /* 0x00006800014a7983 */ /* 0x0007620000300800 */
[C---:B------:R-:W-:Y:S01]  /*6c90*/  FADD.FTZ R103, -R112.reuse, R53 ;  /* 0x0000003570677221 */ /* 0x040fe20000010100 */
[----:B------:R-:W-:Y:S01]  /*6ca0*/  FMUL.FTZ R53, R241, R52 ;  /* 0x00000034f1357220 */ /* 0x000fe20000410000 */
[----:B------:R-:W-:Y:S01]  /*6cb0*/  FADD.FTZ R52, -R112, R65 ;  /* 0x0000004170347221 */ /* 0x000fe20000010100 */
[----:B------:R3:W5:Y:S01]  /*6cc0*/  LDL.LU R73, [R1+0x64] ;  /* 0x0000640001497983 */ /* 0x0007620000300800 */
[----:B------:R-:W-:Y:S01]  /*6cd0*/  FMUL.FTZ R103, R240, R103 ;  /* 0x00000067f0677220 */ /* 0x000fe20000410000 */
        /* <DEDUP_REMOVED lines=8> */
[----:B------:R-:W-:Y:S01]  /*6d60*/  FADD.FTZ R32, -R112, R36 ;  /* 0x0000002470207221 */ /* 0x000fe20000010100 */
[----:B------:R-:W-:Y:S01]  /*6d70*/  FFMA.FTZ R36, -R247, R247, 1 ;  /* 0x3f800000f7247423 */ /* 0x000fe200000101f7 */
[----:B------:R3:W5:Y:S01]  /*6d80*/  LDL.LU R70, [R1+0x58] ;  /* 0x0000580001467983 */ /* 0x0007620000300800 */
[----:B------:R-:W-:Y:S01]  /*6d90*/  FMUL.FTZ R37, R37, R33 ;  /* 0x0000002125257220 */ /* 0x000fe20000410000 */
[----:B------:R-:W-:Y:S01]  /*6da0*/  FMUL.FTZ R32, R251, R32 ;  /* 0x00000020fb207220 */ /* 0x000fe20000410000 */
[----:B------:R-:W-:Y:S01]  /*6db0*/  FMUL.FTZ R36, R36, UR6 ;  /* 0x0000000624247c20 */ /* 0x000fe20008410000 */
[----:B------:R3:W5:Y:S01]  /*6dc0*/  LDL.64 R106, [R1+0x8] ;  /* 0x00000800016a7983 */ /* 0x0007620000100a00 */
[----:B------:R-:W-:Y:S01]  /*6dd0*/  FFMA.FTZ R33, -R246, R246, 1 ;  /* 0x3f800000f6217423 */ /* 0x000fe200000101f6 */
[----:B------:R-:W-:Y:S01]  /*6de0*/  FMUL.FTZ R101, R101, UR6 ;  /* 0x0000000665657c20 */ /* 0x000fe20008410000 */
[----:B------:R-:W-:Y:S02]  /*6df0*/  FMUL.FTZ R100, R100, UR6 ;  /* 0x0000000664647c20 */ /* 0x000fe40008410000 */
[----:B------:R-:W-:Y:S01]  /*6e00*/  FMUL.FTZ R33, R33, UR6 ;  /* 0x0000000621217c20 */ /* 0x000fe20008410000 */
[----:B------:R-:W-:Y:S01]  /*6e10*/  FMUL.FTZ R101, R101, R20 ;  /* 0x0000001465657220 */ /* 0x000fe20000410000 */
[C---:B------:R-:W-:Y:S01]  /*6e20*/  FADD.FTZ R20, -R112.reuse, R49 ;  /* 0x0000003170147221 */ /* 0x040fe20000010100 */
[----:B------:R-:W-:Y:S01]  /*6e30*/  FADD.FTZ R49, -R112, R64 ;  /* 0x0000004070317221 */ /* 0x000fe20000010100 */
[----:B------:R-:W-:Y:S01]  /*6e40*/  FMUL.FTZ R100, R100, R21 ;  /* 0x0000001564647220 */ /* 0x000fe20000410000 */
[----:B------:R-:W-:Y:S01]  /*6e50*/  FADD.FTZ R21, -R112, R48 ;  /* 0x0000003070157221 */ /* 0x000fe20000010100 */
[----:B------:R-:W-:Y:S01]  /*6e60*/  FMUL.FTZ R48, R17, R32 ;  /* 0x0000002011307220 */ /* 0x000fe20000410000 */
[----:B------:R-:W-:Y:S01]  /*6e70*/  FMUL.FTZ R49, R235, R49 ;  /* 0x00000031eb317220 */ /* 0x000fe20000410000 */
[----:B------:R-:W-:Y:S01]  /*6e80*/  FFMA.FTZ R32, -R245, R245, 1 ;  /* 0x3f800000f5207423 */ /* 0x000fe200000101f5 */
[----:B------:R-:W-:Y:S01]  /*6e90*/  FMUL.FTZ R17, R243, R21 ;  /* 0x00000015f3117220 */ /* 0x000fe20000410000 */
[----:B------:R-:W-:Y:S01]  /*6ea0*/  FFMA.FTZ R21, -R244, R244, 1 ;  /* 0x3f800000f4157423 */ /* 0x000fe200000101f4 */
[----:B------:R-:W-:Y:S01]  /*6eb0*/  FMUL.FTZ R20, R242, R20 ;  /* 0x00000014f2147220 */ /* 0x000fe20000410000 */
[----:B------:R-:W-:Y:S01]  /*6ec0*/  FMUL.FTZ R32, R32, UR6 ;  /* 0x0000000620207c20 */ /* 0x000fe20008410000 */
[----:B------:R-:W-:Y:S01]  /*6ed0*/  FMUL.FTZ R36, R36, R17 ;  /* 0x0000001124247220 */ /* 0x000fe20000410000 */
[----:B------:R-:W-:Y:S01]  /*6ee0*/  FMUL.FTZ R21, R21, UR6 ;  /* 0x0000000615157c20 */ /* 0x000fe20008410000 */
[----:B------:R-:W-:Y:S01]  /*6ef0*/  FMUL.FTZ R33, R33, R20 ;  /* 0x0000001421217220 */ /* 0x000fe20000410000 */
[----:B------:R-:W-:Y:S01]  /*6f00*/  FMUL.FTZ R32, R32, R53 ;  /* 0x0000003520207220 */ /* 0x000fe20000410000 */
[----:B------:R-:W-:Y:S01]  /*6f10*/  FFMA.FTZ R20, -R233, R233, 1 ;  /* 0x3f800000e9147423 */ /* 0x000fe200000101e9 */
[----:B------:R-:W-:Y:S01]  /*6f20*/  FFMA.FTZ R17, -R232, R232, 1 ;  /* 0x3f800000e8117423 */ /* 0x000fe200000101e8 */
[----:B------:R-:W-:Y:S01]  /*6f30*/  FMUL.FTZ R21, R21, R103 ;  /* 0x0000006715157220 */ /* 0x000fe20000410000 */
[----:B------:R-:W-:Y:S01]  /*6f40*/  F2FP.F16.F32.PACK_AB R100, R100, R101 ;  /* 0x000000656464723e */ /* 0x000fe200000000ff */
[----:B------:R-:W-:Y:S01]  /*6f50*/  FMUL.FTZ R20, R20, UR6 ;  /* 0x0000000614147c20 */ /* 0x000fe20008410000 */
[----:B------:R-:W-:Y:S03]  /*6f60*/  FMUL.FTZ R17, R17, UR6 ;  /* 0x0000000611117c20 */ /* 0x000fe60008410000 */
[----:B------:R-:W-:Y:S01]  /*6f70*/  FMUL.FTZ R20, R20, R49 ;  /* 0x0000003114147220 */ /* 0x000fe20000410000 */
[----:B------:R-:W-:Y:S01]  /*6f80*/  FMUL.FTZ R17, R17, R52 ;  /* 0x0000003411117220 */ /* 0x000fe20000410000 */
[----:B------:R-:W-:Y:S02]  /*6f90*/  F2FP.F16.F32.PACK_AB R49, R37, R48 ;  /* 0x000000302531723e */ /* 0x000fe400000000ff */
[----:B------:R-:W-:Y:S02]  /*6fa0*/  F2FP.F16.F32.PACK_AB R48, R33, R36 ;  /* 0x000000242130723e */ /* 0x000fe400000000ff */
[----:B------:R-:W-:Y:S01]  /*6fb0*/  F2FP.F16.F32.PACK_AB R36, R17, R20 ;  /* 0x000000141124723e */ /* 0x000fe200000000ff */
[----:B------:R-:W-:Y:S01]  /*6fc0*/  FFMA.FTZ R20, -R69, R69, 1 ;  /* 0x3f80000045147423 */ /* 0x000fe20000010145 */
[----:B------:R-:W-:Y:S01]  /*6fd0*/  FFMA.FTZ R17, -R68, R68, 1 ;  /* 0x3f80000044117423 */ /* 0x000fe20000010144 */
[----:B------:R3:W5:Y:S01]  /*6fe0*/  LDL.LU R69, [R1+0x54] ;  /* 0x0000540001457983 */ /* 0x0007620000300800 */
[----:B------:R-:W-:Y:S01]  /*6ff0*/  F2FP.F16.F32.PACK_AB R37, R21, R32 ;  /* 0x000000201525723e */ /* 0x000fe200000000ff */
[----:B------:R-:W-:Y:S01]  /*7000*/  FMUL.FTZ R20, R20, UR6 ;  /* 0x0000000614147c20 */ /* 0x000fe20008410000 */
[----:B------:R-:W-:Y:S01]  /*7010*/  FMUL.FTZ R17, R17, UR6 ;  /* 0x0000000611117c20 */ /* 0x000fe20008410000 */
[----:B------:R3:W5:Y:S01]  /*7020*/  LDL.LU R68, [R1+0x50] ;  /* 0x0000500001447983 */ /* 0x0007620000300800 */
[C---:B--2---:R-:W-:Y:S01]  /*7030*/  FADD.FTZ R6, -R5.reuse, R6 ;  /* 0x0000000605067221 */ /* 0x044fe20000010100 */
[----:B------:R-:W-:Y:S03]  /*7040*/  FADD.FTZ R7, -R5, R7 ;  /* 0x0000000705077221 */ /* 0x000fe60000010100 */
[----:B------:R-:W-:Y:S01]  /*7050*/  FMUL.FTZ R32, R3, R6 ;  /* 0x0000000603207220 */ /* 0x000fe20000410000 */
[----:B------:R-:W-:Y:S01]  /*7060*/  FMUL.FTZ R21, R2, R7 ;  /* 0x0000000702157220 */ /* 0x000fe20000410000 */
[----:B------:R3:W5:Y:S04]  /*7070*/  LDL.LU R3, [R1+0x4c] ;  /* 0x00004c0001037983 */ /* 0x0007680000300800 */
[----:B------:R3:W5:Y:S01]  /*7080*/  LDL.LU R2, [R1+0x48] ;  /* 0x0000480001027983 */ /* 0x0007620000300800 */
[----:B------:R-:W-:Y:S05]  /*7090*/  @!P1 BRA `(.L_x_1138) ;  /* 0x00000000008c9947 */ /* 0x000fea0003800000 */
[----:B------:R-:W2:Y:S01]  /*70a0*/  LDL.LU R105, [R1] ;  /* 0x0000000001697983 */ /* 0x000ea20000300800 */
        /* <DEDUP_REMOVED lines=34> */
.L_x_1138:
[----:B------:R-:W2:Y:S01]  /*72d0*/  LDL R33, [R1+0x38] ;  /* 0x0000380001217983 */ /* 0x000ea20000100800 */
[----:B-1----:R-:W-:Y:S01]  /*72e0*/  FADD.FTZ R6, -R5, R23 ;  /* 0x0000001705067221 */ /* 0x002fe20000010100 */
[----:B------:R-:W-:Y:S01]  /*72f0*/  FMUL.FTZ R21, R17, R21 ;  /* 0x0000001511157220 */ /* 0x000fe20000410000 */
[----:B------:R-:W-:Y:S01]  /*7300*/  FMUL.FTZ R32, R20, R32 ;  /* 0x0000002014207220 */ /* 0x000fe20000410000 */
[----:B------:R1:W-:Y:S01]  /*7310*/  STS [R193+0xa000], R16 ;  /* 0x00a00010c1007388 */ /* 0x0003e20000000800 */
[C---:B------:R-:W-:Y:S01]  /*7320*/  FADD.FTZ R18, -R5.reuse, R18 ;  /* 0x0000001205127221 */ /* 0x040fe20000010100 */
[----:B------:R-:W-:Y:S01]  /*7330*/  FADD.FTZ R22, -R5, R22 ;  /* 0x0000001605167221 */ /* 0x000fe20000010100 */
[----:B------:R-:W-:Y:S01]  /*7340*/  FFMA.FTZ R7, -R196, R196, 1 ;  /* 0x3f800000c4077423 */ /* 0x000fe200000101c4 */
[----:B------:R-:W-:Y:S01]  /*7350*/  FMUL.FTZ R6, R158, R6 ;  /* 0x000000069e067220 */ /* 0x000fe20000410000 */
[----:B------:R-:W-:Y:S01]  /*7360*/  FMUL.FTZ R20, R165, R18 ;  /* 0x00000012a5147220 */ /* 0x000fe20000410000 */
[----:B------:R-:W-:Y:S01]  /*7370*/  FMUL.FTZ R22, R159, R22 ;  /* 0x000000169f167220 */ /* 0x000fe20000410000 */
[----:B------:R-:W-:Y:S01]  /*7380*/  FMUL.FTZ R7, R7, UR6 ;  /* 0x0000000607077c20 */ /* 0x000fe20008410000 */
[----:B------:R-:W-:Y:S01]  /*7390*/  FADD.FTZ R19, -R5, R19 ;  /* 0x0000001305137221 */ /* 0x000fe20000010100 */
[----:B------:R-:W-:Y:S01]  /*73a0*/  FFMA.FTZ R18, -R203, R203, 1 ;  /* 0x3f800000cb127423 */ /* 0x000fe200000101cb */
[----:B------:R-:W-:Y:S01]  /*73b0*/  FFMA.FTZ R17, -R198, R198, 1 ;  /* 0x3f800000c6117423 */ /* 0x000fe200000101c6 */
[----:B------:R-:W-:Y:S01]  /*73c0*/  FADD.FTZ R38, -R5, R38 ;  /* 0x0000002605267221 */ /* 0x000fe20000010100 */
[----:B------:R-:W-:Y:S01]  /*73d0*/  FMUL.FTZ R19, R164, R19 ;  /* 0x00000013a4137220 */ /* 0x000fe20000410000 */
[----:B------:R-:W-:Y:S01]  /*73e0*/  FMUL.FTZ R18, R18, UR6 ;  /* 0x0000000612127c20 */ /* 0x000fe20008410000 */
[----:B------:R-:W-:Y:S01]  /*73f0*/  FMUL.FTZ R17, R17, UR6 ;  /* 0x0000000611117c20 */ /* 0x000fe20008410000 */
[----:B------:R-:W-:Y:S01]  /*7400*/  FADD.FTZ R39, -R5, R39 ;  /* 0x0000002705277221 */ /* 0x000fe20000010100 */
[----:B------:R-:W-:Y:S01]  /*7410*/  FMUL.FTZ R38, R143, R38 ;  /* 0x000000268f267220 */ /* 0x000fe20000410000 */
[----:B------:R-:W-:Y:S01]  /*7420*/  FMUL.FTZ R20, R18, R20 ;  /* 0x0000001412147220 */ /* 0x000fe20000410000 */
[----:B------:R-:W-:Y:S01]  /*7430*/  FMUL.FTZ R19, R17, R19 ;  /* 0x0000001311137220 */ /* 0x000fe20000410000 */
[----:B------:R-:W-:Y:S01]  /*7440*/  FFMA.FTZ R17, -R175, R175, 1 ;  /* 0x3f800000af117423 */ /* 0x000fe200000101af */
[----:B------:R-:W-:Y:S01]  /*7450*/  FMUL.FTZ R39, R142, R39 ;  /* 0x000000278e277220 */ /* 0x000fe20000410000 */
[C---:B------:R-:W-:Y:S01]  /*7460*/  FADD.FTZ R50, -R5.reuse, R50 ;  /* 0x0000003205327221 */ /* 0x040fe20000010100 */
[C---:B------:R-:W-:Y:S01]  /*7470*/  FADD.FTZ R51, -R5.reuse, R51 ;  /* 0x0000003305337221 */ /* 0x040fe20000010100 */
[C---:B------:R-:W-:Y:S01]  /*7480*/  FADD.FTZ R34, -R5.reuse, R34 ;  /* 0x0000002205227221 */ /* 0x040fe20000010100 */
[----:B------:R-:W-:Y:S01]  /*7490*/  FADD.FTZ R35, -R5, R35 ;  /* 0x0000002305237221 */ /* 0x000fe20000010100 */
[----:B-1----:R-:W-:Y:S01]  /*74a0*/  FFMA.FTZ R16, -R197, R197, 1 ;  /* 0x3f800000c5107423 */ /* 0x002fe200000101c5 */
[----:B------:R-:W-:Y:S01]  /*74b0*/  FMUL.FTZ R50, R136, R50 ;  /* 0x0000003288327220 */ /* 0x000fe20000410000 */
[----:B------:R-:W-:Y:S01]  /*74c0*/  FMUL.FTZ R51, R135, R51 ;  /* 0x0000003387337220 */ /* 0x000fe20000410000 */
[C---:B------:R-:W-:Y:S01]  /*74d0*/  FADD.FTZ R54, -R5.reuse, R54 ;  /* 0x0000003605367221 */ /* 0x040fe20000010100 */
[----:B------:R-:W-:Y:S01]  /*74e0*/  FMUL.FTZ R16, R16, UR6 ;  /* 0x0000000610107c20 */ /* 0x000fe20008410000 */
[C---:B------:R-:W-:Y:S01]  /*74f0*/  FADD.FTZ R55, -R5.reuse, R55 ;  /* 0x0000003705377221 */ /* 0x040fe20000010100 */
[C---:B------:R-:W-:Y:S01]  /*7500*/  FADD.FTZ R66, -R5.reuse, R66 ;  /* 0x0000004205427221 */ /* 0x040fe20000010100 */
[----:B------:R-:W-:Y:S01]  /*7510*/  FADD.FTZ R5, -R5, R67 ;  /* 0x0000004305057221 */ /* 0x000fe20000010100 */
[----:B------:R-:W-:Y:S01]  /*7520*/  FMUL.FTZ R22, R16, R22 ;  /* 0x0000001610167220 */ /* 0x000fe20000410000 */
[----:B------:R-:W-:Y:S01]  /*7530*/  FMUL.FTZ R16, R7, R6 ;  /* 0x0000000607107220 */ /* 0x000fe20000410000 */
[----:B------:R-:W-:Y:S01]  /*7540*/  F2FP.F16.F32.PACK_AB R6, R19, R20 ;  /* 0x000000141306723e */ /* 0x000fe200000000ff */
[----:B------:R-:W-:Y:S01]  /*7550*/  FMUL.FTZ R19, R17, UR6 ;  /* 0x0000000611137c20 */ /* 0x000fe20008410000 */
[----:B------:R-:W-:Y:S01]  /*7560*/  FFMA.FTZ R17, -R171, R171, 1 ;  /* 0x3f800000ab117423 */ /* 0x000fe200000101ab */
[----:B------:R-:W-:Y:S01]  /*7570*/  F2FP.F16.F32.PACK_AB R7, R21, R32 ;  /* 0x000000201507723e */ /* 0x000fe200000000ff */
[----:B-----5:R-:W-:Y:S01]  /*7580*/  FADD.FTZ R15, -R0, R15 ;  /* 0x0000000f000f7221 */ /* 0x020fe20000010100 */
[----:B------:R-:W-:Y:S01]  /*7590*/  F2FP.F16.F32.PACK_AB R22, R16, R22 ;  /* 0x000000161016723e */ /* 0x000fe200000000ff */
[----:B------:R-:W-:Y:S01]  /*75a0*/  FFMA.FTZ R16, -R174, R174, 1 ;  /* 0x3f800000ae107423 */ /* 0x000fe200000101ae */
[----:B------:R-:W-:Y:S01]  /*75b0*/  FMUL.FTZ R17, R17, UR6 ;  /* 0x0000000611117c20 */ /* 0x000fe20008410000 */
[----:B------:R1:W-:Y:S01]  /*75c0*/  STS [R193+0xa400], R7 ;  /* 0x00a40007c1007388 */ /* 0x0003e20000000800 */
[----:B------:R-:W-:Y:S01]  /*75d0*/  FMUL.FTZ R66, R132, R66 ;  /* 0x0000004284427220 */ /* 0x000fe20000410000 */
[----:B------:R-:W-:Y:S01]  /*75e0*/  FMUL.FTZ R18, R16, UR6 ;  /* 0x0000000610127c20 */ /* 0x000fe20008410000 */
[----:B------:R-:W-:Y:S01]  /*75f0*/  FFMA.FTZ R16, -R170, R170, 1 ;  /* 0x3f800000aa107423 */ /* 0x000fe200000101aa */
[----:B------:R4:W-:Y:S01]  /*7600*/  STS [R194+0xa400], R6 ;  /* 0x00a40006c2007388 */ /* 0x0009e20000000800 */
[----:B------:R-:W-:Y:S01]  /*7610*/  FMUL.FTZ R38, R17, R38 ;  /* 0x0000002611267220 */ /* 0x000fe20000410000 */
[----:B------:R-:W-:Y:S01]  /*7620*/  FFMA.FTZ R17, -R154, R154, 1 ;  /* 0x3f8000009a117423 */ /* 0x000fe2000001019a */
[----:B------:R-:W-:Y:S01]  /*7630*/  FMUL.FTZ R16, R16, UR6 ;  /* 0x0000000610107c20 */ /* 0x000fe20008410000 */
[----:B------:R-:W-:Y:S01]  /*7640*/  STS [R194+0xa000], R102 ;  /* 0x00a00066c2007388 */ /* 0x000fe20000000800 */
        /* <DEDUP_REMOVED lines=8> */
[----:B------:R-:W-:Y:S01]  /*76d0*/  FMUL.FTZ R20, R18, R35 ;  /* 0x0000002312147220 */ /* 0x000fe20000410000 */
[----:B------:R-:W-:Y:S01]  /*76e0*/  FFMA.FTZ R18, -R150, R150, 1 ;  /* 0x3f80000096127423 */ /* 0x000fe20000010196 */
[----:B------:R-:W-:Y:S01]  /*76f0*/  FMUL.FTZ R17, R17, UR6 ;  /* 0x0000000611117c20 */ /* 0x000fe20008410000 */
[----:B------:R-:W-:Y:S01]  /*7700*/  FMUL.FTZ R51, R16, R51 ;  /* 0x0000003310337220 */ /* 0x000fe20000410000 */
[----:B------:R-:W-:Y:S01]  /*7710*/  FFMA.FTZ R16, -R138, R138, 1 ;  /* 0x3f8000008a107423 */ /* 0x000fe2000001018a */
[C---:B------:R-:W-:Y:S01]  /*7720*/  FADD.FTZ R8, -R4.reuse, R8 ;  /* 0x0000000804087221 */ /* 0x040fe20000010100 */
[----:B------:R-:W-:Y:S01]  /*7730*/  FMUL.FTZ R66, R17, R66 ;  /* 0x0000004211427220 */ /* 0x000fe20000410000 */
[----:B------:R-:W-:Y:S01]  /*7740*/  FADD.FTZ R9, -R4, R9 ;  /* 0x0000000904097221 */ /* 0x000fe20000010100 */
[----:B------:R-:W-:Y:S01]  /*7750*/  FMUL.FTZ R16, R16, UR6 ;  /* 0x0000000610107c20 */ /* 0x000fe20008410000 */
[----:B------:R-:W-:Y:S01]  /*7760*/  FADD.FTZ R12, -R4, R12 ;  /* 0x0000000c040c7221 */ /* 0x000fe20000010100 */
[----:B-1----:R-:W-:Y:S01]  /*7770*/  FFMA.FTZ R7, -R222, R222, 1 ;  /* 0x3f800000de077423 */ /* 0x002fe200000101de */
[----:B------:R-:W-:Y:S01]  /*7780*/  FMUL.FTZ R55, R133, R55 ;  /* 0x0000003785377220 */ /* 0x000fe20000410000 */
[----:B------:R-:W-:Y:S01]  /*7790*/  FMUL.FTZ R5, R16, R5 ;  /* 0x0000000510057220 */ /* 0x000fe20000410000 */
[----:B------:R-:W-:Y:S01]  /*77a0*/  FMUL.FTZ R18, R18, UR6 ;  /* 0x0000000612127c20 */ /* 0x000fe20008410000 */
[----:B------:R-:W-:Y:S01]  /*77b0*/  FMUL.FTZ R17, R207, R8 ;  /* 0x00000008cf117220 */ /* 0x000fe20000410000 */
[----:B------:R-:W-:Y:S01]  /*77c0*/  FMUL.FTZ R16, R206, R9 ;  /* 0x00000009ce107220 */ /* 0x000fe20000410000 */
[----:B------:R-:W-:Y:S01]  /*77d0*/  FMUL.FTZ R7, R7, UR6 ;  /* 0x0000000607077c20 */ /* 0x000fe20008410000 */
[----:B------:R-:W-:Y:S01]  /*77e0*/  F2FP.F16.F32.PACK_AB R66, R5, R66 ;  /* 0x000000420542723e */ /* 0x000fe200000000ff */
[----:B------:R-:W-:Y:S01]  /*77f0*/  FADD.FTZ R5, -R4, R13 ;  /* 0x0000000d04057221 */ /* 0x000fe20000010100 */
[----:B------:R-:W-:Y:S01]  /*7800*/  FMUL.FTZ R13, R202, R12 ;  /* 0x0000000cca0d7220 */ /* 0x000fe20000410000 */
[----:B------:R-:W-:Y:S01]  /*7810*/  FFMA.FTZ R8, -R225, R225, 1 ;  /* 0x3f800000e1087423 */ /* 0x000fe200000101e1 */
[----:B------:R-:W-:Y:S01]  /*7820*/  FFMA.FTZ R12, -R227, R227, 1 ;  /* 0x3f800000e30c7423 */ /* 0x000fe200000101e3 */
[----:B------:R-:W-:Y:S01]  /*7830*/  FMUL.FTZ R5, R199, R5 ;  /* 0x00000005c7057220 */ /* 0x000fe20000410000 */
[----:B------:R-:W-:Y:S01]  /*7840*/  FFMA.FTZ R9, -R226, R226, 1 ;  /* 0x3f800000e2097423 */ /* 0x000fe200000101e2 */
[----:B------:R-:W-:Y:S01]  /*7850*/  FMUL.FTZ R55, R18, R55 ;  /* 0x0000003712377220 */ /* 0x000fe20000410000 */
[----:B------:R-:W-:Y:S01]  /*7860*/  FMUL.FTZ R8, R8, UR6 ;  /* 0x0000000608087c20 */ /* 0x000fe20008410000 */
[----:B------:R-:W-:Y:S01]  /*7870*/  FMUL.FTZ R18, R7, R5 ;  /* 0x0000000507127220 */ /* 0x000fe20000410000 */
[----:B------:R-:W-:Y:S01]  /*7880*/  FMUL.FTZ R12, R12, UR6 ;  /* 0x000000060c0c7c20 */ /* 0x000fe20008410000 */
[----:B------:R-:W-:Y:S01]  /*7890*/  FMUL.FTZ R9, R9, UR6 ;  /* 0x0000000609097c20 */ /* 0x000fe20008410000 */
[----:B------:R-:W-:Y:S01]  /*78a0*/  FADD.FTZ R5, -R4, R29 ;  /* 0x0000001d04057221 */ /* 0x000fe20000010100 */
[----:B------:R-:W-:Y:S01]  /*78b0*/  FFMA.FTZ R7, -R209, R209, 1 ;  /* 0x3f800000d1077423 */ /* 0x000fe200000101d1 */
[----:B------:R-:W-:Y:S01]  /*78c0*/  FMUL.FTZ R13, R8, R13 ;  /* 0x0000000d080d7220 */ /* 0x000fe20000410000 */
[----:B------:R-:W-:Y:S01]  /*78d0*/  FMUL.FTZ R17, R12, R17 ;  /* 0x000000110c117220 */ /* 0x000fe20000410000 */
[----:B------:R-:W-:Y:S01]  /*78e0*/  FMUL.FTZ R16, R9, R16 ;  /* 0x0000001009107220 */ /* 0x000fe20000410000 */
[----:B------:R-:W-:Y:S01]  /*78f0*/  FMUL.FTZ R5, R172, R5 ;  /* 0x00000005ac057220 */ /* 0x000fe20000410000 */
[----:B------:R-:W-:Y:S01]  /*7900*/  FMUL.FTZ R7, R7, UR6 ;  /* 0x0000000607077c20 */ /* 0x000fe20008410000 */
[----:B------:R-:W-:Y:S01]  /*7910*/  FADD.FTZ R28, -R4, R28 ;  /* 0x0000001c041c7221 */ /* 0x000fe20000010100 */
[----:B------:R-:W-:Y:S01]  /*7920*/  FFMA.FTZ R8, -R210, R210, 1 ;  /* 0x3f800000d2087423 */ /* 0x000fe200000101d2 */
[----:B------:R-:W-:Y:S01]  /*7930*/  FADD.FTZ R25, -R4, R25 ;  /* 0x0000001904197221 */ /* 0x000fe20000010100 */
[----:B------:R-:W-:Y:S01]  /*7940*/  FMUL.FTZ R7, R7, R5 ;  /* 0x0000000507077220 */ /* 0x000fe20000410000 */
[----:B------:R-:W-:Y:S01]  /*7950*/  FMUL.FTZ R28, R173, R28 ;  /* 0x0000001cad1c7220 */ /* 0x000fe20000410000 */
[----:B------:R-:W-:Y:S01]  /*7960*/  FMUL.FTZ R8, R8, UR6 ;  /* 0x0000000608087c20 */ /* 0x000fe20008410000 */
[----:B------:R-:W-:Y:S01]  /*7970*/  F2FP.F16.F32.PACK_AB R5, R16, R17 ;  /* 0x000000111005723e */ /* 0x000fe200000000ff */
[----:B------:R-:W-:Y:S01]  /*7980*/  FFMA.FTZ R9, -R213, R213, 1 ;  /* 0x3f800000d5097423 */ /* 0x000fe200000101d5 */
[----:B------:R-:W-:Y:S01]  /*7990*/  FMUL.FTZ R15, R220, R15 ;  /* 0x0000000fdc0f7220 */ /* 0x000fe20000410000 */
[----:B------:R-:W-:Y:S01]  /*79a0*/  FMUL.FTZ R28, R8, R28 ;  /* 0x0000001c081c7220 */ /* 0x000fe20000410000 */
[----:B------:R-:W-:Y:S01]  /*79b0*/  F2FP.F16.F32.PACK_AB R18, R18, R13 ;  /* 0x0000000d1212723e */ /* 0x000fe200000000ff */
[----:B------:R1:W-:Y:S01]  /*79c0*/  STS [R193+0xc000], R5 ;  /* 0x00c00005c1007388 */ /* 0x0003e20000000800 */
[----:B------:R-:W-:Y:S01]  /*79d0*/  FMUL.FTZ R25, R178, R25 ;  /* 0x00000019b2197220 */ /* 0x000fe20000410000 */
[----:B------:R-:W-:Y:S01]  /*79e0*/  FMUL.FTZ R9, R9, UR6 ;  /* 0x0000000609097c20 */ /* 0x000fe20008410000 */
[----:B------:R-:W-:Y:S01]  /*79f0*/  F2FP.F16.F32.PACK_AB R28, R7, R28 ;  /* 0x0000001c071c723e */ /* 0x000fe200000000ff */
[----:B------:R-:W-:Y:S01]  /*7a00*/  FADD.FTZ R24, -R4, R24 ;  /* 0x0000001804187221 */ /* 0x000fe20000010100 */
[----:B------:R-:W-:Y:S01]  /*7a10*/  FFMA.FTZ R12, -R214, R214, 1 ;  /* 0x3f800000d60c7423 */ /* 0x000fe200000101d6 */
[----:B----4-:R-:W-:Y:S01]  /*7a20*/  FADD.FTZ R6, -R4, R45 ;  /* 0x0000002d04067221 */ /* 0x010fe20000010100 */
[----:B------:R-:W-:Y:S01]  /*7a30*/  FFMA.FTZ R7, -R182, R182, 1 ;  /* 0x3f800000b6077423 */ /* 0x000fe200000101b6 */
[----:B------:R-:W-:Y:S01]  /*7a40*/  FMUL.FTZ R25, R9, R25 ;  /* 0x0000001909197220 */ /* 0x000fe20000410000 */
[----:B------:R-:W-:Y:S01]  /*7a50*/  FMUL.FTZ R24, R179, R24 ;  /* 0x00000018b3187220 */ /* 0x000fe20000410000 */
[----:B------:R-:W-:Y:S01]  /*7a60*/  FMUL.FTZ R12, R12, UR6 ;  /* 0x000000060c0c7c20 */ /* 0x000fe20008410000 */
[----:B------:R-:W-:Y:S01]  /*7a70*/  FMUL.FTZ R6, R148, R6 ;  /* 0x0000000694067220 */ /* 0x000fe20000410000 */
[----:B------:R-:W-:Y:S01]  /*7a80*/  FMUL.FTZ R7, R7, UR6 ;  /* 0x0000000607077c20 */ /* 0x000fe20008410000 */
        /* <DEDUP_REMOVED lines=13> */
[C---:B------:R-:W-:Y:S01]  /*7b60*/  FADD.FTZ R44, -R4.reuse, R44 ;  /* 0x0000002c042c7221 */ /* 0x040fe20000010100 */
[C---:B------:R-:W-:Y:S01]  /*7b70*/  FADD.FTZ R56, -R4.reuse, R56 ;  /* 0x0000003804387221 */ /* 0x040fe20000010100 */
[C---:B------:R-:W-:Y:S01]  /*7b80*/  FADD.FTZ R57, -R4.reuse, R57 ;  /* 0x0000003904397221 */ /* 0x040fe20000010100 */
[C---:B------:R-:W-:Y:S01]  /*7b90*/  FADD.FTZ R60, -R4.reuse, R60 ;  /* 0x0000003c043c7221 */ /* 0x040fe20000010100 */
[----:B------:R-:W-:Y:S01]  /*7ba0*/  FADD.FTZ R4, -R4, R61 ;  /* 0x0000003d04047221 */ /* 0x000fe20000010100 */
[----:B------:R-:W-:Y:S01]  /*7bb0*/  FFMA.FTZ R7, -R163, R163, 1 ;  /* 0x3f800000a3077423 */ /* 0x000fe200000101a3 */
[----:B------:R-:W-:Y:S01]  /*7bc0*/  FFMA.FTZ R6, -R162, R162, 1 ;  /* 0x3f800000a2067423 */ /* 0x000fe200000101a2 */
[----:B------:R-:W-:Y:S01]  /*7bd0*/  FMUL.FTZ R12, R12, R40 ;  /* 0x000000280c0c7220 */ /* 0x000fe20000410000 */
[----:B------:R-:W-:Y:S01]  /*7be0*/  FMUL.FTZ R60, R141, R60 ;  /* 0x0000003c8d3c7220 */ /* 0x000fe20000410000 */
[----:B------:R-:W-:Y:S01]  /*7bf0*/  FMUL.FTZ R4, R140, R4 ;  /* 0x000000048c047220 */ /* 0x000fe20000410000 */
[----:B------:R-:W-:Y:S01]  /*7c00*/  FMUL.FTZ R7, R7, UR6 ;  /* 0x0000000607077c20 */ /* 0x000fe20008410000 */
[----:B------:R-:W-:Y:S01]  /*7c10*/  FMUL.FTZ R6, R6, UR6 ;  /* 0x0000000606067c20 */ /* 0x000fe20008410000 */
[----:B------:R-:W-:Y:S01]  /*7c20*/  F2FP.F16.F32.PACK_AB R17, R17, R12 ;  /* 0x0000000c1111723e */ /* 0x000fe200000000ff */
[----:B-1----:R-:W-:Y:S01]  /*7c30*/  FFMA.FTZ R5, -R239, R239, 1 ;  /* 0x3f800000ef057423 */ /* 0x002fe200000101ef */
[----:B------:R-:W-:Y:S01]  /*7c40*/  FMUL.FTZ R12, R7, R60 ;  /* 0x0000003c070c7220 */ /* 0x000fe20000410000 */
[----:B------:R-:W-:Y:S01]  /*7c50*/  FMUL.FTZ R4, R6, R4 ;  /* 0x0000000406047220 */ /* 0x000fe20000410000 */
[----:B------:R-:W-:Y:S01]  /*7c60*/  FADD.FTZ R14, -R0, R14 ;  /* 0x0000000e000e7221 */ /* 0x000fe20000010100 */
[----:B------:R-:W-:Y:S01]  /*7c70*/  FMUL.FTZ R7, R5, UR6 ;  /* 0x0000000605077c20 */ /* 0x000fe20008410000 */
[----:B------:R-:W-:Y:S01]  /*7c80*/  FFMA.FTZ R5, -R237, R237, 1 ;  /* 0x3f800000ed057423 */ /* 0x000fe200000101ed */
[----:B------:R-:W-:Y:S01]  /*7c90*/  FFMA.FTZ R8, -R183, R183, 1 ;  /* 0x3f800000b7087423 */ /* 0x000fe200000101b7 */
[----:B------:R-:W-:Y:S01]  /*7ca0*/  F2FP.F16.F32.PACK_AB R12, R4, R12 ;  /* 0x0000000c040c723e */ /* 0x000fe200000000ff */
[----:B------:R-:W-:Y:S01]  /*7cb0*/  FADD.FTZ R10, -R0, R10 ;  /* 0x0000000a000a7221 */ /* 0x000fe20000010100 */
[----:B------:R-:W-:Y:S01]  /*7cc0*/  FFMA.FTZ R4, -R238, R238, 1 ;  /* 0x3f800000ee047423 */ /* 0x000fe200000101ee */
[----:B------:R-:W-:Y:S01]  /*7cd0*/  FADD.FTZ R11, -R0, R11 ;  /* 0x0000000b000b7221 */ /* 0x000fe20000010100 */
[----:B------:R-:W-:Y:S01]  /*7ce0*/  FMUL.FTZ R14, R221, R14 ;  /* 0x0000000edd0e7220 */ /* 0x000fe20000410000 */
[----:B------:R-:W-:Y:S01]  /*7cf0*/  FMUL.FTZ R5, R5, UR6 ;  /* 0x0000000605057c20 */ /* 0x000fe20008410000 */
[----:B------:R-:W-:Y:S01]  /*7d00*/  FMUL.FTZ R44, R152, R44 ;  /* 0x0000002c982c7220 */ /* 0x000fe20000410000 */
[----:B------:R-:W-:Y:S01]  /*7d10*/  FMUL.FTZ R8, R8, UR6 ;  /* 0x0000000608087c20 */ /* 0x000fe20008410000 */
[----:B------:R-:W-:Y:S01]  /*7d20*/  FMUL.FTZ R10, R224, R10 ;  /* 0x0000000ae00a7220 */ /* 0x000fe20000410000 */
[----:B------:R-:W-:Y:S01]  /*7d30*/  FMUL.FTZ R6, R4, UR6 ;  /* 0x0000000604067c20 */ /* 0x000fe20008410000 */
[----:B------:R-:W-:Y:S01]  /*7d40*/  FMUL.FTZ R11, R223, R11 ;  /* 0x0000000bdf0b7220 */ /* 0x000fe20000410000 */
[----:B------:R-:W-:Y:S01]  /*7d50*/  FFMA.FTZ R4, -R236, R236, 1 ;  /* 0x3f800000ec047423 */ /* 0x000fe200000101ec */
[----:B------:R-:W-:Y:S01]  /*7d60*/  FMUL.FTZ R14, R5, R14 ;  /* 0x0000000e050e7220 */ /* 0x000fe20000410000 */
[----:B------:R-:W-:Y:S01]  /*7d70*/  FADD.FTZ R26, -R0, R26 ;  /* 0x0000001a001a7221 */ /* 0x000fe20000010100 */
[----:B------:R-:W-:Y:S01]  /*7d80*/  FFMA.FTZ R5, -R231, R231, 1 ;  /* 0x3f800000e7057423 */ /* 0x000fe200000101e7 */
[----:B------:R-:W-:Y:S01]  /*7d90*/  FMUL.FTZ R44, R8, R44 ;  /* 0x0000002c082c7220 */ /* 0x000fe20000410000 */
[----:B------:R-:W-:Y:S01]  /*7da0*/  FMUL.FTZ R7, R7, R10 ;  /* 0x0000000a07077220 */ /* 0x000fe20000410000 */
[----:B------:R-:W-:Y:S01]  /*7db0*/  FMUL.FTZ R56, R145, R56 ;  /* 0x0000003891387220 */ /* 0x000fe20000410000 */
[----:B------:R-:W-:Y:S01]  /*7dc0*/  FMUL.FTZ R10, R6, R11 ;  /* 0x0000000b060a7220 */ /* 0x000fe20000410000 */
[----:B------:R-:W-:Y:S01]  /*7dd0*/  FMUL.FTZ R4, R4, UR6 ;  /* 0x0000000604047c20 */ /* 0x000fe20008410000 */
[----:B------:R-:W-:Y:S01]  /*7de0*/  FFMA.FTZ R8, -R167, R167, 1 ;  /* 0x3f800000a7087423 */ /* 0x000fe200000101a7 */
[----:B------:R-:W-:Y:S01]  /*7df0*/  FMUL.FTZ R26, R205, R26 ;  /* 0x0000001acd1a7220 */ /* 0x000fe20000410000 */
[----:B------:R-:W-:Y:S01]  /*7e00*/  FMUL.FTZ R6, R5, UR6 ;  /* 0x0000000605067c20 */ /* 0x000fe20008410000 */
[----:B------:R-:W-:Y:S01]  /*7e10*/  FMUL.FTZ R56, R9, R56 ;  /* 0x0000003809387220 */ /* 0x000fe20000410000 */
[----:B------:R-:W-:Y:S01]  /*7e20*/  FMUL.FTZ R9, R4, R15 ;  /* 0x0000000f04097220 */ /* 0x000fe20000410000 */
[----:B------:R-:W-:Y:S01]  /*7e30*/  FMUL.FTZ R57, R144, R57 ;  /* 0x0000003990397220 */ /* 0x000fe20000410000 */
[----:B------:R-:W-:Y:S01]  /*7e40*/  FMUL.FTZ R8, R8, UR6 ;  /* 0x0000000608087c20 */ /* 0x000fe20008410000 */
[----:B------:R-:W-:Y:S01]  /*7e50*/  F2FP.F16.F32.PACK_AB R10, R10, R7 ;  /* 0x000000070a0a723e */ /* 0x000fe200000000ff */
[----:B------:R-:W-:Y:S01]  /*7e60*/  FFMA.FTZ R4, -R230, R230, 1 ;  /* 0x3f800000e6047423 */ /* 0x000fe200000101e6 */
[----:B------:R-:W-:Y:S01]  /*7e70*/  FMUL.FTZ R26, R6, R26 ;  /* 0x0000001a061a7220 */ /* 0x000fe20000410000 */
[----:B------:R-:W-:Y:S01]  /*7e80*/  FADD.FTZ R46, -R0, R46 ;  /* 0x0000002e002e7221 */ /* 0x000fe20000010100 */
[----:B------:R-:W-:Y:S01]  /*7e90*/  FFMA.FTZ R6, -R211, R211, 1 ;  /* 0x3f800000d3067423 */ /* 0x000fe200000101d3 */
[----:B------:R-:W-:Y:S01]  /*7ea0*/  STS [R193+0xc400], R10 ;  /* 0x00c4000ac1007388 */ /* 0x000fe20000000800 */
[----:B------:R-:W-:Y:S01]  /*7eb0*/  FMUL.FTZ R13, R8, R57 ;  /* 0x00000039080d7220 */ /* 0x000fe20000410000 */
[----:B------:R-:W-:Y:S01]  /*7ec0*/  FADD.FTZ R27, -R0, R27 ;  /* 0x0000001b001b7221 */ /* 0x000fe20000010100 */
[----:B------:R-:W-:Y:S01]  /*7ed0*/  FMUL.FTZ R34, R147, R34 ;  /* 0x0000002293227220 */ /* 0x000fe20000410000 */
[----:B------:R-:W-:Y:S01]  /*7ee0*/  STS [R194+0xc000], R18 ;  /* 0x00c00012c2007388 */ /* 0x000fe20000000800 */
[----:B------:R-:W-:Y:S01]  /*7ef0*/  F2FP.F16.F32.PACK_AB R9, R9, R14 ;  /* 0x0000000e0909723e */ /* 0x000fe200000000ff */
[----:B------:R-:W-:Y:S01]  /*7f00*/  FMUL.FTZ R8, R4, UR6 ;  /* 0x0000000604087c20 */ /* 0x000fe20008410000 */
[C---:B------:R-:W-:Y:S01]  /*7f10*/  FADD.FTZ R30, -R0.reuse, R30 ;  /* 0x0000001e001e7221 */ /* 0x040fe20000010100 */
[----:B------:R-:W-:Y:S01]  /*7f20*/  FADD.FTZ R31, -R0, R31 ;  /* 0x0000001f001f7221 */ /* 0x000fe20000010100 */
[----:B------:R-:W-:Y:S01]  /*7f30*/  FFMA.FTZ R5, -R229, R229, 1 ;  /* 0x3f800000e5057423 */ /* 0x000fe200000101e5 */
        /* <DEDUP_REMOVED lines=9> */
[----:B------:R-:W-:Y:S01]  /*7fd0*/  FMUL.FTZ R31, R200, R31 ;  /* 0x0000001fc81f7220 */ /* 0x000fe20000410000 */
[----:B------:R-:W-:Y:S01]  /*7fe0*/  FMUL.FTZ R5, R5, UR6 ;  /* 0x0000000605057c20 */ /* 0x000fe20008410000 */
[----:B------:R-:W-:Y:S01]  /*7ff0*/  FMUL.FTZ R4, R4, UR6 ;  /* 0x0000000604047c20 */ /* 0x000fe20008410000 */
[----:B------:R-:W-:Y:S01]  /*8000*/  STS [R192+0xa000], R100 ;  /* 0x00a00064c0007388 */ /* 0x000fe20000000800 */
[----:B------:R-:W-:Y:S01]  /*8010*/  FMUL.FTZ R46, R6, R46 ;  /* 0x0000002e062e7220 */ /* 0x000fe20000410000 */
[----:B------:R-:W-:Y:S01]  /*8020*/  FMUL.FTZ R8, R8, R27 ;  /* 0x0000001b08087220 */ /* 0x000fe20000410000 */
[----:B------:R-:W-:Y:S01]  /*8030*/  FFMA.FTZ R6, -R184, R184, 1 ;  /* 0x3f800000b8067423 */ /* 0x000fe200000101b8 */
[----:B------:R-:W-:Y:S01]  /*8040*/  FADD.FTZ R59, -R0, R59 ;  /* 0x0000003b003b7221 */ /* 0x000fe20000010100 */
[----:B------:R-:W-:Y:S01]  /*8050*/  F2FP.F16.F32.PACK_AB R20, R20, R34 ;  /* 0x000000221414723e */ /* 0x000fe200000000ff */
[----:B------:R-:W-:Y:S01]  /*8060*/  FMUL.FTZ R30, R5, R30 ;  /* 0x0000001e051e7220 */ /* 0x000fe20000410000 */
[----:B------:R-:W-:Y:S01]  /*8070*/  FMUL.FTZ R31, R4, R31 ;  /* 0x0000001f041f7220 */ /* 0x000fe20000410000 */
[----:B------:R-:W-:Y:S01]  /*8080*/  FFMA.FTZ R11, -R215, R215, 1 ;  /* 0x3f800000d70b7423 */ /* 0x000fe200000101d7 */
[C---:B------:R-:W-:Y:S01]  /*8090*/  FADD.FTZ R42, -R0.reuse, R42 ;  /* 0x0000002a002a7221 */ /* 0x040fe20000010100 */
[----:B------:R-:W-:Y:S01]  /*80a0*/  STS [R192+0xa400], R20 ;  /* 0x00a40014c0007388 */ /* 0x000fe20000000800 */
[----:B------:R-:W-:Y:S01]  /*80b0*/  FADD.FTZ R4, -R0, R47 ;  /* 0x0000002f00047221 */ /* 0x000fe20000010100 */
[----:B------:R-:W-:Y:S01]  /*80c0*/  FFMA.FTZ R5, -R208, R208, 1 ;  /* 0x3f800000d0057423 */ /* 0x000fe200000101d0 */
[----:B------:R-:W-:Y:S01]  /*80d0*/  FMUL.FTZ R6, R6, UR6 ;  /* 0x0000000606067c20 */ /* 0x000fe20008410000 */
[----:B------:R-:W-:Y:S01]  /*80e0*/  FFMA.FTZ R19, -R151, R151, 1 ;  /* 0x3f80000097137423 */ /* 0x000fe20000010197 */
[----:B------:R-:W-:Y:S01]  /*80f0*/  FMUL.FTZ R59, R160, R59 ;  /* 0x0000003ba03b7220 */ /* 0x000fe20000410000 */
[----:B------:R-:W-:Y:S01]  /*8100*/  F2FP.F16.F32.PACK_AB R24, R25, R24 ;  /* 0x000000181918723e */ /* 0x000fe200000000ff */
[----:B------:R-:W-:Y:S01]  /*8110*/  FMUL.FTZ R11, R11, UR6 ;  /* 0x000000060b0b7c20 */ /* 0x000fe20008410000 */
[----:B------:R-:W-:Y:S01]  /*8120*/  F2FP.F16.F32.PACK_AB R8, R8, R26 ;  /* 0x0000001a0808723e */ /* 0x000fe200000000ff */
[----:B------:R-:W-:Y:S01]  /*8130*/  FMUL.FTZ R42, R177, R42 ;  /* 0x0000002ab12a7220 */ /* 0x000fe20000410000 */
[----:B------:R-:W-:Y:S01]  /*8140*/  FADD.FTZ R43, -R0, R43 ;  /* 0x0000002b002b7221 */ /* 0x000fe20000010100 */
[----:B------:R-:W-:Y:S01]  /*8150*/  FFMA.FTZ R7, -R212, R212, 1 ;  /* 0x3f800000d4077423 */ /* 0x000fe200000101d4 */
[----:B------:R-:W-:Y:S01]  /*8160*/  FMUL.FTZ R4, R168, R4 ;  /* 0x00000004a8047220 */ /* 0x000fe20000410000 */
[----:B------:R-:W-:Y:S01]  /*8170*/  FMUL.FTZ R5, R5, UR6 ;  /* 0x0000000605057c20 */ /* 0x000fe20008410000 */
[----:B------:R-:W-:Y:S01]  /*8180*/  FMUL.FTZ R19, R19, UR6 ;  /* 0x0000000613137c20 */ /* 0x000fe20008410000 */
[----:B------:R-:W-:Y:S01]  /*8190*/  FMUL.FTZ R59, R6, R59 ;  /* 0x0000003b063b7220 */ /* 0x000fe20000410000 */
[----:B------:R-:W-:Y:S01]  /*81a0*/  FMUL.FTZ R54, R134, R54 ;  /* 0x0000003686367220 */ /* 0x000fe20000410000 */
[----:B------:R-:W-:Y:S01]  /*81b0*/  F2FP.F16.F32.PACK_AB R6, R31, R30 ;  /* 0x0000001e1f06723e */ /* 0x000fe200000000ff */
[----:B------:R-:W-:Y:S01]  /*81c0*/  STS [R195+0xc000], R24 ;  /* 0x00c00018c3007388 */ /* 0x000fe20000000800 */
[----:B------:R-:W-:Y:S01]  /*81d0*/  FMUL.FTZ R42, R11, R42 ;  /* 0x0000002a0b2a7220 */ /* 0x000fe20000410000 */
[----:B------:R-:W-:Y:S01]  /*81e0*/  FMUL.FTZ R43, R176, R43 ;  /* 0x0000002bb02b7220 */ /* 0x000fe20000410000 */
[----:B------:R-:W-:Y:S01]  /*81f0*/  FMUL.FTZ R7, R7, UR6 ;  /* 0x0000000607077c20 */ /* 0x000fe20008410000 */
[----:B------:R-:W-:Y:S01]  /*8200*/  STS [R195+0xc400], R8 ;  /* 0x00c40008c3007388 */ /* 0x000fe20000000800 */
[----:B------:R-:W-:Y:S01]  /*8210*/  FMUL.FTZ R11, R5, R4 ;  /* 0x00000004050b7220 */ /* 0x000fe20000410000 */
[----:B------:R-:W-:Y:S01]  /*8220*/  FMUL.FTZ R54, R19, R54 ;  /* 0x0000003613367220 */ /* 0x000fe20000410000 */
[----:B------:R-:W-:Y:S01]  /*8230*/  FFMA.FTZ R5, -R181, R181, 1 ;  /* 0x3f800000b5057423 */ /* 0x000fe200000101b5 */
[C---:B------:R-:W-:Y:S01]  /*8240*/  FADD.FTZ R62, -R0.reuse, R62 ;  /* 0x0000003e003e7221 */ /* 0x040fe20000010100 */
[----:B------:R-:W-:Y:S01]  /*8250*/  F2FP.F16.F32.PACK_AB R19, R39, R38 ;  /* 0x000000262713723e */ /* 0x000fe200000000ff */
[----:B------:R-:W-:Y:S01]  /*8260*/  STS [R192+0xc000], R28 ;  /* 0x00c0001cc0007388 */ /* 0x000fe20000000800 */
[----:B------:R-:W-:Y:S01]  /*8270*/  FMUL.FTZ R43, R7, R43 ;  /* 0x0000002b072b7220 */ /* 0x000fe20000410000 */
[C---:B------:R-:W-:Y:S01]  /*8280*/  FADD.FTZ R58, -R0.reuse, R58 ;  /* 0x0000003a003a7221 */ /* 0x040fe20000010100 */
[----:B------:R-:W-:Y:S01]  /*8290*/  FFMA.FTZ R7, -R185, R185, 1 ;  /* 0x3f800000b9077423 */ /* 0x000fe200000101b9 */
[----:B------:R-:W-:Y:S01]  /*82a0*/  STS [R192+0xc400], R6 ;  /* 0x00c40006c0007388 */ /* 0x000fe20000000800 */
        /* <DEDUP_REMOVED lines=25> */
[----:B------:R-:W-:Y:S01]  /*8440*/  MOV R55, R248 ;  /* 0x000000f800377202 */ /* 0x000fe20000000f00 */
[----:B------:R-:W-:Y:S04]  /*8450*/  STS [R189+0xc000], R16 ;  /* 0x00c00010bd007388 */ /* 0x000fe80000000800 */
[----:B------:R-:W-:Y:S04]  /*8460*/  STS [R189+0xc400], R4 ;  /* 0x00c40004bd007388 */ /* 0x000fe80000000800 */
[----:B------:R-:W-:Y:S04]  /*8470*/  STS [R191+0xa000], R37 ;  /* 0x00a00025bf007388 */ /* 0x000fe80000000800 */
[----:B------:R1:W-:Y:S04]  /*8480*/  STS [R191+0xa400], R54 ;  /* 0x00a40036bf007388 */ /* 0x0003e80000000800 */
[----:B------:R-:W-:Y:S04]  /*8490*/  STS [R190+0xa000], R36 ;  /* 0x00a00024be007388 */ /* 0x000fe80000000800 */
[----:B------:R-:W-:Y:S04]  /*84a0*/  STS [R190+0xa400], R66 ;  /* 0x00a40042be007388 */ /* 0x000fe80000000800 */
[----:B------:R-:W-:Y:S04]  /*84b0*/  STS [R191+0xc000], R13 ;  /* 0x00c0000dbf007388 */ /* 0x000fe80000000800 */
[----:B------:R4:W-:Y:S04]  /*84c0*/  STS [R191+0xc400], R0 ;  /* 0x00c40000bf007388 */ /* 0x0009e80000000800 */
[----:B------:R-:W-:Y:S04]  /*84d0*/  STS [R190+0xc000], R12 ;  /* 0x00c0000cbe007388 */ /* 0x000fe80000000800 */
[----:B------:R-:W-:Y:S01]  /*84e0*/  STS [R190+0xc400], R7 ;  /* 0x00c40007be007388 */ /* 0x000fe20000000800 */
[----:B-1----:R-:W-:Y:S01]  /*84f0*/  MOV R54, R249 ;  /* 0x000000f900367202 */ /* 0x002fe20000000f00 */
[----:B------:R-:W-:Y:S01]  /*8500*/  BAR.SYNC.DEFER_BLOCKING 0x0 ;  /* 0x0000000000007b1d */ /* 0x000fe20000010000 */
[----:B----4-:R-:W-:Y:S05]  /*8510*/  LEA R0, R124, UR4, 0x1 ;  /* 0x000000047c007c11 */ /* 0x010fea000f8e08ff */
        /* <DEDUP_REMOVED lines=8> */
[C---:B----4-:R-:W-:Y:S06]  /*85a0*/  HMMA.16816.F32 R72, R12.reuse, R8, R72 ;  /* 0x000000080c48723c */ /* 0x050fec0000001848 */
        /* <DEDUP_REMOVED lines=76> */
.L_x_1139:
        /* <DEDUP_REMOVED lines=137> */
[----:B---3--:R2:W-:Y:S04]  /*9300*/  @P1 STL [R1+0x1c], R57 ;  /* 0x00001c3901001387 */ /* 0x0085e80000100800 */
[----:B----4-:R3:W-:Y:S04]  /*9310*/  @P1 STL [R1+0x10], R56 ;  /* 0x0000103801001387 */ /* 0x0107e80000100800 */
[----:B-----5:R4:W-:Y:S01]  /*9320*/  @P1 STL [R1+0x14], R53 ;  /* 0x0000143501001387 */ /* 0x0209e20000100800 */
        /* <DEDUP_REMOVED lines=15> */
[-C--:B------:R-:W-:Y:S01]  /*9420*/  LEA.HI.X.SX32 R29, R56, R21.reuse, 0x2, P3 ;  /* 0x00000015381d7211 */ /* 0x080fe200018f16ff */
[----:B----4-:R-:W-:Y:S02]  /*9430*/  IMAD.U32 R53, RZ, RZ, UR19 ;  /* 0x00000013ff357e24 */ /* 0x010fe4000f8e00ff */
        /* <DEDUP_REMOVED lines=145> */
.L_x_1141:
        /* <DEDUP_REMOVED lines=19> */
.L_x_1142:
        /* <DEDUP_REMOVED lines=43> */
.L_x_1144:
[----:B------:R-:W-:Y:S05]  /*a130*/  BSYNC B0 ;  /* 0x0000000000007941 */ /* 0x000fea0003800000 */
.L_x_1143:
        /* <DEDUP_REMOVED lines=13> */
.L_x_1146:
[----:B------:R-:W-:Y:S05]  /*a210*/  BSYNC B0 ;  /* 0x0000000000007941 */ /* 0x000fea0003800000 */
.L_x_1145:
        /* <DEDUP_REMOVED lines=27> */
.L_x_1148:
[----:B------:R-:W-:Y:S05]  /*a3d0*/  BSYNC B0 ;  /* 0x0000000000007941 */ /* 0x000fea0003800000 */
.L_x_1147:
        /* <DEDUP_REMOVED lines=14> */
.L_x_1121:
        /* <DEDUP_REMOVED lines=24> */
.L_x_1150:
        /* <DEDUP_REMOVED lines=23> */
.L_x_1151:
        /* <DEDUP_REMOVED lines=35> */
.L_x_1153:
[----:B------:R-:W-:Y:S05]  /*a9e0*/  BSYNC B0 ;  /* 0x0000000000007941 */ /* 0x000fea0003800000 */
.L_x_1152:
        /* <DEDUP_REMOVED lines=14> */
.L_x_1155:
[----:B------:R-:W-:Y:S05]  /*aad0*/  BSYNC B0 ;  /* 0x0000000000007941 */ /* 0x000fea0003800000 */
.L_x_1154:
        /* <DEDUP_REMOVED lines=26> */
.L_x_1157:
[----:B------:R-:W-:Y:S05]  /*ac80*/  BSYNC B0 ;  /* 0x0000000000007941 */ /* 0x000fea0003800000 */
.L_x_1156:
        /* <DEDUP_REMOVED lines=13> */
.L_x_1149:
[----:B------:R-:W-:Y:S05]  /*ad60*/  BSYNC B1 ;  /* 0x0000000000017941 */ /* 0x000fea0003800000 */
.L_x_1116:
        /* <DEDUP_REMOVED lines=11> */
.L_x_1158:
[----:B------:R-:W-:Y:S05]  /*ae20*/  EXIT ;  /* 0x000000000000794d */ /* 0x000fea0003800000 */
.L_x_1160:
        /* <DEDUP_REMOVED lines=13> */
.L_x_1362:


//--------------------- .text._ZN5flash44flash_bwd_dq_dk_dv_loop_seqk_parallel_kernelI23Flash_bwd_kernel_traitsILi32ELi128ELi128ELi8ELi4ELi4ELi4ELb0ELb0EN7cutlass6half_tE19Flash_kernel_traitsILi32ELi128ELi128ELi8ES3_EELb1ELb0ELb1ELb0ELb0ELb1ELb0EEEvNS_16Flash_bwd_paramsE --------------------------
	.section	.text._ZN5flash44flash_bwd_dq_dk_dv_loop_seqk_parallel_kernelI23Flash_bwd_kernel_traitsILi32ELi128ELi128ELi8ELi4ELi4ELi4ELb0ELb0EN7cutlass6half_tE19Flash_kernel_traitsILi32ELi128ELi128ELi8ES3_EELb1ELb0ELb1ELb0ELb0ELb1ELb0EEEvNS_16Flash_bwd_paramsE,"ax",@progbits
	.align	128
        .global         _ZN5flash44flash_bwd_dq_dk_dv_loop_seqk_parallel_kernelI23Flash_bwd_kernel_traitsILi32ELi128ELi128ELi8ELi4ELi4ELi4ELb0ELb0EN7cutlass6half_tE19Flash_kernel_traitsILi32ELi128ELi128ELi8ES3_EELb1ELb0ELb1ELb0ELb0ELb1ELb0EEEvNS_16Flash_bwd_paramsE
        .type           _ZN5flash44flash_bwd_dq_dk_dv_loop_seqk_parallel_kernelI23Flash_bwd_kernel_traitsILi32ELi128ELi128ELi8ELi4ELi4ELi4ELb0ELb0EN7cutlass6half_tE19Flash_kernel_traitsILi32ELi128ELi128ELi8ES3_EELb1ELb0ELb1ELb0ELb0ELb1ELb0EEEvNS_16Flash_bwd_paramsE,@function
        .size           _ZN5flash44flash_bwd_dq_dk_dv_loop_seqk_parallel_kernelI23Flash_bwd_kernel_traitsILi32ELi128ELi128ELi8ELi4ELi4ELi4ELb0ELb0EN7cutlass6half_tE19Flash_kernel_traitsILi32ELi128ELi128ELi8ES3_EELb1ELb0ELb1ELb0ELb0ELb1ELb0EEEvNS_16Flash_bwd_paramsE,(.L_x_1363 - _ZN5flash44flash_bwd_dq_dk_dv_loop_seqk_parallel_kernelI23Flash_bwd_kernel_traitsILi32ELi128ELi128ELi8ELi4ELi4ELi4ELb0ELb0EN7cutlass6half_tE19Flash_kernel_traitsILi32ELi128ELi128ELi8ES3_EELb1ELb0ELb1ELb0ELb0ELb1ELb0EEEvNS_16Flash_bwd_paramsE)
        .other          _ZN5flash44flash_bwd_dq_dk_dv_loop_seqk_parallel_kernelI23Flash_bwd_kernel_traitsILi32ELi128ELi128ELi8ELi4ELi4ELi4ELb0ELb0EN7cutlass6half_tE19Flash_kernel_traitsILi32ELi128ELi128ELi8ES3_EELb1ELb0ELb1ELb0ELb0ELb1ELb0EEEvNS_16Flash_bwd_paramsE,@"STO_CUDA_ENTRY STV_DEFAULT"
_ZN5flash44flash_bwd_dq_dk_dv_loop_seqk_parallel_kernelI23Flash_bwd_kernel_traitsILi32ELi128ELi128ELi8ELi4ELi4ELi4ELb0ELb0EN7cutlass6half_tE19Flash_kernel_traitsILi32ELi128ELi128ELi8ES3_EELb1ELb0ELb1ELb0ELb0ELb1ELb0EEEvNS_16Flash_bwd_paramsE:
.text._ZN5flash44flash_bwd_dq_dk_dv_loop_seqk_parallel_kernelI23Flash_bwd_kernel_traitsILi32ELi128ELi128ELi8ELi4ELi4ELi4ELb0ELb0EN7cutlass6half_tE19Flash_kernel_traitsILi32ELi128ELi128ELi8ES3_EELb1ELb0ELb1ELb0ELb0ELb1ELb0EEEvNS_16Flash_bwd_paramsE:
        /* <DEDUP_REMOVED lines=29> */
[----:B------:R-:W-:Y:S01]  /*01d0*/  LEA.HI R2, R193, R8, RZ, 0x4 ;  /* 0x00000008c1027211 */ /* 0x000fe200078f20ff */
[----:B------:R-:W-:Y:S01]  /*01e0*/  USHF.R.S32.HI UR6, URZ, 0x1f, UR57 ;  /* 0x0000001f3f067899 */ /* 0x000fe20008011439 */
[----:B------:R-:W-:Y:S02]  /*01f0*/  LOP3.LUT R209, R7, 0xfffffffc, RZ, 0xc0, !PT ;  /* 0xfffffffc07d17812 */ /* 0x000fe400078ec0ff */
[----:B------:R-:W-:Y:S01]  /*0200*/  SHF.R.S32.HI R0, RZ, 0x3, R11 ;  /* 0x00000003ff007819 */ /* 0x000fe2000001140b */
[----:B------:R-:W-:Y:S01]  /*0210*/  IMAD.U32 R197, RZ, RZ, UR5 ;  /* 0x00000005ffc57e24 */ /* 0x000fe2000f8e00ff */
[----:B------:R-:W-:Y:S01]  /*0220*/  SHF.R.S32.HI R12, RZ, 0x2, R7 ;  /* 0x00000002ff0c7819 */ /* 0x000fe20000011407 */
[----:B------:R-:W-:Y:S01]  /*0230*/  IMAD.IADD R209, R8, 0x1, -R209 ;  /* 0x0000000108d17824 */ /* 0x000fe200078e0ad1 */
[----:B------:R-:W-:Y:S01]  /*0240*/  LOP3.LUT R9, R194, 0xffffffe0, RZ, 0xc0, !PT ;  /* 0xffffffe0c2097812 */ /* 0x000fe200078ec0ff */
[----:B------:R-:W-:Y:S01]  /*0250*/  IMAD.SHL.U32 R0, R0, 0x40, RZ ;  /* 0x0000004000007824 */ /* 0x000fe200078e00ff */
[--C-:B------:R-:W-:Y:S01]  /*0260*/  SHF.R.S32.HI R195, RZ, 0x5, R194.reuse ;  /* 0x00000005ffc37819 */ /* 0x100fe200000114c2 */
[----:B------:R-:W-:Y:S01]  /*0270*/  USHF.R.S32.HI UR5, URZ, 0x1f, UR56 ;  /* 0x0000001f3f057899 */ /* 0x000fe20008011438 */
[----:B------:R-:W-:Y:S01]  /*0280*/  LOP3.LUT R5, R2, 0xfffffff0, RZ, 0xc0, !PT ;  /* 0xfffffff002057812 */ /* 0x000fe200078ec0ff */
[C---:B------:R-:W-:Y:S01]  /*0290*/  IMAD.IADD R4, R8.reuse, 0x1, -R9 ;  /* 0x0000000108047824 */ /* 0x040fe200078e0a09 */
[----:B------:R-:W-:Y:S01]  /*02a0*/  SHF.R.S32.HI R194, RZ, 0x1f, R194 ;  /* 0x0000001fffc27819 */ /* 0x000fe200000114c2 */
[----:B------:R-:W-:Y:S01]  /*02b0*/  IMAD.U32 R199, RZ, RZ, UR6 ;  /* 0x00000006ffc77e24 */ /* 0x000fe2000f8e00ff */
[----:B------:R-:W-:Y:S01]  /*02c0*/  SHF.R.S32.HI R13, RZ, 0x1f, R7 ;  /* 0x0000001fff0d7819 */ /* 0x000fe20000011407 */
[----:B------:R-:W-:Y:S01]  /*02d0*/  IMAD.IADD R10, R8, 0x1, -R5 ;  /* 0x00000001080a7824 */ /* 0x000fe200078e0a05 */
[----:B------:R-:W-:Y:S01]  /*02e0*/  LOP3.LUT R3, R11, 0xfffffff8, RZ, 0xc0, !PT ;  /* 0xfffffff80b037812 */ /* 0x000fe200078ec0ff */
[----:B------:R-:W-:Y:S01]  /*02f0*/  IMAD.SHL.U32 R5, R209, 0x8, RZ ;  /* 0x00000008d1057824 */ /* 0x000fe200078e00ff */
[----:B------:R-:W-:Y:S01]  /*0300*/  LEA.HI R7, R7, R12, RZ, 0x1 ;  /* 0x0000000c07077211 */ /* 0x000fe200078f08ff */
[----:B------:R-:W-:Y:S01]  /*0310*/  IMAD.SHL.U32 R209, R209, 0x2, RZ ;  /* 0x00000002d1d17824 */ /* 0x000fe200078e00ff */
[----:B------:R-:W-:Y:S01]  /*0320*/  LEA.HI R194, R194, R195, RZ, 0x2 ;  /* 0x000000c3c2c27211 */ /* 0x000fe200078f10ff */
[----:B------:R-:W-:Y:S01]  /*0330*/  UIADD3 UR6, UR4, 0xa000, URZ ;  /* 0x0000a00004067890 */ /* 0x000fe2000fffe03f */
[----:B------:R-:W-:Y:S01]  /*0340*/  LEA.HI R193, R193, R8, RZ, 0x7 ;  /* 0x00000008c1c17211 */ /* 0x000fe200078f38ff */
[----:B------:R-:W-:Y:S01]  /*0350*/  IMAD.IADD R8, R8, 0x1, -R3 ;  /* 0x0000000108087824 */ /* 0x000fe200078e0a03 */
[----:B------:R-:W-:Y:S01]  /*0360*/  LOP3.LUT R7, R7, 0x7fffffe, RZ, 0xc0, !PT ;  /* 0x07fffffe07077812 */ /* 0x000fe200078ec0ff */
[----:B------:R-:W-:Y:S01]  /*0370*/  IMAD.U32 R200, RZ, RZ, UR5 ;  /* 0x00000005ffc87e24 */ /* 0x000fe2000f8e00ff */
[----:B------:R-:W-:Y:S01]  /*0380*/  SHF.R.S32.HI R3, RZ, 0x4, R2 ;  /* 0x00000004ff037819 */ /* 0x000fe20000011402 */
[----:B------:R-:W-:Y:S01]  /*0390*/  UIADD3 UR5, UR4, 0x6000, URZ ;  /* 0x0000600004057890 */ /* 0x000fe2000fffe03f */
[----:B------:R-:W-:Y:S01]  /*03a0*/  LOP3.LUT R0, R0, 0xc0, RZ, 0xc0, !PT ;  /* 0x000000c000007812 */ /* 0x000fe200078ec0ff */
[----:B------:R-:W-:Y:S01]  /*03b0*/  IMAD.IADD R6, R12, 0x1, -R7 ;  /* 0x000000010c067824 */ /* 0x000fe200078e0a07 */
[----:B------:R-:W-:-:S02]  /*03c0*/  LOP3.LUT R194, R194, 0xfffffffc, RZ, 0xc0, !PT ;  /* 0xfffffffcc2c27812 */ /* 0x000fc400078ec0ff */
[----:B------:R-:W-:Y:S02]  /*03d0*/  LEA.HI R13, R13, R12, RZ, 0x3 ;  /* 0x0000000c0d0d7211 */ /* 0x000fe400078f18ff */
[----:B------:R-:W-:Y:S01]  /*03e0*/  LEA.HI R2, R2, R3, RZ, 0x1 ;  /* 0x0000000302027211 */ /* 0x000fe200078f08ff */
[C---:B------:R-:W-:Y:S01]  /*03f0*/  IMAD.IADD R194, R195.reuse, 0x1, -R194 ;  /* 0x00000001c3c27824 */ /* 0x040fe200078e0ac2 */
[----:B------:R-:W-:Y:S01]  /*0400*/  LOP3.LUT R5, R0, 0x18, R5, 0xf8, !PT ;  /* 0x0000001800057812 */ /* 0x000fe200078ef805 */
[----:B------:R-:W-:Y:S01]  /*0410*/  IMAD R195, R195, 0x8, R6 ;  /* 0x00000008c3c37824 */ /* 0x000fe200078e0206 */
[----:B------:R-:W-:Y:S02]  /*0420*/  SHF.R.U32.HI R0, RZ, 0x3, R0 ;  /* 0x00000003ff007819 */ /* 0x000fe40000011600 */
[----:B------:R-:W-:Y:S02]  /*0430*/  LOP3.LUT R13, R13, 0xfffffff8, RZ, 0xc0, !PT ;  /* 0xfffffff80d0d7812 */ /* 0x000fe400078ec0ff */
[----:B------:R-:W-:-:S02]  /*0440*/  LOP3.LUT R2, R2, 0xfffffffe, RZ, 0xc0, !PT ;  /* 0xfffffffe02027812 */ /* 0x000fc400078ec0ff */
[----:B------:R-:W-:Y:S01]  /*0450*/  LEA.HI R6, R8, R8, RZ, 0x1 ;  /* 0x0000000808067211 */ /* 0x000fe200078f08ff */
[----:B------:R-:W-:Y:S01]  /*0460*/  IMAD.IADD R13, R12, 0x1, -R13 ;  /* 0x000000010c0d7824 */ /* 0x000fe200078e0a0d */
[----:B------:R-:W-:Y:S01]  /*0470*/  LOP3.LUT R0, R5, R0, RZ, 0x3c, !PT ;  /* 0x0000000005007212 */ /* 0x000fe200078e3cff */
[----:B------:R-:W-:Y:S01]  /*0480*/  IMAD.IADD R2, R3, 0x1, -R2 ;  /* 0x0000000103027824 */ /* 0x000fe200078e0a02 */
[----:B------:R-:W-:Y:S02]  /*0490*/  SHF.R.S32.HI R5, RZ, 0x1f, R10 ;  /* 0x0000001fff057819 */ /* 0x000fe4000001140a */
[----:B------:R-:W-:Y:S01]  /*04a0*/  LOP3.LUT R7, R6, 0x7fffffe, RZ, 0xc0, !PT ;  /* 0x07fffffe06077812 */ /* 0x000fe200078ec0ff */
[----:B------:R-:W-:Y:S01]  /*04b0*/  IMAD.U32 R195, R195, 0x20, R0 ;  /* 0x00000020c3c37824 */ /* 0x000fe200078e0000 */
[----:B------:R-:W-:Y:S01]  /*04c0*/  SHF.R.S32.HI R9, RZ, 0x1f, R4 ;  /* 0x0000001fff097819 */ /* 0x000fe20000011404 */
[----:B------:R-:W-:Y:S01]  /*04d0*/  IMAD.SHL.U32 R191, R2, 0x8, RZ ;  /* 0x0000000802bf7824 */ /* 0x000fe200078e00ff */
[-C--:B------:R-:W-:Y:S01]  /*04e0*/  LEA.HI R3, R10, R10.reuse, RZ, 0x1 ;  /* 0x0000000a0a037211 */ /* 0x080fe200078f08ff */
[----:B------:R-:W-:Y:S01]  /*04f0*/  IMAD.IADD R12, R8, 0x1, -R7 ;  /* 0x00000001080c7824 */ /* 0x000fe200078e0a07 */
[----:B------:R-:W-:-:S02]  /*0500*/  LEA.HI R0, R5, R10, RZ, 0x3 ;  /* 0x0000000a05007211 */ /* 0x000fc400078f18ff */
[----:B------:R-:W-:Y:S02]  /*0510*/  LEA.HI R9, R9, R4, RZ, 0x2 ;  /* 0x0000000409097211 */ /* 0x000fe400078f10ff */
[----:B------:R-:W-:Y:S02]  /*0520*/  LOP3.LUT R5, R13, 0x1, RZ, 0xc0, !PT ;  /* 0x000000010d057812 */ /* 0x000fe400078ec0ff */
[--C-:B------:R-:W-:Y:S02]  /*0530*/  SHF.R.S32.HI R7, RZ, 0x1, R3.reuse ;  /* 0x00000001ff077819 */ /* 0x100fe40000011403 */
[----:B------:R-:W-:Y:S02]  /*0540*/  SHF.R.S32.HI R4, RZ, 0x1f, R3 ;  /* 0x0000001fff047819 */ /* 0x000fe40000011403 */
[----:B------:R-:W-:Y:S02]  /*0550*/  LOP3.LUT R3, R3, 0x7fffffe, RZ, 0xc0, !PT ;  /* 0x07fffffe03037812 */ /* 0x000fe400078ec0ff */
[----:B------:R-:W-:-:S02]  /*0560*/  LOP3.LUT R185, R0, 0xfffffff8, RZ, 0xc0, !PT ;  /* 0xfffffff800b97812 */ /* 0x000fc400078ec0ff */
[----:B------:R-:W-:Y:S01]  /*0570*/  ISETP.NE.U32.AND P6, PT, R5, 0x1, PT ;  /* 0x000000010500780c */ /* 0x000fe20003fc5070 */
[----:B------:R-:W-:Y:S01]  /*0580*/  IMAD.SHL.U32 R5, R8, 0x40, RZ ;  /* 0x0000004008057824 */ /* 0x000fe200078e00ff */
[----:B------:R-:W-:Y:S01]  /*0590*/  SHF.R.S32.HI R6, RZ, 0x1, R6 ;  /* 0x00000001ff067819 */ /* 0x000fe20000011406 */
[----:B------:R-:W-:Y:S01]  /*05a0*/  IMAD.IADD R3, R10, 0x1, -R3 ;  /* 0x000000010a037824 */ /* 0x000fe200078e0a03 */
[----:B------:R-:W-:Y:S01]  /*05b0*/  LEA.HI R4, R4, R7, RZ, 0x2 ;  /* 0x0000000704047211 */ /* 0x000fe200078f10ff */
[----:B------:R-:W-:Y:S01]  /*05c0*/  IMAD.IADD R185, R10, 0x1, -R185 ;  /* 0x000000010ab97824 */ /* 0x000fe200078e0ab9 */
[----:B------:R-:W-:Y:S01]  /*05d0*/  LOP3.LUT P0, RZ, R6, 0x2, RZ, 0xc0, !PT ;  /* 0x0000000206ff7812 */ /* 0x000fe2000780c0ff */
[----:B------:R-:W-:Y:S01]  /*05e0*/  IMAD.SHL.U32 R10, R194, 0x10, RZ ;  /* 0x00000010c20a7824 */ /* 0x000fe200078e00ff */
[----:B------:R-:W-:Y:S01]  /*05f0*/  LOP3.LUT R5, R5, 0x1c0, RZ, 0xc0, !PT ;  /* 0x000001c005057812 */ /* 0x000fe200078ec0ff */
[----:B------:R-:W-:Y:S01]  /*0600*/  IMAD.SHL.U32 R6, R6, 0x40, RZ ;  /* 0x0000004006067824 */ /* 0x000fe200078e00ff */
[----:B------:R-:W-:-:S02]  /*0610*/  LOP3.LUT R4, R4, 0xfffffffc, RZ, 0xc0, !PT ;  /* 0xfffffffc04047812 */ /* 0x000fc400078ec0ff */
[----:B------:R-:W-:Y:S01]  /*0620*/  LEA.HI.SX32 R192, R9, R10, 0x1e ;  /* 0x0000000a09c07211 */ /* 0x000fe200078ff2ff */
[----:B------:R-:W-:Y:S01]  /*0630*/  IMAD.SHL.U32 R9, R13, 0x40, RZ ;  /* 0x000000400d097824 */ /* 0x000fe200078e00ff */
[----:B------:R-:W-:Y:S01]  /*0640*/  LOP3.LUT R10, R5, 0x30, R10, 0xf8, !PT ;  /* 0x00000030050a7812 */ /* 0x000fe200078ef80a */
[----:B------:R-:W-:Y:S01]  /*0650*/  IMAD.IADD R4, R7, 0x1, -R4 ;  /* 0x0000000107047824 */ /* 0x000fe200078e0a04 */
[----:B------:R-:W-:Y:S02]  /*0660*/  LOP3.LUT R6, R6, 0xc0, RZ, 0xc0, !PT ;  /* 0x000000c006067812 */ /* 0x000fe400078ec0ff */
[----:B------:R-:W-:Y:S02]  /*0670*/  SHF.R.S32.HI R193, RZ, 0x7, R193 ;  /* 0x00000007ffc17819 */ /* 0x000fe400000114c1 */
[--C-:B------:R-:W-:Y:S02]  /*0680*/  LOP3.LUT R10, R10, 0x8, R11.reuse, 0xf8, !PT ;  /* 0x000000080a0a7812 */ /* 0x100fe400078ef80b */
[----:B------:R-:W-:Y:S01]  /*0690*/  LOP3.LUT R11, R6, 0x8, R11, 0xf8, !PT ;  /* 0x00000008060b7812 */ /* 0x000fe200078ef80b */
[C---:B------:R-:W-:Y:S01]  /*06a0*/  IMAD R189, R193.reuse, 0x8, R2 ;  /* 0x00000008c1bd7824 */ /* 0x040fe200078e0202 */
[----:B------:R-:W-:Y:S01]  /*06b0*/  SHF.R.U32.HI R6, RZ, 0x3, R6 ;  /* 0x00000003ff067819 */ /* 0x000fe20000011606 */
[--C-:B------:R-:W-:Y:S01]  /*06c0*/  IMAD R198, R193, 0x2000, R209.reuse ;  /* 0x00002000c1c67824 */ /* 0x100fe200078e02d1 */
[----:B------:R-:W-:Y:S01]  /*06d0*/  LEA.HI R7, R13, R13, RZ, 0x1 ;  /* 0x0000000d0d077211 */ /* 0x000fe200078f08ff */
[----:B------:R-:W-:Y:S01]  /*06e0*/  IMAD R189, R189, 0x8, R12 ;  /* 0x00000008bdbd7824 */ /* 0x000fe200078e020c */
[C---:B------:R-:W-:Y:S01]  /*06f0*/  LOP3.LUT P5, RZ, R13.reuse, 0x2, RZ, 0xc0, !PT ;  /* 0x000000020dff7812 */ /* 0x040fe200078ac0ff */
[----:B------:R-:W-:Y:S01]  /*0700*/  IMAD R209, R194, 0x200, R209 ;  /* 0x00000200c2d17824 */ /* 0x000fe200078e02d1 */
[----:B------:R-:W-:-:S02]  /*0710*/  LOP3.LUT P4, RZ, R13, 0x4, RZ, 0xc0, !PT ;  /* 0x000000040dff7812 */ /* 0x000fc4000788c0ff */
[----:B------:R-:W-:Y:S01]  /*0720*/  LOP3.LUT R6, R11, R6, RZ, 0x3c, !PT ;  /* 0x000000060b067212 */ /* 0x000fe200078e3cff */
[----:B------:R-:W-:Y:S01]  /*0730*/  IMAD.SHL.U32 R11, R194, 0x400, RZ ;  /* 0x00000400c20b7824 */ /* 0x000fe200078e00ff */
[----:B------:R-:W-:Y:S02]  /*0740*/  LOP3.LUT R8, R7, 0x3fffffe, RZ, 0xc0, !PT ;  /* 0x03fffffe07087812 */ /* 0x000fe400078ec0ff */
[----:B------:R-:W-:Y:S01]  /*0750*/  LOP3.LUT R9, R9, 0x1c0, RZ, 0xc0, !PT ;  /* 0x000001c009097812 */ /* 0x000fe200078ec0ff */
[----:B------:R-:W-:Y:S01]  /*0760*/  IMAD.U32 R189, R189, 0x20, R6 ;  /* 0x00000020bdbd7824 */ /* 0x000fe200078e0006 */
[----:B------:R-:W-:Y:S01]  /*0770*/  SHF.R.S32.HI R7, RZ, 0x1, R7 ;  /* 0x00000001ff077819 */ /* 0x000fe20000011407 */
[----:B------:R-:W-:Y:S01]  /*0780*/  IMAD.SHL.U32 R6, R193, 0x8, RZ ;  /* 0x00000008c1067824 */ /* 0x000fe200078e00ff */
[C---:B------:R-:W-:Y:S01]  /*0790*/  R2P PR, R185.reuse, 0x6 ;  /* 0x00000006b9007804 */ /* 0x040fe20000000000 */
[----:B------:R-:W-:Y:S01]  /*07a0*/  IMAD.SHL.U32 R185, R185, 0x40, RZ ;  /* 0x00000040b9b97824 */ /* 0x000fe200078e00ff */
[----:B------:R-:W-:Y:S01]  /*07b0*/  SEL R188, R187, 0xffffffe0, !P0 ;  /* 0xffffffe0bbbc7807 */ /* 0x000fe20004000000 */
[----:B------:R-:W-:Y:S01]  /*07c0*/  IMAD.IADD R8, R13, 0x1, -R8 ;  /* 0x000000010d087824 */ /* 0x000fe200078e0a08 */
[----:B------:R-:W-:Y:S01]  /*07d0*/  SHF.R.U32.HI R5, RZ, 0x3, R5 ;  /* 0x00000003ff057819 */ /* 0x000fe20000011605 */
[----:B------:R-:W-:Y:S01]  /*07e0*/  IMAD.SHL.U32 R189, R189, 0x2, RZ ;  /* 0x00000002bdbd7824 */ /* 0x000fe200078e00ff */
[----:B------:R-:W-:Y:S01]  /*07f0*/  LEA.HI R9, R9, R9, RZ, 0x1d ;  /* 0x0000000909097211 */ /* 0x000fe200078fe8ff */
[----:B------:R-:W-:Y:S01]  /*0800*/  IMAD R209, R8, 0x20, R209 ;  /* 0x0000002008d17824 */ /* 0x000fe200078e02d1 */
[C---:B------:R-:W-:Y:S01]  /*0810*/  LOP3.LUT P0, RZ, R4.reuse, 0x2, RZ, 0xc0, !PT ;  /* 0x0000000204ff7812 */ /* 0x040fe2000780c0ff */
[----:B------:R-:W-:Y:S01]  /*0820*/  IMAD.SHL.U32 R4, R4, 0x40, RZ ;  /* 0x0000004004047824 */ /* 0x000fe200078e00ff */
[C---:B------:R-:W-:Y:S01]  /*0830*/  LOP3.LUT P3, RZ, R7.reuse, 0x2, RZ, 0xc0, !PT ;  /* 0x0000000207ff7812 */ /* 0x040fe2000786c0ff */
[----:B------:R-:W-:Y:S01]  /*0840*/  IMAD.SHL.U32 R7, R7, 0x40, RZ ;  /* 0x0000004007077824 */ /* 0x000fe200078e00ff */
[----:B------:R-:W-:-:S02]  /*0850*/  LOP3.LUT R185, R185, 0x1c0, RZ, 0xc0, !PT ;  /* 0x000001c0b9b97812 */ /* 0x000fc400078ec0ff */
[----:B------:R-:W-:Y:S01]  /*0860*/  IADD3 R198, R9, R198, R11 ;  /* 0x000000c609c67210 */ /* 0x000fe20007ffe00b */
[----:B------:R-:W-:Y:S01]  /*0870*/  IMAD.SHL.U32 R9, R2, 0x10, RZ ;  /* 0x0000001002097824 */ /* 0x000fe200078e00ff */
[----:B------:R-:W-:Y:S02]  /*0880*/  LOP3.LUT R5, R10, R5, RZ, 0x3c, !PT ;  /* 0x000000050a057212 */ /* 0x000fe400078e3cff */
[----:B------:R-:W-:Y:S02]  /*0890*/  SHF.R.S32.HI R0, RZ, 0x3, R0 ;  /* 0x00000003ff007819 */ /* 0x000fe40000011400 */
[----:B------:R-:W-:Y:S01]  /*08a0*/  LOP3.LUT R6, R6, 0x8, RZ, 0xc0, !PT ;  /* 0x0000000806067812 */ /* 0x000fe200078ec0ff */
[----:B------:R-:W-:Y:S01]  /*08b0*/  IMAD R186, R2, 0x200, R5 ;  /* 0x0000020002ba7824 */ /* 0x000fe200078e0205 */
[----:B------:R-:W-:Y:S01]  /*08c0*/  LOP3.LUT R4, R4, 0xc0, RZ, 0xc0, !PT ;  /* 0x000000c004047812 */ /* 0x000fe200078ec0ff */
[C---:B------:R-:W-:Y:S01]  /*08d0*/  IMAD R3, R0.reuse, 0x8, R3 ;  /* 0x0000000800037824 */ /* 0x040fe200078e0203 */
[----:B------:R-:W-:Y:S01]  /*08e0*/  LOP3.LUT R7, R7, 0xc0, RZ, 0xc0, !PT ;  /* 0x000000c007077812 */ /* 0x000fe200078ec0ff */
[----:B------:R-:W-:Y:S01]  /*08f0*/  IMAD R0, R0, 0x200, R11 ;  /* 0x0000020000007824 */ /* 0x000fe200078e020b */
[----:B------:R-:W-:Y:S01]  /*0900*/  LOP3.LUT R191, R191, 0x8, RZ, 0xc0, !PT ;  /* 0x00000008bfbf7812 */ /* 0x000fe200078ec0ff */
[----:B------:R-:W-:Y:S01]  /*0910*/  IMAD.SHL.U32 R3, R3, 0x20, RZ ;  /* 0x0000002003037824 */ /* 0x000fe200078e00ff */
[----:B------:R-:W-:-:S02]  /*0920*/  SHF.R.U32.HI R8, RZ, 0x3, R185 ;  /* 0x00000003ff087819 */ /* 0x000fc400000116b9 */
[--C-:B------:R-:W-:Y:S02]  /*0930*/  SHF.R.U32.HI R5, RZ, 0x3, R4.reuse ;  /* 0x00000003ff057819 */ /* 0x100fe40000011604 */
[----:B------:R-:W-:Y:S02]  /*0940*/  LOP3.LUT R190, R6, 0x10, R9, 0xf8, !PT ;  /* 0x0000001006be7812 */ /* 0x000fe400078ef809 */
[----:B------:R-:W-:Y:S02]  /*0950*/  SHF.R.U32.HI R2, RZ, 0x3, R7 ;  /* 0x00000003ff027819 */ /* 0x000fe40000011607 */
[----:B------:R-:W-:Y:S02]  /*0960*/  LOP3.LUT R185, R8, R185, R191, 0x1e, !PT ;  /* 0x000000b908b97212 */ /* 0x000fe400078e1ebf */
[----:B------:R-:W-:Y:S02]  /*0970*/  LOP3.LUT R190, R5, R190, R4, 0x1e, !PT ;  /* 0x000000be05be7212 */ /* 0x000fe400078e1e04 */
[----:B------:R-:W-:Y:S01]  /*0980*/  LOP3.LUT R2, R2, R7, R6, 0x1e, !PT ;  /* 0x0000000702027212 */ /* 0x000fe200078e1e06 */
[----:B------:R-:W-:Y:S01]  /*0990*/  IMAD.IADD R185, R0, 0x1, R185 ;  /* 0x0000000100b97824 */ /* 0x000fe200078e02b9 */
[----:B------:R-:W-:Y:S01]  /*09a0*/  LEA R198, R198, UR4, 0x1 ;  /* 0x00000004c6c67c11 */ /* 0x000fe2000f8e08ff */
[----:B------:R-:W-:Y:S01]  /*09b0*/  IMAD R0, R194, 0x200, R3 ;  /* 0x00000200c2007824 */ /* 0x000fe200078e0203 */
[----:B------:R-:W-:Y:S01]  /*09c0*/  SEL R207, R207, 0x10, !P6 ;  /* 0x00000010cfcf7807 */ /* 0x000fe20007000000 */
[----:B------:R-:W-:Y:S01]  /*09d0*/  IMAD.IADD R190, R3, 0x1, R190 ;  /* 0x0000000103be7824 */ /* 0x000fe200078e02be */
        /* <DEDUP_REMOVED lines=28> */
.L_x_1191:
        /* <DEDUP_REMOVED lines=16> */
[----:B------:R-:W-:Y:S01]  /*0ca0*/  IMAD.U32 R14, RZ, RZ, UR8 ;  /* 0x00000008ff0e7e24 */ /* 0x000fe2000f8e00ff */
[----:B------:R-:W-:Y:S01]  /*0cb0*/  UISETP.NE.U32.AND UP0, UPT, UR12, URZ, UPT ;  /* 0x0000003f0c00728c */ /* 0x000fe2000bf05070 */
[----:B-12---:R-:W-:Y:S01]  /*0cc0*/  IMAD.U32 R6, RZ, RZ, UR10 ;  /* 0x0000000aff067e24 */ /* 0x006fe2000f8e00ff */
        /* <DEDUP_REMOVED lines=9> */
[----:B------:R-:W2:Y:S01]  /*0d60*/  @P0 LDG.E R4, desc[UR14][R14.64] ;  /* 0x0000000e0e040981 */ /* 0x000ea2000c1e1900 */
[----:B------:R-:W-:Y:S02]  /*0d70*/  PLOP3.LUT P3, PT, PT, PT, UP0, 0x80, 0x0 ;  /* 0x000000000000781c */ /* 0x000fe40003f6f008 */
[----:B------:R-:W-:Y:S01]  /*0d80*/  UISETP.EQ.OR.EX UP4, UPT, UR7, URZ, !UP2, UP4 ;  /* 0x0000003f0700728c */ /* 0x000fe2000d782740 */
[----:B---3--:R-:W3:Y:S01]  /*0d90*/  @P1 LDG.E R6, desc[UR14][R6.64] ;  /* 0x0000000e06061981 */ /* 0x008ee2000c1e1900 */
        /* <DEDUP_REMOVED lines=35> */
.L_x_1161:
        /* <DEDUP_REMOVED lines=21> */
[----:B------:R-:W-:Y:S01]  /*1120*/  ULDC.U8 UR31, c[0x0][0x3d8] ;  /* 0x0000f600001f7ab9 */ /* 0x000fe20000000000 */
[----:B------:R-:W-:Y:S01]  /*1130*/  UIADD3 UR45, UR19, UR21, URZ ;  /* 0x00000015132d7290 */ /* 0x000fe2000fffe03f */
[----:B-1----:R-:W-:Y:S01]  /*1140*/  IABS R7, R4 ;  /* 0x0000000400077213 */ /* 0x002fe20000000000 */
[----:B------:R-:W-:Y:S01]  /*1150*/  UISETP.NE.AND UP3, UPT, UR31, URZ, UPT ;  /* 0x0000003f1f00728c */ /* 0x000fe2000bf65270 */
[----:B------:R-:W-:Y:S01]  /*1160*/  ISETP.NE.AND P3, PT, R4, RZ, PT ;  /* 0x000000ff0400720c */ /* 0x000fe20003f65270 */
[----:B------:R-:W-:Y:S01]  /*1170*/  USHF.L.U32 UR16, UR56, 0x7, URZ ;  /* 0x0000000738107899 */ /* 0x000fe2000800063f */
[----:B------:R-:W1:Y:S01]  /*1180*/  I2F.RP R8, R7 ;  /* 0x0000000700087306 */ /* 0x000e620000209400 */
[----:B------:R-:W-:Y:S01]  /*1190*/  ULDC.64 UR38, c[0x0][0x240] ;  /* 0x0000900000267ab9 */ /* 0x000fe20000000a00 */
[----:B------:R-:W-:-:S02]  /*11a0*/  USHF.L.U64.HI UR22, UR56, 0x7, UR55 ;  /* 0x0000000738167899 */ /* 0x000fc40008010237 */
[----:B--2---:R-:W-:Y:S01]  /*11b0*/  UIMAD.WIDE.U32 UR28, UR6, UR12, URZ ;  /* 0x0000000c061c72a5 */ /* 0x004fe2000f8e003f */
[----:B------:R-:W-:Y:S01]  /*11c0*/  ULDC UR42, c[0x0][0x2c4] ;  /* 0x0000b100002a7ab9 */ /* 0x000fe20000000800 */
[----:B------:R-:W-:Y:S02]  /*11d0*/  ULDC UR43, c[0x0][0x2dc] ;  /* 0x0000b700002b7ab9 */ /* 0x000fe40000000800 */
        /* <DEDUP_REMOVED lines=31> */
[----:B------:R-:W-:-:S02]  /*13d0*/  UIMAD.WIDE.U32 UR16, UR5, UR38, URZ ;  /* 0x00000026051072a5 */ /* 0x000fc4000f8e003f */
[----:B------:R-:W-:Y:S01]  /*13e0*/  IMAD.HI.U32 R6, R9, R6, R8 ;  /* 0x0000000609067227 */ /* 0x000fe200078e0008 */
[----:B------:R-:W-:Y:S02]  /*13f0*/  UIADD3 UR13, UR13, UR6, URZ ;  /* 0x000000060d0d7290 */ /* 0x000fe4000fffe03f */
[----:B------:R-:W-:Y:S02]  /*1400*/  USHF.R.S32.HI UR11, URZ, 0x7, UR27 ;  /* 0x000000073f0b7899 */ /* 0x000fe4000801141b */
[----:B------:R-:W-:Y:S01]  /*1410*/  USHF.R.S32.HI UR6, URZ, 0x7, UR19 ;  /* 0x000000073f067899 */ /* 0x000fe20008011413 */
[----:B------:R-:W-:Y:S01]  /*1420*/  IMAD.HI.U32 R20, R6, R5, RZ ;  /* 0x0000000506147227 */ /* 0x000fe200078e00ff */
[----:B------:R-:W-:Y:S01]  /*1430*/  ULDC UR61, c[0x0][0x270] ;  /* 0x00009c00003d7ab9 */ /* 0x000fe20000000800 */
[----:B------:R-:W-:Y:S02]  /*1440*/  USEL UR52, UR18, UR16, !UP2 ;  /* 0x0000001012347287 */ /* 0x000fe4000d000000 */
[----:B------:R-:W-:Y:S01]  /*1450*/  IMAD.MOV R6, RZ, RZ, -R20 ;  /* 0x000000ffff067224 */ /* 0x000fe200078e0a14 */
[----:B------:R-:W-:Y:S01]  /*1460*/  UIMAD UR20, UR5, UR39, URZ ;  /* 0x00000027051472a4 */ /* 0x000fe2000f8e023f */
[----:B------:R-:W-:-:S02]  /*1470*/  @UP1 UMOV UR47, UR8 ;  /* 0x00000008002f1c82 */ /* 0x000fc40008000000 */
[C---:B------:R-:W-:Y:S01]  /*1480*/  IMAD R6, R7.reuse, R6, R5 ;  /* 0x0000000607067224 */ /* 0x040fe200078e0205 */
[----:B------:R-:W-:Y:S01]  /*1490*/  @UP3 UIMAD UR18, UR56, UR42, URZ ;  /* 0x0000002a381232a4 */ /* 0x000fe2000f8e023f */
[----:B------:R-:W-:Y:S01]  /*14a0*/  LOP3.LUT R5, R4, UR57, RZ, 0x3c, !PT ;  /* 0x0000003904057c12 */ /* 0x000fe2000f8e3cff */
[----:B------:R-:W-:Y:S02]  /*14b0*/  UIMAD.WIDE UR8, UR43, UR61, URZ ;  /* 0x0000003d2b0872a5 */ /* 0x000fe4000f8e023f */
[----:B------:R-:W-:Y:S01]  /*14c0*/  ISETP.GT.U32.AND P1, PT, R7, R6, PT ;  /* 0x000000060700720c */ /* 0x000fe20003f24070 */
[----:B------:R-:W-:Y:S01]  /*14d0*/  USEL UR21, UR22, URZ, UP0 ;  /* 0x0000003f16157287 */ /* 0x000fe20008000000 */
[----:B------:R-:W-:Y:S01]  /*14e0*/  ISETP.GE.AND P2, PT, R5, RZ, PT ;  /* 0x000000ff0500720c */ /* 0x000fe20003f46270 */
[----:B------:R-:W-:Y:S02]  /*14f0*/  UISETP.LT.AND UP0, UPT, UR11, UR6, UPT ;  /* 0x000000060b00728c */ /* 0x000fe4000bf01270 */
[----:B------:R-:W-:-:S02]  /*1500*/  @UP2 UIADD3 UR45, UR17, UR20, URZ ;  /* 0x00000014112d2290 */ /* 0x000fc4000fffe03f */
[----:B------:R-:W-:Y:S02]  /*1510*/  @UP3 USEL UR18, UR18, UR5, !UP2 ;  /* 0x0000000512123287 */ /* 0x000fe4000d000000 */
[----:B------:R-:W-:Y:S02]  /*1520*/  UIMAD.WIDE.U32 UR16, UR8, UR12, URZ ;  /* 0x0000000c081072a5 */ /* 0x000fe4000f8e003f */
[----:B------:R-:W-:Y:S02]  /*1530*/  UIMAD UR20, UR9, UR12, URZ ;  /* 0x0000000c091472a4 */ /* 0x000fe4000f8e023f */
        /* <DEDUP_REMOVED lines=8> */
[----:B------:R-:W-:Y:S01]  /*15c0*/  PLOP3.LUT P1, PT, PT, PT, UP1, 0x80, 0x0 ;  /* 0x000000000000781c */ /* 0x000fe20003f2f018 */
[----:B------:R-:W-:-:S02]  /*15d0*/  ULEA UR20, UR31, 0xffffff80, 0x7 ;  /* 0xffffff801f147891 */ /* 0x000fc4000f8e383f */
[----:B------:R-:W-:Y:S02]  /*15e0*/  UIMAD.WIDE.U32 UR12, UR8, UR5, URZ ;  /* 0x00000005080c72a5 */ /* 0x000fe4000f8e003f */
[----:B------:R-:W-:Y:S02]  /*15f0*/  USHF.R.S32.HI UR22, URZ, 0x1f, UR20 ;  /* 0x0000001f3f167899 */ /* 0x000fe40008011414 */
[----:B------:R-:W-:Y:S02]  /*1600*/  UIADD3 UR6, UP0, UR20, UR29, URZ ;  /* 0x0000001d14067290 */ /* 0x000fe4000ff1e03f */
[----:B------:R-:W-:Y:S02]  /*1610*/  USEL UR51, UR16, UR12, !UP2 ;  /* 0x0000000c10337287 */ /* 0x000fe4000d000000 */
[----:B------:R-:W-:Y:S01]  /*1620*/  UIMAD UR11, UR9, UR5, URZ ;  /* 0x00000005090b72a4 */ /* 0x000fe2000f8e023f */
[----:B------:R-:W-:Y:S01]  /*1630*/  @P0 VIADD R20, R20, 0x1 ;  /* 0x0000000114140836 */ /* 0x000fe20000000000 */
[----:B------:R-:W-:Y:S01]  /*1640*/  UIADD3.X UR12, UR22, UR21, URZ, UP0, !UPT ;  /* 0x00000015160c7290 */ /* 0x000fe200087fe43f */
[----:B------:R-:W-:Y:S01]  /*1650*/  PLOP3.LUT P0, PT, PT, PT, UP3, 0x80, 0x0 ;  /* 0x000000000000781c */ /* 0x000fe20003f0f038 */
[----:B------:R-:W-:-:S02]  /*1660*/  UIMAD UR9, UR9, UR6, URZ ;  /* 0x00000006090972a4 */ /* 0x000fc4000f8e023f */
[----:B------:R-:W-:Y:S01]  /*1670*/  @UP1 UIADD3 UR25, UR53, UR54, URZ ;  /* 0x0000003635191290 */ /* 0x000fe2000fffe03f */
[----:B------:R-:W-:Y:S01]  /*1680*/  @!P2 IADD3 R20, -R20, RZ, RZ ;  /* 0x000000ff1414a210 */ /* 0x000fe20007ffe1ff */
[----:B------:R-:W-:Y:S01]  /*1690*/  @!UP3 UIMAD UR30, UR19, UR42, URZ ;  /* 0x0000002a131eb2a4 */ /* 0x000fe2000f8e023f */
[----:B------:R-:W-:Y:S01]  /*16a0*/  @!P3 LOP3.LUT R20, RZ, R4, RZ, 0x33, !PT ;  /* 0x00000004ff14b212 */ /* 0x000fe200078e33ff */
[----:B------:R-:W-:Y:S02]  /*16b0*/  UIADD3 UR44, UR17, UR18, URZ ;  /* 0x00000012112c7290 */ /* 0x000fe4000fffe03f */
[----:B------:R-:W-:Y:S01]  /*16c0*/  UIMAD.WIDE.U32 UR16, UR8, UR6, URZ ;  /* 0x00000006081072a5 */ /* 0x000fe2000f8e003f */
[----:B------:R-:W-:Y:S01]  /*16d0*/  @UP1 ULDC.64 UR18, c[0x0][0x250] ;  /* 0x0000940000121ab9 */ /* 0x000fe20000000a00 */
[----:B------:R-:W-:Y:S02]  /*16e0*/  UIMAD UR6, UR8, UR12, UR9 ;  /* 0x0000000c080672a4 */ /* 0x000fe4000f8e0209 */
[----:B------:R-:W-:-:S02]  /*16f0*/  @UP1 UIMAD.WIDE.U32 UR8, UR25, UR18, URZ ;  /* 0x00000012190812a5 */ /* 0x000fc4000f8e003f */
[----:B------:R-:W-:Y:S02]  /*1700*/  @UP2 UIADD3 UR44, UR13, UR11, URZ ;  /* 0x0000000b0d2c2290 */ /* 0x000fe4000fffe03f */
[----:B------:R-:W-:Y:S02]  /*1710*/  UIMAD UR43, UR57, UR43, URZ ;  /* 0x0000002b392b72a4 */ /* 0x000fe4000f8e023f */
[----:B------:R-:W-:Y:S02]  /*1720*/  @UP1 UIMAD UR11, UR25, UR19, URZ ;  /* 0x00000013190b12a4 */ /* 0x000fe4000f8e023f */
[----:B------:R-:W-:Y:S02]  /*1730*/  @!UP2 UIADD3 UR46, UR35, UR23, URZ ;  /* 0x00000017232ea290 */ /* 0x000fe4000fffe03f */
[----:B------:R-:W-:Y:S02]  /*1740*/  USEL UR50, UR40, URZ, UP4 ;  /* 0x0000003f28327287 */ /* 0x000fe4000a000000 */
[----:B------:R-:W-:-:S02]  /*1750*/  USHF.R.S32.HI UR41, URZ, 0x1f, UR24 ;  /* 0x0000001f3f297899 */ /* 0x000fc40008011418 */
        /* <DEDUP_REMOVED lines=18> */
.L_x_1163:
        /* <DEDUP_REMOVED lines=13> */
.L_x_1164:
        /* <DEDUP_REMOVED lines=11> */
.L_x_1165:
[----:B------:R-:W-:-:S04]  /*1a00*/  UIMAD UR5, UR56, UR61, UR57 ;  /* 0x0000003d380572a4 */ /* 0x000fc8000f8e0239 */
[----:B------:R-:W-:-:S12]  /*1a10*/  UIMAD UR5, UR5, UR58, URZ ;  /* 0x0000003a050572a4 */ /* 0x000fd8000f8e023f */
.L_x_1166:
[----:B------:R-:W1:Y:S01]  /*1a20*/  S2R R13, SR_TID.X ;  /* 0x00000000000d7919 */ /* 0x000e620000002100 */
[----:B------:R-:W2:Y:S01]  /*1a30*/  LDC.64 R4, c[0x0][0x420] ;  /* 0x00010800ff047b82 */ /* 0x000ea20000000a00 */
[----:B------:R-:W-:Y:S01]  /*1a40*/  ULDC UR8, c[0x0][0x2dc] ;  /* 0x0000b70000087ab9 */ /* 0x000fe20000000800 */
[----:B------:R-:W-:Y:S01]  /*1a50*/  UIADD3 UR27, UR20, UR5, URZ ;  /* 0x00000005141b7290 */ /* 0x000fe2000fffe03f */
[----:B------:R-:W-:Y:S01]  /*1a60*/  BSSY B1, `(.L_x_1162) ;  /* 0x0000880000017945 */ /* 0x000fe20003800000 */
[----:B------:R-:W-:Y:S02]  /*1a70*/  UIMAD UR5, UR8, UR61, URZ ;  /* 0x0000003d080572a4 */ /* 0x000fe4000f8e023f */
[----:B------:R-:W-:Y:S02]  /*1a80*/  USHF.R.S32.HI UR34, URZ, 0x1f, UR57 ;  /* 0x0000001f3f227899 */ /* 0x000fe40008011439 */
[----:B------:R-:W-:Y:S02]  /*1a90*/  USHF.L.U32 UR36, UR5, 0x7, URZ ;  /* 0x0000000705247899 */ /* 0x000fe4000800063f */
[----:B------:R-:W-:-:S02]  /*1aa0*/  UIADD3 UR11, -UR7, UR10, UR24 ;  /* 0x0000000a070b7290 */ /* 0x000fc4000fffe118 */
[----:B------:R-:W-:Y:S01]  /*1ab0*/  UIADD3 UR21, UP2, UP0, UR16, UR36, UR43 ;  /* 0x0000002410157290 */ /* 0x000fe2000f85e02b */
[----:B------:R-:W-:Y:S02]  /*1ac0*/  ULDC.64 UR12, c[0x0][0x428] ;  /* 0x00010a00000c7ab9 */ /* 0x000fe40000000a00 */
[----:B------:R-:W-:Y:S01]  /*1ad0*/  ULDC.64 UR16, c[0x0][0x258] ;  /* 0x0000960000107ab9 */ /* 0x000fe20000000a00 */
[----:B------:R-:W-:Y:S02]  /*1ae0*/  UIMAD UR9, UR34, UR12, URZ ;  /* 0x0000000c220972a4 */ /* 0x000fe4000f8e023f */
[----:B------:R-:W-:Y:S02]  /*1af0*/  UIADD3 UR30, UR20, UR30, URZ ;  /* 0x0000001e141e7290 */ /* 0x000fe4000fffe03f */
[----:B------:R-:W-:Y:S02]  /*1b00*/  UIMAD UR13, UR57, UR13, UR9 ;  /* 0x0000000d390d72a4 */ /* 0x000fe4000f8e0209 */
[----:B------:R-:W-:Y:S01]  /*1b10*/  UIMAD UR9, UR34, UR16, URZ ;  /* 0x00000010220972a4 */ /* 0x000fe2000f8e023f */
        /* <DEDUP_REMOVED lines=23> */
[----:B------:R-:W-:Y:S02]  /*1c90*/  IADD3.X R9, R15, UR45, R7, P0, !PT ;  /* 0x0000002d0f097c10 */ /* 0x000fe400087fe407 */
[----:B------:R-:W-:Y:S01]  /*1ca0*/  IADD3 R22, P0, R10, UR6, RZ ;  /* 0x000000060a167c10 */ /* 0x000fe2000ff1e0ff */
[----:B------:R-:W-:Y:S01]  /*1cb0*/  USHF.R.S32.HI UR6, URZ, 0x1f, UR36 ;  /* 0x0000001f3f067899 */ /* 0x000fe20008011424 */
[----:B------:R-:W-:Y:S02]  /*1cc0*/  IMAD R7, R5, UR20, R14 ;  /* 0x0000001405077c24 */ /* 0x000fe4000f8e020e */
[----:B------:R-:W-:Y:S01]  /*1cd0*/  IADD3.X R23, R11, UR46, RZ, P0, !PT ;  /* 0x0000002e0b177c10 */ /* 0x000fe200087fe4ff */
[----:B------:R-:W-:Y:S01]  /*1ce0*/  UIADD3.X UR25, UR25, UR6, UR23, UP2, UP0 ;  /* 0x0000000619197290 */ /* 0x000fe200097e0417 */
[----:B------:R-:W-:Y:S01]  /*1cf0*/  IMAD.U32 R14, RZ, RZ, UR12 ;  /* 0x0000000cff0e7e24 */ /* 0x000fe2000f8e00ff */
[----:B------:R-:W-:Y:S01]  /*1d00*/  UIADD3 UR6, UR11, -UR52, URZ ;  /* 0x800000340b067290 */ /* 0x000fe2000fffe03f */
[----:B------:R-:W-:Y:S01]  /*1d10*/  IMAD.WIDE.U32 R16, R4, UR20, R22 ;  /* 0x0000001404107c25 */ /* 0x000fe2000f8e0016 */
[----:B------:R-:W-:-:S02]  /*1d20*/  UIMAD UR11, UR57, UR17, UR9 ;  /* 0x00000011390b72a4 */ /* 0x000fc4000f8e0209 */
[----:B------:R-:W-:Y:S01]  /*1d30*/  USHF.R.S32.HI UR34, URZ, 0x1f, UR6 ;  /* 0x0000001f3f227899 */ /* 0x000fe20008011406 */
[----:B------:R-:W-:Y:S01]  /*1d40*/  IMAD.IADD R17, R17, 0x1, R7 ;  /* 0x0000000111117824 */ /* 0x000fe200078e0207 */
[----:B------:R-:W-:Y:S01]  /*1d50*/  UIADD3 UR9, UP3, UP2, UR49, UR21, UR51 ;  /* 0x0000001531097290 */ /* 0x000fe2000fa7e033 */
[----:B------:R-:W-:Y:S01]  /*1d60*/  IMAD.U32 R22, RZ, RZ, UR16 ;  /* 0x00000010ff167e24 */ /* 0x000fe2000f8e00ff */
[----:B------:R-:W-:Y:S01]  /*1d70*/  ULEA.HI UR34, UR34, UR6, URZ, 0x7 ;  /* 0x0000000622227291 */ /* 0x000fe2000f8f383f */
[----:B------:R-:W-:Y:S01]  /*1d80*/  IMAD.WIDE.U32 R14, R14, UR57, R16 ;  /* 0x000000390e0e7c25 */ /* 0x000fe2000f8e0010 */
[----:B------:R-:W-:Y:S02]  /*1d90*/  UIADD3.X UR6, UR50, UR25, UR44, UP3, UP2 ;  /* 0x0000001932067290 */ /* 0x000fe40009fe442c */
[----:B------:R-:W-:Y:S01]  /*1da0*/  USHF.R.S32.HI UR34, URZ, 0x7, UR34 ;  /* 0x000000073f227899 */ /* 0x000fe20008011422 */
[----:B------:R-:W-:Y:S01]  /*1db0*/  IMAD.MOV.U32 R16, RZ, RZ, R14 ;  /* 0x000000ffff107224 */ /* 0x000fe200078e000e */
[----:B------:R-:W-:Y:S01]  /*1dc0*/  IADD3 R14, P0, R225, UR9, RZ ;  /* 0x00000009e10e7c10 */ /* 0x000fe2000ff1e0ff */
[----:B------:R-:W-:Y:S01]  /*1dd0*/  IMAD.WIDE.U32 R22, R22, UR57, R8 ;  /* 0x0000003916167c25 */ /* 0x000fe2000f8e0008 */
[----:B------:R-:W-:-:S02]  /*1de0*/  UISETP.LT.AND UP0, UPT, URZ, UR34, UPT ;  /* 0x000000223f00728c */ /* 0x000fc4000bf01270 */
[----:B------:R-:W-:Y:S01]  /*1df0*/  LEA.HI.X.SX32 R225, R225, UR6, 0x1, P0 ;  /* 0x00000006e1e17c11 */ /* 0x000fe200080f0eff */
[----:B------:R-:W-:Y:S01]  /*1e00*/  VIADD R17, R15, UR13 ;  /* 0x0000000d0f117c36 */ /* 0x000fe20008000000 */
[----:B------:R-:W-:Y:S01]  /*1e10*/  USEL UR34, URZ, UR34, !UP0 ;  /* 0x000000223f227287 */ /* 0x000fe2000c000000 */
[-C--:B------:R-:W-:Y:S01]  /*1e20*/  IMAD R8, R19, R4.reuse, RZ ;  /* 0x0000000413087224 */ /* 0x080fe200078e02ff */
[----:B------:R-:W-:Y:S01]  /*1e30*/  ULDC.64 UR16, c[0x0][0x478] ;  /* 0x00011e0000107ab9 */ /* 0x000fe20000000a00 */
[----:B------:R-:W-:Y:S01]  /*1e40*/  IMAD.WIDE.U32 R16, R12, R4, R16 ;  /* 0x000000040c107225 */ /* 0x000fe200078e0010 */
[----:B------:R-:W-:Y:S01]  /*1e50*/  UISETP.GT.AND UP0, UPT, UR31, UR34, UPT ;  /* 0x000000221f00728c */ /* 0x000fe2000bf04270 */
[----:B------:R-:W-:Y:S01]  /*1e60*/  LEA R222, P4, R22, UR28, 0x1 ;  /* 0x0000001c16de7c11 */ /* 0x000fe2000f8808ff */
[----:B------:R-:W-:Y:S01]  /*1e70*/  UIMAD.WIDE UR16, UR27, 0x4, UR16 ;  /* 0x000000041b1078a5 */ /* 0x000fe2000f8e0210 */
[----:B------:R-:W-:Y:S01]  /*1e80*/  IMAD R8, R12, R5, R8 ;  /* 0x000000050c087224 */ /* 0x000fe200078e0208 */
[----:B------:R-:W-:Y:S01]  /*1e90*/  ULDC.64 UR22, c[0x0][0x3e0] ;  /* 0x0000f80000167ab9 */ /* 0x000fe20000000a00 */
[----:B------:R-:W-:Y:S01]  /*1ea0*/  ULDC.64 UR20, c[0x0][0x400] ;  /* 0x0001000000147ab9 */ /* 0x000fe20000000a00 */
[----:B------:R-:W-:Y:S01]  /*1eb0*/  PLOP3.LUT P0, PT, PT, PT, UP0, 0x80, 0x0 ;  /* 0x000000000000781c */ /* 0x000fe20003f0f008 */
[----:B------:R-:W-:Y:S01]  /*1ec0*/  VIADD R7, R23, UR11 ;  /* 0x0000000b17077c36 */ /* 0x000fe20008000000 */
[----:B------:R-:W-:Y:S01]  /*1ed0*/  LEA R224, P2, R14, UR20, 0x2 ;  /* 0x000000140ee07c11 */ /* 0x000fe2000f8410ff */
[----:B------:R-:W-:Y:S01]  /*1ee0*/  IMAD.IADD R8, R17, 0x1, R8 ;  /* 0x0000000111087824 */ /* 0x000fe200078e0208 */
[----:B------:R-:W-:Y:S01]  /*1ef0*/  LEA R220, P3, R16, UR22, 0x1 ;  /* 0x0000001610dc7c11 */ /* 0x000fe2000f8608ff */
[----:B------:R-:W-:Y:S01]  /*1f00*/  ULDC.64 UR12, c[0x0][0x2b0] ;  /* 0x0000ac00000c7ab9 */ /* 0x000fe20000000a00 */
[----:B------:R-:W-:Y:S01]  /*1f10*/  LEA.HI.X R223, R22, UR29, R7, 0x1, P4 ;  /* 0x0000001d16df7c11 */ /* 0x000fe2000a0f0c07 */
[----:B------:R-:W-:Y:S01]  /*1f20*/  UIMAD.WIDE UR12, UR30, 0x4, UR12 ;  /* 0x000000041e0c78a5 */ /* 0x000fe2000f8e020c */
[----:B------:R-:W-:Y:S01]  /*1f30*/  LEA.HI.X R221, R16, UR23, R8, 0x1, P3 ;  /* 0x0000001710dd7c11 */ /* 0x000fe200098f0c08 */
[----:B------:R-:W-:Y:S01]  /*1f40*/  UMOV UR29, UR17 ;  /* 0x00000011001d7c82 */ /* 0x000fe20008000000 */
[----:B------:R-:W-:Y:S01]  /*1f50*/  LEA.HI.X R225, R14, UR21, R225, 0x2, P2 ;  /* 0x000000150ee17c11 */ /* 0x000fe200090f14e1 */
[----:B------:R-:W-:-:S02]  /*1f60*/  UMOV UR30, UR16 ;  /* 0x00000010001e7c82 */ /* 0x000fc40008000000 */
        /* <DEDUP_REMOVED lines=20> */
.L_x_1168:
        /* <DEDUP_REMOVED lines=19> */
.L_x_1169:
        /* <DEDUP_REMOVED lines=29> */
.L_x_1171:
[----:B------:R-:W-:Y:S05]  /*23b0*/  BSYNC B0 ;  /* 0x0000000000007941 */ /* 0x000fea0003800000 */
.L_x_1170:
        /* <DEDUP_REMOVED lines=13> */
.L_x_1173:
[----:B------:R-:W-:Y:S05]  /*2490*/  BSYNC B0 ;  /* 0x0000000000007941 */ /* 0x000fea0003800000 */
.L_x_1172:
        /* <DEDUP_REMOVED lines=10> */
[----:B-12---:R-:W-:Y:S02]  /*2540*/  MOV R6, UR6 ;  /* 0x0000000600067c02 */ /* 0x006fe40008000f00 */
        /* <DEDUP_REMOVED lines=14> */
.L_x_1175:
[----:B------:R-:W-:Y:S05]  /*2630*/  BSYNC B0 ;  /* 0x0000000000007941 */ /* 0x000fea0003800000 */
.L_x_1174:
        /* <DEDUP_REMOVED lines=13> */
.L_x_1167:
[----:B------:R-:W-:Y:S01]  /*2710*/  UIMAD UR6, UR8, -0x80, UR10 ;  /* 0xffffff80080678a4 */ /* 0x000fe2000f8e020a */
[----:B------:R-:W-:Y:S01]  /*2720*/  VIADD R7, R12, 0x40 ;  /* 0x000000400c077836 */ /* 0x000fe20000000000 */
[----:B------:R-:W-:Y:S01]  /*2730*/  UIMAD UR11, UR41, UR32, URZ ;  /* 0x00000020290b72a4 */ /* 0x000fe2000f8e023f */
[----:B------:R-:W-:Y:S01]  /*2740*/  IMAD.U32 R9, RZ, RZ, UR32 ;  /* 0x00000020ff097e24 */ /* 0x000fe2000f8e00ff */
[----:B------:R-:W-:Y:S01]  /*2750*/  UIMAD UR9, UR26, -0x80, UR7 ;  /* 0xffffff801a0978a4 */ /* 0x000fe2000f8e0207 */
[----:B------:R-:W-:Y:S01]  /*2760*/  IMAD.WIDE.U32 R14, R4, 0x80, RZ ;  /* 0x00000080040e7825 */ /* 0x000fe200078e00ff */
[----:B------:R-:W-:Y:S01]  /*2770*/  ISETP.GE.AND P4, PT, R7, UR6, PT ;  /* 0x0000000607007c0c */ /* 0x000fe2000bf86270 */
[----:B------:R-:W-:Y:S01]  /*2780*/  UIMAD UR16, UR24, UR33, UR11 ;  /* 0x00000021181072a4 */ /* 0x000fe2000f8e020b */
[C---:B------:R-:W-:Y:S01]  /*2790*/  ISETP.GE.AND P5, PT, R12.reuse, UR6, PT ;  /* 0x000000060c007c0c */ /* 0x040fe2000bfa6270 */
[--C-:B------:R-:W-:Y:S01]  /*27a0*/  IMAD.WIDE.U32 R16, R9, UR24, R10.reuse ;  /* 0x0000001809107c25 */ /* 0x100fe2000f8e000a */
[----:B------:R-:W-:Y:S01]  /*27b0*/  ISETP.GE.AND P2, PT, R7, UR9, PT ;  /* 0x0000000907007c0c */ /* 0x000fe2000bf46270 */
[----:B------:R-:W-:Y:S01]  /*27c0*/  UIMAD UR11, UR41, UR18, URZ ;  /* 0x00000012290b72a4 */ /* 0x000fe2000f8e023f */
[----:B------:R-:W-:Y:S01]  /*27d0*/  ISETP.GE.AND P3, PT, R12, UR9, PT ;  /* 0x000000090c007c0c */ /* 0x000fe2000bf66270 */
[----:B------:R-:W-:Y:S01]  /*27e0*/  IMAD.SHL.U32 R7, R5, 0x80, RZ ;  /* 0x0000008005077824 */ /* 0x000fe200078e00ff */
[----:B------:R-:W-:Y:S01]  /*27f0*/  ULDC.64 UR20, c[0x0][0x260] ;  /* 0x0000980000147ab9 */ /* 0x000fe20000000a00 */
[----:B------:R-:W-:Y:S01]  /*2800*/  IMAD.U32 R5, RZ, RZ, UR16 ;  /* 0x00000010ff057e24 */ /* 0x000fe2000f8e00ff */
[----:B------:R-:W-:Y:S01]  /*2810*/  UIMAD UR11, UR24, UR19, UR11 ;  /* 0x00000013180b72a4 */ /* 0x000fe2000f8e020b */
[----:B------:R-:W-:Y:S01]  /*2820*/  IMAD.U32 R4, RZ, RZ, UR18 ;  /* 0x00000012ff047e24 */ /* 0x000fe2000f8e00ff */
[----:B------:R-:W-:Y:S01]  /*2830*/  ULDC.64 UR16, c[0x0][0x268] ;  /* 0x00009a0000107ab9 */ /* 0x000fe20000000a00 */
[----:B------:R-:W-:Y:S01]  /*2840*/  @!P4 IADD3 R8, P1, R220, R14, RZ ;  /* 0x0000000edc08c210 */ /* 0x000fe20007f3e0ff */
[----:B------:R-:W-:Y:S01]  /*2850*/  ULEA.HI UR9, UR8, UR8, URZ, 0x1 ;  /* 0x0000000808097291 */ /* 0x000fe2000f8f083f */
[----:B------:R-:W-:Y:S01]  /*2860*/  IADD3 R14, P0, R16, UR47, RZ ;  /* 0x0000002f100e7c10 */ /* 0x000fe2000ff1e0ff */
[----:B------:R-:W-:Y:S01]  /*2870*/  IMAD.WIDE.U32 R10, R4, UR24, R10 ;  /* 0x00000018040a7c25 */ /* 0x000fe2000f8e000a */
[----:B------:R-:W-:Y:S01]  /*2880*/  @!P4 IADD3.X R9, R221, R15, R7, P1, !PT ;  /* 0x0000000fdd09c210 */ /* 0x000fe20000ffe407 */
[----:B------:R-:W-:Y:S01]  /*2890*/  ULOP3.LUT UR9, UR9, 0xfffffffe, URZ, 0xc0, !UPT ;  /* 0xfffffffe09097892 */ /* 0x000fe2000f8ec03f */
[----:B------:R-:W-:Y:S01]  /*28a0*/  IADD3.X R15, R17, UR48, R5, P0, !PT ;  /* 0x00000030110f7c10 */ /* 0x000fe200087fe405 */
[C---:B------:R-:W-:Y:S01]  /*28b0*/  IMAD R7, R6.reuse, UR20, RZ ;  /* 0x0000001406077c24 */ /* 0x040fe2000f8e02ff */
[----:B------:R-:W-:Y:S01]  /*28c0*/  PLOP3.LUT P0, PT, PT, PT, UP4, 0x80, 0x0 ;  /* 0x000000000000781c */ /* 0x000fe20003f0f048 */
[----:B------:R-:W-:Y:S01]  /*28d0*/  IMAD R5, R6, UR16, RZ ;  /* 0x0000001006057c24 */ /* 0x000fe2000f8e02ff */
[----:B------:R-:W-:Y:S01]  /*28e0*/  IADD3 R10, P1, R10, UR40, RZ ;  /* 0x000000280a0a7c10 */ /* 0x000fe2000ff3e0ff */
[C---:B------:R-:W-:Y:S01]  /*28f0*/  IMAD R26, R20.reuse, UR21, R7 ;  /* 0x00000015141a7c24 */ /* 0x040fe2000f8e0207 */
[----:B------:R-:W-:Y:S01]  /*2900*/  UIADD3 UR9, UR8, -UR9, URZ ;  /* 0x8000000908097290 */ /* 0x000fe2000fffe03f */
[----:B------:R-:W-:Y:S01]  /*2910*/  IMAD.WIDE.U32 R6, R20, UR20, R14 ;  /* 0x0000001414067c25 */ /* 0x000fe2000f8e000e */
[----:B------:R-:W-:-:S03]  /*2920*/  LEA R13, R195, UR4, 0x1 ;  /* 0x00000004c30d7c11 */ /* 0x000fc6000f8e08ff */
[----:B------:R-:W-:Y:S01]  /*2930*/  VIADD R218, R195, 0x1000 ;  /* 0x00001000c3da7836 */ /* 0x000fe20000000000 */
[----:B------:R-:W-:Y:S01]  /*2940*/  UISETP.NE.AND UP0, UPT, UR9, 0x1, UPT ;  /* 0x000000010900788c */ /* 0x000fe2000bf05270 */
[----:B------:R-:W-:Y:S01]  /*2950*/  IMAD.U32 R4, RZ, RZ, UR11 ;  /* 0x0000000bff047e24 */ /* 0x000fe2000f8e00ff */
[----:B------:R-:W-:Y:S01]  /*2960*/  USHF.L.U32 UR11, UR39, 0x7, URZ ;  /* 0x00000007270b7899 */ /* 0x000fe2000800063f */
[----:B------:R-:W-:Y:S01]  /*2970*/  @P0 BAR.SYNC.DEFER_BLOCKING 0x0 ;  /* 0x0000000000000b1d */ /* 0x000fe20000010000 */
[----:B------:R-:W-:Y:S01]  /*2980*/  @!P2 IADD3 R24, P0, R12, 0x40, RZ ;  /* 0x000000400c18a810 */ /* 0x000fe20007f1e0ff */
[----:B------:R-:W-:Y:S01]  /*2990*/  IMAD R22, R20, UR17, R5 ;  /* 0x0000001114167c24 */ /* 0x000fe2000f8e0205 */
[----:B------:R-:W-:Y:S01]  /*29a0*/  IADD3.X R11, R11, UR42, R4, P1, !PT ;  /* 0x0000002a0b0b7c10 */ /* 0x000fe20008ffe404 */
[----:B------:R-:W-:Y:S02]  /*29b0*/  IMAD.IADD R27, R7, 0x1, R26 ;  /* 0x00000001071b7824 */ /* 0x000fe400078e021a */
[----:B------:R-:W-:Y:S01]  /*29c0*/  @!P2 IMAD.X R5, RZ, RZ, R19, P0 ;  /* 0x000000ffff05a224 */ /* 0x000fe200000e0613 */
[----:B------:R-:W-:Y:S01]  /*29d0*/  PLOP3.LUT P0, PT, PT, PT, UP0, 0x80, 0x0 ;  /* 0x000000000000781c */ /* 0x000fe20003f0f008 */
[----:B------:R-:W-:-:S02]  /*29e0*/  @!P2 IMAD.MOV.U32 R7, RZ, RZ, R27 ;  /* 0x000000ffff07a224 */ /* 0x000fc400078e001b */
[----:B------:R-:W-:Y:S01]  /*29f0*/  IMAD.MOV.U32 R216, RZ, RZ, 0x7f800000 ;  /* 0x7f800000ffd87424 */ /* 0x000fe200078e00ff */
[----:B------:R-:W-:Y:S01]  /*2a00*/  SEL R218, R218, R195, !P0 ;  /* 0x000000c3dada7207 */ /* 0x000fe20004000000 */
[----:B------:R-:W-:Y:S02]  /*2a10*/  @!P2 IMAD R5, R5, UR32, RZ ;  /* 0x000000200505ac24 */ /* 0x000fe4000f8e02ff */
[----:B------:R-:W-:Y:S01]  /*2a20*/  IMAD.MOV.U32 R217, RZ, RZ, 0x7f800000 ;  /* 0x7f800000ffd97424 */ /* 0x000fe200078e00ff */
[----:B------:R-:W-:Y:S01]  /*2a30*/  LEA R218, R218, UR4, 0x1 ;  /* 0x00000004dada7c11 */ /* 0x000fe2000f8e08ff */
[----:B------:R-:W-:Y:S02]  /*2a40*/  @!P2 IMAD R16, R24, UR33, R5 ;  /* 0x000000211810ac24 */ /* 0x000fe4000f8e0205 */
[----:B------:R-:W-:Y:S02]  /*2a50*/  IMAD.MOV.U32 R214, RZ, RZ, 0x7f800000 ;  /* 0x7f800000ffd67424 */ /* 0x000fe400078e00ff */
[----:B------:R-:W-:Y:S01]  /*2a60*/  IMAD.MOV.U32 R215, RZ, RZ, 0x7f800000 ;  /* 0x7f800000ffd77424 */ /* 0x000fe200078e00ff */
[----:B------:R-:W-:Y:S01]  /*2a70*/  SHF.R.S32.HI R213, RZ, 0x1f, R212 ;  /* 0x0000001fffd57819 */ /* 0x000fe200000114d4 */
[----:B------:R-:W-:Y:S01]  /*2a80*/  IMAD.WIDE.U32 R20, R20, UR16, R10 ;  /* 0x0000001014147c25 */ /* 0x000fe2000f8e000a */
[----:B------:R-:W-:Y:S01]  /*2a90*/  UIMAD.WIDE.U32 UR16, UR38, 0x80, URZ ;  /* 0x00000080261078a5 */ /* 0x000fe2000f8e003f */
[----:B------:R-:W1:Y:S01]  /*2aa0*/  @!P3 LDC.64 R10, c[0x0][0x218] ;  /* 0x00008600ff0abb82 */ /* 0x000e620000000a00 */
[----:B------:R2:W-:Y:S01]  /*2ab0*/  @P5 STS [R13+0x4000], RZ ;  /* 0x004000ff0d005388 */ /* 0x0005e20000000800 */
[--C-:B------:R-:W-:Y:S01]  /*2ac0*/  @!P3 IMAD.MOV.U32 R26, RZ, RZ, R6.reuse ;  /* 0x000000ffff1ab224 */ /* 0x100fe200078e0006 */
[----:B------:R-:W-:Y:S01]  /*2ad0*/  UIADD3 UR51, UR24, UR10, URZ ;  /* 0x0000000a18337290 */ /* 0x000fe2000fffe03f */
[----:B------:R-:W-:Y:S01]  /*2ae0*/  @!P2 IMAD.WIDE.U32 R24, R24, UR32, R6 ;  /* 0x000000201818ac25 */ /* 0x000fe2000f8e0006 */
[----:B------:R2:W-:Y:S01]  /*2af0*/  @P5 STS [R13+0x4004], RZ ;  /* 0x004004ff0d005388 */ /* 0x0005e20000000800 */
[----:B------:R-:W-:Y:S01]  /*2b00*/  ULDC UR22, c[0x0][0x394] ;  /* 0x0000e50000167ab9 */ /* 0x000fe20000000800 */
[----:B------:R-:W-:Y:S01]  /*2b10*/  USHF.L.U32 UR50, UR5, 0x3, URZ ;  /* 0x0000000305327899 */ /* 0x000fe2000800063f */
[----:B------:R-:W3:Y:S01]  /*2b20*/  @!P2 LDC.64 R6, c[0x0][0x218] ;  /* 0x00008600ff06ab82 */ /* 0x000ee20000000a00 */
[----:B------:R-:W-:Y:S01]  /*2b30*/  IMAD.IADD R23, R21, 0x1, R22 ;  /* 0x0000000115177824 */ /* 0x000fe200078e0216 */
[----:B------:R2:W-:Y:S01]  /*2b40*/  @P5 STS.64 [R13+0x4008], RZ ;  /* 0x004008ff0d005388 */ /* 0x0005e20000000a00 */
[----:B------:R-:W-:Y:S01]  /*2b50*/  @!P3 IMAD.MOV.U32 R22, RZ, RZ, R20 ;  /* 0x000000ffff16b224 */ /* 0x000fe200078e0014 */
[----:B------:R-:W-:Y:S01]  /*2b60*/  USHF.L.U32 UR49, UR5, 0x4, URZ ;  /* 0x0000000405317899 */ /* 0x000fe2000800063f */
[C---:B------:R-:W-:Y:S01]  /*2b70*/  @!P3 IMAD R17, R19.reuse, UR32, RZ ;  /* 0x000000201311bc24 */ /* 0x040fe2000f8e02ff */
[----:B------:R-:W-:Y:S01]  /*2b80*/  @!PT LDS RZ, [RZ] ;  /* 0x00000000fffff984 */ /* 0x000fe20000000800 */
[----:B------:R-:W-:Y:S01]  /*2b90*/  @!PT LDS RZ, [RZ] ;  /* 0x00000000fffff984 */ /* 0x000fe20000000800 */
[----:B------:R-:W-:Y:S01]  /*2ba0*/  @!PT LDS RZ, [RZ] ;  /* 0x00000000fffff984 */ /* 0x000fe20000000800 */
[----:B------:R-:W-:Y:S01]  /*2bb0*/  @!P5 LDGSTS.E.BYPASS.LTC128B.128 [R13+0x4000], desc[UR14][R220.64] ;  /* 0x04000000dc0ddfae */ /* 0x000fe2000b901d4e */
[----:B------:R-:W-:Y:S01]  /*2bc0*/  @!P3 IMAD R15, R19, UR18, RZ ;  /* 0x00000012130fbc24 */ /* 0x000fe2000f8e02ff */
[----:B------:R-:W-:Y:S01]  /*2bd0*/  UIMAD UR46, UR5, 0x28, URZ ;  /* 0x00000028052e78a4 */ /* 0x000fe2000f8e023f */
[----:B------:R-:W-:Y:S01]  /*2be0*/  @!P2 IMAD.MOV.U32 R21, RZ, RZ, R23 ;  /* 0x000000ffff15a224 */ /* 0x000fe200078e0017 */
[----:B------:R2:W-:Y:S01]  /*2bf0*/  @P4 STS.128 [R13+0x5000], RZ ;  /* 0x005000ff0d004388 */ /* 0x0005e20000000c00 */
[C---:B------:R-:W-:Y:S01]  /*2c00*/  @!P3 IMAD R17, R12.reuse, UR33, R17 ;  /* 0x000000210c11bc24 */ /* 0x040fe2000f8e0211 */
[----:B------:R-:W-:Y:S01]  /*2c10*/  UIMAD UR45, UR5, 0x30, URZ ;  /* 0x00000030052d78a4 */ /* 0x000fe2000f8e023f */
[----:B------:R-:W-:Y:S01]  /*2c20*/  @!P3 IMAD.WIDE.U32 R26, R12, UR32, R26 ;  /* 0x000000200c1abc25 */ /* 0x000fe2000f8e001a */
[----:B------:R-:W-:Y:S01]  /*2c30*/  @!PT LDS RZ, [RZ] ;  /* 0x00000000fffff984 */ /* 0x000fe20000000800 */
[----:B------:R-:W-:Y:S01]  /*2c40*/  @!PT LDS RZ, [RZ] ;  /* 0x00000000fffff984 */ /* 0x000fe20000000800 */
[----:B------:R-:W-:Y:S01]  /*2c50*/  @!PT LDS RZ, [RZ] ;  /* 0x00000000fffff984 */ /* 0x000fe20000000800 */
[----:B------:R4:W-:Y:S01]  /*2c60*/  @!P4 LDGSTS.E.BYPASS.LTC128B.128 [R13+0x5000], desc[UR14][R8.64] ;  /* 0x05000000080dcfae */ /* 0x0009e2000b901d4e */
[----:B------:R-:W-:-:S02]  /*2c70*/  UIMAD UR44, UR5, 0x38, URZ ;  /* 0x00000038052c78a4 */ /* 0x000fc4000f8e023f */
[C---:B------:R-:W-:Y:S01]  /*2c80*/  @!P3 IMAD R15, R12.reuse, UR19, R15 ;  /* 0x000000130c0fbc24 */ /* 0x040fe2000f8e020f */
[----:B------:R2:W-:Y:S01]  /*2c90*/  @P5 STS [R218], RZ ;  /* 0x000000ffda005388 */ /* 0x0005e20000000800 */
[C---:B------:R-:W-:Y:S01]  /*2ca0*/  @!P3 IMAD.WIDE.U32 R22, R12.reuse, UR18, R22 ;  /* 0x000000120c16bc25 */ /* 0x040fe2000f8e0016 */
[----:B------:R-:W-:Y:S01]  /*2cb0*/  @!P2 IADD3 R12, P1, R12, 0x40, RZ ;  /* 0x000000400c0ca810 */ /* 0x000fe20007f3e0ff */
[----:B------:R-:W-:Y:S01]  /*2cc0*/  USHF.L.U32 UR43, UR5, 0x6, URZ ;  /* 0x00000006052b7899 */ /* 0x000fe2000800063f */
[----:B------:R2:W-:Y:S01]  /*2cd0*/  @P5 STS [R218+0x4], RZ ;  /* 0x000004ffda005388 */ /* 0x0005e20000000800 */
[----:B------:R-:W-:Y:S01]  /*2ce0*/  IMAD.U32 R5, RZ, RZ, UR11 ;  /* 0x0000000bff057e24 */ /* 0x000fe2000f8e00ff */
[----:B------:R-:W-:Y:S01]  /*2cf0*/  UIMAD UR37, UR5, 0x70, URZ ;  /* 0x00000070052578a4 */ /* 0x000fe2000f8e023f */
[----:B------:R-:W-:Y:S01]  /*2d00*/  @!P2 IMAD.X R19, RZ, RZ, R19, P1 ;  /* 0x000000ffff13a224 */ /* 0x000fe200008e0613 */
[----:B------:R-:W-:Y:S01]  /*2d10*/  @!P4 IADD3 R28, P1, R222, UR16, RZ ;  /* 0x00000010de1ccc10 */ /* 0x000fe2000ff3e0ff */
[----:B------:R2:W-:Y:S01]  /*2d20*/  @P5 STS [R218+0x8], RZ ;  /* 0x000008ffda005388 */ /* 0x0005e20000000800 */
[----:B------:R-:W-:Y:S01]  /*2d30*/  @!P3 IMAD.IADD R17, R27, 0x1, R17 ;  /* 0x000000011b11b824 */ /* 0x000fe200078e0211 */
[----:B------:R-:W-:Y:S01]  /*2d40*/  UIMAD UR35, UR5, 0x78, URZ ;  /* 0x00000078052378a4 */ /* 0x000fe2000f8e023f */
[----:B------:R-:W-:Y:S01]  /*2d50*/  @!P4 IADD3.X R29, R223, UR17, R5, P1, !PT ;  /* 0x00000011df1dcc10 */ /* 0x000fe20008ffe405 */
[----:B------:R2:W-:Y:S01]  /*2d60*/  @P5 STS [R218+0xc], RZ ;  /* 0x00000cffda005388 */ /* 0x0005e20000000800 */
[----:B------:R-:W-:Y:S01]  /*2d70*/  @!P2 IMAD.IADD R16, R25, 0x1, R16 ;  /* 0x000000011910a824 */ /* 0x000fe200078e0210 */
[----:B---3--:R-:W-:Y:S01]  /*2d80*/  @!P2 LEA R6, P1, R24, R6, 0x1 ;  /* 0x000000061806a211 */ /* 0x008fe200078208ff */
[----:B------:R-:W3:Y:S01]  /*2d90*/  @!P2 LDC.64 R4, c[0x0][0x220] ;  /* 0x00008800ff04ab82 */ /* 0x000ee20000000a00 */
[----:B------:R-:W-:Y:S01]  /*2da0*/  @!PT LDS RZ, [RZ] ;  /* 0x00000000fffff984 */ /* 0x000fe20000000800 */
[----:B------:R-:W-:Y:S01]  /*2db0*/  @!PT LDS RZ, [RZ] ;  /* 0x00000000fffff984 */ /* 0x000fe20000000800 */
[----:B------:R-:W-:Y:S01]  /*2dc0*/  @!PT LDS RZ, [RZ] ;  /* 0x00000000fffff984 */ /* 0x000fe20000000800 */
[----:B------:R-:W-:Y:S01]  /*2dd0*/  @!P5 LDGSTS.E.BYPASS.LTC128B.128 [R218], desc[UR14][R222.64] ;  /* 0x00000000dedadfae */ /* 0x000fe2000b901d4e */
[----:B-1----:R-:W-:Y:S01]  /*2de0*/  @!P3 LEA R10, P5, R26, R10, 0x1 ;  /* 0x0000000a1a0ab211 */ /* 0x002fe200078a08ff */
[----:B------:R-:W-:Y:S01]  /*2df0*/  @!P2 IMAD R19, R19, UR18, RZ ;  /* 0x000000121313ac24 */ /* 0x000fe2000f8e02ff */
[----:B------:R-:W-:Y:S01]  /*2e00*/  @!P2 LEA.HI.X R7, R24, R7, R16, 0x1, P1 ;  /* 0x000000071807a211 */ /* 0x000fe200008f0c10 */
[----:B------:R-:W-:Y:S01]  /*2e10*/  @!P2 IMAD.WIDE.U32 R20, R12, UR18, R20 ;  /* 0x000000120c14ac25 */ /* 0x000fe2000f8e0014 */
[----:B------:R-:W-:Y:S01]  /*2e20*/  @!P3 LEA.HI.X R11, R26, R11, R17, 0x1, P5 ;  /* 0x0000000b1a0bb211 */ /* 0x000fe200028f0c11 */
[----:B------:R2:W-:Y:S01]  /*2e30*/  @P4 STS [R218+0x1000], RZ ;  /* 0x001000ffda004388 */ /* 0x0005e20000000800 */
[----:B----4-:R-:W1:Y:S01]  /*2e40*/  @!P3 LDC.64 R8, c[0x0][0x220] ;  /* 0x00008800ff08bb82 */ /* 0x010e620000000a00 */
[----:B------:R-:W-:Y:S01]  /*2e50*/  @!P2 IMAD R14, R12, UR19, R19 ;  /* 0x000000130c0eac24 */ /* 0x000fe2000f8e0213 */
[----:B------:R-:W-:Y:S01]  /*2e60*/  UIADD3 UR36, -UR36, URZ, URZ ;  /* 0x0000003f24247290 */ /* 0x000fe2000fffe13f */
[----:B------:R2:W-:Y:S01]  /*2e70*/  @P4 STS [R218+0x1004], RZ ;  /* 0x001004ffda004388 */ /* 0x0005e20000000800 */
[----:B------:R-:W-:Y:S01]  /*2e80*/  @!P3 IMAD.IADD R15, R23, 0x1, R15 ;  /* 0x00000001170fb824 */ /* 0x000fe200078e020f */
[----:B------:R-:W-:Y:S01]  /*2e90*/  ULDC UR55, c[0x0][0x398] ;  /* 0x0000e60000377ab9 */ /* 0x000fe20000000800 */
[----:B------:R-:W-:Y:S01]  /*2ea0*/  @!P2 IMAD.IADD R14, R21, 0x1, R14 ;  /* 0x00000001150ea824 */ /* 0x000fe200078e020e */
[----:B------:R2:W-:Y:S01]  /*2eb0*/  @P4 STS [R218+0x1008], RZ ;  /* 0x001008ffda004388 */ /* 0x0005e20000000800 */
[----:B------:R-:W4:Y:S03]  /*2ec0*/  LDC.64 R16, c[0x0][0x3b8] ;  /* 0x0000ee00ff107b82 */ /* 0x000f260000000a00 */
[----:B------:R2:W-:Y:S04]  /*2ed0*/  @P4 STS [R218+0x100c], RZ ;  /* 0x00100cffda004388 */ /* 0x0005e80000000800 */
[----:B------:R-:W-:Y:S01]  /*2ee0*/  @!PT LDS RZ, [RZ] ;  /* 0x00000000fffff984 */ /* 0x000fe20000000800 */
[----:B------:R-:W-:Y:S01]  /*2ef0*/  @!PT LDS RZ, [RZ] ;  /* 0x00000000fffff984 */ /* 0x000fe20000000800 */
[----:B------:R-:W-:Y:S01]  /*2f00*/  @!PT LDS RZ, [RZ] ;  /* 0x00000000fffff984 */ /* 0x000fe20000000800 */
[----:B------:R-:W-:Y:S01]  /*2f10*/  @!P4 LDGSTS.E.BYPASS.LTC128B.128 [R218+0x1000], desc[UR14][R28.64] ;  /* 0x010000001cdacfae */ /* 0x000fe2000b901d4e */
[----:B---3--:R-:W-:-:S03]  /*2f20*/  @!P2 LEA R18, P1, R20, R4, 0x1 ;  /* 0x000000041412a211 */ /* 0x008fc600078208ff */
[----:B------:R2:W-:Y:S01]  /*2f30*/  @P3 STS [R13+0x6000], RZ ;  /* 0x006000ff0d003388 */ /* 0x0005e20000000800 */
[----:B------:R-:W-:-:S03]  /*2f40*/  @!P2 LEA.HI.X R19, R20, R5, R14, 0x1, P1 ;  /* 0x000000051413a211 */ /* 0x000fc600008f0c0e */
[----:B------:R2:W-:Y:S01]  /*2f50*/  @P3 STS [R13+0x6004], RZ ;  /* 0x006004ff0d003388 */ /* 0x0005e20000000800 */
[----:B-1----:R-:W-:-:S03]  /*2f60*/  @!P3 LEA R8, P4, R22, R8, 0x1 ;  /* 0x000000081608b211 */ /* 0x002fc600078808ff */
[----:B------:R2:W-:Y:S01]  /*2f70*/  @P3 STS.64 [R13+0x6008], RZ ;  /* 0x006008ff0d003388 */ /* 0x0005e20000000a00 */
[----:B------:R-:W-:-:S03]  /*2f80*/  @!P3 LEA.HI.X R9, R22, R9, R15, 0x1, P4 ;  /* 0x000000091609b211 */ /* 0x000fc600020f0c0f */
[----:B------:R-:W-:Y:S01]  /*2f90*/  @!PT LDS RZ, [RZ] ;  /* 0x00000000fffff984 */ /* 0x000fe20000000800 */
[----:B------:R-:W-:Y:S01]  /*2fa0*/  @!PT LDS RZ, [RZ] ;  /* 0x00000000fffff984 */ /* 0x000fe20000000800 */
[----:B------:R-:W-:Y:S01]  /*2fb0*/  @!PT LDS RZ, [RZ] ;  /* 0x00000000fffff984 */ /* 0x000fe20000000800 */
[----:B------:R-:W-:Y:S04]  /*2fc0*/  @!P3 LDGSTS.E.BYPASS.LTC128B.128 [R13+0x6000], desc[UR14][R10.64] ;  /* 0x060000000a0dbfae */ /* 0x000fe8000b901d4e */
[----:B------:R2:W-:Y:S04]  /*2fd0*/  @P2 STS.128 [R13+0x7000], RZ ;  /* 0x007000ff0d002388 */ /* 0x0005e80000000c00 */
[----:B------:R-:W-:Y:S01]  /*2fe0*/  @!PT LDS RZ, [RZ] ;  /* 0x00000000fffff984 */ /* 0x000fe20000000800 */
[----:B------:R-:W-:Y:S01]  /*2ff0*/  @!PT LDS RZ, [RZ] ;  /* 0x00000000fffff984 */ /* 0x000fe20000000800 */
[----:B------:R-:W-:Y:S01]  /*3000*/  @!PT LDS RZ, [RZ] ;  /* 0x00000000fffff984 */ /* 0x000fe20000000800 */
[----:B------:R1:W-:Y:S04]  /*3010*/  @!P2 LDGSTS.E.BYPASS.LTC128B.128 [R13+0x7000], desc[UR14][R6.64] ;  /* 0x07000000060dafae */ /* 0x0003e8000b901d4e */
[----:B------:R2:W-:Y:S04]  /*3020*/  @P3 STS [R13+0x8000], RZ ;  /* 0x008000ff0d003388 */ /* 0x0005e80000000800 */
[----:B------:R2:W-:Y:S04]  /*3030*/  @P3 STS [R13+0x8004], RZ ;  /* 0x008004ff0d003388 */ /* 0x0005e80000000800 */
[----:B------:R2:W-:Y:S04]  /*3040*/  @P3 STS.64 [R13+0x8008], RZ ;  /* 0x008008ff0d003388 */ /* 0x0005e80000000a00 */
        /* <DEDUP_REMOVED lines=8> */
[----:B------:R2:W-:Y:S01]  /*30d0*/  @!P2 LDGSTS.E.BYPASS.LTC128B.128 [R13+0x9000], desc[UR14][R18.64] ;  /* 0x09000000120dafae */ /* 0x0005e2000b901d4e */
[----:B-1----:R-:W-:-:S03]  /*30e0*/  VIADD R7, R192, 0x8 ;  /* 0x00000008c0077836 */ /* 0x002fc60000000000 */
[----:B------:R-:W0:Y:S01]  /*30f0*/  LDGDEPBAR ;  /* 0x00000000000079af */ /* 0x000e220000000000 */
[----:B------:R-:W-:-:S03]  /*3100*/  ISETP.GE.AND P4, PT, R192, UR6, PT ;  /* 0x00000006c0007c0c */ /* 0x000fc6000bf86270 */
[----:B----4-:R-:W4:Y:S01]  /*3110*/  LDG.E.64 R10, desc[UR14][R16.64+0x8] ;  /* 0x0000080e100a7981 */ /* 0x010f22000c1e1b00 */
[----:B------:R-:W-:-:S03]  /*3120*/  ISETP.GE.AND P3, PT, R7, UR6, PT ;  /* 0x0000000607007c0c */ /* 0x000fc6000bf66270 */
[----:B------:R-:W2:Y:S01]  /*3130*/  LDG.E.64 R4, desc[UR14][R16.64] ;  /* 0x0000000e10047981 */ /* 0x000ea2000c1e1b00 */
[----:B------:R-:W-:Y:S02]  /*3140*/  IMAD.MOV.U32 R7, RZ, RZ, 0x4 ;  /* 0x00000004ff077424 */ /* 0x000fe400078e00ff */
[C---:B------:R-:W-:Y:S02]  /*3150*/  VIADD R15, R192.reuse, 0x48 ;  /* 0x00000048c00f7836 */ /* 0x040fe40000000000 */
[C---:B------:R-:W-:Y:S02]  /*3160*/  VIADD R6, R192.reuse, 0x40 ;  /* 0x00000040c0067836 */ /* 0x040fe40000000000 */
[----:B---3--:R-:W-:Y:S01]  /*3170*/  IMAD.WIDE R8, R192, R7, UR12 ;  /* 0x0000000cc0087e25 */ /* 0x008fe2000f8e0207 */
[----:B------:R-:W-:Y:S02]  /*3180*/  ISETP.GE.AND P1, PT, R15, UR6, PT ;  /* 0x000000060f007c0c */ /* 0x000fe4000bf26270 */
[----:B------:R-:W-:Y:S01]  /*3190*/  ISETP.GE.AND P2, PT, R6, UR6, PT ;  /* 0x0000000606007c0c */ /* 0x000fe2000bf46270 */
[----:B------:R-:W-:Y:S01]  /*31a0*/  IMAD.MOV.U32 R6, RZ, RZ, 0x4 ;  /* 0x00000004ff067424 */ /* 0x000fe200078e00ff */
[----:B------:R1:W5:Y:S04]  /*31b0*/  @!P4 LDG.E R216, desc[UR14][R8.64] ;  /* 0x0000000e08d8c981 */ /* 0x000368000c1e1900 */
[----:B------:R1:W5:Y:S01]  /*31c0*/  @!P3 LDG.E R217, desc[UR14][R8.64+0x20] ;  /* 0x0000200e08d9b981 */ /* 0x000362000c1e1900 */
[----:B------:R-:W-:-:S04]  /*31d0*/  UIMAD UR6, UR56, UR61, UR57 ;  /* 0x0000003d380672a4 */ /* 0x000fc8000f8e0239 */
[----:B------:R-:W-:Y:S01]  /*31e0*/  @!P1 IMAD.WIDE R6, R15, R6, UR12 ;  /* 0x0000000c0f069e25 */ /* 0x000fe2000f8e0206 */
[----:B------:R-:W-:Y:S01]  /*31f0*/  USHF.L.U32 UR6, UR6, 0x5, URZ ;  /* 0x0000000506067899 */ /* 0x000fe2000800063f */
[----:B------:R1:W5:Y:S03]  /*3200*/  @!P2 LDG.E R214, desc[UR14][R8.64+0x100] ;  /* 0x0001000e08d6a981 */ /* 0x000366000c1e1900 */
[----:B------:R-:W-:Y:S01]  /*3210*/  USHF.R.S32.HI UR9, URZ, 0x1f, UR6 ;  /* 0x0000001f3f097899 */ /* 0x000fe20008011406 */
[----:B------:R1:W5:Y:S01]  /*3220*/  @!P1 LDG.E R215, desc[UR14][R6.64] ;  /* 0x0000000e06d79981 */ /* 0x000362000c1e1900 */
[----:B------:R-:W-:Y:S02]  /*3230*/  VIADD R182, R191, 0x1000 ;  /* 0x00001000bfb67836 */ /* 0x000fe40000000000 */
[----:B------:R-:W-:Y:S01]  /*3240*/  VIADD R181, R190, 0x1000 ;  /* 0x00001000beb57836 */ /* 0x000fe20000000000 */
[----:B------:R-:W-:-:S02]  /*3250*/  UIADD3 UR51, -UR7, 0x80, UR51 ;  /* 0x0000008007337890 */ /* 0x000fc4000fffe133 */
[----:B------:R-:W-:Y:S02]  /*3260*/  SEL R182, R182, R191, !P0 ;  /* 0x000000bfb6b67207 */ /* 0x000fe40004000000 */
[----:B------:R-:W-:Y:S01]  /*3270*/  SEL R181, R181, R190, !P0 ;  /* 0x000000beb5b57207 */ /* 0x000fe20004000000 */
[----:B------:R-:W-:Y:S01]  /*3280*/  IMAD.MOV.U32 R211, RZ, RZ, 0x4 ;  /* 0x00000004ffd37424 */ /* 0x000fe200078e00ff */
        /* <DEDUP_REMOVED lines=16> */
[----:B------:R-:W-:Y:S02]  /*3390*/  LEA R182, R182, UR4, 0x1 ;  /* 0x00000004b6b67c11 */ /* 0x000fe4000f8e08ff */
[----:B------:R-:W-:Y:S01]  /*33a0*/  LEA R181, R181, UR4, 0x1 ;  /* 0x00000004b5b57c11 */ /* 0x000fe2000f8e08ff */
[----:B------:R-:W-:Y:S01]  /*33b0*/  UMOV UR28, UR22 ;  /* 0x00000016001c7c82 */ /* 0x000fe20008000000 */
[----:B------:R-:W-:Y:S02]  /*33c0*/  UIMAD UR48, UR5, 0x18, URZ ;  /* 0x00000018053078a4 */ /* 0x000fe4000f8e023f */
        /* <DEDUP_REMOVED lines=8> */
[----:B----4-:R-:W-:Y:S02]  /*3450*/  IADD3 R212, P2, P1, R10, UR6, R212 ;  /* 0x000000060ad47c10 */ /* 0x010fe4000f95e0d4 */
        /* <DEDUP_REMOVED lines=17> */
.L_x_1181:
        /* <DEDUP_REMOVED lines=75> */
.L_x_1177:
        /* <DEDUP_REMOVED lines=236> */
.L_x_1178:
[C---:B------:R-:W-:Y:S01]  /*48e0*/  FSETP.NEU.FTZ.AND P0, PT, R217.reuse, -INF , PT ;  /* 0xff800000d900780b */ /* 0x040fe20003f1d000 */
[----:B------:R-:W-:Y:S01]  /*48f0*/  FMUL.FTZ R75, R214, 1.4426950216293334961 ;  /* 0x3fb8aa3bd64b7820 */ /* 0x000fe20000410000 */
[----:B------:R-:W-:Y:S01]  /*4900*/  FSETP.NEU.FTZ.AND P1, PT, R216, -INF , PT ;  /* 0xff800000d800780b */ /* 0x000fe20003f3d000 */
[----:B------:R-:W-:Y:S04]  /*4910*/  IMAD.WIDE.U32 R104, R212, -0x2daee0ad, RZ ;  /* 0xd2511f53d4687825 */ /* 0x000fe800078e00ff */
[----:B------:R-:W-:Y:S01]  /*4920*/  FMUL.FTZ R243, R217, 1.4426950216293334961 ;  /* 0x3fb8aa3bd9f37820 */ /* 0x000fe20000410000 */
[----:B------:R-:W-:Y:S01]  /*4930*/  UISETP.GT.AND UP2, UPT, UR8, UR34, UPT ;  /* 0x000000220800728c */ /* 0x000fe2000bf44270 */
[----:B------:R-:W-:Y:S01]  /*4940*/  FMUL.FTZ R70, R215, 1.4426950216293334961 ;  /* 0x3fb8aa3bd7467820 */ /* 0x000fe20000410000 */
[----:B------:R-:W-:Y:S01]  /*4950*/  FMUL.FTZ R244, R216, 1.4426950216293334961 ;  /* 0x3fb8aa3bd8f47820 */ /* 0x000fe20000410000 */
[----:B------:R-:W-:Y:S01]  /*4960*/  IMAD.U32 R106, RZ, RZ, UR26 ;  /* 0x0000001aff6a7e24 */ /* 0x000fe2000f8e00ff */
[----:B------:R-:W-:Y:S02]  /*4970*/  FSEL R243, R243, RZ, P0 ;  /* 0x000000fff3f37208 */ /* 0x000fe40000000000 */
[----:B------:R-:W-:Y:S01]  /*4980*/  FSETP.NEU.FTZ.AND P0, PT, R215, -INF , PT ;  /* 0xff800000d700780b */ /* 0x000fe20003f1d000 */
[----:B------:R-:W-:Y:S01]  /*4990*/  IMAD R106, R106, 0x2, R193 ;  /* 0x000000026a6a7824 */ /* 0x000fe200078e02c1 */
[----:B------:R-:W-:Y:S01]  /*49a0*/  FSEL R244, R244, RZ, P1 ;  /* 0x000000fff4f47208 */ /* 0x000fe20000800000 */
[--C-:B------:R-:W-:Y:S01]  /*49b0*/  FFMA.FTZ R86, R39, UR5, -R243.reuse ;  /* 0x0000000527567c23 */ /* 0x100fe200080108f3 */
[----:B------:R-:W-:Y:S01]  /*49c0*/  FSEL R70, R70, RZ, P0 ;  /* 0x000000ff46467208 */ /* 0x000fe20000000000 */
[----:B------:R-:W-:Y:S01]  /*49d0*/  FFMA.FTZ R74, R38, UR5, -R243 ;  /* 0x00000005264a7c23 */ /* 0x000fe200080108f3 */
[----:B------:R-:W-:Y:S01]  /*49e0*/  FSETP.NEU.FTZ.AND P1, PT, R214, -INF , PT ;  /* 0xff800000d600780b */ /* 0x000fe20003f3d000 */
[--C-:B------:R-:W-:Y:S01]  /*49f0*/  FFMA.FTZ R83, R33, UR5, -R244.reuse ;  /* 0x0000000521537c23 */ /* 0x100fe200080108f4 */
[--C-:B------:R-:W-:Y:S01]  /*4a00*/  FFMA.FTZ R72, R21, UR5, -R244.reuse ;  /* 0x0000000515487c23 */ /* 0x100fe200080108f4 */
[--C-:B------:R-:W-:Y:S01]  /*4a10*/  FFMA.FTZ R71, R37, UR5, -R244.reuse ;  /* 0x0000000525477c23 */ /* 0x100fe200080108f4 */
[----:B------:R-:W-:Y:S01]  /*4a20*/  FSEL R75, R75, RZ, P1 ;  /* 0x000000ff4b4b7208 */ /* 0x000fe20000800000 */
        /* <DEDUP_REMOVED lines=8> */
[----:B------:R-:W-:Y:S01]  /*4ab0*/  FFMA.FTZ R85, R25, UR5, -R75 ;  /* 0x0000000519557c23 */ /* 0x000fe2000801084b */
[--C-:B------:R-:W-:Y:S03]  /*4ac0*/  FFMA.FTZ R94, R26, UR5, -R70.reuse ;  /* 0x000000051a5e7c23 */ /* 0x100fe60008010846 */
[----:B------:R-:W-:Y:S01]  /*4ad0*/  MUFU.EX2 R39, R80 ;  /* 0x0000005000277308 */ /* 0x000fe20000000800 */
[--C-:B------:R-:W-:Y:S01]  /*4ae0*/  FFMA.FTZ R234, R31, UR5, -R70.reuse ;  /* 0x000000051fea7c23 */ /* 0x100fe20008010846 */
[--C-:B------:R-:W-:Y:S01]  /*4af0*/  FFMA.FTZ R241, R15, UR5, -R70.reuse ;  /* 0x000000050ff17c23 */ /* 0x100fe20008010846 */
[--C-:B------:R-:W-:Y:S01]  /*4b00*/  FFMA.FTZ R14, R14, UR5, -R70.reuse ;  /* 0x000000050e0e7c23 */ /* 0x100fe20008010846 */
[----:B------:R-:W-:Y:S01]  /*4b10*/  FFMA.FTZ R26, R63, UR5, -R70 ;  /* 0x000000053f1a7c23 */ /* 0x000fe20008010846 */
[--C-:B------:R-:W-:Y:S01]  /*4b20*/  FFMA.FTZ R88, R17, UR5, -R244.reuse ;  /* 0x0000000511587c23 */ /* 0x100fe200080108f4 */
[--C-:B------:R-:W-:Y:S01]  /*4b30*/  FFMA.FTZ R251, R50, UR5, -R243.reuse ;  /* 0x0000000532fb7c23 */ /* 0x100fe200080108f3 */
[--C-:B------:R-:W-:Y:S03]  /*4b40*/  FFMA.FTZ R250, R49, UR5, -R244.reuse ;  /* 0x0000000531fa7c23 */ /* 0x100fe600080108f4 */
[----:B------:R-:W-:Y:S01]  /*4b50*/  MUFU.EX2 R50, R90 ;  /* 0x0000005a00327308 */ /* 0x000fe20000000800 */
[----:B------:R-:W-:Y:S01]  /*4b60*/  FFMA.FTZ R248, R23, UR5, -R243 ;  /* 0x0000000517f87c23 */ /* 0x000fe200080108f3 */
[----:B------:R-:W-:Y:S02]  /*4b70*/  IMAD.U32 R47, RZ, RZ, UR8 ;  /* 0x00000008ff2f7e24 */ /* 0x000fe4000f8e00ff */
[----:B------:R-:W-:Y:S01]  /*4b80*/  FFMA.FTZ R91, R24, UR5, -R75 ;  /* 0x00000005185b7c23 */ /* 0x000fe2000801084b */
[----:B------:R-:W-:Y:S01]  /*4b90*/  FFMA.FTZ R236, R19, UR5, -R243 ;  /* 0x0000000513ec7c23 */ /* 0x000fe200080108f3 */
[----:B------:R-:W-:Y:S01]  /*4ba0*/  FFMA.FTZ R96, R36, UR5, -R244 ;  /* 0x0000000524607c23 */ /* 0x000fe200080108f4 */
[----:B------:R-:W-:Y:S02]  /*4bb0*/  IMAD R114, R47, 0x8, R194 ;  /* 0x000000082f727824 */ /* 0x000fe400078e02c2 */
[--C-:B------:R-:W-:Y:S01]  /*4bc0*/  FFMA.FTZ R47, R58, UR5, -R70.reuse ;  /* 0x000000053a2f7c23 */ /* 0x100fe20008010846 */
[----:B------:R-:W-:Y:S01]  /*4bd0*/  MUFU.EX2 R49, R73 ;  /* 0x0000004900317308 */ /* 0x000fe20000000800 */
[--C-:B------:R-:W-:Y:S01]  /*4be0*/  FFMA.FTZ R87, R13, UR5, -R75.reuse ;  /* 0x000000050d577c23 */ /* 0x100fe2000801084b */
[----:B------:R-:W-:Y:S01]  /*4bf0*/  FFMA.FTZ R97, R44, UR5, -R75 ;  /* 0x000000052c617c23 */ /* 0x000fe2000801084b */
[----:B------:R-:W-:Y:S01]  /*4c00*/  FFMA.FTZ R246, R7, UR5, -R243 ;  /* 0x0000000507f67c23 */ /* 0x000fe200080108f3 */
        /* <DEDUP_REMOVED lines=29> */
[----:B------:R-:W-:Y:S01]  /*4de0*/  FFMA.FTZ R243, R54, UR5, -R243 ;  /* 0x0000000536f37c23 */ /* 0x000fe200080108f3 */
[--C-:B------:R-:W-:Y:S01]  /*4df0*/  FFMA.FTZ R247, R52, UR5, -R244.reuse ;  /* 0x0000000534f77c23 */ /* 0x100fe200080108f4 */
[--C-:B------:R-:W-:Y:S01]  /*4e00*/  FFMA.FTZ R245, R65, UR5, -R244.reuse ;  /* 0x0000000541f57c23 */ /* 0x100fe200080108f4 */
[----:B------:R-:W-:Y:S01]  /*4e10*/  FFMA.FTZ R244, R53, UR5, -R244 ;  /* 0x0000000535f47c23 */ /* 0x000fe200080108f4 */
[C---:B------:R-:W-:Y:S02]  /*4e20*/  VIADD R112, R114.reuse, 0x4 ;  /* 0x0000000472707836 */ /* 0x040fe40000000000 */
[----:B------:R-:W-:Y:S03]  /*4e30*/  IMAD.WIDE.U32 R114, R114, -0x326172a9, RZ ;  /* 0xcd9e8d5772727825 */ /* 0x000fe600078e00ff */
[----:B------:R2:W-:Y:S01]  /*4e40*/  MUFU.EX2 R19, R91 ;  /* 0x0000005b00137308 */ /* 0x0005e20000000800 */
[----:B------:R-:W-:Y:S01]  /*4e50*/  IMAD.WIDE.U32 R112, R112, -0x326172a9, RZ ;  /* 0xcd9e8d5770707825 */ /* 0x000fe200078e00ff */
[-C--:B------:R-:W-:Y:S03]  /*4e60*/  LOP3.LUT R102, R115, R213.reuse, RZ, 0x3c, !PT ;  /* 0x000000d573667212 */ /* 0x080fe600078e3cff */
[----:B------:R-:W-:Y:S01]  /*4e70*/  IMAD.SHL.U32 R106, R106, 0x2, RZ ;  /* 0x000000026a6a7824 */ /* 0x000fe200078e00ff */
[----:B------:R-:W-:Y:S01]  /*4e80*/  LOP3.LUT R100, R113, R213, RZ, 0x3c, !PT ;  /* 0x000000d571647212 */ /* 0x000fe200078e3cff */
[--C-:B-1----:R-:W-:Y:S01]  /*4e90*/  FFMA.FTZ R93, R43, UR5, -R70.reuse ;  /* 0x000000052b5d7c23 */ /* 0x102fe20008010846 */
[----:B------:R-:W-:Y:S01]  /*4ea0*/  LOP3.LUT R43, R104, UR52, RZ, 0x3c, !PT ;  /* 0x00000034682b7c12 */ /* 0x000fe2000f8e3cff */
[----:B------:R-:W-:Y:S01]  /*4eb0*/  IMAD.WIDE.U32 R102, R102, -0x2daee0ad, RZ ;  /* 0xd2511f5366667825 */ /* 0x000fe200078e00ff */
[----:B------:R1:W-:Y:S03]  /*4ec0*/  MUFU.EX2 R13, R96 ;  /* 0x00000060000d7308 */ /* 0x0003e60000000800 */
[----:B------:R-:W-:Y:S01]  /*4ed0*/  IMAD.WIDE.U32 R100, R100, -0x2daee0ad, RZ ;  /* 0xd2511f5364647825 */ /* 0x000fe200078e00ff */
[----:B------:R-:W-:Y:S03]  /*4ee0*/  LOP3.LUT R110, R43, R103, RZ, 0x3c, !PT ;  /* 0x000000672b6e7212 */ /* 0x000fe600078e3cff */
[--C-:B--2---:R-:W-:Y:S01]  /*4ef0*/  FFMA.FTZ R91, R46, UR5, -R70.reuse ;  /* 0x000000052e5b7c23 */ /* 0x104fe20008010846 */
[--C-:B------:R-:W-:Y:S01]  /*4f00*/  FFMA.FTZ R46, R11, UR5, -R70.reuse ;  /* 0x000000050b2e7c23 */ /* 0x100fe20008010846 */
[----:B------:R-:W-:Y:S01]  /*4f10*/  LOP3.LUT R116, R43, R101, RZ, 0x3c, !PT ;  /* 0x000000652b747212 */ /* 0x000fe200078e3cff */
[----:B------:R2:W-:Y:S01]  /*4f20*/  MUFU.EX2 R7, R97 ;  /* 0x0000006100077308 */ /* 0x0005e20000000800 */
[--C-:B------:R-:W-:Y:S01]  /*4f30*/  FFMA.FTZ R11, R10, UR5, -R70.reuse ;  /* 0x000000050a0b7c23 */ /* 0x100fe20008010846 */
[--C-:B------:R-:W-:Y:S01]  /*4f40*/  FFMA.FTZ R10, R42, UR5, -R70.reuse ;  /* 0x000000052a0a7c23 */ /* 0x100fe20008010846 */
[----:B------:R-:W-:Y:S01]  /*4f50*/  FFMA.FTZ R70, R62, UR5, -R70 ;  /* 0x000000053e467c23 */ /* 0x000fe20008010846 */
[----:B------:R-:W-:Y:S06]  /*4f60*/  IMAD.WIDE.U32 R116, R116, -0x326172a9, RZ ;  /* 0xcd9e8d5774747825 */ /* 0x000fec00078e00ff */
[----:B------:R3:W-:Y:S01]  /*4f70*/  MUFU.EX2 R41, R92 ;  /* 0x0000005c00297308 */ /* 0x0007e20000000800 */
[----:B------:R-:W-:Y:S04]  /*4f80*/  IMAD.WIDE.U32 R110, R110, -0x326172a9, RZ ;  /* 0xcd9e8d576e6e7825 */ /* 0x000fe800078e00ff */
[----:B------:R-:W-:Y:S01]  /*4f90*/  VIADD R104, R106, 0x1 ;  /* 0x000000016a687836 */ /* 0x000fe20000000000 */
[C---:B------:R-:W-:Y:S04]  /*4fa0*/  LOP3.LUT R106, R105.reuse, UR33, R106, 0x96, !PT ;  /* 0x00000021696a7c12 */ /* 0x040fe8000f8e966a */
[----:B------:R4:W-:Y:S01]  /*4fb0*/  MUFU.EX2 R35, R46 ;  /* 0x0000002e00237308 */ /* 0x0009e20000000800 */
[----:B------:R-:W-:Y:S01]  /*4fc0*/  LOP3.LUT R104, R105, UR33, R104, 0x96, !PT ;  /* 0x0000002169687c12 */ /* 0x000fe2000f8e9668 */
[----:B------:R-:W-:Y:S04]  /*4fd0*/  IMAD.WIDE.U32 R106, R106, -0x326172a9, RZ ;  /* 0xcd9e8d576a6a7825 */ /* 0x000fe800078e00ff */
[----:B------:R-:W-:Y:S01]  /*4fe0*/  IMAD.WIDE.U32 R104, R104, -0x326172a9, RZ ;  /* 0xcd9e8d5768687825 */ /* 0x000fe200078e00ff */
[C---:B------:R-:W-:Y:S03]  /*4ff0*/  LOP3.LUT R120, R107.reuse, UR27, R114, 0x96, !PT ;  /* 0x0000001b6b787c12 */ /* 0x040fe6000f8e9672 */
[----:B------:R4:W-:Y:S01]  /*5000*/  MUFU.EX2 R27, R76 ;  /* 0x0000004c001b7308 */ /* 0x0009e20000000800 */
[----:B------:R-:W-:Y:S02]  /*5010*/  LOP3.LUT R118, R107, UR27, R112, 0x96, !PT ;  /* 0x0000001b6b767c12 */ /* 0x000fe4000f8e9670 */
[----:B------:R-:W-:Y:S01]  /*5020*/  LOP3.LUT R114, R105, UR27, R114, 0x96, !PT ;  /* 0x0000001b69727c12 */ /* 0x000fe2000f8e9672 */
[----:B------:R-:W-:Y:S01]  /*5030*/  IMAD.WIDE.U32 R120, R120, -0x2daee0ad, RZ ;  /* 0xd2511f5378787825 */ /* 0x000fe200078e00ff */
[C---:B------:R-:W-:Y:S02]  /*5040*/  LOP3.LUT R122, R111.reuse, UR25, R106, 0x96, !PT ;  /* 0x000000196f7a7c12 */ /* 0x040fe4000f8e966a */
[----:B------:R-:W-:Y:S01]  /*5050*/  LOP3.LUT R62, R111, UR25, R104, 0x96, !PT ;  /* 0x000000196f3e7c12 */ /* 0x000fe2000f8e9668 */
[----:B------:R-:W-:Y:S01]  /*5060*/  IMAD.WIDE.U32 R114, R114, -0x2daee0ad, RZ ;  /* 0xd2511f5372727825 */ /* 0x000fe200078e00ff */
[----:B------:R-:W-:Y:S01]  /*5070*/  LOP3.LUT R98, R121, UR24, R102, 0x96, !PT ;  /* 0x0000001879627c12 */ /* 0x000fe2000f8e9666 */
[----:B------:R-:W-:Y:S01]  /*5080*/  MUFU.EX2 R21, R61 ;  /* 0x0000003d00157308 */ /* 0x000fe20000000800 */
[----:B------:R-:W-:Y:S01]  /*5090*/  LOP3.LUT R106, R117, UR25, R106, 0x96, !PT ;  /* 0x00000019756a7c12 */ /* 0x000fe2000f8e966a */
[----:B------:R-:W-:Y:S01]  /*50a0*/  IMAD.WIDE.U32 R118, R118, -0x2daee0ad, RZ ;  /* 0xd2511f5376767825 */ /* 0x000fe200078e00ff */
[----:B------:R-:W-:Y:S02]  /*50b0*/  LOP3.LUT R102, R115, UR24, R102, 0x96, !PT ;  /* 0x0000001873667c12 */ /* 0x000fe4000f8e9666 */
[----:B------:R-:W-:Y:S01]  /*50c0*/  LOP3.LUT R112, R105, UR27, R112, 0x96, !PT ;  /* 0x0000001b69707c12 */ /* 0x000fe2000f8e9670 */
[----:B------:R-:W-:Y:S01]  /*50d0*/  IMAD.WIDE.U32 R106, R106, -0x2daee0ad, RZ ;  /* 0xd2511f536a6a7825 */ /* 0x000fe200078e00ff */
[----:B------:R-:W-:Y:S03]  /*50e0*/  LOP3.LUT R108, R119, UR24, R100, 0x96, !PT ;  /* 0x00000018776c7c12 */ /* 0x000fe6000f8e9664 */
[----:B------:R4:W-:Y:S01]  /*50f0*/  MUFU.EX2 R33, R88 ;  /* 0x0000005800217308 */ /* 0x0009e20000000800 */
[----:B------:R-:W-:Y:S01]  /*5100*/  LOP3.LUT R104, R117, UR25, R104, 0x96, !PT ;  /* 0x0000001975687c12 */ /* 0x000fe2000f8e9668 */
[----:B------:R-:W-:Y:S01]  /*5110*/  IMAD.WIDE.U32 R102, R102, -0x326172a9, RZ ;  /* 0xcd9e8d5766667825 */ /* 0x000fe200078e00ff */
[----:B------:R-:W-:Y:S03]  /*5120*/  LOP3.LUT R118, R107, UR22, R118, 0x96, !PT ;  /* 0x000000166b767c12 */ /* 0x000fe6000f8e9676 */
[----:B------:R-:W-:Y:S04]  /*5130*/  IMAD.WIDE.U32 R108, R108, -0x326172a9, RZ ;  /* 0xcd9e8d576c6c7825 */ /* 0x000fe800078e00ff */
[----:B------:R4:W-:Y:S01]  /*5140*/  MUFU.EX2 R66, R14 ;  /* 0x0000000e00427308 */ /* 0x0009e20000000800 */
[----:B------:R-:W-:Y:S01]  /*5150*/  IMAD.WIDE.U32 R112, R112, -0x2daee0ad, RZ ;  /* 0xd2511f5370707825 */ /* 0x000fe200078e00ff */
[----:B------:R-:W-:Y:S03]  /*5160*/  LOP3.LUT R124, R109, UR23, R116, 0x96, !PT ;  /* 0x000000176d7c7c12 */ /* 0x000fe6000f8e9674 */
[----:B------:R-:W-:Y:S01]  /*5170*/  IMAD.WIDE.U32 R104, R104, -0x2daee0ad, RZ ;  /* 0xd2511f5368687825 */ /* 0x000fe200078e00ff */
[----:B------:R-:W-:Y:S04]  /*5180*/  LOP3.LUT R100, R113, UR24, R100, 0x96, !PT ;  /* 0x0000001871647c12 */ /* 0x000fe8000f8e9664 */
[----:B------:R-:W4:Y:S01]  /*5190*/  MUFU.EX2 R235, R235 ;  /* 0x000000eb00eb7308 */ /* 0x000f220000000800 */
        /* <DEDUP_REMOVED lines=10> */
[----:B------:R-:W-:Y:S04]  /*5240*/  IMAD.WIDE.U32 R116, R116, -0x2daee0ad, RZ ;  /* 0xd2511f5374747825 */ /* 0x000fe800078e00ff */
        /* <DEDUP_REMOVED lines=11> */
[----:B------:R4:W-:Y:S01]  /*5300*/  MUFU.EX2 R15, R86 ;  /* 0x00000056000f7308 */ /* 0x0009e20000000800 */
[----:B------:R-:W-:Y:S01]  /*5310*/  IMAD.WIDE.U32 R112, R112, -0x2daee0ad, RZ ;  /* 0xd2511f5370707825 */ /* 0x000fe200078e00ff */
[--C-:B-1----:R-:W-:Y:S02]  /*5320*/  LOP3.LUT R96, R99, UR23, R110.reuse, 0x96, !PT ;  /* 0x0000001763607c12 */ /* 0x102fe4000f8e966e */
[----:B------:R-:W-:Y:S01]  /*5330*/  LOP3.LUT R110, R103, UR23, R110, 0x96, !PT ;  /* 0x00000017676e7c12 */ /* 0x000fe2000f8e966e */
[----:B------:R-:W-:Y:S01]  /*5340*/  IMAD.WIDE.U32 R62, R62, -0x2daee0ad, RZ ;  /* 0xd2511f533e3e7825 */ /* 0x000fe200078e00ff */
[----:B------:R-:W-:Y:S04]  /*5350*/  SHF.R.U32.HI R101, RZ, 0x18, R112 ;  /* 0x00000018ff657819 */ /* 0x000fe80000011670 */
[----:B------:R-:W1:Y:S01]  /*5360*/  MUFU.EX2 R232, R232 ;  /* 0x000000e800e87308 */ /* 0x000e620000000800 */
[----:B------:R-:W-:Y:S01]  /*5370*/  IMAD.WIDE.U32 R120, R120, -0x326172a9, RZ ;  /* 0xcd9e8d5778787825 */ /* 0x000fe200078e00ff */
[----:B------:R-:W-:Y:S03]  /*5380*/  LOP3.LUT R114, R63, UR22, R114, 0x96, !PT ;  /* 0x000000163f727c12 */ /* 0x000fe6000f8e9672 */
[----:B--2---:R-:W-:Y:S01]  /*5390*/  IMAD.WIDE.U32 R96, R96, -0x2daee0ad, RZ ;  /* 0xd2511f5360607825 */ /* 0x004fe200078e00ff */
[----:B------:R-:W-:Y:S04]  /*53a0*/  LOP3.LUT R98, R121, UR21, R98, 0x96, !PT ;  /* 0x0000001579627c12 */ /* 0x000fe8000f8e9662 */
[----:B------:R-:W2:Y:S01]  /*53b0*/  MUFU.EX2 R236, R236 ;  /* 0x000000ec00ec7308 */ /* 0x000ea20000000800 */
[----:B------:R-:W-:Y:S01]  /*53c0*/  IMAD.WIDE.U32 R114, R114, -0x326172a9, RZ ;  /* 0xcd9e8d5772727825 */ /* 0x000fe200078e00ff */
[----:B------:R-:W-:Y:S03]  /*53d0*/  LOP3.LUT R122, R97, UR20, R122, 0x96, !PT ;  /* 0x00000014617a7c12 */ /* 0x000fe6000f8e967a */
[----:B------:R-:W-:Y:S01]  /*53e0*/  IMAD.WIDE.U32 R98, R98, -0x2daee0ad, RZ ;  /* 0xd2511f5362627825 */ /* 0x000fe200078e00ff */
[----:B------:R-:W-:Y:S04]  /*53f0*/  LOP3.LUT R102, R115, UR21, R102, 0x96, !PT ;  /* 0x0000001573667c12 */ /* 0x000fe8000f8e9666 */
[----:B------:R-:W2:Y:S01]  /*5400*/  MUFU.EX2 R229, R229 ;  /* 0x000000e500e57308 */ /* 0x000ea20000000800 */
[----:B------:R-:W-:Y:S01]  /*5410*/  IMAD.WIDE.U32 R122, R122, -0x326172a9, RZ ;  /* 0xcd9e8d577a7a7825 */ /* 0x000fe200078e00ff */
[----:B------:R-:W-:Y:S03]  /*5420*/  LOP3.LUT R96, R99, UR18, R96, 0x96, !PT ;  /* 0x0000001263607c12 */ /* 0x000fe6000f8e9660 */
[----:B------:R-:W-:Y:S01]  /*5430*/  IMAD.WIDE.U32 R102, R102, -0x2daee0ad, RZ ;  /* 0xd2511f5366667825 */ /* 0x000fe200078e00ff */
[----:B------:R-:W-:Y:S04]  /*5440*/  LOP3.LUT R120, R123, UR19, R120, 0x96, !PT ;  /* 0x000000137b787c12 */ /* 0x000fe8000f8e9678 */
[----:B------:R-:W2:Y:S01]  /*5450*/  MUFU.EX2 R231, R231 ;  /* 0x000000e700e77308 */ /* 0x000ea20000000800 */
[----:B------:R-:W-:Y:S04]  /*5460*/  IMAD.WIDE.U32 R96, R96, -0x326172a9, RZ ;  /* 0xcd9e8d5760607825 */ /* 0x000fe800078e00ff */
[----:B------:R-:W-:Y:S01]  /*5470*/  IMAD.WIDE.U32 R120, R120, -0x2daee0ad, RZ ;  /* 0xd2511f5378787825 */ /* 0x000fe200078e00ff */
[----:B---3--:R-:W-:Y:S04]  /*5480*/  LOP3.LUT R92, R97, UR17, R122, 0x96, !PT ;  /* 0x00000011615c7c12 */ /* 0x008fe8000f8e967a */
[----:B------:R-:W3:Y:S01]  /*5490*/  MUFU.EX2 R233, R233 ;  /* 0x000000e900e97308 */ /* 0x000ee20000000800 */
[----:B------:R-:W-:Y:S01]  /*54a0*/  LOP3.LUT R99, R96, 0xffff, RZ, 0xc0, !PT ;  /* 0x0000ffff60637812 */ /* 0x000fe200078ec0ff */
[----:B------:R-:W-:Y:S01]  /*54b0*/  IMAD.WIDE.U32 R110, R110, -0x2daee0ad, RZ ;  /* 0xd2511f536e6e7825 */ /* 0x000fe200078e00ff */
[----:B------:R-:W-:Y:S02]  /*54c0*/  LOP3.LUT R97, R120, 0xff, RZ, 0xc0, !PT ;  /* 0x000000ff78617812 */ /* 0x000fe400078ec0ff */
[----:B----4-:R-:W-:Y:S01]  /*54d0*/  SHF.R.U32.HI R46, RZ, 0x18, R96 ;  /* 0x00000018ff2e7819 */ /* 0x010fe20000011660 */
[----:B------:R-:W-:Y:S01]  /*54e0*/  IMAD.WIDE.U32 R118, R118, -0x326172a9, RZ ;  /* 0xcd9e8d5776767825 */ /* 0x000fe200078e00ff */
[----:B------:R-:W-:Y:S03]  /*54f0*/  LOP3.LUT R62, R111, UR20, R62, 0x96, !PT ;  /* 0x000000146f3e7c12 */ /* 0x000fe6000f8e963e */
[----:B------:R-:W-:Y:S01]  /*5500*/  MUFU.EX2 R230, R230 ;  /* 0x000000e600e67308 */ /* 0x000fe20000000800 */
[----:B------:R-:W-:Y:S02]  /*5510*/  LOP3.LUT R110, R103, UR18, R110, 0x96, !PT ;  /* 0x00000012676e7c12 */ /* 0x000fe4000f8e966e */
[----:B------:R-:W-:Y:S01]  /*5520*/  LOP3.LUT R118, R107, UR19, R118, 0x96, !PT ;  /* 0x000000136b767c12 */ /* 0x000fe2000f8e9676 */
[----:B------:R-:W-:Y:S01]  /*5530*/  IMAD.WIDE.U32 R62, R62, -0x326172a9, RZ ;  /* 0xcd9e8d573e3e7825 */ /* 0x000fe200078e00ff */
[----:B------:R-:W-:Y:S02]  /*5540*/  LOP3.LUT R108, R119, UR21, R108, 0x96, !PT ;  /* 0x00000015776c7c12 */ /* 0x000fe4000f8e966c */
[----:B------:R-:W-:Y:S01]  /*5550*/  ISETP.LE.U32.AND P2, PT, R97, UR6, PT ;  /* 0x0000000661007c0c */ /* 0x000fe2000bf43070 */
[----:B------:R-:W-:Y:S01]  /*5560*/  IMAD.WIDE.U32 R110, R110, -0x326172a9, RZ ;  /* 0xcd9e8d576e6e7825 */ /* 0x000fe200078e00ff */
[----:B------:R-:W-:Y:S01]  /*5570*/  LOP3.LUT R114, R63, UR19, R114, 0x96, !PT ;  /* 0x000000133f727c12 */ /* 0x000fe2000f8e9672 */
[----:B------:R-:W4:Y:S01]  /*5580*/  MUFU.EX2 R234, R234 ;  /* 0x000000ea00ea7308 */ /* 0x000f220000000800 */
[----:B------:R-:W-:Y:S01]  /*5590*/  LOP3.LUT R63, R96, 0xff, RZ, 0xc0, !PT ;  /* 0x000000ff603f7812 */ /* 0x000fe200078ec0ff */
[----:B------:R-:W-:Y:S01]  /*55a0*/  IMAD.WIDE.U32 R108, R108, -0x2daee0ad, RZ ;  /* 0xd2511f536c6c7825 */ /* 0x000fe200078e00ff */
[----:B------:R-:W-:Y:S02]  /*55b0*/  LOP3.LUT R76, R110, 0xff, RZ, 0xc0, !PT ;  /* 0x000000ff6e4c7812 */ /* 0x000fe400078ec0ff */
[----:B------:R-:W-:Y:S01]  /*55c0*/  ISETP.LE.U32.AND P3, PT, R63, UR6, PT ;  /* 0x000000063f007c0c */ /* 0x000fe2000bf63070 */
[----:B------:R-:W-:Y:S01]  /*55d0*/  IMAD.WIDE.U32 R114, R114, -0x2daee0ad, RZ ;  /* 0xd2511f5372727825 */ /* 0x000fe200078e00ff */
[----:B------:R-:W-:Y:S03]  /*55e0*/  SHF.R.U32.HI R88, RZ, 0x18, R120 ;  /* 0x00000018ff587819 */ /* 0x000fe60000011678 */
[----:B------:R-:W4:Y:S01]  /*55f0*/  MUFU.EX2 R249, R249 ;  /* 0x000000f900f97308 */ /* 0x000f220000000800 */
[----:B------:R-:W-:Y:S01]  /*5600*/  ISETP.LE.U32.AND P4, PT, R46, UR6, PT ;  /* 0x000000062e007c0c */ /* 0x000fe2000bf83070 */
[----:B------:R-:W-:Y:S01]  /*5610*/  IMAD.WIDE.U32 R118, R118, -0x2daee0ad, RZ ;  /* 0xd2511f5376767825 */ /* 0x000fe200078e00ff */
[----:B------:R-:W-:Y:S02]  /*5620*/  ISETP.LE.U32.AND P0, PT, R76, UR6, PT ;  /* 0x000000064c007c0c */ /* 0x000fe4000bf03070 */
[----:B------:R-:W-:Y:S02]  /*5630*/  LOP3.LUT R43, R109, UR18, R124, 0x96, !PT ;  /* 0x000000126d2b7c12 */ /* 0x000fe4000f8e967c */
[----:B------:R-:W-:Y:S03]  /*5640*/  LOP3.LUT R61, R118, 0xff, RZ, 0xc0, !PT ;  /* 0x000000ff763d7812 */ /* 0x000fe600078ec0ff */
[----:B------:R-:W4:Y:S01]  /*5650*/  MUFU.EX2 R246, R246 ;  /* 0x000000f600f67308 */ /* 0x000f220000000800 */
[----:B------:R-:W-:Y:S02]  /*5660*/  SHF.R.U32.HI R14, RZ, 0x18, R110 ;  /* 0x00000018ff0e7819 */ /* 0x000fe4000001166e */
[----:B------:R-:W-:Y:S02]  /*5670*/  ISETP.LE.U32.AND P1, PT, R88, UR6, PT ;  /* 0x0000000658007c0c */ /* 0x000fe4000bf23070 */
[----:B------:R-:W-:Y:S02]  /*5680*/  ISETP.LE.U32.AND P6, PT, R61, UR6, PT ;  /* 0x000000063d007c0c */ /* 0x000fe4000bfc3070 */
[----:B------:R-:W-:Y:S03]  /*5690*/  LOP3.LUT R82, R111, UR17, R62, 0x96, !PT ;  /* 0x000000116f527c12 */ /* 0x000fe6000f8e963e */
[----:B------:R-:W-:Y:S01]  /*56a0*/  MUFU.EX2 R237, R237 ;  /* 0x000000ed00ed7308 */ /* 0x000fe20000000800 */
[----:B------:R-:W-:Y:S02]  /*56b0*/  LOP3.LUT R81, R119, UR16, R108, 0x96, !PT ;  /* 0x0000001077517c12 */ /* 0x000fe4000f8e966c */
[--C-:B------:R-:W-:Y:S02]  /*56c0*/  SHF.R.U32.HI R59, RZ, 0x18, R118.reuse ;  /* 0x00000018ff3b7819 */ /* 0x100fe40000011676 */
[----:B------:R-:W-:Y:S02]  /*56d0*/  SHF.R.U32.HI R62, RZ, 0x10, R118 ;  /* 0x00000010ff3e7819 */ /* 0x000fe40000011676 */
[----:B------:R-:W-:Y:S01]  /*56e0*/  LOP3.LUT R95, R118, 0xffff, RZ, 0xc0, !PT ;  /* 0x0000ffff765f7812 */ /* 0x000fe200078ec0ff */
[----:B------:R-:W-:Y:S01]  /*56f0*/  IMAD.WIDE.U32 R118, R43, -0x326172a9, RZ ;  /* 0xcd9e8d572b767825 */ /* 0x000fe200078e00ff */
[----:B------:R-:W-:Y:S01]  /*5700*/  LOP3.LUT R74, R92, 0xff, RZ, 0xc0, !PT ;  /* 0x000000ff5c4a7812 */ /* 0x000fe200078ec0ff */
[----:B------:R-:W-:Y:S01]  /*5710*/  MUFU.EX2 R239, R239 ;  /* 0x000000ef00ef7308 */ /* 0x000fe20000000800 */
[----:B------:R-:W-:Y:S02]  /*5720*/  LOP3.LUT R86, R121, UR16, R98, 0x96, !PT ;  /* 0x0000001079567c12 */ /* 0x000fe4000f8e9662 */
[----:B------:R-:W-:Y:S02]  /*5730*/  SHF.R.U32.HI R108, RZ, 0x10, R96 ;  /* 0x00000010ff6c7819 */ /* 0x000fe40000011660 */
[----:B------:R-:W-:Y:S02]  /*5740*/  LOP3.LUT R96, R110, 0xffff, RZ, 0xc0, !PT ;  /* 0x0000ffff6e607812 */ /* 0x000fe400078ec0ff */
[----:B------:R-:W-:Y:S03]  /*5750*/  SHF.R.U32.HI R63, RZ, 0x10, R110 ;  /* 0x00000010ff3f7819 */ /* 0x000fe6000001166e */
[----:B------:R-:W4:Y:S01]  /*5760*/  MUFU.EX2 R238, R238 ;  /* 0x000000ee00ee7308 */ /* 0x000f220000000800 */
[----:B------:R-:W-:Y:S02]  /*5770*/  ISETP.LE.U32.AND P5, PT, R59, UR6, PT ;  /* 0x000000063b007c0c */ /* 0x000fe4000bfa3070 */
[----:B------:R-:W-:Y:S02]  /*5780*/  SHF.R.U32.HI R111, RZ, 0x18, R92 ;  /* 0x00000018ff6f7819 */ /* 0x000fe4000001165c */
[----:B------:R-:W-:Y:S02]  /*5790*/  LOP3.LUT R110, R118, 0xff, RZ, 0xc0, !PT ;  /* 0x000000ff766e7812 */ /* 0x000fe400078ec0ff */
[----:B------:R-:W-:Y:S03]  /*57a0*/  LOP3.LUT R108, R108, 0xff, RZ, 0xc0, !PT ;  /* 0x000000ff6c6c7812 */ /* 0x000fe600078ec0ff */
[----:B------:R-:W-:Y:S01]  /*57b0*/  MUFU.EX2 R248, R248 ;  /* 0x000000f800f87308 */ /* 0x000fe20000000800 */
[----:B------:R-:W-:Y:S02]  /*57c0*/  SHF.R.U32.HI R107, RZ, 0x10, R120 ;  /* 0x00000010ff6b7819 */ /* 0x000fe40000011678 */
[----:B------:R-:W-:Y:S02]  /*57d0*/  SHF.R.U32.HI R109, RZ, 0x18, R118 ;  /* 0x00000018ff6d7819 */ /* 0x000fe40000011676 */
[----:B------:R-:W-:Y:S02]  /*57e0*/  LOP3.LUT R107, R107, 0xff, RZ, 0xc0, !PT ;  /* 0x000000ff6b6b7812 */ /* 0x000fe400078ec0ff */
[----:B------:R-:W-:Y:S03]  /*57f0*/  LOP3.LUT R62, R62, 0xff, RZ, 0xc0, !PT ;  /* 0x000000ff3e3e7812 */ /* 0x000fe600078ec0ff */
[----:B------:R-:W4:Y:S01]  /*5800*/  MUFU.EX2 R241, R241 ;  /* 0x000000f100f17308 */ /* 0x000f220000000800 */
[----:B------:R-:W-:Y:S02]  /*5810*/  LOP3.LUT R63, R63, 0xff, RZ, 0xc0, !PT ;  /* 0x000000ff3f3f7812 */ /* 0x000fe400078ec0ff */
[----:B------:R-:W-:Y:S02]  /*5820*/  LOP3.LUT R59, R117, UR17, R104, 0x96, !PT ;  /* 0x00000011753b7c12 */ /* 0x000fe4000f8e9668 */
[----:B------:R-:W-:Y:S02]  /*5830*/  LOP3.LUT R61, R119, UR17, R106, 0x96, !PT ;  /* 0x00000011773d7c12 */ /* 0x000fe4000f8e966a */
[----:B------:R-:W-:Y:S03]  /*5840*/  LOP3.LUT R104, R116, 0xff, RZ, 0xc0, !PT ;  /* 0x000000ff74687812 */ /* 0x000fe600078ec0ff */
[----:B------:R-:W4:Y:S01]  /*5850*/  MUFU.EX2 R240, R240 ;  /* 0x000000f000f07308 */ /* 0x000f220000000800 */
[----:B------:R-:W-:Y:S02]  /*5860*/  SHF.R.U32.HI R103, RZ, 0x18, R116 ;  /* 0x00000018ff677819 */ /* 0x000fe40000011674 */
[----:B------:R-:W-:Y:S02]  /*5870*/  LOP3.LUT R106, R114, 0xff, RZ, 0xc0, !PT ;  /* 0x000000ff726a7812 */ /* 0x000fe400078ec0ff */
[----:B------:R-:W-:Y:S02]  /*5880*/  LOP3.LUT R43, R115, UR16, R102, 0x96, !PT ;  /* 0x00000010732b7c12 */ /* 0x000fe4000f8e9666 */
[----:B------:R-:W-:Y:S03]  /*5890*/  SHF.R.U32.HI R105, RZ, 0x18, R114 ;  /* 0x00000018ff697819 */ /* 0x000fe60000011672 */
[----:B------:R-:W-:Y:S01]  /*58a0*/  MUFU.EX2 R252, R252 ;  /* 0x000000fc00fc7308 */ /* 0x000fe20000000800 */
[----:B------:R-:W-:Y:S02]  /*58b0*/  LOP3.LUT R102, R112, 0xff, RZ, 0xc0, !PT ;  /* 0x000000ff70667812 */ /* 0x000fe400078ec0ff */
[----:B------:R-:W-:Y:S02]  /*58c0*/  SHF.R.U32.HI R99, RZ, 0x8, R99 ;  /* 0x00000008ff637819 */ /* 0x000fe40000011663 */
[----:B------:R-:W-:Y:S02]  /*58d0*/  SHF.R.U32.HI R95, RZ, 0x8, R95 ;  /* 0x00000008ff5f7819 */ /* 0x000fe4000001165f */
[----:B------:R-:W-:Y:S03]  /*58e0*/  LOP3.LUT R99, R99, 0xffff, RZ, 0xc0, !PT ;  /* 0x0000ffff63637812 */ /* 0x000fe600078ec0ff */
[----:B------:R-:W-:Y:S01]  /*58f0*/  MUFU.EX2 R242, R242 ;  /* 0x000000f200f27308 */ /* 0x000fe20000000800 */
[----:B------:R-:W-:Y:S02]  /*5900*/  LOP3.LUT R95, R95, 0xffff, RZ, 0xc0, !PT ;  /* 0x0000ffff5f5f7812 */ /* 0x000fe400078ec0ff */
[----:B------:R-:W-:Y:S02]  /*5910*/  SHF.R.U32.HI R96, RZ, 0x8, R96 ;  /* 0x00000008ff607819 */ /* 0x000fe40000011660 */
[----:B------:R-:W-:Y:S02]  /*5920*/  SHF.R.U32.HI R97, RZ, 0x10, R116 ;  /* 0x00000010ff617819 */ /* 0x000fe40000011674 */
[----:B------:R-:W-:Y:S03]  /*5930*/  LOP3.LUT R96, R96, 0xffff, RZ, 0xc0, !PT ;  /* 0x0000ffff60607812 */ /* 0x000fe600078ec0ff */
[----:B------:R1:W-:Y:S01]  /*5940*/  MUFU.EX2 R37, R11 ;  /* 0x0000000b00257308 */ /* 0x0003e20000000800 */
[----:B------:R-:W-:Y:S02]  /*5950*/  LOP3.LUT R97, R97, 0xff, RZ, 0xc0, !PT ;  /* 0x000000ff61617812 */ /* 0x000fe400078ec0ff */
[----:B------:R-:W-:Y:S02]  /*5960*/  SHF.R.U32.HI R90, RZ, 0x10, R114 ;  /* 0x00000010ff5a7819 */ /* 0x000fe40000011672 */
[----:B------:R-:W-:Y:S02]  /*5970*/  LOP3.LUT R98, R120, 0xffff, RZ, 0xc0, !PT ;  /* 0x0000ffff78627812 */ /* 0x000fe400078ec0ff */
[----:B------:R-:W-:Y:S03]  /*5980*/  LOP3.LUT R90, R90, 0xff, RZ, 0xc0, !PT ;  /* 0x000000ff5a5a7812 */ /* 0x000fe600078ec0ff */
[----:B------:R2:W-:Y:S01]  /*5990*/  MUFU.EX2 R54, R94 ;  /* 0x0000005e00367308 */ /* 0x0005e20000000800 */
[----:B------:R-:W-:Y:S02]  /*59a0*/  SHF.R.U32.HI R98, RZ, 0x8, R98 ;  /* 0x00000008ff627819 */ /* 0x000fe40000011662 */
[----:B------:R-:W-:Y:S02]  /*59b0*/  LOP3.LUT R76, R116, 0xffff, RZ, 0xc0, !PT ;  /* 0x0000ffff744c7812 */ /* 0x000fe400078ec0ff */
[----:B------:R-:W-:Y:S02]  /*59c0*/  LOP3.LUT R83, R114, 0xffff, RZ, 0xc0, !PT ;  /* 0x0000ffff72537812 */ /* 0x000fe400078ec0ff */
[----:B------:R-:W-:Y:S03]  /*59d0*/  SHF.R.U32.HI R76, RZ, 0x8, R76 ;  /* 0x00000008ff4c7819 */ /* 0x000fe6000001164c */
[----:B------:R-:W-:Y:S01]  /*59e0*/  MUFU.EX2 R250, R250 ;  /* 0x000000fa00fa7308 */ /* 0x000fe20000000800 */
[----:B-1----:R-:W-:Y:S02]  /*59f0*/  SHF.R.U32.HI R11, RZ, 0x10, R82 ;  /* 0x00000010ff0b7819 */ /* 0x002fe40000011652 */
[----:B------:R-:W-:Y:S02]  /*5a00*/  LOP3.LUT R76, R76, 0xffff, RZ, 0xc0, !PT ;  /* 0x0000ffff4c4c7812 */ /* 0x000fe400078ec0ff */
[----:B------:R-:W-:Y:S02]  /*5a10*/  LOP3.LUT R11, R11, 0xff, RZ, 0xc0, !PT ;  /* 0x000000ff0b0b7812 */ /* 0x000fe400078ec0ff */
[----:B------:R-:W-:Y:S03]  /*5a20*/  SHF.R.U32.HI R83, RZ, 0x8, R83 ;  /* 0x00000008ff537819 */ /* 0x000fe60000011653 */
[----:B------:R1:W-:Y:S01]  /*5a30*/  MUFU.EX2 R18, R10 ;  /* 0x0000000a00127308 */ /* 0x0003e20000000800 */
[----:B--2---:R-:W-:Y:S02]  /*5a40*/  LOP3.LUT R94, R118, 0xffff, RZ, 0xc0, !PT ;  /* 0x0000ffff765e7812 */ /* 0x004fe400078ec0ff */
[----:B------:R-:W-:Y:S02]  /*5a50*/  LOP3.LUT R83, R83, 0xffff, RZ, 0xc0, !PT ;  /* 0x0000ffff53537812 */ /* 0x000fe400078ec0ff */
[----:B------:R-:W-:Y:S02]  /*5a60*/  SHF.R.U32.HI R94, RZ, 0x8, R94 ;  /* 0x00000008ff5e7819 */ /* 0x000fe4000001165e */
[----:B------:R-:W-:Y:S03]  /*5a70*/  LOP3.LUT R46, R112, 0xffff, RZ, 0xc0, !PT ;  /* 0x0000ffff702e7812 */ /* 0x000fe600078ec0ff */
[----:B------:R-:W2:Y:S01]  /*5a80*/  MUFU.EX2 R251, R251 ;  /* 0x000000fb00fb7308 */ /* 0x000ea20000000800 */
[----:B------:R-:W-:Y:S02]  /*5a90*/  LOP3.LUT R94, R94, 0xffff, RZ, 0xc0, !PT ;  /* 0x0000ffff5e5e7812 */ /* 0x000fe400078ec0ff */
[----:B------:R-:W-:Y:S02]  /*5aa0*/  SHF.R.U32.HI R46, RZ, 0x8, R46 ;  /* 0x00000008ff2e7819 */ /* 0x000fe4000001162e */
[----:B------:R-:W-:Y:S02]  /*5ab0*/  SHF.R.U32.HI R88, RZ, 0x10, R112 ;  /* 0x00000010ff587819 */ /* 0x000fe40000011670 */
[----:B------:R-:W-:Y:S03]  /*5ac0*/  LOP3.LUT R46, R46, 0xffff, RZ, 0xc0, !PT ;  /* 0x0000ffff2e2e7812 */ /* 0x000fe600078ec0ff */
[----:B------:R-:W-:Y:S01]  /*5ad0*/  MUFU.EX2 R5, R91 ;  /* 0x0000005b00057308 */ /* 0x000fe20000000800 */
[----:B-1----:R-:W-:Y:S02]  /*5ae0*/  SHF.R.U32.HI R10, RZ, 0x10, R61 ;  /* 0x00000010ff0a7819 */ /* 0x002fe4000001163d */
[----:B------:R-:W-:Y:S02]  /*5af0*/  LOP3.LUT R88, R88, 0xff, RZ, 0xc0, !PT ;  /* 0x000000ff58587812 */ /* 0x000fe400078ec0ff */
[----:B------:R-:W-:Y:S05]  /*5b00*/  LOP3.LUT R10, R10, 0xff, RZ, 0xc0, !PT ;  /* 0x000000ff0a0a7812 */ /* 0x000fea00078ec0ff */
[----:B------:R-:W-:Y:S10]  /*5b10*/  MUFU.EX2 R247, R247 ;  /* 0x000000f700f77308 */ /* 0x000ff40000000800 */
        /* <DEDUP_REMOVED lines=21> */
[----:B---3--:R-:W-:Y:S01]  /*5c70*/  @!P6 FADD.FTZ R233, -R233, -RZ ;  /* 0x800000ffe9e9e221 */ /* 0x008fe20000010100 */
[----:B------:R-:W-:Y:S01]  /*5c80*/  ISETP.LE.U32.AND P1, PT, R108, UR6, PT ;  /* 0x000000066c007c0c */ /* 0x000fe2000bf23070 */
[----:B----4-:R-:W-:Y:S01]  /*5c90*/  @!P5 FADD.FTZ R234, -R234, -RZ ;  /* 0x800000ffeaead221 */ /* 0x010fe20000010100 */
[----:B------:R-:W-:Y:S01]  /*5ca0*/  ISETP.LE.U32.AND P6, PT, R110, UR6, PT ;  /* 0x000000066e007c0c */ /* 0x000fe2000bfc3070 */
[----:B------:R-:W-:Y:S01]  /*5cb0*/  @!P3 FADD.FTZ R230, -R230, -RZ ;  /* 0x800000ffe6e6b221 */ /* 0x000fe20000010100 */
        /* <DEDUP_REMOVED lines=22> */
[----:B------:R3:W-:Y:S01]  /*5e20*/  MUFU.EX2 R62, R69 ;  /* 0x00000045003e7308 */ /* 0x0007e20000000800 */
[----:B------:R-:W-:Y:S01]  /*5e30*/  ISETP.LE.U32.AND P5, PT, R74, UR6, PT ;  /* 0x000000064a007c0c */ /* 0x000fe2000bfa3070 */
[----:B------:R-:W-:Y:S01]  /*5e40*/  @!P6 FADD.FTZ R21, -R21, -RZ ;  /* 0x800000ff1515e221 */ /* 0x000fe20000010100 */
[----:B------:R-:W-:Y:S01]  /*5e50*/  ISETP.LE.U32.AND P4, PT, R104, UR6, PT ;  /* 0x0000000668007c0c */ /* 0x000fe2000bf83070 */
[----:B------:R-:W-:Y:S01]  /*5e60*/  @!P1 FADD.FTZ R23, -R23, -RZ ;  /* 0x800000ff17179221 */ /* 0x000fe20000010100 */
[----:B------:R-:W-:Y:S02]  /*5e70*/  ISETP.LE.U32.AND P2, PT, R103, UR6, PT ;  /* 0x0000000667007c0c */ /* 0x000fe4000bf43070 */
[----:B------:R-:W-:Y:S03]  /*5e80*/  ISETP.LE.U32.AND P1, PT, R106, UR6, PT ;  /* 0x000000066a007c0c */ /* 0x000fe6000bf23070 */
[----:B------:R4:W1:Y:S01]  /*5e90*/  MUFU.EX2 R63, R68 ;  /* 0x00000044003f7308 */ /* 0x0008620000000800 */
[----:B------:R-:W-:Y:S01]  /*5ea0*/  ISETP.LE.U32.AND P6, PT, R105, UR6, PT ;  /* 0x0000000669007c0c */ /* 0x000fe2000bfc3070 */
[----:B------:R-:W-:Y:S01]  /*5eb0*/  @!P0 FADD.FTZ R15, -R15, -RZ ;  /* 0x800000ff0f0f8221 */ /* 0x000fe20000010100 */
[----:B------:R-:W-:Y:S01]  /*5ec0*/  LOP3.LUT R14, R113, UR16, R100, 0x96, !PT ;  /* 0x00000010710e7c12 */ /* 0x000fe2000f8e9664 */
[----:B--2---:R-:W-:Y:S01]  /*5ed0*/  @!P3 FADD.FTZ R251, -R251, -RZ ;  /* 0x800000fffbfbb221 */ /* 0x004fe20000010100 */
[----:B------:R-:W-:Y:S01]  /*5ee0*/  SHF.R.U32.HI R100, RZ, 0x10, R118 ;  /* 0x00000010ff647819 */ /* 0x000fe20000011676 */
[----:B------:R-:W-:Y:S01]  /*5ef0*/  @!P5 FADD.FTZ R13, -R13, -RZ ;  /* 0x800000ff0d0dd221 */ /* 0x000fe20000010100 */
[----:B------:R-:W-:Y:S01]  /*5f00*/  ISETP.LE.U32.AND P5, PT, R102, UR6, PT ;  /* 0x0000000666007c0c */ /* 0x000fe2000bfa3070 */
[----:B------:R-:W-:Y:S01]  /*5f10*/  @!P4 FADD.FTZ R7, -R7, -RZ ;  /* 0x800000ff0707c221 */ /* 0x000fe20000010100 */
[----:B---3--:R-:W-:Y:S01]  /*5f20*/  LOP3.LUT R69, R61, 0xff, RZ, 0xc0, !PT ;  /* 0x000000ff3d457812 */ /* 0x008fe200078ec0ff */
[----:B------:R-:W-:Y:S01]  /*5f30*/  @!P2 FADD.FTZ R252, -R252, -RZ ;  /* 0x800000fffcfca221 */ /* 0x000fe20000010100 */
[----:B------:R-:W-:Y:S01]  /*5f40*/  ISETP.LE.U32.AND P4, PT, R99, UR6, PT ;  /* 0x0000000663007c0c */ /* 0x000fe2000bf83070 */
[----:B------:R-:W-:Y:S01]  /*5f50*/  @!P1 FADD.FTZ R242, -R242, -RZ ;  /* 0x800000fff2f29221 */ /* 0x000fe20000010100 */
[----:B------:R-:W-:Y:S01]  /*5f60*/  ISETP.LE.U32.AND P2, PT, R69, UR6, PT ;  /* 0x0000000645007c0c */ /* 0x000fe2000bf43070 */
[----:B------:R-:W-:Y:S01]  /*5f70*/  @!P6 FADD.FTZ R58, -R58, -RZ ;  /* 0x800000ff3a3ae221 */ /* 0x000fe20000010100 */
[----:B------:R-:W-:Y:S02]  /*5f80*/  LOP3.LUT R100, R100, 0xff, RZ, 0xc0, !PT ;  /* 0x000000ff64647812 */ /* 0x000fe400078ec0ff */
[----:B----4-:R-:W-:Y:S02]  /*5f90*/  SHF.R.U32.HI R68, RZ, 0x18, R61 ;  /* 0x00000018ff447819 */ /* 0x010fe4000001163d */
[----:B------:R-:W-:Y:S01]  /*5fa0*/  SHF.R.U32.HI R69, RZ, 0x10, R81 ;  /* 0x00000010ff457819 */ /* 0x000fe20000011651 */
[----:B------:R-:W-:Y:S01]  /*5fb0*/  @!P5 FADD.FTZ R42, -R42, -RZ ;  /* 0x800000ff2a2ad221 */ /* 0x000fe20000010100 */
[----:B------:R-:W-:Y:S02]  /*5fc0*/  ISETP.LE.U32.AND P1, PT, R68, UR6, PT ;  /* 0x0000000644007c0c */ /* 0x000fe4000bf23070 */
[----:B------:R-:W-:Y:S01]  /*5fd0*/  SHF.R.U32.HI R68, RZ, 0x10, R86 ;  /* 0x00000010ff447819 */ /* 0x000fe20000011656 */
[----:B------:R-:W-:Y:S01]  /*5fe0*/  @!P4 FADD.FTZ R33, -R33, -RZ ;  /* 0x800000ff2121c221 */ /* 0x000fe20000010100 */
[----:B------:R-:W-:Y:S01]  /*5ff0*/  ISETP.LE.U32.AND P6, PT, R100, UR6, PT ;  /* 0x0000000664007c0c */ /* 0x000fe2000bfc3070 */
[----:B------:R-:W-:Y:S01]  /*6000*/  @!P2 FADD.FTZ R41, -R41, -RZ ;  /* 0x800000ff2929a221 */ /* 0x000fe20000010100 */
[----:B------:R-:W-:Y:S02]  /*6010*/  LOP3.LUT R68, R68, 0xff, RZ, 0xc0, !PT ;  /* 0x000000ff44447812 */ /* 0x000fe400078ec0ff */
[----:B------:R-:W-:Y:S02]  /*6020*/  LOP3.LUT R69, R69, 0xff, RZ, 0xc0, !PT ;  /* 0x000000ff45457812 */ /* 0x000fe400078ec0ff */
[----:B------:R-:W-:Y:S02]  /*6030*/  ISETP.LE.U32.AND P5, PT, R68, UR6, PT ;  /* 0x0000000644007c0c */ /* 0x000fe4000bfa3070 */
[----:B------:R-:W-:Y:S01]  /*6040*/  ISETP.LE.U32.AND P4, PT, R69, UR6, PT ;  /* 0x0000000645007c0c */ /* 0x000fe2000bf83070 */
[----:B------:R-:W-:Y:S01]  /*6050*/  @!P1 FADD.FTZ R35, -R35, -RZ ;  /* 0x800000ff23239221 */ /* 0x000fe20000010100 */
[----:B------:R-:W-:Y:S02]  /*6060*/  ISETP.LE.U32.AND P2, PT, R95, UR6, PT ;  /* 0x000000065f007c0c */ /* 0x000fe4000bf43070 */
[----:B------:R-:W-:Y:S01]  /*6070*/  ISETP.LE.U32.AND P1, PT, R11, UR6, PT ;  /* 0x000000060b007c0c */ /* 0x000fe2000bf23070 */
[----:B------:R-:W-:Y:S01]  /*6080*/  @!P6 FADD.FTZ R66, -R66, -RZ ;  /* 0x800000ff4242e221 */ /* 0x000fe20000010100 */
[----:B------:R-:W-:Y:S02]  /*6090*/  LOP3.LUT R11, R59, 0xff, RZ, 0xc0, !PT ;  /* 0x000000ff3b0b7812 */ /* 0x000fe400078ec0ff */
[----:B------:R-:W-:Y:S02]  /*60a0*/  ISETP.LE.U32.AND P6, PT, R96, UR6, PT ;  /* 0x0000000660007c0c */ /* 0x000fe4000bfc3070 */
[----:B------:R-:W-:Y:S01]  /*60b0*/  SHF.R.U32.HI R74, RZ, 0x10, R92 ;  /* 0x00000010ff4a7819 */ /* 0x000fe2000001165c */
[----:B------:R-:W-:Y:S01]  /*60c0*/  @!P5 FADD.FTZ R27, -R27, -RZ ;  /* 0x800000ff1b1bd221 */ /* 0x000fe20000010100 */
[----:B------:R-:W-:Y:S01]  /*60d0*/  ISETP.LE.U32.AND P5, PT, R11, UR6, PT ;  /* 0x000000060b007c0c */ /* 0x000fe2000bfa3070 */
        /* <DEDUP_REMOVED lines=8> */
[----:B------:R-:W-:Y:S02]  /*6160*/  LOP3.LUT R74, R74, 0xff, RZ, 0xc0, !PT ;  /* 0x000000ff4a4a7812 */ /* 0x000fe400078ec0ff */
[----:B------:R-:W-:Y:S01]  /*6170*/  SHF.R.U32.HI R11, RZ, 0x8, R11 ;  /* 0x00000008ff0b7819 */ /* 0x000fe2000001160b */
[----:B-1----:R-:W-:Y:S01]  /*6180*/  @!P5 FADD.FTZ R22, -R22, -RZ ;  /* 0x800000ff1616d221 */ /* 0x002fe20000010100 */
[----:B------:R-:W-:Y:S02]  /*6190*/  ISETP.LE.U32.AND P6, PT, R90, UR6, PT ;  /* 0x000000065a007c0c */ /* 0x000fe4000bfc3070 */
[----:B------:R-:W-:Y:S01]  /*61a0*/  LOP3.LUT R11, R11, 0xffff, RZ, 0xc0, !PT ;  /* 0x0000ffff0b0b7812 */ /* 0x000fe200078ec0ff */
[----:B------:R-:W-:Y:S01]  /*61b0*/  @!P4 FADD.FTZ R5, -R5, -RZ ;  /* 0x800000ff0505c221 */ /* 0x000fe20000010100 */
[----:B------:R-:W-:Y:S01]  /*61c0*/  LOP3.LUT R86, R86, 0xffff, RZ, 0xc0, !PT ;  /* 0x0000ffff56567812 */ /* 0x000fe200078ec0ff */
[----:B------:R-:W-:Y:S01]  /*61d0*/  @!P2 FADD.FTZ R247, -R247, -RZ ;  /* 0x800000fff7f7a221 */ /* 0x000fe20000010100 */
[----:B------:R-:W-:Y:S02]  /*61e0*/  ISETP.LE.U32.AND P3, PT, R74, UR6, PT ;  /* 0x000000064a007c0c */ /* 0x000fe4000bf63070 */
[----:B------:R-:W-:Y:S02]  /*61f0*/  ISETP.LE.U32.AND P4, PT, R11, UR6, PT ;  /* 0x000000060b007c0c */ /* 0x000fe4000bf83070 */
[----:B------:R-:W-:Y:S02]  /*6200*/  LOP3.LUT R81, R81, 0xffff, RZ, 0xc0, !PT ;  /* 0x0000ffff51517812 */ /* 0x000fe400078ec0ff */
[----:B------:R-:W-:Y:S01]  /*6210*/  SHF.R.U32.HI R86, RZ, 0x8, R86 ;  /* 0x00000008ff567819 */ /* 0x000fe20000011656 */
[----:B------:R-:W-:Y:S01]  /*6220*/  @!P6 FADD.FTZ R63, -R63, -RZ ;  /* 0x800000ff3f3fe221 */ /* 0x000fe20000010100 */
[----:B------:R-:W-:Y:S02]  /*6230*/  ISETP.LE.U32.AND P2, PT, R10, UR6, PT ;  /* 0x000000060a007c0c */ /* 0x000fe4000bf43070 */
[----:B------:R-:W-:Y:S02]  /*6240*/  SHF.R.U32.HI R81, RZ, 0x8, R81 ;  /* 0x00000008ff517819 */ /* 0x000fe40000011651 */
[----:B------:R-:W-:Y:S01]  /*6250*/  LOP3.LUT R86, R86, 0xffff, RZ, 0xc0, !PT ;  /* 0x0000ffff56567812 */ /* 0x000fe200078ec0ff */
[----:B------:R-:W-:Y:S01]  /*6260*/  @!P3 FADD.FTZ R45, -R45, -RZ ;  /* 0x800000ff2d2db221 */ /* 0x000fe20000010100 */
[----:B------:R-:W-:Y:S01]  /*6270*/  LOP3.LUT R82, R82, 0xffff, RZ, 0xc0, !PT ;  /* 0x0000ffff52527812 */ /* 0x000fe200078ec0ff */
[----:B------:R-:W-:Y:S01]  /*6280*/  @!P4 FADD.FTZ R49, -R49, -RZ ;  /* 0x800000ff3131c221 */ /* 0x000fe20000010100 */
[----:B------:R-:W-:Y:S02]  /*6290*/  LOP3.LUT R68, R98, 0xffff, RZ, 0xc0, !PT ;  /* 0x0000ffff62447812 */ /* 0x000fe400078ec0ff */
[----:B------:R-:W-:Y:S02]  /*62a0*/  LOP3.LUT R81, R81, 0xffff, RZ, 0xc0, !PT ;  /* 0x0000ffff51517812 */ /* 0x000fe400078ec0ff */
[----:B------:R-:W-:Y:S01]  /*62b0*/  ISETP.LE.U32.AND P6, PT, R86, UR6, PT ;  /* 0x0000000656007c0c */ /* 0x000fe2000bfc3070 */
[----:B------:R-:W-:Y:S01]  /*62c0*/  @!P2 FADD.FTZ R37, -R37, -RZ ;  /* 0x800000ff2525a221 */ /* 0x000fe20000010100 */
[----:B------:R-:W-:Y:S02]  /*62d0*/  SHF.R.U32.HI R82, RZ, 0x8, R82 ;  /* 0x00000008ff527819 */ /* 0x000fe40000011652 */
[----:B------:R-:W-:Y:S02]  /*62e0*/  ISETP.LE.U32.AND P3, PT, R68, UR6, PT ;  /* 0x0000000644007c0c */ /* 0x000fe4000bf63070 */
[----:B------:R-:W-:Y:S02]  /*62f0*/  ISETP.LE.U32.AND P4, PT, R81, UR6, PT ;  /* 0x0000000651007c0c */ /* 0x000fe4000bf83070 */
[----:B------:R-:W-:Y:S02]  /*6300*/  LOP3.LUT R82, R82, 0xffff, RZ, 0xc0, !PT ;  /* 0x0000ffff52527812 */ /* 0x000fe400078ec0ff */
[--C-:B------:R-:W-:Y:S02]  /*6310*/  SHF.R.U32.HI R10, RZ, 0x10, R59.reuse ;  /* 0x00000010ff0a7819 */ /* 0x100fe4000001163b */
[----:B------:R-:W-:Y:S01]  /*6320*/  ISETP.LE.U32.AND P2, PT, R82, UR6, PT ;  /* 0x0000000652007c0c */ /* 0x000fe2000bf43070 */
[----:B------:R-:W-:Y:S01]  /*6330*/  @!P6 FADD.FTZ R29, -R29, -RZ ;  /* 0x800000ff1d1de221 */ /* 0x000fe20000010100 */
[----:B------:R-:W-:Y:S02]  /*6340*/  LOP3.LUT R10, R10, 0xff, RZ, 0xc0, !PT ;  /* 0x000000ff0a0a7812 */ /* 0x000fe400078ec0ff */
[----:B------:R-:W-:Y:S01]  /*6350*/  SHF.R.U32.HI R68, RZ, 0x18, R59 ;  /* 0x00000018ff447819 */ /* 0x000fe2000001163b */
[----:B------:R-:W-:Y:S01]  /*6360*/  @!P3 FADD.FTZ R25, -R25, -RZ ;  /* 0x800000ff1919b221 */ /* 0x000fe20000010100 */
[----:B------:R-:W-:Y:S01]  /*6370*/  ISETP.LE.U32.AND P6, PT, R10, UR6, PT ;  /* 0x000000060a007c0c */ /* 0x000fe2000bfc3070 */
[----:B------:R-:W-:Y:S01]  /*6380*/  @!P4 FADD.FTZ R60, -R60, -RZ ;  /* 0x800000ff3c3cc221 */ /* 0x000fe20000010100 */
[--C-:B------:R-:W-:Y:S02]  /*6390*/  SHF.R.U32.HI R10, RZ, 0x10, R43.reuse ;  /* 0x00000010ff0a7819 */ /* 0x100fe4000001162b */
[----:B------:R-:W-:Y:S02]  /*63a0*/  ISETP.LE.U32.AND P3, PT, R68, UR6, PT ;  /* 0x0000000644007c0c */ /* 0x000fe4000bf63070 */
[----:B------:R-:W-:Y:S01]  /*63b0*/  SHF.R.U32.HI R68, RZ, 0x18, R43 ;  /* 0x00000018ff447819 */ /* 0x000fe2000001162b */
[----:B------:R-:W-:Y:S01]  /*63c0*/  @!P2 FADD.FTZ R38, -R38, -RZ ;  /* 0x800000ff2626a221 */ /* 0x000fe20000010100 */
[----:B------:R-:W-:Y:S02]  /*63d0*/  ISETP.LE.U32.AND P4, PT, R76, UR6, PT ;  /* 0x000000064c007c0c */ /* 0x000fe4000bf83070 */
[----:B------:R-:W-:Y:S02]  /*63e0*/  LOP3.LUT R10, R10, 0xff, RZ, 0xc0, !PT ;  /* 0x000000ff0a0a7812 */ /* 0x000fe400078ec0ff */
[----:B------:R-:W-:Y:S01]  /*63f0*/  LOP3.LUT R61, R61, 0xffff, RZ, 0xc0, !PT ;  /* 0x0000ffff3d3d7812 */ /* 0x000fe200078ec0ff */
[----:B------:R-:W-:Y:S01]  /*6400*/  @!P6 FADD.FTZ R18, -R18, -RZ ;  /* 0x800000ff1212e221 */ /* 0x000fe20000010100 */
[----:B------:R-:W-:Y:S02]  /*6410*/  ISETP.LE.U32.AND P1, PT, R68, UR6, PT ;  /* 0x0000000644007c0c */ /* 0x000fe4000bf23070 */
[----:B------:R-:W-:Y:S01]  /*6420*/  ISETP.LE.U32.AND P2, PT, R10, UR6, PT ;  /* 0x000000060a007c0c */ /* 0x000fe2000bf43070 */
[----:B------:R-:W-:Y:S01]  /*6430*/  @!P3 FADD.FTZ R9, -R9, -RZ ;  /* 0x800000ff0909b221 */ /* 0x000fe20000010100 */
[----:B------:R-:W-:Y:S02]  /*6440*/  SHF.R.U32.HI R61, RZ, 0x8, R61 ;  /* 0x00000008ff3d7819 */ /* 0x000fe4000001163d */
[----:B------:R-:W-:Y:S01]  /*6450*/  LOP3.LUT R59, R59, 0xffff, RZ, 0xc0, !PT ;  /* 0x0000ffff3b3b7812 */ /* 0x000fe200078ec0ff */
[----:B------:R-:W-:Y:S01]  /*6460*/  @!P4 FADD.FTZ R6, -R6, -RZ ;  /* 0x800000ff0606c221 */ /* 0x000fe20000010100 */
[----:B------:R-:W-:Y:S02]  /*6470*/  LOP3.LUT R61, R61, 0xffff, RZ, 0xc0, !PT ;  /* 0x0000ffff3d3d7812 */ /* 0x000fe400078ec0ff */
[----:B------:R-:W-:Y:S02]  /*6480*/  SHF.R.U32.HI R59, RZ, 0x8, R59 ;  /* 0x00000008ff3b7819 */ /* 0x000fe4000001163b */
[----:B------:R-:W-:Y:S01]  /*6490*/  ISETP.LE.U32.AND P6, PT, R83, UR6, PT ;  /* 0x0000000653007c0c */ /* 0x000fe2000bfc3070 */
[----:B------:R-:W-:Y:S01]  /*64a0*/  @!P1 FADD.FTZ R62, -R62, -RZ ;  /* 0x800000ff3e3e9221 */ /* 0x000fe20000010100 */
[----:B------:R-:W-:Y:S01]  /*64b0*/  ISETP.LE.U32.AND P4, PT, R61, UR6, PT ;  /* 0x000000063d007c0c */ /* 0x000fe2000bf83070 */
[----:B------:R-:W-:Y:S01]  /*64c0*/  @!P2 FADD.FTZ R243, -R243, -RZ ;  /* 0x800000fff3f3a221 */ /* 0x000fe20000010100 */
[----:B------:R-:W-:Y:S01]  /*64d0*/  LOP3.LUT R43, R43, 0xffff, RZ, 0xc0, !PT ;  /* 0x0000ffff2b2b7812 */ /* 0x000fe200078ec0ff */
[----:B------:R-:W1:Y:S01]  /*64e0*/  MUFU.EX2 R61, R78 ;  /* 0x0000004e003d7308 */ /* 0x000e620000000800 */
[----:B------:R-:W-:Y:S02]  /*64f0*/  LOP3.LUT R59, R59, 0xffff, RZ, 0xc0, !PT ;  /* 0x0000ffff3b3b7812 */ /* 0x000fe400078ec0ff */
[----:B------:R-:W-:Y:S02]  /*6500*/  ISETP.LE.U32.AND P1, PT, R94, UR6, PT ;  /* 0x000000065e007c0c */ /* 0x000fe4000bf23070 */
[----:B------:R-:W-:Y:S02]  /*6510*/  SHF.R.U32.HI R43, RZ, 0x8, R43 ;  /* 0x00000008ff2b7819 */ /* 0x000fe4000001162b */
[----:B------:R-:W-:Y:S01]  /*6520*/  ISETP.LE.U32.AND P2, PT, R59, UR6, PT ;  /* 0x000000063b007c0c */ /* 0x000fe2000bf43070 */
[----:B------:R-:W-:Y:S01]  /*6530*/  @!P6 FADD.FTZ R245, -R245, -RZ ;  /* 0x800000fff5f5e221 */ /* 0x000fe20000010100 */
[----:B------:R-:W-:Y:S01]  /*6540*/  F2FP.RELU.F16.F32.PACK_AB R59, R246, R45 ;  /* 0x0000002df63b723e */ /* 0x000fe200000008ff */
[----:B------:R-:W-:Y:S01]  /*6550*/  @!P4 FADD.FTZ R39, -R39, -RZ ;  /* 0x800000ff2727c221 */ /* 0x000fe20000010100 */
[----:B------:R-:W-:Y:S02]  /*6560*/  F2FP.RELU.F16.F32.PACK_AB R71, R49, R249 ;  /* 0x000000f93147723e */ /* 0x000fe400000008ff */
[----:B------:R-:W-:Y:S01]  /*6570*/  LOP3.LUT R43, R43, 0xffff, RZ, 0xc0, !PT ;  /* 0x0000ffff2b2b7812 */ /* 0x000fe200078ec0ff */
[----:B------:R-:W-:Y:S01]  /*6580*/  STS [R198+0x12400], R59 ;  /* 0x0124003bc6007388 */ /* 0x000fe20000000800 */
[----:B------:R-:W-:Y:S01]  /*6590*/  F2FP.RELU.F16.F32.PACK_AB R69, R33, R235 ;  /* 0x000000eb2145723e */ /* 0x000fe200000008ff */
[----:B------:R-:W-:Y:S01]  /*65a0*/  @!P1 FADD.FTZ R31, -R31, -RZ ;  /* 0x800000ff1f1f9221 */ /* 0x000fe20000010100 */
[----:B------:R-:W-:Y:S01]  /*65b0*/  ISETP.LE.U32.AND P6, PT, R43, UR6, PT ;  /* 0x000000062b007c0c */ /* 0x000fe2000bfc3070 */
[----:B------:R2:W-:Y:S01]  /*65c0*/  STS [R198+0x12000], R71 ;  /* 0x01200047c6007388 */ /* 0x0005e20000000800 */
[----:B------:R-:W-:Y:S01]  /*65d0*/  F2FP.RELU.F16.F32.PACK_AB R43, R236, R237 ;  /* 0x000000edec2b723e */ /* 0x000fe200000008ff */
[----:B------:R-:W-:Y:S01]  /*65e0*/  @!P2 FADD.FTZ R17, -R17, -RZ ;  /* 0x800000ff1111a221 */ /* 0x000fe20000010100 */
[----:B------:R-:W-:Y:S01]  /*65f0*/  F2FP.RELU.F16.F32.PACK_AB R81, R39, R41 ;  /* 0x000000292751723e */ /* 0x000fe200000008ff */
[----:B------:R3:W-:Y:S01]  /*6600*/  STS [R204+0x12000], R69 ;  /* 0x01200045cc007388 */ /* 0x0007e20000000800 */
[----:B------:R-:W-:Y:S02]  /*6610*/  F2FP.RELU.F16.F32.PACK_AB R79, R35, R37 ;  /* 0x00000025234f723e */ /* 0x000fe400000008ff */
[----:B------:R-:W-:Y:S01]  /*6620*/  LOP3.LUT R68, R14, 0xff, RZ, 0xc0, !PT ;  /* 0x000000ff0e447812 */ /* 0x000fe200078ec0ff */
[----:B------:R4:W-:Y:S01]  /*6630*/  STS [R204+0x12400], R43 ;  /* 0x0124002bcc007388 */ /* 0x0009e20000000800 */
[----:B------:R-:W-:Y:S02]  /*6640*/  F2FP.RELU.F16.F32.PACK_AB R11, R31, R239 ;  /* 0x000000ef1f0b723e */ /* 0x000fe400000008ff */
[----:B------:R-:W-:Y:S01]  /*6650*/  ISETP.LE.U32.AND P5, PT, R68, UR6, PT ;  /* 0x0000000644007c0c */ /* 0x000fe2000bfa3070 */
[----:B------:R-:W-:Y:S01]  /*6660*/  STS [R198+0x14000], R81 ;  /* 0x01400051c6007388 */ /* 0x000fe20000000800 */
[--C-:B------:R-:W-:Y:S01]  /*6670*/  SHF.R.U32.HI R68, RZ, 0x18, R14.reuse ;  /* 0x00000018ff447819 */ /* 0x100fe2000001160e */
[----:B------:R-:W-:Y:S01]  /*6680*/  @!P6 FADD.FTZ R244, -R244, -RZ ;  /* 0x800000fff4f4e221 */ /* 0x000fe20000010100 */
[----:B------:R-:W-:Y:S01]  /*6690*/  SHF.R.U32.HI R10, RZ, 0x10, R14 ;  /* 0x00000010ff0a7819 */ /* 0x000fe2000001160e */
[----:B------:R-:W-:Y:S01]  /*66a0*/  STS [R198+0x14400], R79 ;  /* 0x0144004fc6007388 */ /* 0x000fe20000000800 */
[----:B------:R-:W-:Y:S02]  /*66b0*/  LOP3.LUT R14, R14, 0xffff, RZ, 0xc0, !PT ;  /* 0x0000ffff0e0e7812 */ /* 0x000fe400078ec0ff */
[----:B------:R-:W-:Y:S01]  /*66c0*/  F2FP.RELU.F16.F32.PACK_AB R73, R241, R66 ;  /* 0x00000042f149723e */ /* 0x000fe200000008ff */
[----:B------:R4:W-:Y:S01]  /*66d0*/  STS [R204+0x14000], R11 ;  /* 0x0140000bcc007388 */ /* 0x0009e20000000800 */
[----:B------:R-:W-:Y:S02]  /*66e0*/  ISETP.LE.U32.AND P3, PT, R68, UR6, PT ;  /* 0x0000000644007c0c */ /* 0x000fe4000bf63070 */
[----:B------:R-:W-:Y:S01]  /*66f0*/  SHF.R.U32.HI R14, RZ, 0x8, R14 ;  /* 0x00000008ff0e7819 */ /* 0x000fe2000001160e */
[----:B------:R-:W-:Y:S01]  /*6700*/  STS [R204+0x14400], R73 ;  /* 0x01440049cc007388 */ /* 0x000fe20000000800 */
[----:B------:R-:W-:Y:S01]  /*6710*/  F2FP.RELU.F16.F32.PACK_AB R72, R29, R238 ;  /* 0x000000ee1d48723e */ /* 0x000fe200000008ff */
[----:B-1----:R-:W-:Y:S01]  /*6720*/  @!P5 FADD.FTZ R61, -R61, -RZ ;  /* 0x800000ff3d3dd221 */ /* 0x002fe20000010100 */
[----:B------:R-:W-:Y:S02]  /*6730*/  F2FP.RELU.F16.F32.PACK_AB R68, R248, R27 ;  /* 0x0000001bf844723e */ /* 0x000fe400000008ff */
[----:B------:R-:W-:Y:S01]  /*6740*/  LOP3.LUT R10, R10, 0xff, RZ, 0xc0, !PT ;  /* 0x000000ff0a0a7812 */ /* 0x000fe200078ec0ff */
[----:B------:R1:W-:Y:S01]  /*6750*/  STS [R203+0x12000], R72 ;  /* 0x01200048cb007388 */ /* 0x0003e20000000800 */
[----:B------:R-:W-:Y:S02]  /*6760*/  LOP3.LUT R14, R14, 0xffff, RZ, 0xc0, !PT ;  /* 0x0000ffff0e0e7812 */ /* 0x000fe400078ec0ff */
[----:B--2---:R-:W-:Y:S01]  /*6770*/  F2FP.RELU.F16.F32.PACK_AB R71, R25, R232 ;  /* 0x000000e81947723e */ /* 0x004fe200000008ff */
[----:B------:R2:W-:Y:S01]  /*6780*/  STS [R203+0x12400], R68 ;  /* 0x01240044cb007388 */ /* 0x0005e20000000800 */
[----:B------:R-:W-:Y:S01]  /*6790*/  F2FP.RELU.F16.F32.PACK_AB R59, R231, R240 ;  /* 0x000000f0e73b723e */ /* 0x000fe200000008ff */
[----:B------:R-:W-:Y:S01]  /*67a0*/  @!P3 FADD.FTZ R30, -R30, -RZ ;  /* 0x800000ff1e1eb221 */ /* 0x000fe20000010100 */
[----:B------:R-:W-:Y:S01]  /*67b0*/  ISETP.LE.U32.AND P4, PT, R10, UR6, PT ;  /* 0x000000060a007c0c */ /* 0x000fe2000bf83070 */
[----:B------:R2:W-:Y:S01]  /*67c0*/  STS [R210+0x12000], R71 ;  /* 0x01200047d2007388 */ /* 0x0005e20000000800 */
[----:B------:R-:W-:Y:S02]  /*67d0*/  ISETP.LE.U32.AND P2, PT, R46, UR6, PT ;  /* 0x000000062e007c0c */ /* 0x000fe4000bf43070 */
[----:B------:R-:W-:Y:S01]  /*67e0*/  ISETP.LE.U32.AND P6, PT, R14, UR6, PT ;  /* 0x000000060e007c0c */ /* 0x000fe2000bfc3070 */
[----:B------:R2:W-:Y:S01]  /*67f0*/  STS [R210+0x12400], R59 ;  /* 0x0124003bd2007388 */ /* 0x0005e20000000800 */
[----:B------:R-:W-:Y:S01]  /*6800*/  F2FP.RELU.F16.F32.PACK_AB R14, R60, R19 ;  /* 0x000000133c0e723e */ /* 0x000fe200000008ff */
[----:B------:R2:W2:Y:S01]  /*6810*/  MUFU.EX2 R46, R77 ;  /* 0x0000004d002e7308 */ /* 0x0004a20000000800 */
[----:B------:R-:W-:Y:S02]  /*6820*/  F2FP.RELU.F16.F32.PACK_AB R10, R23, R54 ;  /* 0x00000036170a723e */ /* 0x000fe400000008ff */
[----:B---3--:R-:W-:Y:S01]  /*6830*/  F2FP.RELU.F16.F32.PACK_AB R69, R50, R233 ;  /* 0x000000e93245723e */ /* 0x008fe200000008ff */
[----:B------:R3:W-:Y:S01]  /*6840*/  STS [R203+0x14000], R14 ;  /* 0x0140000ecb007388 */ /* 0x0007e20000000800 */
[----:B----4-:R-:W-:Y:S01]  /*6850*/  F2FP.RELU.F16.F32.PACK_AB R43, R234, R21 ;  /* 0x00000015ea2b723e */ /* 0x010fe200000008ff */
[----:B------:R-:W-:Y:S01]  /*6860*/  @!P4 FADD.FTZ R47, -R47, -RZ ;  /* 0x800000ff2f2fc221 */ /* 0x000fe20000010100 */
[----:B------:R-:W-:Y:S01]  /*6870*/  F2FP.RELU.F16.F32.PACK_AB R11, R38, R13 ;  /* 0x0000000d260b723e */ /* 0x000fe200000008ff */
[----:B------:R4:W-:Y:S01]  /*6880*/  STS [R203+0x14400], R10 ;  /* 0x0144000acb007388 */ /* 0x0009e20000000800 */
[----:B------:R-:W-:Y:S02]  /*6890*/  F2FP.RELU.F16.F32.PACK_AB R74, R250, R229 ;  /* 0x000000e5fa4a723e */ /* 0x000fe400000008ff */
[----:B-1----:R-:W-:Y:S01]  /*68a0*/  F2FP.RELU.F16.F32.PACK_AB R72, R230, R251 ;  /* 0x000000fbe648723e */ /* 0x002fe200000008ff */
[----:B------:R1:W-:Y:S01]  /*68b0*/  STS [R210+0x14000], R69 ;  /* 0x01400045d2007388 */ /* 0x0003e20000000800 */
[----:B------:R-:W-:Y:S02]  /*68c0*/  F2FP.RELU.F16.F32.PACK_AB R73, R17, R22 ;  /* 0x000000161149723e */ /* 0x000fe400000008ff */
[----:B--2---:R-:W-:Y:S01]  /*68d0*/  F2FP.RELU.F16.F32.PACK_AB R68, R6, R7 ;  /* 0x000000070644723e */ /* 0x004fe200000008ff */
[----:B------:R2:W-:Y:S01]  /*68e0*/  STS [R210+0x14400], R43 ;  /* 0x0144002bd2007388 */ /* 0x0005e20000000800 */
[----:B------:R-:W-:Y:S01]  /*68f0*/  F2FP.RELU.F16.F32.PACK_AB R77, R15, R34 ;  /* 0x000000220f4d723e */ /* 0x000fe200000008ff */
[----:B------:R-:W-:Y:S01]  /*6900*/  @!P6 FADD.FTZ R46, -R46, -RZ ;  /* 0x800000ff2e2ee221 */ /* 0x000fe20000010100 */
[----:B------:R-:W-:Y:S01]  /*6910*/  F2FP.RELU.F16.F32.PACK_AB R71, R9, R18 ;  /* 0x000000120947723e */ /* 0x000fe200000008ff */
[----:B------:R2:W-:Y:S01]  /*6920*/  STS [R202+0x12000], R11 ;  /* 0x0120000bca007388 */ /* 0x0005e20000000800 */
[----:B------:R-:W-:Y:S02]  /*6930*/  ISETP.LE.U32.AND P0, PT, R101, UR6, PT ;  /* 0x0000000665007c0c */ /* 0x000fe4000bf03070 */
[----:B------:R-:W-:Y:S01]  /*6940*/  ISETP.LE.U32.AND P1, PT, R88, UR6, PT ;  /* 0x0000000658007c0c */ /* 0x000fe2000bf23070 */
[----:B------:R-:W-:Y:S01]  /*6950*/  STS [R202+0x12400], R77 ;  /* 0x0124004dca007388 */ /* 0x000fe20000000800 */
[----:B------:R-:W-:Y:S01]  /*6960*/  FSETP.GE.FTZ.AND P3, PT, R249, RZ, PT ;  /* 0x000000fff900720b */ /* 0x000fe20003f76000 */
[----:B------:R-:W2:Y:S02]  /*6970*/  MUFU.EX2 R59, R75 ;  /* 0x0000004b003b7308 */ /* 0x000ea40000000800 */
[----:B------:R-:W-:Y:S01]  /*6980*/  STS [R207+0x12000], R74 ;  /* 0x0120004acf007388 */ /* 0x000fe20000000800 */
[----:B---3--:R-:W-:Y:S03]  /*6990*/  F2FP.RELU.F16.F32.PACK_AB R14, R252, R5 ;  /* 0x00000005fc0e723e */ /* 0x008fe600000008ff */
[----:B------:R3:W-:Y:S01]  /*69a0*/  STS [R207+0x12400], R72 ;  /* 0x01240048cf007388 */ /* 0x0007e20000000800 */
[----:B----4-:R-:W-:Y:S01]  /*69b0*/  F2FP.RELU.F16.F32.PACK_AB R10, R245, R242 ;  /* 0x000000f2f50a723e */ /* 0x010fe200000008ff */
[----:B------:R-:W-:Y:S01]  /*69c0*/  @!P0 FADD.FTZ R26, -R26, -RZ ;  /* 0x800000ff1a1a8221 */ /* 0x000fe20000010100 */
[----:B------:R-:W-:Y:S01]  /*69d0*/  FSETP.GE.FTZ.AND P0, PT, R246, RZ, PT ;  /* 0x000000fff600720b */ /* 0x000fe20003f16000 */
[----:B------:R-:W-:Y:S01]  /*69e0*/  STS [R202+0x14000], R73 ;  /* 0x01400049ca007388 */ /* 0x000fe20000000800 */
[----:B-1----:R-:W-:Y:S03]  /*69f0*/  F2FP.RELU.F16.F32.PACK_AB R69, R244, R247 ;  /* 0x000000f7f445723e */ /* 0x002fe600000008ff */
[----:B------:R1:W-:Y:S01]  /*6a00*/  STS [R202+0x14400], R71 ;  /* 0x01440047ca007388 */ /* 0x0003e20000000800 */
[----:B--2---:R2:W4:Y:S01]  /*6a10*/  MUFU.EX2 R43, R70 ;  /* 0x00000046002b7308 */ /* 0x0045220000000800 */
[----:B------:R-:W-:Y:S01]  /*6a20*/  @!P2 FADD.FTZ R59, -R59, -RZ ;  /* 0x800000ff3b3ba221 */ /* 0x000fe20000010100 */
[----:B------:R-:W-:Y:S01]  /*6a30*/  FSETP.GE.FTZ.AND P2, PT, R49, RZ, PT ;  /* 0x000000ff3100720b */ /* 0x000fe20003f56000 */
[----:B------:R1:W-:Y:S01]  /*6a40*/  STS [R207+0x14000], R68 ;  /* 0x01400044cf007388 */ /* 0x0003e20000000800 */
[----:B------:R-:W-:Y:S03]  /*6a50*/  F2FP.RELU.F16.F32.PACK_AB R11, R62, R243 ;  /* 0x000000f33e0b723e */ /* 0x000fe600000008ff */
[----:B------:R1:W-:Y:S04]  /*6a60*/  STS [R207+0x14400], R14 ;  /* 0x0144000ecf007388 */ /* 0x0003e80000000800 */
[----:B------:R1:W-:Y:S01]  /*6a70*/  STS [R206+0x12000], R69 ;  /* 0x01200045ce007388 */ /* 0x0003e20000000800 */
[----:B---3--:R-:W-:Y:S03]  /*6a80*/  F2FP.RELU.F16.F32.PACK_AB R72, R58, R63 ;  /* 0x0000003f3a48723e */ /* 0x008fe600000008ff */
[----:B------:R3:W-:Y:S01]  /*6a90*/  STS [R206+0x12400], R11 ;  /* 0x0124000bce007388 */ /* 0x0007e20000000800 */
[----:B--2---:R-:W-:Y:S01]  /*6aa0*/  F2FP.RELU.F16.F32.PACK_AB R70, R59, R42 ;  /* 0x0000002a3b46723e */ /* 0x004fe200000008ff */
[----:B----4-:R-:W-:Y:S01]  /*6ab0*/  @!P1 FADD.FTZ R43, -R43, -RZ ;  /* 0x800000ff2b2b9221 */ /* 0x010fe20000010100 */
[----:B------:R-:W-:Y:S01]  /*6ac0*/  FSETP.GE.FTZ.AND P1, PT, R45, RZ, PT ;  /* 0x000000ff2d00720b */ /* 0x000fe20003f36000 */
[----:B------:R2:W-:Y:S01]  /*6ad0*/  STS [R205+0x12000], R10 ;  /* 0x0120000acd007388 */ /* 0x0005e20000000800 */
[----:B-1----:R-:W-:Y:S03]  /*6ae0*/  F2FP.RELU.F16.F32.PACK_AB R71, R46, R61 ;  /* 0x0000003d2e47723e */ /* 0x002fe600000008ff */
[----:B------:R-:W-:Y:S01]  /*6af0*/  STS [R205+0x12400], R72 ;  /* 0x01240048cd007388 */ /* 0x000fe20000000800 */
[----:B------:R-:W-:Y:S03]  /*6b00*/  F2FP.RELU.F16.F32.PACK_AB R68, R26, R43 ;  /* 0x0000002b1a44723e */ /* 0x000fe600000008ff */
[----:B------:R-:W-:Y:S01]  /*6b10*/  STS [R206+0x14000], R71 ;  /* 0x01400047ce007388 */ /* 0x000fe20000000800 */
[----:B------:R-:W-:Y:S01]  /*6b20*/  IMAD.U32 R14, RZ, RZ, UR4 ;  /* 0x00000004ff0e7e24 */ /* 0x000fe2000f8e00ff */
[----:B------:R-:W-:Y:S05]  /*6b30*/  F2FP.RELU.F16.F32.PACK_AB R69, R30, R47 ;  /* 0x0000002f1e45723e */ /* 0x000fea00000008ff */
[----:B------:R-:W-:Y:S01]  /*6b40*/  STS [R206+0x14400], R69 ;  /* 0x01440045ce007388 */ /* 0x000fe20000000800 */
[----:B---3--:R-:W-:Y:S03]  /*6b50*/  IMAD.SHL.U32 R11, R191, 0x2, RZ ;  /* 0x00000002bf0b7824 */ /* 0x008fe600078e00ff */
[----:B------:R-:W-:Y:S02]  /*6b60*/  STS [R205+0x14000], R70 ;  /* 0x01400046cd007388 */ /* 0x000fe40000000800 */
[----:B------:R-:W-:Y:S02]  /*6b70*/  IADD3 R14, R11, 0x4000, R14 ;  /* 0x000040000b0e7810 */ /* 0x000fe40007ffe00e */
[----:B------:R-:W-:Y:S03]  /*6b80*/  STS [R205+0x14400], R68 ;  /* 0x01440044cd007388 */ /* 0x000fe60000000800 */
[----:B--2---:R-:W-:Y:S01]  /*6b90*/  IMAD.IADD R10, R14, 0x1, R187 ;  /* 0x000000010e0a7824 */ /* 0x004fe200078e02bb */
        /* <DEDUP_REMOVED lines=34> */
[----:B------:R-:W-:Y:S01]  /*6dc0*/  FSEL R166, R165, R228, P2 ;  /* 0x000000e4a5a67208 */ /* 0x000fe20001000000 */
[----:B------:R-:W1:Y:S01]  /*6dd0*/  LDSM.16.M88.4 R68, [R188+0x2400] ;  /* 0x00240000bc44783b */ /* 0x000e620000000200 */
[-C--:B------:R-:W-:Y:S01]  /*6de0*/  FSEL R10, R10, R227.reuse, P1 ;  /* 0x000000e30a0a7208 */ /* 0x080fe20000800000 */
[----:B------:R-:W-:Y:S01]  /*6df0*/  FADD.FTZ R73, -R226, R73 ;  /* 0x00000049e2497221 */ /* 0x000fe20000010100 */
[----:B------:R-:W-:Y:S01]  /*6e00*/  FSEL R11, R14, R227, P0 ;  /* 0x000000e30e0b7208 */ /* 0x000fe20000000000 */
[----:B------:R-:W-:Y:S01]  /*6e10*/  FADD.FTZ R78, -R219, R78 ;  /* 0x0000004edb4e7221 */ /* 0x000fe20000010100 */
[----:B------:R-:W-:Y:S01]  /*6e20*/  FSETP.GE.FTZ.AND P2, PT, R39, RZ, PT ;  /* 0x000000ff2700720b */ /* 0x000fe20003f56000 */
[----:B------:R-:W-:Y:S01]  /*6e30*/  FMUL.FTZ R10, R45, R10 ;  /* 0x0000000a2d0a7220 */ /* 0x000fe20000410000 */
[----:B------:R-:W-:Y:S01]  /*6e40*/  FSETP.GE.FTZ.AND P1, PT, R37, RZ, PT ;  /* 0x000000ff2500720b */ /* 0x000fe20003f36000 */
[----:B------:R-:W-:Y:S01]  /*6e50*/  FADD.FTZ R74, -R219, R74 ;  /* 0x0000004adb4a7221 */ /* 0x000fe20000010100 */
[----:B------:R-:W-:Y:S01]  /*6e60*/  FSETP.GE.FTZ.AND P0, PT, R35, RZ, PT ;  /* 0x000000ff2300720b */ /* 0x000fe20003f16000 */
[----:B------:R-:W-:Y:S01]  /*6e70*/  FADD.FTZ R14, -R219, R75 ;  /* 0x0000004bdb0e7221 */ /* 0x000fe20000010100 */
[----:B------:R-:W-:Y:S01]  /*6e80*/  FSETP.GE.FTZ.AND P3, PT, R41, RZ, PT ;  /* 0x000000ff2900720b */ /* 0x000fe20003f76000 */
[----:B------:R-:W-:Y:S01]  /*6e90*/  FMUL.FTZ R75, R49, R166 ;  /* 0x000000a6314b7220 */ /* 0x000fe20000410000 */
[----:B------:R-:W-:Y:S01]  /*6ea0*/  FSEL R172, R73, R226, P2 ;  /* 0x000000e249ac7208 */ /* 0x000fe20001000000 */
        /* <DEDUP_REMOVED lines=13> */
[-C--:B------:R-:W-:Y:S01]  /*6f80*/  FSEL R74, R74, R219.reuse, P0 ;  /* 0x000000db4a4a7208 */ /* 0x080fe20000000000 */
[----:B------:R-:W-:Y:S01]  /*6f90*/  FADD.FTZ R167, -R226, R77 ;  /* 0x0000004de2a77221 */ /* 0x000fe20000010100 */
[----:B------:R-:W-:Y:S01]  /*6fa0*/  F2FP.F16.F32.PACK_AB R77, R75, R164 ;  /* 0x000000a44b4d723e */ /* 0x000fe200000000ff */
[----:B------:R-:W-:Y:S01]  /*6fb0*/  FADD.FTZ R75, -R228, R80 ;  /* 0x00000050e44b7221 */ /* 0x000fe20000010100 */
[----:B------:R-:W-:Y:S01]  /*6fc0*/  F2FP.F16.F32.PACK_AB R11, R11, R10 ;  /* 0x0000000a0b0b723e */ /* 0x000fe200000000ff */
[----:B------:R-:W-:Y:S01]  /*6fd0*/  FMUL.FTZ R74, R241, R74 ;  /* 0x0000004af14a7220 */ /* 0x000fe20000410000 */
        /* <DEDUP_REMOVED lines=8> */
[----:B------:R-:W-:Y:S01]  /*7060*/  F2FP.F16.F32.PACK_AB R79, R72, R79 ;  /* 0x0000004f484f723e */ /* 0x000fe200000000ff */
[-C--:B-1----:R-:W-:Y:S03]  /*7070*/  HMMA.16816.F32 R84, R168, R68.reuse, R84 ;  /* 0x00000044a854723c */ /* 0x082fe60000001854 */
[----:B------:R-:W-:Y:S01]  /*7080*/  FSEL R72, R75, R228, P3 ;  /* 0x000000e44b487208 */ /* 0x000fe20001800000 */
[----:B------:R-:W-:Y:S01]  /*7090*/  FMUL.FTZ R14, R41, R174 ;  /* 0x000000ae290e7220 */ /* 0x000fe20000410000 */
[----:B------:R-:W-:Y:S01]  /*70a0*/  FSEL R75, R10, R227, P0 ;  /* 0x000000e30a4b7208 */ /* 0x000fe20000000000 */
[C---:B------:R-:W-:Y:S04]  /*70b0*/  HMMA.16816.F32 R88, R176.reuse, R68, R88 ;  /* 0x00000044b058723c */ /* 0x040fe80000001858 */
[----:B------:R-:W-:Y:S01]  /*70c0*/  FSETP.GE.FTZ.AND P2, PT, R31, RZ, PT ;  /* 0x000000ff1f00720b */ /* 0x000fe20003f56000 */
[----:B------:R-:W-:Y:S01]  /*70d0*/  FMUL.FTZ R235, R235, R72 ;  /* 0x00000048ebeb7220 */ /* 0x000fe20000410000 */
[----:B------:R-:W-:Y:S01]  /*70e0*/  F2FP.F16.F32.PACK_AB R83, R74, R73 ;  /* 0x000000494a53723e */ /* 0x000fe200000000ff */
[----:B------:R-:W-:Y:S01]  /*70f0*/  FMUL.FTZ R236, R236, R75 ;  /* 0x0000004becec7220 */ /* 0x000fe20000410000 */
[----:B------:R-:W-:Y:S01]  /*7100*/  FSEL R80, R167, R226, P2 ;  /* 0x000000e2a7507208 */ /* 0x000fe20001000000 */
[----:B------:R-:W1:Y:S01]  /*7110*/  LDSM.16.M88.4 R72, [R188+0x2800] ;  /* 0x00280000bc48783b */ /* 0x000e620000000200 */
[----:B------:R-:W-:Y:S01]  /*7120*/  FSETP.GE.FTZ.AND P2, PT, R33, RZ, PT ;  /* 0x000000ff2100720b */ /* 0x000fe20003f56000 */
[-C--:B------:R-:W-:Y:S03]  /*7130*/  HMMA.16816.F32 R92, R176, R70.reuse, R92 ;  /* 0x00000046b05c723c */ /* 0x080fe6000000185c */
[----:B------:R-:W-:Y:S01]  /*7140*/  FSEL R68, R173, R228, P2 ;  /* 0x000000e4ad447208 */ /* 0x000fe20001000000 */
[----:B------:R-:W-:Y:S01]  /*7150*/  FMUL.FTZ R69, R31, R80 ;  /* 0x000000501f457220 */ /* 0x000fe20000410000 */
[----:B------:R-:W-:Y:S01]  /*7160*/  FSETP.GE.FTZ.AND P3, PT, R238, RZ, PT ;  /* 0x000000ffee00720b */ /* 0x000fe20003f76000 */
[C---:B------:R-:W-:Y:S04]  /*7170*/  HMMA.16816.F32 R96, R168.reuse, R70, R96 ;  /* 0x00000046a860723c */ /* 0x040fe80000001860 */
[----:B------:R-:W-:Y:S01]  /*7180*/  FSETP.GE.FTZ.AND P2, PT, R29, RZ, PT ;  /* 0x000000ff1d00720b */ /* 0x000fe20003f56000 */
[----:B------:R-:W-:Y:S01]  /*7190*/  FADD.FTZ R167, -R228, R85 ;  /* 0x00000055e4a77221 */ /* 0x000fe20000010100 */
[----:B------:R-:W-:Y:S01]  /*71a0*/  FSETP.GE.FTZ.AND P1, PT, R237, RZ, PT ;  /* 0x000000ffed00720b */ /* 0x000fe20003f36000 */
[----:B------:R-:W-:Y:S01]  /*71b0*/  FMUL.FTZ R10, R33, R68 ;  /* 0x00000044210a7220 */ /* 0x000fe20000410000 */
[----:B------:R-:W-:Y:S02]  /*71c0*/  F2FP.F16.F32.PACK_AB R85, R69, R76 ;  /* 0x0000004c4555723e */ /* 0x000fe400000000ff */
[----:B------:R-:W-:Y:S01]  /*71d0*/  FSETP.GE.FTZ.AND P0, PT, R248, RZ, PT ;  /* 0x000000fff800720b */ /* 0x000fe20003f16000 */
[----:B------:R-:W-:Y:S01]  /*71e0*/  FADD.FTZ R68, -R219, R91 ;  /* 0x0000005bdb447221 */ /* 0x000fe20000010100 */
[----:B------:R-:W-:Y:S01]  /*71f0*/  FSEL R76, R167, R228, P2 ;  /* 0x000000e4a74c7208 */ /* 0x000fe20001000000 */
[----:B------:R-:W-:Y:S01]  /*7200*/  FADD.FTZ R69, -R226, R88 ;  /* 0x00000058e2457221 */ /* 0x000fe20000010100 */
[----:B------:R-:W-:Y:S01]  /*7210*/  FSETP.GE.FTZ.AND P2, PT, R60, RZ, PT ;  /* 0x000000ff3c00720b */ /* 0x000fe20003f56000 */
[----:B------:R-:W-:Y:S01]  /*7220*/  FADD.FTZ R90, -R219, R90 ;  /* 0x0000005adb5a7221 */ /* 0x000fe20000010100 */
[----:B------:R-:W-:Y:S01]  /*7230*/  FADD.FTZ R173, -R226, R89 ;  /* 0x00000059e2ad7221 */ /* 0x000fe20000010100 */
[----:B------:R-:W-:Y:S01]  /*7240*/  FMUL.FTZ R71, R29, R76 ;  /* 0x0000004c1d477220 */ /* 0x000fe20000410000 */
[----:B------:R-:W-:Y:S01]  /*7250*/  FADD.FTZ R76, -R219, R95 ;  /* 0x0000005fdb4c7221 */ /* 0x000fe20000010100 */
[----:B------:R-:W-:Y:S01]  /*7260*/  FADD.FTZ R86, -R227, R86 ;  /* 0x00000056e3567221 */ /* 0x000fe20000010100 */
        /* <DEDUP_REMOVED lines=9> */
[----:B------:R-:W-:Y:S01]  /*7300*/  FSETP.GE.FTZ.AND P1, PT, R27, RZ, PT ;  /* 0x000000ff1b00720b */ /* 0x000fe20003f36000 */
[----:B------:R-:W-:Y:S01]  /*7310*/  FADD.FTZ R97, -R228, R97 ;  /* 0x00000061e4617221 */ /* 0x000fe20000010100 */
[----:B------:R-:W-:Y:S01]  /*7320*/  FSEL R165, R165, R228, P3 ;  /* 0x000000e4a5a57208 */ /* 0x000fe20001800000 */
[-C--:B-1----:R-:W-:Y:S03]  /*7330*/  HMMA.16816.F32 R100, R168, R72.reuse, R100 ;  /* 0x00000048a864723c */ /* 0x082fe60000001864 */
[----:B------:R-:W-:Y:S01]  /*7340*/  FSETP.GE.FTZ.AND P3, PT, R19, RZ, PT ;  /* 0x000000ff1300720b */ /* 0x000fe20003f76000 */
[----:B------:R-:W-:Y:S01]  /*7350*/  FADD.FTZ R98, -R227, R98 ;  /* 0x00000062e3627221 */ /* 0x000fe20000010100 */
[----:B------:R-:W-:Y:S01]  /*7360*/  FSEL R89, R14, R227, P0 ;  /* 0x000000e30e597208 */ /* 0x000fe20000000000 */
[C---:B------:R-:W-:Y:S04]  /*7370*/  HMMA.16816.F32 R104, R176.reuse, R72, R104 ;  /* 0x00000048b068723c */ /* 0x040fe80000001868 */
[----:B------:R-:W-:Y:S01]  /*7380*/  FSETP.GE.FTZ.AND P0, PT, R23, RZ, PT ;  /* 0x000000ff1700720b */ /* 0x000fe20003f16000 */
[----:B------:R-:W-:Y:S01]  /*7390*/  FMUL.FTZ R14, R238, R165 ;  /* 0x000000a5ee0e7220 */ /* 0x000fe20000410000 */
[----:B------:R-:W-:Y:S01]  /*73a0*/  FSEL R70, R69, R226, P3 ;  /* 0x000000e245467208 */ /* 0x000fe20001800000 */
[----:B------:R-:W-:Y:S01]  /*73b0*/  FADD.FTZ R69, -R226, R92 ;  /* 0x0000005ce2457221 */ /* 0x000fe20000010100 */
[----:B------:R-:W-:Y:S01]  /*73c0*/  FSEL R86, R86, R227, P1 ;  /* 0x000000e356567208 */ /* 0x000fe20000800000 */
[-C--:B------:R-:W-:Y:S03]  /*73d0*/  HMMA.16816.F32 R108, R176, R74.reuse, R108 ;  /* 0x0000004ab06c723c */ /* 0x080fe6000000186c */
[----:B------:R-:W-:Y:S01]  /*73e0*/  FSETP.GE.FTZ.AND P1, PT, R54, RZ, PT ;  /* 0x000000ff3600720b */ /* 0x000fe20003f36000 */
[----:B------:R-:W-:Y:S01]  /*73f0*/  FADD.FTZ R165, -R226, R93 ;  /* 0x0000005de2a57221 */ /* 0x000fe20000010100 */
[----:B------:R-:W-:Y:S01]  /*7400*/  FSETP.GE.FTZ.AND P3, PT, R233, RZ, PT ;  /* 0x000000ffe900720b */ /* 0x000fe20003f76000 */
[----:B------:R-:W-:Y:S01]  /*7410*/  FMUL.FTZ R93, R60, R173 ;  /* 0x000000ad3c5d7220 */ /* 0x000fe20000410000 */
[----:B------:R-:W-:Y:S01]  /*7420*/  F2FP.F16.F32.PACK_AB R14, R71, R14 ;  /* 0x0000000e470e723e */ /* 0x000fe200000000ff */
[----:B------:R-:W-:Y:S01]  /*7430*/  FADD.FTZ R71, -R228, R96 ;  /* 0x00000060e4477221 */ /* 0x000fe20000010100 */
[C---:B------:R-:W-:Y:S04]  /*7440*/  HMMA.16816.F32 R112, R168.reuse, R74, R112 ;  /* 0x0000004aa870723c */ /* 0x040fe80000001870 */
[----:B------:R-:W-:Y:S01]  /*7450*/  FSEL R167, R90, R219, P1 ;  /* 0x000000db5aa77208 */ /* 0x000fe20000800000 */
[----:B------:R-:W-:Y:S01]  /*7460*/  FMUL.FTZ R91, R248, R89 ;  /* 0x00000059f85b7220 */ /* 0x000fe20000410000 */
[----:B------:R-:W-:Y:S01]  /*7470*/  F2FP.F16.F32.PACK_AB R89, R10, R235 ;  /* 0x000000eb0a59723e */ /* 0x000fe200000000ff */
[----:B------:R-:W-:Y:S01]  /*7480*/  FMUL.FTZ R86, R27, R86 ;  /* 0x000000561b567220 */ /* 0x000fe20000410000 */
[----:B------:R-:W-:Y:S02]  /*7490*/  FSEL R10, R68, R219, P0 ;  /* 0x000000db440a7208 */ /* 0x000fe40000000000 */
[----:B------:R-:W-:Y:S01]  /*74a0*/  FSETP.GE.FTZ.AND P0, PT, R234, RZ, PT ;  /* 0x000000ffea00720b */ /* 0x000fe20003f16000 */
[----:B------:R-:W-:Y:S01]  /*74b0*/  FMUL.FTZ R68, R19, R70 ;  /* 0x0000004613447220 */ /* 0x000fe20000410000 */
[----:B------:R-:W-:Y:S01]  /*74c0*/  FSEL R80, R69, R226, P3 ;  /* 0x000000e245507208 */ /* 0x000fe20001800000 */
[----:B------:R-:W-:Y:S01]  /*74d0*/  FMUL.FTZ R70, R54, R167 ;  /* 0x000000a736467220 */ /* 0x000fe20000410000 */
[----:B------:R-:W-:Y:S01]  /*74e0*/  FSETP.GE.FTZ.AND P3, PT, R232, RZ, PT ;  /* 0x000000ffe800720b */ /* 0x000fe20003f76000 */
[----:B------:R-:W-:Y:S01]  /*74f0*/  FMUL.FTZ R95, R23, R10 ;  /* 0x0000000a175f7220 */ /* 0x000fe20000410000 */
[----:B------:R-:W-:Y:S01]  /*7500*/  FSEL R69, R76, R219, P0 ;  /* 0x000000db4c457208 */ /* 0x000fe20000000000 */
[----:B------:R-:W-:Y:S01]  /*7510*/  FADD.FTZ R78, -R227, R99 ;  /* 0x00000063e34e7221 */ /* 0x000fe20000010100 */
[----:B------:R-:W-:Y:S01]  /*7520*/  FSEL R71, R71, R228, P3 ;  /* 0x000000e447477208 */ /* 0x000fe20001800000 */
[----:B------:R-:W-:Y:S01]  /*7530*/  FMUL.FTZ R80, R233, R80 ;  /* 0x00000050e9507220 */ /* 0x000fe20000410000 */
[----:B------:R-:W-:Y:S01]  /*7540*/  F2FP.F16.F32.PACK_AB R72, R93, R68 ;  /* 0x000000445d48723e */ /* 0x000fe200000000ff */
[----:B------:R-:W-:Y:S01]  /*7550*/  FMUL.FTZ R234, R234, R69 ;  /* 0x00000045eaea7220 */ /* 0x000fe20000410000 */
[----:B------:R-:W-:Y:S01]  /*7560*/  F2FP.F16.F32.PACK_AB R76, R95, R70 ;  /* 0x000000465f4c723e */ /* 0x000fe200000000ff */
[----:B------:R-:W-:Y:S01]  /*7570*/  FMUL.FTZ R232, R232, R71 ;  /* 0x00000047e8e87220 */ /* 0x000fe20000410000 */
[----:B------:R-:W-:Y:S01]  /*7580*/  FSETP.GE.FTZ.AND P1, PT, R21, RZ, PT ;  /* 0x000000ff1500720b */ /* 0x000fe20003f36000 */
[----:B------:R-:W1:Y:S01]  /*7590*/  LDSM.16.M88.4 R68, [R188+0x2c00] ;  /* 0x002c0000bc44783b */ /* 0x000e620000000200 */
[----:B------:R-:W-:Y:S01]  /*75a0*/  FSEL R165, R165, R226, P2 ;  /* 0x000000e2a5a57208 */ /* 0x000fe20001000000 */
[----:B------:R-:W-:Y:S01]  /*75b0*/  FADD.FTZ R93, -R228, R100 ;  /* 0x00000064e45d7221 */ /* 0x000fe20000010100 */
[----:B------:R-:W-:Y:S01]  /*75c0*/  FSEL R94, R94, R219, P1 ;  /* 0x000000db5e5e7208 */ /* 0x000fe20000800000 */
[----:B------:R-:W-:Y:S01]  /*75d0*/  FMUL.FTZ R87, R237, R82 ;  /* 0x00000052ed577220 */ /* 0x000fe20000410000 */
[----:B------:R-:W-:Y:S01]  /*75e0*/  FSETP.GE.FTZ.AND P2, PT, R25, RZ, PT ;  /* 0x000000ff1900720b */ /* 0x000fe20003f56000 */
[----:B------:R-:W-:Y:S01]  /*75f0*/  FADD.FTZ R102, -R227, R102 ;  /* 0x00000066e3667221 */ /* 0x000fe20000010100 */
[----:B------:R-:W-:Y:S01]  /*7600*/  FSETP.GE.FTZ.AND P1, PT, R240, RZ, PT ;  /* 0x000000fff000720b */ /* 0x000fe20003f36000 */
[----:B------:R-:W-:Y:S01]  /*7610*/  FADD.FTZ R101, -R228, R101 ;  /* 0x00000065e4657221 */ /* 0x000fe20000010100 */
[----:B------:R-:W-:Y:S01]  /*7620*/  F2FP.F16.F32.PACK_AB R10, R91, R86 ;  /* 0x000000565b0a723e */ /* 0x000fe200000000ff */
[----:B------:R-:W-:Y:S01]  /*7630*/  FMUL.FTZ R91, R50, R165 ;  /* 0x000000a5325b7220 */ /* 0x000fe20000410000 */
[----:B------:R-:W-:Y:S01]  /*7640*/  FSETP.GE.FTZ.AND P0, PT, R231, RZ, PT ;  /* 0x000000ffe700720b */ /* 0x000fe20003f16000 */
[----:B------:R-:W-:Y:S01]  /*7650*/  FADD.FTZ R82, -R227, R103 ;  /* 0x00000067e3527221 */ /* 0x000fe20000010100 */
        /* <DEDUP_REMOVED lines=13> */
[----:B------:R-:W-:Y:S01]  /*7730*/  FADD.FTZ R78, -R219, R107 ;  /* 0x0000006bdb4e7221 */ /* 0x000fe20000010100 */
[----:B------:R-:W-:Y:S01]  /*7740*/  F2FP.F16.F32.PACK_AB R91, R91, R80 ;  /* 0x000000505b5b723e */ /* 0x000fe200000000ff */
        /* <DEDUP_REMOVED lines=12> */
[-C--:B-1----:R-:W-:Y:S03]  /*7810*/  HMMA.16816.F32 R116, R168, R68.reuse, R116 ;  /* 0x00000044a874723c */ /* 0x082fe60000001874 */
[----:B------:R-:W-:Y:S01]  /*7820*/  FSETP.GE.FTZ.AND P2, PT, R17, RZ, PT ;  /* 0x000000ff1100720b */ /* 0x000fe20003f56000 */
[----:B------:R-:W-:Y:S01]  /*7830*/  FMUL.FTZ R82, R15, R82 ;  /* 0x000000520f527220 */ /* 0x000fe20000410000 */
[----:B------:R-:W-:Y:S01]  /*7840*/  FSETP.GE.FTZ.AND P0, PT, R9, RZ, PT ;  /* 0x000000ff0900720b */ /* 0x000fe20003f16000 */
[C---:B------:R-:W-:Y:S05]  /*7850*/  HMMA.16816.F32 R120, R176.reuse, R68, R120 ;  /* 0x00000044b078723c */ /* 0x040fea0000001878 */
[-C--:B------:R-:W-:Y:S01]  /*7860*/  FSEL R97, R97, R226.reuse, P3 ;  /* 0x000000e261617208 */ /* 0x080fe20001800000 */
[-C--:B------:R-:W-:Y:S03]  /*7870*/  HMMA.16816.F32 R124, R176, R70.reuse, R124 ;  /* 0x00000046b07c723c */ /* 0x080fe6000000187c */
[----:B------:R-:W-:Y:S02]  /*7880*/  FSETP.GE.FTZ.AND P3, PT, R7, RZ, PT ;  /* 0x000000ff0700720b */ /* 0x000fe40003f76000 */
[----:B------:R-:W-:Y:S01]  /*7890*/  FSEL R99, R106, R219, P1 ;  /* 0x000000db6a637208 */ /* 0x000fe20000800000 */
[----:B------:R-:W-:Y:S01]  /*78a0*/  FMUL.FTZ R74, R22, R97 ;  /* 0x00000061164a7220 */ /* 0x000fe20000410000 */
[----:B------:R-:W-:Y:S01]  /*78b0*/  FSEL R86, R105, R226, P2 ;  /* 0x000000e269567208 */ /* 0x000fe20001000000 */
[----:B------:R-:W-:Y:S01]  /*78c0*/  FADD.FTZ R114, -R227, R114 ;  /* 0x00000072e3727221 */ /* 0x000fe20000010100 */
[----:B------:R-:W-:Y:S01]  /*78d0*/  FSETP.GE.FTZ.AND P1, PT, R5, RZ, PT ;  /* 0x000000ff0500720b */ /* 0x000fe20003f36000 */
[----:B------:R-:W-:Y:S04]  /*78e0*/  HMMA.16816.F32 R128, R168, R70, R128 ;  /* 0x00000046a880723c */ /* 0x000fe80000001880 */
[-C--:B------:R-:W-:Y:S01]  /*78f0*/  FSEL R78, R78, R219.reuse, P0 ;  /* 0x000000db4e4e7208 */ /* 0x080fe20000000000 */
[----:B------:R-:W-:Y:S01]  /*7900*/  FMUL.FTZ R97, R17, R86 ;  /* 0x0000005611617220 */ /* 0x000fe20000410000 */
[----:B------:R-:W-:Y:S01]  /*7910*/  FSETP.GE.FTZ.AND P0, PT, R252, RZ, PT ;  /* 0x000000fffc00720b */ /* 0x000fe20003f16000 */
[----:B------:R-:W-:Y:S01]  /*7920*/  FADD.FTZ R103, -R228, R112 ;  /* 0x00000070e4677221 */ /* 0x000fe20000010100 */
[----:B------:R-:W-:Y:S02]  /*7930*/  FSEL R110, R110, R219, P1 ;  /* 0x000000db6e6e7208 */ /* 0x000fe40000800000 */
        /* <DEDUP_REMOVED lines=10> */
[----:B------:R-:W-:Y:S01]  /*79e0*/  FSETP.GE.FTZ.AND P3, PT, R229, RZ, PT ;  /* 0x000000ffe500720b */ /* 0x000fe20003f76000 */
[----:B------:R-:W-:Y:S01]  /*79f0*/  FADD.FTZ R69, -R228, R116 ;  /* 0x00000074e4457221 */ /* 0x000fe20000010100 */
[----:B------:R-:W-:Y:S01]  /*7a00*/  FSETP.GE.FTZ.AND P0, PT, R230, RZ, PT ;  /* 0x000000ffe600720b */ /* 0x000fe20003f16000 */
[----:B------:R-:W-:Y:S01]  /*7a10*/  FADD.FTZ R68, -R227, R119 ;  /* 0x00000077e3447221 */ /* 0x000fe20000010100 */
[----:B------:R-:W-:Y:S01]  /*7a20*/  FSEL R114, R114, R227, P1 ;  /* 0x000000e372727208 */ /* 0x000fe20000800000 */
[----:B------:R-:W-:Y:S01]  /*7a30*/  FADD.FTZ R122, -R219, R122 ;  /* 0x0000007adb7a7221 */ /* 0x000fe20000010100 */
[----:B------:R-:W-:Y:S01]  /*7a40*/  F2FP.F16.F32.PACK_AB R97, R97, R74 ;  /* 0x0000004a6161723e */ /* 0x000fe200000000ff */
[----:B------:R-:W-:Y:S01]  /*7a50*/  FADD.FTZ R113, -R228, R113 ;  /* 0x00000071e4717221 */ /* 0x000fe20000010100 */
[----:B------:R-:W-:Y:S01]  /*7a60*/  FSETP.GE.FTZ.AND P1, PT, R243, RZ, PT ;  /* 0x000000fff300720b */ /* 0x000fe20003f36000 */
[----:B------:R-:W-:Y:S01]  /*7a70*/  FMUL.FTZ R110, R5, R110 ;  /* 0x0000006e056e7220 */ /* 0x000fe20000410000 */
        /* <DEDUP_REMOVED lines=35> */
[----:B------:R-:W-:Y:S01]  /*7cb0*/  FADD.FTZ R47, -R226, R124 ;  /* 0x0000007ce22f7221 */ /* 0x000fe20000010100 */
[----:B------:R-:W-:Y:S01]  /*7cc0*/  FSEL R71, R78, R219, P0 ;  /* 0x000000db4e477208 */ /* 0x000fe20000000000 */
[----:B------:R-:W-:Y:S01]  /*7cd0*/  FMUL.FTZ R113, R250, R113 ;  /* 0x00000071fa717220 */ /* 0x000fe20000410000 */
[----:B------:R-:W-:Y:S02]  /*7ce0*/  FSETP.GE.FTZ.AND P3, PT, R61, RZ, PT ;  /* 0x000000ff3d00720b */ /* 0x000fe40003f76000 */
[----:B------:R-:W-:Y:S01]  /*7cf0*/  FSETP.GE.FTZ.AND P0, PT, R26, RZ, PT ;  /* 0x000000ff1a00720b */ /* 0x000fe20003f16000 */
[----:B------:R-:W-:Y:S01]  /*7d00*/  FMUL.FTZ R71, R30, R71 ;  /* 0x000000471e477220 */ /* 0x000fe20000410000 */
[----:B------:R-:W-:Y:S02]  /*7d10*/  FSEL R126, R126, R219, P1 ;  /* 0x000000db7e7e7208 */ /* 0x000fe40000800000 */
[----:B------:R-:W-:Y:S02]  /*7d20*/  FSEL R117, R117, R228, P2 ;  /* 0x000000e475757208 */ /* 0x000fe40001000000 */
[----:B------:R-:W-:Y:S01]  /*7d30*/  FSETP.GE.FTZ.AND P1, PT, R245, RZ, PT ;  /* 0x000000fff500720b */ /* 0x000fe20003f36000 */
[----:B------:R-:W-:Y:S01]  /*7d40*/  FMUL.FTZ R126, R43, R126 ;  /* 0x0000007e2b7e7220 */ /* 0x000fe20000410000 */
[----:B------:R-:W-:Y:S01]  /*7d50*/  FSETP.GE.FTZ.AND P2, PT, R46, RZ, PT ;  /* 0x000000ff2e00720b */ /* 0x000fe20003f56000 */
[----:B------:R-:W-:Y:S01]  /*7d60*/  FADD.FTZ R43, -R228, R128 ;  /* 0x00000080e42b7221 */ /* 0x000fe20000010100 */
        /* <DEDUP_REMOVED lines=57> */
.L_x_1179:
[----:B------:R-:W-:Y:S01]  /*8100*/  STS [R198+0xa000], R77 ;  /* 0x00a0004dc6007388 */ /* 0x000fe20000000800 */
[----:B------:R-:W-:Y:S02]  /*8110*/  LEA R52, R190, UR4, 0x1 ;  /* 0x00000004be347c11 */ /* 0x000fe4000f8e08ff */
        /* <DEDUP_REMOVED lines=36> */
[----:B------:R-:W2:Y:S04]  /*8360*/  LDSM.16.MT88.4 R8, [R52+0x4000] ;  /* 0x004000003408783b */ /* 0x000ea80000004200 */
[----:B-1----:R-:W1:Y:S04]  /*8370*/  LDSM.16.MT88.4 R12, [R186+0x16000] ;  /* 0x01600000ba0c783b */ /* 0x002e680000004200 */
[----:B------:R-:W-:Y:S04]  /*8380*/  LDSM.16.MT88.4 R16, [R186+0x12800] ;  /* 0x01280000ba10783b */ /* 0x000fe80000004200 */
[----:B------:R-:W3:Y:S04]  /*8390*/  LDSM.16.MT88.4 R20, [R52+0x4400] ;  /* 0x004400003414783b */ /* 0x000ee80000004200 */
[----:B------:R-:W4:Y:S01]  /*83a0*/  LDSM.16.MT88.4 R24, [R186+0x16800] ;  /* 0x01680000ba18783b */ /* 0x000f220000004200 */
[-C--:B--2---:R-:W-:Y:S06]  /*83b0*/  HMMA.16816.F32 R132, R4, R8.reuse, R132 ;  /* 0x000000080484723c */ /* 0x084fec0000001884 */
[C---:B-1----:R-:W-:Y:S06]  /*83c0*/  HMMA.16816.F32 R136, R12.reuse, R8, R136 ;  /* 0x000000080c88723c */ /* 0x042fec0000001888 */
        /* <DEDUP_REMOVED lines=65> */
.L_x_1180:
        /* <DEDUP_REMOVED lines=309> */
.L_x_1182:
        /* <DEDUP_REMOVED lines=21> */
.L_x_1183:
        /* <DEDUP_REMOVED lines=39> */
.L_x_1185:
[----:B------:R-:W-:Y:S05]  /*9ef0*/  BSYNC B0 ;  /* 0x0000000000007941 */ /* 0x000fea0003800000 */
.L_x_1184:
[----:B------:R-:W-:Y:S04]  /*9f00*/  BSSY B0, `(.L_x_1186) ;  /* 0x000000d000007945 */ /* 0x000fe80003800000 */
[----:B------:R-:W-:Y:S05]  /*9f10*/  @P1 BRA `(.L_x_1187) ;  /* 0x00000000002c1947 */ /* 0x000fea0003800000 */
[----:B--2---:R-:W-:Y:S01]  /*9f20*/  IADD3 R5, P0, R17, 0x40, RZ ;  /* 0x0000004011057810 */ /* 0x004fe20007f1e0ff */
        /* <DEDUP_REMOVED lines=10> */
.L_x_1187:
[----:B------:R-:W-:Y:S05]  /*9fd0*/  BSYNC B0 ;  /* 0x0000000000007941 */ /* 0x000fea0003800000 */
.L_x_1186:
        /* <DEDUP_REMOVED lines=27> */
.L_x_1189:
[----:B------:R-:W-:Y:S05]  /*a190*/  BSYNC B0 ;  /* 0x0000000000007941 */ /* 0x000fea0003800000 */
.L_x_1188:
[----:B------:R-:W-:Y:S05]  /*a1a0*/  @P1 BRA `(.L_x_1176) ;  /* 0x00000000002c1947 */ /* 0x000fea0003800000 */
[----:B------:R-:W-:Y:S01]  /*a1b0*/  IADD3 R17, P0, R17, 0x40, RZ ;  /* 0x0000004011117810 */ /* 0x000fe20007f1e0ff */
[----:B------:R-:W-:Y:S01]  /*a1c0*/  ULDC.64 UR6, c[0x0][0x3f8] ;  /* 0x0000fe0000067ab9 */ /* 0x000fe20000000a00 */
[----:B------:R-:W-:Y:S02]  /*a1d0*/  MOV R12, R14 ;  /* 0x0000000e000c7202 */ /* 0x000fe40000000f00 */
[----:B-12---:R-:W-:-:S03]  /*a1e0*/  IADD3.X R4, RZ, R16, RZ, P0, !PT ;  /* 0x00000010ff047210 */ /* 0x006fc600007fe4ff */
[----:B------:R-:W-:-:S04]  /*a1f0*/  IMAD.WIDE.U32 R6, R17, UR10, R12 ;  /* 0x0000000a11067c25 */ /* 0x000fc8000f8e000c */
[----:B------:R-:W-:Y:S01]  /*a200*/  IMAD R4, R4, UR10, RZ ;  /* 0x0000000a04047c24 */ /* 0x000fe2000f8e02ff */
[----:B------:R-:W-:-:S03]  /*a210*/  LEA R12, P0, R6, UR6, 0x1 ;  /* 0x00000006060c7c11 */ /* 0x000fc6000f8008ff */
[----:B------:R-:W-:-:S05]  /*a220*/  IMAD R4, R17, UR11, R4 ;  /* 0x0000000b11047c24 */ /* 0x000fca000f8e0204 */
[----:B------:R-:W-:-:S04]  /*a230*/  IADD3 R5, R4, R7, RZ ;  /* 0x0000000704057210 */ /* 0x000fc80007ffe0ff */
[----:B------:R-:W-:-:S05]  /*a240*/  LEA.HI.X R13, R6, UR7, R5, 0x1, P0 ;  /* 0x00000007060d7c11 */ /* 0x000fca00080f0c05 */
[----:B----4-:R3:W-:Y:S02]  /*a250*/  STG.E.128 desc[UR14][R12.64], R8 ;  /* 0x000000080c007986 */ /* 0x0107e4000c101d0e */
.L_x_1176:
[----:B------:R-:W-:Y:S05]  /*a260*/  BSYNC B1 ;  /* 0x0000000000017941 */ /* 0x000fea0003800000 */
.L_x_1162:
[----:B------:R-:W-:Y:S01]  /*a270*/  R2UR UR6, R196 ;  /* 0x00000000c40672ca */ /* 0x000fe200000e0000 */
[----:B------:R-:W-:Y:S02]  /*a280*/  ULDC UR5, c[0x0][0xc] ;  /* 0x0000030000057ab9 */ /* 0x000fe40000000800 */
[----:B------:R-:W-:-:S10]  /*a290*/  UIADD3 UR26, UR5, UR26, URZ ;  /* 0x0000001a051a7290 */ /* 0x000fd4000fffe03f */
[----:B------:R-:W-:-:S06]  /*a2a0*/  UISETP.GE.AND UP0, UPT, UR26, UR6, UPT ;  /* 0x000000061a00728c */ /* 0x000fcc000bf06270 */
[----:B------:R-:W-:-:S13]  /*a2b0*/  PLOP3.LUT P0, PT, PT, PT, UP0, 0x80, 0x0 ;  /* 0x000000000000781c */ /* 0x000fda0003f0f008 */
[----:B------:R-:W-:Y:S05]  /*a2c0*/  @P0 BRA `(.L_x_1190) ;  /* 0x0000000000040947 */ /* 0x000fea0003800000 */
[----:B------:R-:W-:Y:S05]  /*a2d0*/  BRA `(.L_x_1191) ;  /* 0xffffff6800307947 */ /* 0x000fea000383ffff */
.L_x_1190:
[----:B------:R-:W-:Y:S05]  /*a2e0*/  EXIT ;  /* 0x000000000000794d */ /* 0x000fea0003800000 */
.L_x_1192:
        /* <DEDUP_REMOVED lines=9> */
.L_x_1363:


//--------------------- .text._ZN5flash44flash_bwd_dq_dk_dv_loop_seqk_parallel_kernelI23Flash_bwd_kernel_traitsILi32ELi128ELi128ELi8ELi4ELi4ELi4ELb0ELb0EN7cutlass6half_tE19Flash_kernel_traitsILi32ELi128ELi128ELi8ES3_EELb0ELb0ELb1ELb0ELb0ELb1ELb1EEEvNS_16Flash_bwd_paramsE --------------------------
	.section	.text._ZN5flash44flash_bwd_dq_dk_dv_loop_seqk_parallel_kernelI23Flash_bwd_kernel_traitsILi32ELi128ELi128ELi8ELi4ELi4ELi4ELb0ELb0EN7cutlass6half_tE19Flash_kernel_traitsILi32ELi128ELi128ELi8ES3_EELb0ELb0ELb1ELb0ELb0ELb1ELb1EEEvNS_16Flash_bwd_paramsE,"ax",@progbits
	.align	128
        .global         _ZN5flash44flash_bwd_dq_dk_dv_loop_seqk_parallel_kernelI23Flash_bwd_kernel_traitsILi32ELi128ELi128ELi8ELi4ELi4ELi4ELb0ELb0EN7cutlass6half_tE19Flash_kernel_traitsILi32ELi128ELi128ELi8ES3_EELb0ELb0ELb1ELb0ELb0ELb1ELb1EEEvNS_16Flash_bwd_paramsE
        .type           _ZN5flash44flash_bwd_dq_dk_dv_loop_seqk_parallel_kernelI23Flash_bwd_kernel_traitsILi32ELi128ELi128ELi8ELi4ELi4ELi4ELb0ELb0EN7cutlass6half_tE19Flash_kernel_traitsILi32ELi128ELi128ELi8ES3_EELb0ELb0ELb1ELb0ELb0ELb1ELb1EEEvNS_16Flash_bwd_paramsE,@function
        .size           _ZN5flash44flash_bwd_dq_dk_dv_loop_seqk_parallel_kernelI23Flash_bwd_kernel_traitsILi32ELi128ELi128ELi8ELi4ELi4ELi4ELb0ELb0EN7cutlass6half_tE19Flash_kernel_traitsILi32ELi128ELi128ELi8ES3_EELb0ELb0ELb1ELb0ELb0ELb1ELb1EEEvNS_16Flash_bwd_paramsE,(.L_x_1364 - _ZN5flash44flash_bwd_dq_dk_dv_loop_seqk_parallel_kernelI23Flash_bwd_kernel_traitsILi32ELi128ELi128ELi8ELi4ELi4ELi4ELb0ELb0EN7cutlass6half_tE19Flash_kernel_traitsILi32ELi128ELi128ELi8ES3_EELb0ELb0ELb1ELb0ELb0ELb1ELb1EEEvNS_16Flash_bwd_paramsE)
        .other          _ZN5flash44flash_bwd_dq_dk_dv_loop_seqk_parallel_kernelI23Flash_bwd_kernel_traitsILi32ELi128ELi128ELi8ELi4ELi4ELi4ELb0ELb0EN7cutlass6half_tE19Flash_kernel_traitsILi32ELi128ELi128ELi8ES3_EELb0ELb0ELb1ELb0ELb0ELb1ELb1EEEvNS_16Flash_bwd_paramsE,@"STO_CUDA_ENTRY STV_DEFAULT"
_ZN5flash44flash_bwd_dq_dk_dv_loop_seqk_parallel_kernelI23Flash_bwd_kernel_traitsILi32ELi128ELi128ELi8ELi4ELi4ELi4ELb0ELb0EN7cutlass6half_tE19Flash_kernel_traitsILi32ELi128ELi128ELi8ES3_EELb0ELb0ELb1ELb0ELb0ELb1ELb1EEEvNS_16Flash_bwd_paramsE:
.text._ZN5flash44flash_bwd_dq_dk_dv_loop_seqk_parallel_kernelI23Flash_bwd_kernel_traitsILi32ELi128ELi128ELi8ELi4ELi4ELi4ELb0ELb0EN7cutlass6half_tE19Flash_kernel_traitsILi32ELi128ELi128ELi8ES3_EELb0ELb0ELb1ELb0ELb0ELb1ELb1EEEvNS_16Flash_bwd_paramsE:
        /* <DEDUP_REMOVED lines=20> */
[----:B------:R-:W3:Y:S08]  /*0140*/  S2UR UR46, SR_CTAID.Y ;  /* 0x00000000002e79c3 */ /* 0x000ef00000002600 */
[----:B------:R-:W4:Y:S01]  /*0150*/  S2UR UR56, SR_CTAID.Z ;  /* 0x00000000003879c3 */ /* 0x000f220000002700 */
[----:B--2---:R-:W-:-:S06]  /*0160*/  ULEA UR4, UR4, UR5, 0x18 ;  /* 0x0000000504047291 */ /* 0x004fcc000f8ec03f */
[----:B------:R-:W-:Y:S01]  /*0170*/  IMAD.U32 R125, RZ, RZ, UR4 ;  /* 0x00000004ff7d7e24 */ /* 0x000fe2000f8e00ff */
[----:B-1----:R-:W-:Y:S01]  /*0180*/  SHF.R.S32.HI R7, RZ, 0x1f, R8 ;  /* 0x0000001fff077819 */ /* 0x002fe20000011408 */
[----:B---3--:R-:W-:-:S03]  /*0190*/  USHF.L.U32 UR5, UR46, 0x7, URZ ;  /* 0x000000072e057899 */ /* 0x008fc6000800063f */
[CC--:B------:R-:W-:Y:S02]  /*01a0*/  LEA.HI R11, R7.reuse, R8.reuse, RZ, 0x2 ;  /* 0x00000008070b7211 */ /* 0x0c0fe400078f10ff */
[----:B------:R-:W-:Y:S01]  /*01b0*/  LEA.HI R3, R7, R8, RZ, 0x5 ;  /* 0x0000000807037211 */ /* 0x000fe200078f28ff */
[----:B------:R-:W-:Y:S01]  /*01c0*/  IMAD.U32 R138, RZ, RZ, UR5 ;  /* 0x00000005ff8a7e24 */ /* 0x000fe2000f8e00ff */
[--C-:B------:R-:W-:Y:S01]  /*01d0*/  SHF.R.S32.HI R4, RZ, 0x2, R11.reuse ;  /* 0x00000002ff047819 */ /* 0x100fe2000001140b */
[----:B----4-:R-:W-:Y:S01]  /*01e0*/  USHF.R.S32.HI UR6, URZ, 0x1f, UR56 ;  /* 0x0000001f3f067899 */ /* 0x010fe20008011438 */
        /* <DEDUP_REMOVED lines=15> */
[----:B------:R-:W-:Y:S01]  /*02e0*/  SHF.R.S32.HI R132, RZ, 0x5, R3 ;  /* 0x00000005ff847819 */ /* 0x000fe20000011403 */
        /* <DEDUP_REMOVED lines=10> */
[C---:B------:R-:W-:Y:S01]  /*0390*/  IMAD.IADD R11, R8.reuse, 0x1, -R11 ;  /* 0x00000001080b7824 */ /* 0x040fe200078e0a0b */
        /* <DEDUP_REMOVED lines=19> */
[----:B------:R-:W-:Y:S02]  /*04d0*/  LOP3.LUT R128, R128, 0xfffffffe, RZ, 0xc0, !PT ;  /* 0xfffffffe80807812 */ /* 0x000fe400078ec0ff */
[----:B------:R-:W-:Y:S01]  /*04e0*/  LEA.HI R7, R7, R8, RZ, 0x7 ;  /* 0x0000000807077211 */ /* 0x000fe200078f38ff */
[----:B------:R-:W-:Y:S01]  /*04f0*/  IMAD.U32 R132, R132, 0x20, R5 ;  /* 0x0000002084847824 */ /* 0x000fe200078e0005 */
[----:B------:R-:W-:Y:S01]  /*0500*/  LEA.HI R6, R6, R9, RZ, 0x2 ;  /* 0x0000000906067211 */ /* 0x000fe200078f10ff */
[----:B------:R-:W-:Y:S01]  /*0510*/  IMAD.IADD R128, R4, 0x1, -R128 ;  /* 0x0000000104807824 */ /* 0x000fe200078e0a80 */
[----:B------:R-:W-:Y:S01]  /*0520*/  LOP3.LUT R2, R12, 0x3fffffe, RZ, 0xc0, !PT ;  /* 0x03fffffe0c027812 */ /* 0x000fe200078ec0ff */
[----:B------:R-:W-:Y:S01]  /*0530*/  IMAD.SHL.U32 R8, R8, 0x2, RZ ;  /* 0x0000000208087824 */ /* 0x000fe200078e00ff */
[----:B------:R-:W-:Y:S01]  /*0540*/  SHF.R.S32.HI R7, RZ, 0x7, R7 ;  /* 0x00000007ff077819 */ /* 0x000fe20000011407 */
[----:B------:R-:W-:Y:S01]  /*0550*/  IMAD.SHL.U32 R129, R128, 0x8, RZ ;  /* 0x0000000880817824 */ /* 0x000fe200078e00ff */
[----:B------:R-:W-:Y:S01]  /*0560*/  LOP3.LUT R5, R14, 0x1, RZ, 0xc0, !PT ;  /* 0x000000010e057812 */ /* 0x000fe200078ec0ff */
[----:B------:R-:W-:Y:S01]  /*0570*/  IMAD.IADD R2, R10, 0x1, -R2 ;  /* 0x000000010a027824 */ /* 0x000fe200078e0a02 */
[----:B------:R-:W-:Y:S01]  /*0580*/  LOP3.LUT R6, R6, 0xfffffffc, RZ, 0xc0, !PT ;  /* 0xfffffffc06067812 */ /* 0x000fe200078ec0ff */
[----:B------:R-:W-:Y:S01]  /*0590*/  IMAD.SHL.U32 R10, R10, 0x40, RZ ;  /* 0x000000400a0a7824 */ /* 0x000fe200078e00ff */
[----:B------:R-:W-:Y:S01]  /*05a0*/  SHF.R.S32.HI R4, RZ, 0x1f, R15 ;  /* 0x0000001fff047819 */ /* 0x000fe2000001140f */
[----:B------:R-:W-:Y:S01]  /*05b0*/  IMAD R118, R7, 0x8, R128 ;  /* 0x0000000807767824 */ /* 0x000fe200078e0280 */
[----:B------:R-:W-:Y:S01]  /*05c0*/  ISETP.NE.U32.AND P6, PT, R5, 0x1, PT ;  /* 0x000000010500780c */ /* 0x000fe20003fc5070 */
[----:B------:R-:W-:Y:S01]  /*05d0*/  IMAD.IADD R5, R9, 0x1, -R6 ;  /* 0x0000000109057824 */ /* 0x000fe200078e0a06 */
[----:B------:R-:W-:Y:S01]  /*05e0*/  LEA.HI R4, R4, R15, RZ, 0x3 ;  /* 0x0000000f04047211 */ /* 0x000fe200078f18ff */
[----:B------:R-:W-:Y:S01]  /*05f0*/  IMAD.SHL.U32 R9, R3, 0x10, RZ ;  /* 0x0000001003097824 */ /* 0x000fe200078e00ff */
[----:B------:R-:W-:Y:S01]  /*0600*/  LOP3.LUT R10, R10, 0x1c0, RZ, 0xc0, !PT ;  /* 0x000001c00a0a7812 */ /* 0x000fe200078ec0ff */
[----:B------:R-:W-:Y:S01]  /*0610*/  IMAD R118, R118, 0x8, R2 ;  /* 0x0000000876767824 */ /* 0x000fe200078e0202 */
[----:B------:R-:W-:Y:S01]  /*0620*/  LOP3.LUT R2, R4, 0xfffffff8, RZ, 0xc0, !PT ;  /* 0xfffffff804027812 */ /* 0x000fe200078ec0ff */
[--C-:B------:R-:W-:Y:S01]  /*0630*/  IMAD R135, R7, 0x2000, R11.reuse ;  /* 0x0000200007877824 */ /* 0x100fe200078e020b */
[----:B------:R-:W-:Y:S01]  /*0640*/  LEA.HI R6, R14, R14, RZ, 0x1 ;  /* 0x0000000e0e067211 */ /* 0x000fe200078f08ff */
[----:B------:R-:W-:Y:S01]  /*0650*/  IMAD R11, R3, 0x200, R11 ;  /* 0x00000200030b7824 */ /* 0x000fe200078e020b */
        /* <DEDUP_REMOVED lines=64> */
[----:B------:R-:W-:Y:S01]  /*0a60*/  VIADD R139, R135, 0x40 ;  /* 0x00000040878b7836 */ /* 0x000fe20000000000 */
[----:B------:R-:W-:Y:S01]  /*0a70*/  LOP3.LUT R128, R5, R128, R6, 0x1e, !PT ;  /* 0x0000008005807212 */ /* 0x000fe200078e1e06 */
[C---:B------:R-:W-:Y:S01]  /*0a80*/  @P4 VIADD R139, R135.reuse, 0xffffffc0 ;  /* 0xffffffc0878b4836 */ /* 0x040fe20000000000 */
[C---:B------:R-:W-:Y:S01]  /*0a90*/  SEL R143, R126.reuse, 0xffffffe0, !P5 ;  /* 0xffffffe07e8f7807 */ /* 0x040fe20006800000 */
[----:B------:R-:W-:Y:S01]  /*0aa0*/  IMAD.IADD R141, R135, 0x1, R145 ;  /* 0x00000001878d7824 */ /* 0x000fe200078e0291 */
[----:B------:R-:W-:Y:S01]  /*0ab0*/  SEL R3, R3, 0xffffffc0, !P2 ;  /* 0xffffffc003037807 */ /* 0x000fe20005000000 */
[----:B------:R-:W-:Y:S01]  /*0ac0*/  VIADD R122, R123, 0x20 ;  /* 0x000000207b7a7836 */ /* 0x000fe20000000000 */
        /* <DEDUP_REMOVED lines=21> */
.L_x_1223:
        /* <DEDUP_REMOVED lines=55> */
[----:B------:R-:W-:Y:S01]  /*0f90*/  ULDC UR5, c[0x0][0x2c8] ;  /* 0x0000b20000057ab9 */ /* 0x000fe20000000800 */
[----:B----4-:R-:W-:-:S05]  /*0fa0*/  @P3 R2UR UR13, R8 ;  /* 0x00000000080d32ca */ /* 0x010fca00000e0000 */
        /* <DEDUP_REMOVED lines=10> */
.L_x_1193:
        /* <DEDUP_REMOVED lines=19> */
[----:B------:R-:W-:Y:S02]  /*1180*/  USHF.R.S32.HI UR27, URZ, 0x1f, UR59 ;  /* 0x0000001f3f1b7899 */ /* 0x000fe4000801143b */
[----:B------:R-:W-:Y:S01]  /*1190*/  @UP0 ULDC.64 UR28, c[0x0][0x248] ;  /* 0x00009200001c0ab9 */ /* 0x000fe20000000a00 */
[----:B------:R-:W-:Y:S01]  /*11a0*/  UIADD3 UR50, UR19, UR20, URZ ;  /* 0x0000001413327290 */ /* 0x000fe2000fffe03f */
[----:B-1----:R-:W-:Y:S01]  /*11b0*/  IABS R7, R4 ;  /* 0x0000000400077213 */ /* 0x002fe20000000000 */
[----:B------:R-:W-:Y:S01]  /*11c0*/  ULDC.U8 UR32, c[0x0][0x3d8] ;  /* 0x0000f60000207ab9 */ /* 0x000fe20000000000 */
[----:B------:R-:W-:Y:S01]  /*11d0*/  USHF.L.U32 UR16, UR46, 0x7, URZ ;  /* 0x000000072e107899 */ /* 0x000fe2000800063f */
[----:B------:R-:W-:Y:S01]  /*11e0*/  ISETP.NE.AND P3, PT, R4, RZ, PT ;  /* 0x000000ff0400720c */ /* 0x000fe20003f65270 */
[----:B------:R-:W1:Y:S01]  /*11f0*/  I2F.RP R8, R7 ;  /* 0x0000000700087306 */ /* 0x000e620000209400 */
[----:B------:R-:W-:Y:S01]  /*1200*/  UISETP.NE.AND UP3, UPT, UR32, URZ, UPT ;  /* 0x0000003f2000728c */ /* 0x000fe2000bf65270 */
[----:B------:R-:W-:Y:S01]  /*1210*/  ULDC.64 UR42, c[0x0][0x240] ;  /* 0x00009000002a7ab9 */ /* 0x000fe20000000a00 */
[----:B--2---:R-:W-:-:S02]  /*1220*/  UIMAD.WIDE.U32 UR30, UR5, UR10, URZ ;  /* 0x0000000a051e72a5 */ /* 0x004fc4000f8e003f */
[----:B------:R-:W-:Y:S02]  /*1230*/  USEL UR26, UR16, URZ, UP1 ;  /* 0x0000003f101a7287 */ /* 0x000fe40008800000 */
[----:B------:R-:W-:Y:S02]  /*1240*/  UIMAD UR49, UR5, UR11, UR31 ;  /* 0x0000000b053172a4 */ /* 0x000fe4000f8e021f */
[----:B------:R-:W-:Y:S01]  /*1250*/  @!UP2 UIMAD UR5, UR58, UR8, URZ ;  /* 0x000000083a05a2a4 */ /* 0x000fe2000f8e023f */
[----:B------:R-:W-:Y:S02]  /*1260*/  @UP2 ULDC.64 UR10, c[0x0][0x420] ;  /* 0x00010800000a2ab9 */ /* 0x000fe40000000a00 */
[----:B------:R-:W-:Y:S01]  /*1270*/  ULDC UR8, c[0x0][0x394] ;  /* 0x0000e50000087ab9 */ /* 0x000fe20000000800 */
        /* <DEDUP_REMOVED lines=11> */
[----:B------:R-:W-:Y:S02]  /*1330*/  @UP2 UIMAD.WIDE.U32 UR44, UR13, UR10, URZ ;  /* 0x0000000a0d2c22a5 */ /* 0x000fe4000f8e003f */
[----:B------:R-:W-:Y:S01]  /*1340*/  @UP0 UIADD3 UR54, UR9, UR6, URZ ;  /* 0x0000000609360290 */ /* 0x000fe2000fffe03f */
[----:B------:R-:W1:Y:S01]  /*1350*/  F2I.FTZ.U32.TRUNC.NTZ R9, R8 ;  /* 0x0000000800097305 */ /* 0x000e62000021f000 */
[----:B------:R-:W-:Y:S01]  /*1360*/  USHF.R.S32.HI UR6, URZ, 0x1f, UR5 ;  /* 0x0000001f3f067899 */ /* 0x000fe20008011405 */
[----:B------:R-:W-:Y:S01]  /*1370*/  ULDC.U8 UR10, c[0x0][0x480] ;  /* 0x00012000000a7ab9 */ /* 0x000fe20000000000 */
[----:B------:R-:W-:Y:S02]  /*1380*/  @UP2 UIMAD UR53, UR13, UR11, UR45 ;  /* 0x0000000b0d3522a4 */ /* 0x000fe4000f8e022d */
[----:B------:R-:W-:-:S02]  /*1390*/  ULEA.HI UR20, UR6, UR5, URZ, 0x7 ;  /* 0x0000000506147291 */ /* 0x000fc4000f8f383f */
[----:B------:R-:W-:Y:S02]  /*13a0*/  UIMAD UR5, UR27, UR46, URZ ;  /* 0x0000002e1b0572a4 */ /* 0x000fe4000f8e023f */
[----:B------:R-:W-:Y:S02]  /*13b0*/  UISETP.NE.AND UP5, UPT, UR10, URZ, UPT ;  /* 0x0000003f0a00728c */ /* 0x000fe4000bfa5270 */
[----:B------:R-:W-:Y:S02]  /*13c0*/  UIMAD.WIDE.U32 UR10, UR46, UR59, URZ ;  /* 0x0000003b2e0a72a5 */ /* 0x000fe4000f8e003f */
[----:B------:R-:W-:Y:S01]  /*13d0*/  UIMAD UR5, UR58, UR59, UR5 ;  /* 0x0000003b3a0572a4 */ /* 0x000fe2000f8e0205 */
[----:B-1----:R-:W-:Y:S01]  /*13e0*/  IMAD.MOV R5, RZ, RZ, -R9 ;  /* 0x000000ffff057224 */ /* 0x002fe200078e0a09 */
[----:B------:R-:W-:Y:S01]  /*13f0*/  UIMAD.WIDE.U32 UR16, UR13, UR42, URZ ;  /* 0x0000002a0d1072a5 */ /* 0x000fe2000f8e003f */
[----:B------:R-:W-:Y:S01]  /*1400*/  IMAD.MOV.U32 R8, RZ, RZ, RZ ;  /* 0x000000ffff087224 */ /* 0x000fe200078e00ff */
[----:B------:R-:W-:Y:S01]  /*1410*/  USHF.L.U64.HI UR23, UR46, 0x7, UR58 ;  /* 0x000000072e177899 */ /* 0x000fe2000801023a */
[----:B------:R-:W-:Y:S01]  /*1420*/  IMAD R6, R5, R7, RZ ;  /* 0x0000000705067224 */ /* 0x000fe200078e02ff */
[----:B------:R-:W-:Y:S01]  /*1430*/  IABS R5, UR56 ;  /* 0x0000003800057c13 */ /* 0x000fe20008000000 */
[----:B------:R-:W-:-:S02]  /*1440*/  UIADD3 UR11, UR11, UR5, URZ ;  /* 0x000000050b0b7290 */ /* 0x000fc4000fffe03f */
[----:B------:R-:W-:Y:S01]  /*1450*/  IMAD.HI.U32 R8, R9, R6, R8 ;  /* 0x0000000609087227 */ /* 0x000fe200078e0008 */
[----:B------:R-:W-:Y:S01]  /*1460*/  MOV R6, R5 ;  /* 0x0000000500067202 */ /* 0x000fe20000000f00 */
[----:B------:R-:W-:Y:S02]  /*1470*/  USHF.R.S32.HI UR6, URZ, 0x7, UR25 ;  /* 0x000000073f067899 */ /* 0x000fe40008011419 */
[----:B------:R-:W-:Y:S02]  /*1480*/  USHF.R.S32.HI UR5, URZ, 0x7, UR20 ;  /* 0x000000073f057899 */ /* 0x000fe40008011414 */
[----:B------:R-:W-:Y:S01]  /*1490*/  IMAD.HI.U32 R8, R8, R6, RZ ;  /* 0x0000000608087227 */ /* 0x000fe200078e00ff */
[----:B------:R-:W-:Y:S01]  /*14a0*/  ULDC UR38, c[0x0][0x2dc] ;  /* 0x0000b70000267ab9 */ /* 0x000fe20000000800 */
[----:B------:R-:W-:Y:S01]  /*14b0*/  ULDC UR41, c[0x0][0x270] ;  /* 0x00009c0000297ab9 */ /* 0x000fe20000000800 */
[----:B------:R-:W-:Y:S01]  /*14c0*/  ULDC UR36, c[0x0][0x2c4] ;  /* 0x0000b10000247ab9 */ /* 0x000fe20000000800 */
[----:B------:R-:W-:Y:S01]  /*14d0*/  IMAD.MOV R5, RZ, RZ, -R8 ;  /* 0x000000ffff057224 */ /* 0x000fe200078e0a08 */
[----:B------:R-:W-:Y:S01]  /*14e0*/  USEL UR57, UR18, UR16, !UP2 ;  /* 0x0000001012397287 */ /* 0x000fe2000d000000 */
[----:B------:R-:W-:-:S02]  /*14f0*/  @UP0 UMOV UR52, UR8 ;  /* 0x0000000800340c82 */ /* 0x000fc40008000000 */
[C---:B------:R-:W-:Y:S01]  /*1500*/  IMAD R5, R7.reuse, R5, R6 ;  /* 0x0000000507057224 */ /* 0x040fe200078e0206 */
[----:B------:R-:W-:Y:S02]  /*1510*/  UIMAD UR22, UR13, UR43, URZ ;  /* 0x0000002b0d1672a4 */ /* 0x000fe4000f8e023f */
[----:B------:R-:W-:Y:S02]  /*1520*/  UIMAD.WIDE UR8, UR38, UR41, URZ ;  /* 0x00000029260872a5 */ /* 0x000fe4000f8e023f */
[----:B------:R-:W-:Y:S01]  /*1530*/  ISETP.GT.U32.AND P1, PT, R7, R5, PT ;  /* 0x000000050700720c */ /* 0x000fe20003f24070 */
[----:B------:R-:W-:Y:S02]  /*1540*/  USEL UR23, UR23, URZ, UP1 ;  /* 0x0000003f17177287 */ /* 0x000fe40008800000 */
[----:B------:R-:W-:Y:S02]  /*1550*/  @UP3 UIMAD UR18, UR46, UR36, URZ ;  /* 0x000000242e1232a4 */ /* 0x000fe4000f8e023f */
[----:B------:R-:W-:-:S02]  /*1560*/  UISETP.LT.AND UP1, UPT, UR6, UR5, UPT ;  /* 0x000000050600728c */ /* 0x000fc4000bf21270 */
[----:B------:R-:W-:Y:S02]  /*1570*/  @UP2 UIADD3 UR50, UR17, UR22, URZ ;  /* 0x0000001611322290 */ /* 0x000fe4000fffe03f */
[----:B------:R-:W-:Y:S02]  /*1580*/  UIMAD UR19, UR9, UR10, URZ ;  /* 0x0000000a091372a4 */ /* 0x000fe4000f8e023f */
[----:B------:R-:W-:Y:S02]  /*1590*/  @UP3 USEL UR18, UR18, UR13, !UP2 ;  /* 0x0000000d12123287 */ /* 0x000fe4000d000000 */
[----:B------:R-:W-:Y:S01]  /*15a0*/  @!P1 IMAD.IADD R5, R5, 0x1, -R7 ;  /* 0x0000000105059824 */ /* 0x000fe200078e0a07 */
[----:B------:R-:W-:Y:S01]  /*15b0*/  UIMAD.WIDE.U32 UR16, UR8, UR10, URZ ;  /* 0x0000000a081072a5 */ /* 0x000fe2000f8e003f */
[----:B------:R-:W-:Y:S01]  /*15c0*/  @!P1 IADD3 R8, R8, 0x1, RZ ;  /* 0x0000000108089810 */ /* 0x000fe20007ffe0ff */
[----:B------:R-:W-:Y:S01]  /*15d0*/  USEL UR32, UR6, UR5, UP1 ;  /* 0x0000000506207287 */ /* 0x000fe20008800000 */
[----:B------:R-:W-:Y:S01]  /*15e0*/  PLOP3.LUT P1, PT, PT, PT, UP0, 0x80, 0x0 ;  /* 0x000000000000781c */ /* 0x000fe20003f2f008 */
[----:B------:R-:W-:Y:S01]  /*15f0*/  @UP3 ULDC UR10, c[0x0][0x2e4] ;  /* 0x0000b900000a3ab9 */ /* 0x000fe20000000800 */
[----:B------:R-:W-:Y:S01]  /*1600*/  @!UP3 UIMAD UR20, UR46, UR41, UR56 ;  /* 0x000000292e14b2a4 */ /* 0x000fe2000f8e0238 */
[----:B------:R-:W-:Y:S01]  /*1610*/  ISETP.GE.U32.AND P0, PT, R5, R7, PT ;  /* 0x000000070500720c */ /* 0x000fe20003f06070 */
[----:B------:R-:W-:Y:S01]  /*1620*/  @UP3 UIMAD UR41, UR56, UR10, UR18 ;  /* 0x0000000a382932a4 */ /* 0x000fe2000f8e0212 */
[----:B------:R-:W-:Y:S01]  /*1630*/  LOP3.LUT R5, R4, UR56, RZ, 0x3c, !PT ;  /* 0x0000003804057c12 */ /* 0x000fe2000f8e3cff */
[----:B------:R-:W-:-:S02]  /*1640*/  UIMAD UR19, UR8, UR11, UR19 ;  /* 0x0000000b081372a4 */ /* 0x000fc4000f8e0213 */
[----:B------:R-:W-:Y:S01]  /*1650*/  ULEA UR18, UR32, 0xffffff80, 0x7 ;  /* 0xffffff8020127891 */ /* 0x000fe2000f8e383f */
[----:B------:R-:W-:Y:S01]  /*1660*/  ISETP.GE.AND P2, PT, R5, RZ, PT ;  /* 0x000000ff0500720c */ /* 0x000fe20003f46270 */
[----:B------:R-:W-:Y:S02]  /*1670*/  @!UP3 UIMAD UR41, UR20, UR36, URZ ;  /* 0x000000241429b2a4 */ /* 0x000fe4000f8e023f */
[----:B------:R-:W-:Y:S02]  /*1680*/  UIMAD.WIDE.U32 UR10, UR8, UR13, URZ ;  /* 0x0000000d080a72a5 */ /* 0x000fe4000f8e003f */
[----:B------:R-:W-:Y:S02]  /*1690*/  UIADD3 UR20, UR17, UR19, URZ ;  /* 0x0000001311147290 */ /* 0x000fe4000fffe03f */
[----:B------:R-:W-:Y:S01]  /*16a0*/  USHF.R.S32.HI UR19, URZ, 0x1f, UR18 ;  /* 0x0000001f3f137899 */ /* 0x000fe20008011412 */
[----:B------:R-:W-:Y:S01]  /*16b0*/  @P0 VIADD R8, R8, 0x1 ;  /* 0x0000000108080836 */ /* 0x000fe20000000000 */
[----:B------:R-:W-:Y:S01]  /*16c0*/  UIADD3 UR5, UP1, UR18, UR26, URZ ;  /* 0x0000001a12057290 */ /* 0x000fe2000ff3e03f */
[----:B------:R-:W-:Y:S01]  /*16d0*/  PLOP3.LUT P0, PT, PT, PT, UP3, 0x80, 0x0 ;  /* 0x000000000000781c */ /* 0x000fe20003f0f038 */
[----:B------:R-:W-:Y:S01]  /*16e0*/  USEL UR55, UR16, UR10, !UP2 ;  /* 0x0000000a10377287 */ /* 0x000fe2000d000000 */
[----:B------:R-:W-:Y:S01]  /*16f0*/  IMAD.MOV.U32 R6, RZ, RZ, R8 ;  /* 0x000000ffff067224 */ /* 0x000fe200078e0008 */
[----:B------:R-:W-:-:S02]  /*1700*/  UIADD3.X UR16, UR19, UR23, URZ, UP1, !UPT ;  /* 0x0000001713107290 */ /* 0x000fc40008ffe43f */
[----:B------:R-:W-:Y:S02]  /*1710*/  UIMAD UR6, UR9, UR5, URZ ;  /* 0x00000005090672a4 */ /* 0x000fe4000f8e023f */
[----:B------:R-:W-:Y:S01]  /*1720*/  @UP0 UIADD3 UR31, UR39, UR40, URZ ;  /* 0x00000028271f0290 */ /* 0x000fe2000fffe03f */
[----:B------:R-:W-:Y:S01]  /*1730*/  @!P2 IADD3 R6, -R6, RZ, RZ ;  /* 0x000000ff0606a210 */ /* 0x000fe20007ffe1ff */
[----:B------:R-:W-:Y:S01]  /*1740*/  @!UP2 UIADD3 UR53, UR35, UR24, URZ ;  /* 0x000000182335a290 */ /* 0x000fe2000fffe03f */
[----:B------:R-:W-:Y:S01]  /*1750*/  @!P3 LOP3.LUT R6, RZ, R4, RZ, 0x33, !PT ;  /* 0x00000004ff06b212 */ /* 0x000fe200078e33ff */
[----:B------:R-:W-:Y:S01]  /*1760*/  @UP0 ULDC.64 UR26, c[0x0][0x250] ;  /* 0x00009400001a0ab9 */ /* 0x000fe20000000a00 */
[----:B------:R-:W-:Y:S02]  /*1770*/  UIMAD.WIDE.U32 UR24, UR8, UR5, URZ ;  /* 0x00000005081872a5 */ /* 0x000fe4000f8e003f */
[----:B------:R-:W-:Y:S02]  /*1780*/  UIMAD UR10, UR9, UR13, URZ ;  /* 0x0000000d090a72a4 */ /* 0x000fe4000f8e023f */
[----:B------:R-:W-:-:S02]  /*1790*/  UIMAD UR5, UR8, UR16, UR6 ;  /* 0x00000010080572a4 */ /* 0x000fc4000f8e0206 */
[----:B------:R-:W-:Y:S02]  /*17a0*/  @UP0 UIMAD.WIDE.U32 UR8, UR31, UR26, URZ ;  /* 0x0000001a1f0802a5 */ /* 0x000fe4000f8e003f */
[----:B------:R-:W-:Y:S02]  /*17b0*/  UIMAD UR38, UR56, UR38, URZ ;  /* 0x00000026382672a4 */ /* 0x000fe4000f8e023f */
[----:B------:R-:W-:Y:S02]  /*17c0*/  @UP0 UIMAD UR6, UR31, UR27, URZ ;  /* 0x0000001b1f0602a4 */ /* 0x000fe4000f8e023f */
[----:B------:R-:W-:Y:S02]  /*17d0*/  USHF.R.S32.HI UR33, URZ, 0x1f, UR21 ;  /* 0x0000001f3f217899 */ /* 0x000fe40008011415 */
[----:B------:R-:W-:Y:S02]  /*17e0*/  @UP2 UIADD3 UR20, UR11, UR10, URZ ;  /* 0x0000000a0b142290 */ /* 0x000fe4000fffe03f */
[----:B------:R-:W-:-:S02]  /*17f0*/  USHF.R.S32.HI UR51, URZ, 0x1f, UR38 ;  /* 0x0000001f3f337899 */ /* 0x000fc40008011426 */
        /* <DEDUP_REMOVED lines=18> */
.L_x_1195:
        /* <DEDUP_REMOVED lines=13> */
.L_x_1196:
        /* <DEDUP_REMOVED lines=11> */
.L_x_1197:
[----:B------:R-:W-:Y:S02]  /*1aa0*/  ULDC UR5, c[0x0][0x270] ;  /* 0x00009c0000057ab9 */ /* 0x000fe40000000800 */
[----:B------:R-:W-:-:S04]  /*1ab0*/  UIMAD UR5, UR46, UR5, UR56 ;  /* 0x000000052e0572a4 */ /* 0x000fc8000f8e0238 */
[----:B------:R-:W-:-:S12]  /*1ac0*/  UIMAD UR5, UR5, UR59, URZ ;  /* 0x0000003b050572a4 */ /* 0x000fd8000f8e023f */
.L_x_1198:
        /* <DEDUP_REMOVED lines=19> */
[----:B------:R-:W-:Y:S01]  /*1c00*/  USHF.R.S32.HI UR20, URZ, 0x1f, UR5 ;  /* 0x0000001f3f147899 */ /* 0x000fe20008011405 */
[----:B------:R-:W-:Y:S02]  /*1c10*/  ULDC.64 UR10, c[0x0][0x428] ;  /* 0x00010a00000a7ab9 */ /* 0x000fe40000000a00 */
[----:B------:R-:W-:Y:S01]  /*1c20*/  IMAD R9, R5, UR18, R9 ;  /* 0x0000001205097c24 */ /* 0x000fe2000f8e0209 */
[----:B-1----:R-:W-:Y:S01]  /*1c30*/  SHF.R.S32.HI R162, RZ, 0x1f, R8 ;  /* 0x0000001fffa27819 */ /* 0x002fe20000011408 */
[----:B------:R-:W-:Y:S01]  /*1c40*/  ULEA.HI UR20, UR20, UR5, URZ, 0x7 ;  /* 0x0000000514147291 */ /* 0x000fe2000f8f383f */
[----:B------:R-:W-:-:S02]  /*1c50*/  ULDC.64 UR16, c[0x0][0x258] ;  /* 0x0000960000107ab9 */ /* 0x000fc40000000a00 */
[CC--:B------:R-:W-:Y:S01]  /*1c60*/  LEA.HI R13, R162.reuse, R8.reuse, RZ, 0x2 ;  /* 0x00000008a20d7211 */ /* 0x0c0fe200078f10ff */
[----:B------:R-:W-:Y:S01]  /*1c70*/  UIMAD UR13, UR34, UR10, URZ ;  /* 0x0000000a220d72a4 */ /* 0x000fe2000f8e023f */
[----:B------:R-:W-:Y:S01]  /*1c80*/  LEA.HI R162, R162, R8, RZ, 0x5 ;  /* 0x00000008a2a27211 */ /* 0x000fe200078f28ff */
[----:B------:R-:W-:Y:S01]  /*1c90*/  USHF.R.S32.HI UR20, URZ, 0x7, UR20 ;  /* 0x000000073f147899 */ /* 0x000fe20008011414 */
[----:B------:R-:W-:Y:S02]  /*1ca0*/  LOP3.LUT R16, R13, 0xfffffffc, RZ, 0xc0, !PT ;  /* 0xfffffffc0d107812 */ /* 0x000fe400078ec0ff */
[----:B------:R-:W-:Y:S01]  /*1cb0*/  LOP3.LUT R7, R162, 0xffffffe0, RZ, 0xc0, !PT ;  /* 0xffffffe0a2077812 */ /* 0x000fe200078ec0ff */
[----:B------:R-:W-:Y:S01]  /*1cc0*/  UISETP.LT.AND UP1, UPT, URZ, UR20, UPT ;  /* 0x000000143f00728c */ /* 0x000fe2000bf21270 */
[----:B------:R-:W-:Y:S01]  /*1cd0*/  SHF.R.S32.HI R13, RZ, 0x2, R13 ;  /* 0x00000002ff0d7819 */ /* 0x000fe2000001140d */
[C---:B------:R-:W-:Y:S01]  /*1ce0*/  IMAD.IADD R16, R8.reuse, 0x1, -R16 ;  /* 0x0000000108107824 */ /* 0x040fe200078e0a10 */
[----:B------:R-:W-:Y:S01]  /*1cf0*/  SHF.R.S32.HI R162, RZ, 0x5, R162 ;  /* 0x00000005ffa27819 */ /* 0x000fe200000114a2 */
[----:B------:R-:W-:Y:S01]  /*1d00*/  IMAD.IADD R7, R8, 0x1, -R7 ;  /* 0x0000000108077824 */ /* 0x000fe200078e0a07 */
[----:B------:R-:W-:Y:S01]  /*1d10*/  SHF.R.S32.HI R14, RZ, 0x1f, R13 ;  /* 0x0000001fff0e7819 */ /* 0x000fe2000001140d */
[----:B------:R-:W-:Y:S01]  /*1d20*/  IMAD.SHL.U32 R16, R16, 0x8, RZ ;  /* 0x0000000810107824 */ /* 0x000fe200078e00ff */
[----:B------:R-:W-:Y:S01]  /*1d30*/  IADD3 R18, P0, R13, UR18, RZ ;  /* 0x000000120d127c10 */ /* 0x000fe2000ff1e0ff */
[----:B------:R-:W-:Y:S01]  /*1d40*/  IMAD R162, R162, UR22, R7 ;  /* 0x00000016a2a27c24 */ /* 0x000fe2000f8e0207 */
[----:B------:R-:W-:-:S02]  /*1d50*/  USEL UR20, URZ, UR20, !UP1 ;  /* 0x000000143f147287 */ /* 0x000fc4000c800000 */
[----:B------:R-:W-:Y:S02]  /*1d60*/  IADD3.X R7, R14, UR19, RZ, P0, !PT ;  /* 0x000000130e077c10 */ /* 0x000fe400087fe4ff */
[--C-:B------:R-:W-:Y:S01]  /*1d70*/  SHF.R.S32.HI R17, RZ, 0x1f, R16.reuse ;  /* 0x0000001fff117819 */ /* 0x100fe20000011410 */
[----:B------:R-:W-:Y:S01]  /*1d80*/  UISETP.GT.AND UP1, UPT, UR32, UR20, UPT ;  /* 0x000000142000728c */ /* 0x000fe2000bf24270 */
[----:B------:R-:W-:Y:S01]  /*1d90*/  IADD3 R20, P0, R16, UR8, RZ ;  /* 0x0000000810147c10 */ /* 0x000fe2000ff1e0ff */
[----:B------:R-:W-:Y:S01]  /*1da0*/  IMAD R7, R7, UR42, RZ ;  /* 0x0000002a07077c24 */ /* 0x000fe2000f8e02ff */
[----:B------:R-:W-:Y:S02]  /*1db0*/  UIMAD UR8, UR56, UR11, UR13 ;  /* 0x0000000b380872a4 */ /* 0x000fe4000f8e020d */
[----:B------:R-:W-:Y:S01]  /*1dc0*/  IADD3.X R21, R17, UR53, RZ, P0, !PT ;  /* 0x0000003511157c10 */ /* 0x000fe200087fe4ff */
[----:B------:R-:W-:Y:S01]  /*1dd0*/  IMAD R7, R18, UR43, R7 ;  /* 0x0000002b12077c24 */ /* 0x000fe2000f8e0207 */
[----:B------:R-:W-:Y:S01]  /*1de0*/  IADD3 R8, P0, R162, UR9, RZ ;  /* 0x00000009a2087c10 */ /* 0x000fe2000ff1e0ff */
[----:B------:R-:W-:-:S03]  /*1df0*/  IMAD.WIDE.U32 R18, R18, UR42, R16 ;  /* 0x0000002a12127c25 */ /* 0x000fc6000f8e0010 */
[----:B------:R-:W-:Y:S01]  /*1e00*/  LEA.HI.X.SX32 R162, R162, UR6, 0x1, P0 ;  /* 0x00000006a2a27c11 */ /* 0x000fe200080f0eff */
[----:B------:R-:W-:Y:S01]  /*1e10*/  IMAD.WIDE.U32 R20, R4, UR18, R20 ;  /* 0x0000001204147c25 */ /* 0x000fe2000f8e0014 */
[----:B------:R-:W-:Y:S01]  /*1e20*/  LEA R157, P0, R8, UR24, 0x2 ;  /* 0x00000018089d7c11 */ /* 0x000fe2000f8010ff */
[----:B------:R-:W-:Y:S01]  /*1e30*/  UIMAD UR6, UR34, UR16, URZ ;  /* 0x00000010220672a4 */ /* 0x000fe2000f8e023f */
[----:B------:R-:W-:Y:S01]  /*1e40*/  IADD3 R18, P2, R18, UR57, RZ ;  /* 0x0000003912127c10 */ /* 0x000fe2000ff5e0ff */
[----:B------:R-:W-:Y:S01]  /*1e50*/  IMAD.IADD R9, R21, 0x1, R9 ;  /* 0x0000000115097824 */ /* 0x000fe200078e0209 */
[----:B------:R-:W-:Y:S01]  /*1e60*/  LEA.HI.X R162, R8, UR25, R162, 0x2, P0 ;  /* 0x0000001908a27c11 */ /* 0x000fe200080f14a2 */
[----:B------:R-:W-:Y:S01]  /*1e70*/  IMAD.MOV.U32 R8, RZ, RZ, R20 ;  /* 0x000000ffff087224 */ /* 0x000fe200078e0014 */
[----:B------:R-:W-:Y:S01]  /*1e80*/  IADD3.X R19, R19, UR50, R7, P2, !PT ;  /* 0x0000003213137c10 */ /* 0x000fe200097fe407 */
[----:B------:R-:W-:Y:S01]  /*1e90*/  IMAD.U32 R7, RZ, RZ, UR10 ;  /* 0x0000000aff077e24 */ /* 0x000fe2000f8e00ff */
[----:B------:R-:W-:Y:S01]  /*1ea0*/  UIMAD UR6, UR56, UR17, UR6 ;  /* 0x00000011380672a4 */ /* 0x000fe2000f8e0206 */
[----:B------:R-:W-:Y:S01]  /*1eb0*/  IMAD.U32 R20, RZ, RZ, UR16 ;  /* 0x00000010ff147e24 */ /* 0x000fe2000f8e00ff */
[----:B------:R-:W-:Y:S01]  /*1ec0*/  UIADD3 UR10, UR18, UR41, URZ ;  /* 0x00000029120a7290 */ /* 0x000fe2000fffe03f */
[----:B------:R-:W-:Y:S01]  /*1ed0*/  IMAD.WIDE.U32 R22, R7, UR56, R8 ;  /* 0x0000003807167c25 */ /* 0x000fe2000f8e0008 */
[----:B------:R-:W-:Y:S01]  /*1ee0*/  ULDC.64 UR24, c[0x0][0x478] ;  /* 0x00011e0000187ab9 */ /* 0x000fe20000000a00 */
[----:B------:R-:W-:Y:S01]  /*1ef0*/  ULDC.64 UR18, c[0x0][0x2b0] ;  /* 0x0000ac0000127ab9 */ /* 0x000fe20000000a00 */
[----:B------:R-:W-:Y:S01]  /*1f00*/  ULDC.64 UR16, c[0x0][0x3e0] ;  /* 0x0000f80000107ab9 */ /* 0x000fe20000000a00 */
[----:B------:R-:W-:Y:S01]  /*1f10*/  IMAD.WIDE.U32 R20, R20, UR56, R18 ;  /* 0x0000003814147c25 */ /* 0x000fe2000f8e0012 */
[----:B------:R-:W-:-:S02]  /*1f20*/  UIMAD.WIDE UR10, UR10, 0x4, UR18 ;  /* 0x000000040a0a78a5 */ /* 0x000fc4000f8e0212 */
[----:B------:R-:W-:Y:S01]  /*1f30*/  UIMAD.WIDE UR24, UR30, 0x4, UR24 ;  /* 0x000000041e1878a5 */ /* 0x000fe2000f8e0218 */
[----:B------:R-:W-:Y:S01]  /*1f40*/  VIADD R19, R23, UR8 ;  /* 0x0000000817137c36 */ /* 0x000fe20008000000 */
[----:B------:R-:W-:Y:S01]  /*1f50*/  ULDC.64 UR8, c[0x0][0x210] ;  /* 0x0000840000087ab9 */ /* 0x000fe20000000a00 */
[----:B------:R-:W-:Y:S01]  /*1f60*/  VIADD R7, R21, UR6 ;  /* 0x0000000615077c36 */ /* 0x000fe20008000000 */
[----:B------:R-:W-:Y:S01]  /*1f70*/  LEA R160, P0, R20, UR8, 0x1 ;  /* 0x0000000814a07c11 */ /* 0x000fe2000f8008ff */
[-C--:B------:R-:W-:Y:S01]  /*1f80*/  IMAD R8, R14, R4.reuse, RZ ;  /* 0x000000040e087224 */ /* 0x080fe200078e02ff */
[----:B------:R-:W-:Y:S01]  /*1f90*/  UIADD3 UR8, UR32, -0x1, URZ ;  /* 0xffffffff20087890 */ /* 0x000fe2000fffe03f */
[----:B------:R-:W-:Y:S01]  /*1fa0*/  IMAD.MOV.U32 R18, RZ, RZ, R22 ;  /* 0x000000ffff127224 */ /* 0x000fe200078e0016 */
[----:B------:R-:W-:Y:S01]  /*1fb0*/  LEA.HI.X R161, R20, UR9, R7, 0x1, P0 ;  /* 0x0000000914a17c11 */ /* 0x000fe200080f0c07 */
[C---:B------:R-:W-:Y:S01]  /*1fc0*/  IMAD R8, R13.reuse, R5, R8 ;  /* 0x000000050d087224 */ /* 0x040fe200078e0208 */
[----:B------:R-:W-:Y:S01]  /*1fd0*/  PLOP3.LUT P0, PT, PT, PT, UP1, 0x80, 0x0 ;  /* 0x000000000000781c */ /* 0x000fe20003f0f018 */
[----:B------:R-:W-:Y:S01]  /*1fe0*/  IMAD.WIDE.U32 R18, R13, R4, R18 ;  /* 0x000000040d127225 */ /* 0x000fe200078e0012 */
[----:B------:R-:W-:Y:S01]  /*1ff0*/  UMOV UR19, UR24 ;  /* 0x0000001800137c82 */ /* 0x000fe20008000000 */
[----:B------:R-:W-:-:S02]  /*2000*/  UMOV UR18, UR25 ;  /* 0x0000001900127c82 */ /* 0x000fc40008000000 */
[----:B------:R-:W-:Y:S01]  /*2010*/  IMAD.IADD R8, R19, 0x1, R8 ;  /* 0x0000000113087824 */ /* 0x000fe200078e0208 */
[----:B------:R-:W-:Y:S01]  /*2020*/  LEA R158, P2, R18, UR16, 0x1 ;  /* 0x00000010129e7c11 */ /* 0x000fe2000f8408ff */
[----:B------:R-:W-:-:S03]  /*2030*/  UMOV UR16, UR11 ;  /* 0x0000000b00107c82 */ /* 0x000fc60008000000 */
[----:B------:R-:W-:Y:S01]  /*2040*/  LEA.HI.X R159, R18, UR17, R8, 0x1, P2 ;  /* 0x00000011129f7c11 */ /* 0x000fe200090f0c08 */
[----:B------:R-:W-:Y:S02]  /*2050*/  UMOV UR17, UR10 ;  /* 0x0000000a00117c82 */ /* 0x000fe40008000000 */
        /* <DEDUP_REMOVED lines=20> */
.L_x_1200:
        /* <DEDUP_REMOVED lines=19> */
.L_x_1201:
        /* <DEDUP_REMOVED lines=30> */
.L_x_1203:
[----:B------:R-:W-:Y:S05]  /*24b0*/  BSYNC B0 ;  /* 0x0000000000007941 */ /* 0x000fea0003800000 */
.L_x_1202:
        /* <DEDUP_REMOVED lines=14> */
.L_x_1205:
[----:B------:R-:W-:Y:S05]  /*25a0*/  BSYNC B0 ;  /* 0x0000000000007941 */ /* 0x000fea0003800000 */
.L_x_1204:
        /* <DEDUP_REMOVED lines=26> */
.L_x_1207:
[----:B------:R-:W-:Y:S05]  /*2750*/  BSYNC B0 ;  /* 0x0000000000007941 */ /* 0x000fea0003800000 */
.L_x_1206:
        /* <DEDUP_REMOVED lines=14> */
.L_x_1199:
[----:B------:R-:W-:Y:S01]  /*2840*/  UIMAD UR5, UR8, -0x80, UR12 ;  /* 0xffffff80080578a4 */ /* 0x000fe2000f8e020c */
[----:B------:R-:W-:Y:S01]  /*2850*/  VIADD R7, R131, 0x40 ;  /* 0x0000004083077836 */ /* 0x000fe20000000000 */
[----:B------:R-:W-:Y:S01]  /*2860*/  UIMAD UR9, UR33, UR28, URZ ;  /* 0x0000001c210972a4 */ /* 0x000fe2000f8e023f */
[----:B------:R-:W-:Y:S01]  /*2870*/  VIADD R9, R13, 0x40 ;  /* 0x000000400d097836 */ /* 0x000fe20000000000 */
[----:B------:R-:W-:Y:S01]  /*2880*/  UIMAD UR6, UR37, -0x80, UR7 ;  /* 0xffffff80250678a4 */ /* 0x000fe2000f8e0207 */
[----:B------:R-:W-:Y:S01]  /*2890*/  VIADD R8, R131, 0x8 ;  /* 0x0000000883087836 */ /* 0x000fe20000000000 */
[----:B------:R-:W-:Y:S01]  /*28a0*/  ISETP.GE.AND P5, PT, R7, UR5, PT ;  /* 0x0000000507007c0c */ /* 0x000fe2000bfa6270 */
[----:B------:R-:W-:Y:S01]  /*28b0*/  IMAD.U32 R7, RZ, RZ, UR28 ;  /* 0x0000001cff077e24 */ /* 0x000fe2000f8e00ff */
[----:B------:R-:W-:Y:S01]  /*28c0*/  ISETP.GE.AND P3, PT, R9, UR5, PT ;  /* 0x0000000509007c0c */ /* 0x000fe2000bf66270 */
[----:B------:R-:W-:Y:S01]  /*28d0*/  UIMAD UR10, UR21, UR29, UR9 ;  /* 0x0000001d150a72a4 */ /* 0x000fe2000f8e0209 */
[----:B------:R-:W-:Y:S01]  /*28e0*/  ISETP.GE.AND P6, PT, R8, UR5, PT ;  /* 0x0000000508007c0c */ /* 0x000fe2000bfc6270 */
[----:B------:R-:W-:Y:S01]  /*28f0*/  IMAD.WIDE.U32 R18, R7, UR21, R16 ;  /* 0x0000001507127c25 */ /* 0x000fe2000f8e0010 */
[----:B------:R-:W-:Y:S01]  /*2900*/  ISETP.GE.AND P1, PT, R9, UR6, PT ;  /* 0x0000000609007c0c */ /* 0x000fe2000bf26270 */
[----:B------:R-:W-:Y:S01]  /*2910*/  UIMAD UR9, UR33, UR26, URZ ;  /* 0x0000001a210972a4 */ /* 0x000fe2000f8e023f */
[----:B------:R-:W-:Y:S01]  /*2920*/  ISETP.GE.AND P4, PT, R13, UR5, PT ;  /* 0x000000050d007c0c */ /* 0x000fe2000bf86270 */
[----:B------:R-:W-:Y:S01]  /*2930*/  IMAD.U32 R7, RZ, RZ, UR10 ;  /* 0x0000000aff077e24 */ /* 0x000fe2000f8e00ff */
[----:B------:R-:W-:Y:S01]  /*2940*/  IADD3 R18, P0, R18, UR52, RZ ;  /* 0x0000003412127c10 */ /* 0x000fe2000ff1e0ff */
[----:B------:R-:W-:Y:S01]  /*2950*/  IMAD.WIDE.U32 R8, R4, 0x80, RZ ;  /* 0x0000008004087825 */ /* 0x000fe200078e00ff */
[----:B------:R-:W-:Y:S01]  /*2960*/  UIMAD UR9, UR21, UR27, UR9 ;  /* 0x0000001b150972a4 */ /* 0x000fe2000f8e0209 */
[----:B------:R-:W-:Y:S01]  /*2970*/  LEA R12, R132, UR4, 0x1 ;  /* 0x00000004840c7c11 */ /* 0x000fe2000f8e08ff */
[----:B------:R-:W-:Y:S01]  /*2980*/  ULDC.64 UR24, c[0x0][0x260] ;  /* 0x0000980000187ab9 */ /* 0x000fe20000000a00 */
[----:B------:R-:W-:Y:S01]  /*2990*/  IMAD.U32 R4, RZ, RZ, UR26 ;  /* 0x0000001aff047e24 */ /* 0x000fe2000f8e00ff */
[----:B------:R-:W-:Y:S01]  /*29a0*/  IADD3.X R19, R19, UR54, R7, P0, !PT ;  /* 0x0000003613137c10 */ /* 0x000fe200087fe407 */
[----:B------:R-:W-:Y:S01]  /*29b0*/  IMAD.SHL.U32 R5, R5, 0x80, RZ ;  /* 0x0000008005057824 */ /* 0x000fe200078e00ff */
[----:B------:R-:W-:Y:S01]  /*29c0*/  PLOP3.LUT P0, PT, PT, PT, UP5, 0x80, 0x0 ;  /* 0x000000000000781c */ /* 0x000fe20003f0f058 */
[----:B------:R-:W-:Y:S01]  /*29d0*/  IMAD.WIDE.U32 R16, R4, UR21, R16 ;  /* 0x0000001504107c25 */ /* 0x000fe2000f8e0010 */
[----:B------:R-:W-:Y:S01]  /*29e0*/  @!P3 IADD3 R8, P2, R158, R8, RZ ;  /* 0x000000089e08b210 */ /* 0x000fe20007f5e0ff */
[----:B------:R-:W-:Y:S01]  /*29f0*/  ULDC.64 UR10, c[0x0][0x268] ;  /* 0x00009a00000a7ab9 */ /* 0x000fe20000000a00 */
[----:B------:R-:W-:Y:S01]  /*2a00*/  SHF.R.S32.HI R151, RZ, 0x1f, R131 ;  /* 0x0000001fff977819 */ /* 0x000fe20000011483 */
[----:B------:R-:W-:Y:S01]  /*2a10*/  IMAD.U32 R4, RZ, RZ, UR9 ;  /* 0x00000009ff047e24 */ /* 0x000fe2000f8e00ff */
[----:B------:R-:W-:Y:S01]  /*2a20*/  @!P3 IADD3.X R9, R159, R9, R5, P2, !PT ;  /* 0x000000099f09b210 */ /* 0x000fe200017fe405 */
[----:B------:R-:W-:Y:S01]  /*2a30*/  IMAD R20, R10, UR24, RZ ;  /* 0x000000180a147c24 */ /* 0x000fe2000f8e02ff */
[----:B------:R-:W-:Y:S01]  /*2a40*/  IADD3 R16, P2, R16, UR31, RZ ;  /* 0x0000001f10107c10 */ /* 0x000fe2000ff5e0ff */
[----:B------:R-:W-:Y:S01]  /*2a50*/  IMAD R26, R10, UR10, RZ ;  /* 0x0000000a0a1a7c24 */ /* 0x000fe2000f8e02ff */
[----:B------:R-:W-:Y:S01]  /*2a60*/  USHF.L.U32 UR9, UR43, 0x7, URZ ;  /* 0x000000072b097899 */ /* 0x000fe2000800063f */
[C---:B------:R-:W-:Y:S01]  /*2a70*/  IMAD R20, R6.reuse, UR25, R20 ;  /* 0x0000001906147c24 */ /* 0x040fe2000f8e0214 */
[----:B------:R-:W-:Y:S01]  /*2a80*/  IADD3.X R17, R17, UR36, R4, P2, !PT ;  /* 0x0000002411117c10 */ /* 0x000fe200097fe404 */
[----:B------:R-:W-:Y:S01]  /*2a90*/  @P0 BAR.SYNC.DEFER_BLOCKING 0x0 ;  /* 0x0000000000000b1d */ /* 0x000fe20000010000 */
[C---:B------:R-:W-:Y:S01]  /*2aa0*/  ISETP.GE.AND P2, PT, R13.reuse, UR6, PT ;  /* 0x000000060d007c0c */ /* 0x040fe2000bf46270 */
[----:B------:R-:W-:Y:S01]  /*2ab0*/  IMAD.WIDE.U32 R4, R6, UR24, R18 ;  /* 0x0000001806047c25 */ /* 0x000fe2000f8e0012 */
[----:B------:R-:W-:Y:S01]  /*2ac0*/  @!P1 IADD3 R18, P0, R13, 0x40, RZ ;  /* 0x000000400d129810 */ /* 0x000fe20007f1e0ff */
[----:B------:R-:W-:-:S02]  /*2ad0*/  ULEA.HI UR6, UR8, UR8, URZ, 0x1 ;  /* 0x0000000808067291 */ /* 0x000fc4000f8f083f */
[----:B------:R-:W-:Y:S02]  /*2ae0*/  IMAD R26, R6, UR11, R26 ;  /* 0x0000000b061a7c24 */ /* 0x000fe4000f8e021a */
[----:B------:R-:W-:Y:S01]  /*2af0*/  VIADD R156, R132, 0x1000 ;  /* 0x00001000849c7836 */ /* 0x000fe20000000000 */
[----:B------:R-:W-:Y:S01]  /*2b00*/  ULOP3.LUT UR6, UR6, 0xfffffffe, URZ, 0xc0, !UPT ;  /* 0xfffffffe06067892 */ /* 0x000fe2000f8ec03f */
[----:B------:R-:W-:Y:S01]  /*2b10*/  IMAD.WIDE.U32 R16, R6, UR10, R16 ;  /* 0x0000000a06107c25 */ /* 0x000fe2000f8e0010 */
[----:B------:R-:W-:Y:S02]  /*2b20*/  UIMAD.WIDE.U32 UR10, UR42, 0x80, URZ ;  /* 0x000000802a0a78a5 */ /* 0x000fe4000f8e003f */
[----:B------:R-:W-:Y:S01]  /*2b30*/  UIADD3 UR6, UR8, -UR6, URZ ;  /* 0x8000000608067290 */ /* 0x000fe2000fffe03f */
[----:B------:R-:W-:Y:S01]  /*2b40*/  IMAD.IADD R21, R5, 0x1, R20 ;  /* 0x0000000105157824 */ /* 0x000fe200078e0214 */
[----:B------:R-:W1:Y:S01]  /*2b50*/  @!P2 LDC.64 R10, c[0x0][0x218] ;  /* 0x00008600ff0aab82 */ /* 0x000e620000000a00 */
[--C-:B------:R-:W-:Y:S01]  /*2b60*/  @!P2 IMAD.MOV.U32 R20, RZ, RZ, R4.reuse ;  /* 0x000000ffff14a224 */ /* 0x100fe200078e0004 */
[----:B------:R-:W-:Y:S01]  /*2b70*/  UISETP.NE.AND UP0, UPT, UR6, 0x1, UPT ;  /* 0x000000010600788c */ /* 0x000fe2000bf05270 */
[----:B------:R-:W-:-:S02]  /*2b80*/  @!P1 IMAD.MOV.U32 R6, RZ, RZ, R4 ;  /* 0x000000ffff069224 */ /* 0x000fc400078e0004 */
[----:B------:R-:W-:Y:S02]  /*2b90*/  IMAD.MOV.U32 R154, RZ, RZ, 0x7f800000 ;  /* 0x7f800000ff9a7424 */ /* 0x000fe400078e00ff */
[----:B------:R-:W-:Y:S02]  /*2ba0*/  IMAD.MOV.U32 R155, RZ, RZ, 0x7f800000 ;  /* 0x7f800000ff9b7424 */ /* 0x000fe400078e00ff */
[----:B------:R-:W-:Y:S01]  /*2bb0*/  IMAD.MOV.U32 R152, RZ, RZ, 0x7f800000 ;  /* 0x7f800000ff987424 */ /* 0x000fe200078e00ff */
[----:B------:R2:W-:Y:S01]  /*2bc0*/  @P4 STS [R12+0x4000], RZ ;  /* 0x004000ff0c004388 */ /* 0x0005e20000000800 */
[----:B------:R-:W-:Y:S01]  /*2bd0*/  @!P1 IMAD.X R15, RZ, RZ, R14, P0 ;  /* 0x000000ffff0f9224 */ /* 0x000fe200000e060e */
[----:B------:R-:W-:Y:S01]  /*2be0*/  @!P3 IADD3 R22, P0, R160, UR10, RZ ;  /* 0x0000000aa016bc10 */ /* 0x000fe2000ff1e0ff */
[----:B------:R-:W-:Y:S01]  /*2bf0*/  IMAD.U32 R4, RZ, RZ, UR9 ;  /* 0x00000009ff047e24 */ /* 0x000fe2000f8e00ff */
[----:B------:R2:W-:Y:S01]  /*2c00*/  @P4 STS [R12+0x4004], RZ ;  /* 0x004004ff0c004388 */ /* 0x0005e20000000800 */
[----:B------:R-:W-:-:S02]  /*2c10*/  IMAD.IADD R27, R17, 0x1, R26 ;  /* 0x00000001111b7824 */ /* 0x000fc400078e021a */
[----:B------:R-:W-:Y:S01]  /*2c20*/  IMAD.MOV.U32 R153, RZ, RZ, 0x7f800000 ;  /* 0x7f800000ff997424 */ /* 0x000fe200078e00ff */
[----:B------:R-:W-:Y:S01]  /*2c30*/  @!P3 IADD3.X R23, R161, UR11, R4, P0, !PT ;  /* 0x0000000ba117bc10 */ /* 0x000fe200087fe404 */
[----:B------:R2:W-:Y:S01]  /*2c40*/  @P4 STS.64 [R12+0x4008], RZ ;  /* 0x004008ff0c004388 */ /* 0x0005e20000000a00 */
[----:B------:R-:W-:Y:S01]  /*2c50*/  @!P1 IADD3 R4, P0, R13, 0x40, RZ ;  /* 0x000000400d049810 */ /* 0x000fe20007f1e0ff */
[--C-:B------:R-:W-:Y:S01]  /*2c60*/  @!P2 IMAD.MOV.U32 R26, RZ, RZ, R16.reuse ;  /* 0x000000ffff1aa224 */ /* 0x100fe200078e0010 */
[----:B------:R-:W-:Y:S01]  /*2c70*/  UIADD3 UR38, UR21, UR12, URZ ;  /* 0x0000000c15267290 */ /* 0x000fe2000fffe03f */
[----:B------:R-:W-:Y:S01]  /*2c80*/  @!PT LDS RZ, [RZ] ;  /* 0x00000000fffff984 */ /* 0x000fe20000000800 */
[----:B------:R-:W-:Y:S01]  /*2c90*/  @!PT LDS RZ, [RZ] ;  /* 0x00000000fffff984 */ /* 0x000fe20000000800 */
[----:B------:R-:W-:Y:S01]  /*2ca0*/  @!PT LDS RZ, [RZ] ;  /* 0x00000000fffff984 */ /* 0x000fe20000000800 */
[----:B------:R-:W-:Y:S01]  /*2cb0*/  @!P4 LDGSTS.E.BYPASS.LTC128B.128 [R12+0x4000], desc[UR14][R158.64] ;  /* 0x040000009e0ccfae */ /* 0x000fe2000b901d4e */
[----:B------:R-:W-:Y:S01]  /*2cc0*/  @!P1 IMAD.MOV.U32 R24, RZ, RZ, R16 ;  /* 0x000000ffff189224 */ /* 0x000fe200078e0010 */
[----:B------:R-:W-:Y:S01]  /*2cd0*/  USHF.L.U32 UR35, UR22, 0x4, URZ ;  /* 0x0000000416237899 */ /* 0x000fe2000800063f */
[----:B------:R-:W-:Y:S01]  /*2ce0*/  @!P1 IMAD.X R5, RZ, RZ, R14, P0 ;  /* 0x000000ffff059224 */ /* 0x000fe200000e060e */
[----:B------:R2:W-:Y:S01]  /*2cf0*/  @P3 STS.128 [R12+0x5000], RZ ;  /* 0x005000ff0c003388 */ /* 0x0005e20000000c00 */
[C---:B------:R-:W-:Y:S01]  /*2d00*/  @!P2 IMAD R16, R14.reuse, UR28, RZ ;  /* 0x0000001c0e10ac24 */ /* 0x040fe2000f8e02ff */
[----:B------:R-:W-:Y:S01]  /*2d10*/  PLOP3.LUT P0, PT, PT, PT, UP0, 0x80, 0x0 ;  /* 0x000000000000781c */ /* 0x000fe20003f0f008 */
[----:B------:R-:W-:Y:S01]  /*2d20*/  @!P2 IMAD R14, R14, UR26, RZ ;  /* 0x0000001a0e0eac24 */ /* 0x000fe2000f8e02ff */
[----:B------:R-:W-:Y:S01]  /*2d30*/  @!PT LDS RZ, [RZ] ;  /* 0x00000000fffff984 */ /* 0x000fe20000000800 */
[----:B------:R-:W-:Y:S01]  /*2d40*/  @!PT LDS RZ, [RZ] ;  /* 0x00000000fffff984 */ /* 0x000fe20000000800 */
[----:B------:R-:W-:Y:S01]  /*2d50*/  @!PT LDS RZ, [RZ] ;  /* 0x00000000fffff984 */ /* 0x000fe20000000800 */
[----:B------:R3:W-:Y:S01]  /*2d60*/  @!P3 LDGSTS.E.BYPASS.LTC128B.128 [R12+0x5000], desc[UR14][R8.64] ;  /* 0x05000000080cbfae */ /* 0x0007e2000b901d4e */
[----:B------:R-:W-:Y:S01]  /*2d70*/  @!P1 IMAD R5, R5, UR26, RZ ;  /* 0x0000001a05059c24 */ /* 0x000fe2000f8e02ff */
[----:B------:R-:W-:Y:S01]  /*2d80*/  SEL R156, R156, R132, !P0 ;  /* 0x000000849c9c7207 */ /* 0x000fe20004000000 */
[----:B------:R-:W-:Y:S01]  /*2d90*/  @!P1 IMAD.MOV.U32 R25, RZ, RZ, R27 ;  /* 0x000000ffff199224 */ /* 0x000fe200078e001b */
[----:B------:R-:W-:Y:S01]  /*2da0*/  UIMAD UR34, UR22, 0x18, URZ ;  /* 0x00000018162278a4 */ /* 0x000fe2000f8e023f */
[--C-:B------:R-:W-:Y:S01]  /*2db0*/  @!P1 IMAD.MOV.U32 R7, RZ, RZ, R21.reuse ;  /* 0x000000ffff079224 */ /* 0x100fe200078e0015 */
[----:B------:R-:W-:Y:S01]  /*2dc0*/  LEA R156, R156, UR4, 0x1 ;  /* 0x000000049c9c7c11 */ /* 0x000fe2000f8e08ff */
[----:B------:R-:W-:Y:S01]  /*2dd0*/  @!P1 IMAD R15, R15, UR28, RZ ;  /* 0x0000001c0f0f9c24 */ /* 0x000fe2000f8e02ff */
[----:B------:R-:W-:Y:S01]  /*2de0*/  UIMAD UR32, UR22, 0x28, URZ ;  /* 0x00000028162078a4 */ /* 0x000fe2000f8e023f */
[C---:B------:R-:W-:Y:S01]  /*2df0*/  @!P2 IMAD R16, R13.reuse, UR29, R16 ;  /* 0x0000001d0d10ac24 */ /* 0x040fe2000f8e0210 */
[----:B------:R-:W-:Y:S01]  /*2e00*/  UIMAD UR30, UR22, 0x38, URZ ;  /* 0x00000038161e78a4 */ /* 0x000fe2000f8e023f */
[C---:B------:R-:W-:Y:S01]  /*2e10*/  @!P2 IMAD.WIDE.U32 R20, R13.reuse, UR28, R20 ;  /* 0x0000001c0d14ac25 */ /* 0x040fe2000f8e0014 */
[----:B------:R2:W-:Y:S01]  /*2e20*/  @P4 STS [R156], RZ ;  /* 0x000000ff9c004388 */ /* 0x0005e20000000800 */
[----:B------:R-:W-:Y:S01]  /*2e30*/  ULDC UR13, c[0x0][0x394] ;  /* 0x0000e500000d7ab9 */ /* 0x000fe20000000800 */
[----:B------:R-:W-:Y:S01]  /*2e40*/  ULDC UR41, c[0x0][0x398] ;  /* 0x0000e60000297ab9 */ /* 0x000fe20000000800 */
[C---:B------:R-:W-:Y:S01]  /*2e50*/  @!P2 IMAD R14, R13.reuse, UR27, R14 ;  /* 0x0000001b0d0eac24 */ /* 0x040fe2000f8e020e */
[----:B------:R2:W-:Y:S01]  /*2e60*/  @P4 STS [R156+0x4], RZ ;  /* 0x000004ff9c004388 */ /* 0x0005e20000000800 */
[----:B------:R-:W-:-:S04]  /*2e70*/  @!P2 IMAD.WIDE.U32 R26, R13, UR26, R26 ;  /* 0x0000001a0d1aac25 */ /* 0x000fc8000f8e001a */
[----:B------:R-:W-:Y:S01]  /*2e80*/  VIADD R149, R131, 0xffffff80 ;  /* 0xffffff8083957836 */ /* 0x000fe20000000000 */
[----:B------:R2:W-:Y:S01]  /*2e90*/  @P4 STS [R156+0x8], RZ ;  /* 0x000008ff9c004388 */ /* 0x0005e20000000800 */
[C---:B------:R-:W-:Y:S02]  /*2ea0*/  @!P1 IMAD R13, R4.reuse, UR27, R5 ;  /* 0x0000001b040d9c24 */ /* 0x040fe4000f8e0205 */
[----:B------:R-:W-:Y:S01]  /*2eb0*/  VIADD R120, R129, 0x1000 ;  /* 0x0000100081787836 */ /* 0x000fe20000000000 */
[----:B------:R2:W-:Y:S01]  /*2ec0*/  @P4 STS [R156+0xc], RZ ;  /* 0x00000cff9c004388 */ /* 0x0005e20000000800 */
[----:B---3--:R-:W3:Y:S01]  /*2ed0*/  @!P2 LDC.64 R8, c[0x0][0x220] ;  /* 0x00008800ff08ab82 */ /* 0x008ee20000000a00 */
[----:B------:R-:W-:-:S04]  /*2ee0*/  @!P1 IMAD.WIDE.U32 R24, R4, UR26, R24 ;  /* 0x0000001a04189c25 */ /* 0x000fc8000f8e0018 */
[----:B------:R-:W-:Y:S01]  /*2ef0*/  VIADD R119, R128, 0x1000 ;  /* 0x0000100080777836 */ /* 0x000fe20000000000 */
[----:B------:R-:W-:Y:S01]  /*2f00*/  @!PT LDS RZ, [RZ] ;  /* 0x00000000fffff984 */ /* 0x000fe20000000800 */
[----:B------:R-:W-:Y:S01]  /*2f10*/  @!PT LDS RZ, [RZ] ;  /* 0x00000000fffff984 */ /* 0x000fe20000000800 */
[----:B------:R-:W-:Y:S01]  /*2f20*/  @!PT LDS RZ, [RZ] ;  /* 0x00000000fffff984 */ /* 0x000fe20000000800 */
[----:B------:R-:W-:Y:S01]  /*2f30*/  @!P4 LDGSTS.E.BYPASS.LTC128B.128 [R156], desc[UR14][R160.64] ;  /* 0x00000000a09ccfae */ /* 0x000fe2000b901d4e */
[C---:B------:R-:W-:Y:S01]  /*2f40*/  @!P1 IMAD R15, R18.reuse, UR29, R15 ;  /* 0x0000001d120f9c24 */ /* 0x040fe2000f8e020f */
[----:B------:R-:W4:Y:S01]  /*2f50*/  @!P1 LDC.64 R4, c[0x0][0x220] ;  /* 0x00008800ff049b82 */ /* 0x000f220000000a00 */
[----:B------:R-:W-:Y:S01]  /*2f60*/  @!P1 IMAD.WIDE.U32 R18, R18, UR28, R6 ;  /* 0x0000001c12129c25 */ /* 0x000fe2000f8e0006 */
[C---:B-1----:R-:W-:Y:S01]  /*2f70*/  @!P2 LEA R10, P4, R20.reuse, R10, 0x1 ;  /* 0x0000000a140aa211 */ /* 0x042fe200078808ff */
[----:B------:R2:W-:Y:S01]  /*2f80*/  @P3 STS [R156+0x1000], RZ ;  /* 0x001000ff9c003388 */ /* 0x0005e20000000800 */
[----:B------:R-:W-:Y:S01]  /*2f90*/  CS2R R94, SRZ ;  /* 0x00000000005e7805 */ /* 0x000fe2000001ff00 */
[----:B------:R-:W-:Y:S01]  /*2fa0*/  @!P2 IMAD.IADD R16, R21, 0x1, R16 ;  /* 0x000000011510a824 */ /* 0x000fe200078e0210 */
[----:B------:R-:W-:Y:S01]  /*2fb0*/  CS2R R92, SRZ ;  /* 0x00000000005c7805 */ /* 0x000fe2000001ff00 */
[----:B------:R2:W-:Y:S01]  /*2fc0*/  @P3 STS [R156+0x1004], RZ ;  /* 0x001004ff9c003388 */ /* 0x0005e20000000800 */
[----:B------:R-:W1:Y:S01]  /*2fd0*/  @!P1 LDC.64 R6, c[0x0][0x218] ;  /* 0x00008600ff069b82 */ /* 0x000e620000000a00 */
[----:B------:R-:W-:Y:S01]  /*2fe0*/  @!P2 IMAD.IADD R14, R27, 0x1, R14 ;  /* 0x000000011b0ea824 */ /* 0x000fe200078e020e */
[----:B------:R-:W-:Y:S01]  /*2ff0*/  @!P2 LEA.HI.X R11, R20, R11, R16, 0x1, P4 ;  /* 0x0000000b140ba211 */ /* 0x000fe200020f0c10 */
[----:B------:R2:W-:Y:S01]  /*3000*/  @P3 STS [R156+0x1008], RZ ;  /* 0x001008ff9c003388 */ /* 0x0005e20000000800 */
[----:B------:R-:W-:Y:S01]  /*3010*/  @!P1 IMAD.IADD R13, R25, 0x1, R13 ;  /* 0x00000001190d9824 */ /* 0x000fe200078e020d */
[----:B------:R-:W-:Y:S01]  /*3020*/  CS2R R98, SRZ ;  /* 0x0000000000627805 */ /* 0x000fe2000001ff00 */
[----:B------:R-:W-:Y:S01]  /*3030*/  @!P1 IMAD.IADD R15, R19, 0x1, R15 ;  /* 0x00000001130f9824 */ /* 0x000fe200078e020f */
[----:B------:R2:W-:Y:S01]  /*3040*/  @P3 STS [R156+0x100c], RZ ;  /* 0x00100cff9c003388 */ /* 0x0005e20000000800 */
[----:B------:R-:W-:Y:S01]  /*3050*/  IMAD.SHL.U32 R150, R131, 0x4, RZ ;  /* 0x0000000483967824 */ /* 0x000fe200078e00ff */
[----:B------:R-:W-:-:S02]  /*3060*/  CS2R R96, SRZ ;  /* 0x0000000000607805 */ /* 0x000fc4000001ff00 */
[----:B------:R-:W-:Y:S01]  /*3070*/  CS2R R90, SRZ ;  /* 0x00000000005a7805 */ /* 0x000fe2000001ff00 */
[----:B------:R-:W-:Y:S01]  /*3080*/  @!PT LDS RZ, [RZ] ;  /* 0x00000000fffff984 */ /* 0x000fe20000000800 */
[----:B------:R-:W-:Y:S01]  /*3090*/  @!PT LDS RZ, [RZ] ;  /* 0x00000000fffff984 */ /* 0x000fe20000000800 */
[----:B------:R-:W-:Y:S01]  /*30a0*/  @!PT LDS RZ, [RZ] ;  /* 0x00000000fffff984 */ /* 0x000fe20000000800 */
[----:B------:R-:W-:Y:S01]  /*30b0*/  @!P3 LDGSTS.E.BYPASS.LTC128B.128 [R156+0x1000], desc[UR14][R22.64] ;  /* 0x01000000169cbfae */ /* 0x000fe2000b901d4e */
[C---:B---3--:R-:W-:Y:S02]  /*30c0*/  @!P2 LEA R8, P3, R26.reuse, R8, 0x1 ;  /* 0x000000081a08a211 */ /* 0x048fe400078608ff */
[----:B------:R-:W-:Y:S02]  /*30d0*/  CS2R R88, SRZ ;  /* 0x0000000000587805 */ /* 0x000fe4000001ff00 */
[----:B------:R-:W-:Y:S01]  /*30e0*/  CS2R R86, SRZ ;  /* 0x0000000000567805 */ /* 0x000fe2000001ff00 */
[----:B------:R2:W-:Y:S01]  /*30f0*/  @P2 STS [R12+0x6000], RZ ;  /* 0x006000ff0c002388 */ /* 0x0005e20000000800 */
[----:B------:R-:W-:Y:S02]  /*3100*/  @!P2 LEA.HI.X R9, R26, R9, R14, 0x1, P3 ;  /* 0x000000091a09a211 */ /* 0x000fe400018f0c0e */
[----:B------:R-:W-:-:S02]  /*3110*/  CS2R R84, SRZ ;  /* 0x0000000000547805 */ /* 0x000fc4000001ff00 */
[C---:B----4-:R-:W-:Y:S01]  /*3120*/  @!P1 LEA R4, P3, R24.reuse, R4, 0x1 ;  /* 0x0000000418049211 */ /* 0x050fe200078608ff */
[----:B------:R2:W-:Y:S01]  /*3130*/  @P2 STS [R12+0x6004], RZ ;  /* 0x006004ff0c002388 */ /* 0x0005e20000000800 */
[----:B------:R-:W-:Y:S02]  /*3140*/  CS2R R78, SRZ ;  /* 0x00000000004e7805 */ /* 0x000fe4000001ff00 */
[----:B------:R-:W-:Y:S02]  /*3150*/  CS2R R76, SRZ ;  /* 0x00000000004c7805 */ /* 0x000fe4000001ff00 */
[----:B------:R-:W-:Y:S01]  /*3160*/  @!P1 LEA.HI.X R5, R24, R5, R13, 0x1, P3 ;  /* 0x0000000518059211 */ /* 0x000fe200018f0c0d */
[----:B------:R2:W-:Y:S01]  /*3170*/  @P2 STS.64 [R12+0x6008], RZ ;  /* 0x006008ff0c002388 */ /* 0x0005e20000000a00 */
[----:B-1----:R-:W-:Y:S02]  /*3180*/  @!P1 LEA R6, P4, R18, R6, 0x1 ;  /* 0x0000000612069211 */ /* 0x002fe400078808ff */
[----:B------:R-:W-:-:S02]  /*3190*/  CS2R R82, SRZ ;  /* 0x0000000000527805 */ /* 0x000fc4000001ff00 */
[----:B------:R-:W-:Y:S01]  /*31a0*/  CS2R R80, SRZ ;  /* 0x0000000000507805 */ /* 0x000fe2000001ff00 */
[----:B------:R-:W-:Y:S01]  /*31b0*/  @!PT LDS RZ, [RZ] ;  /* 0x00000000fffff984 */ /* 0x000fe20000000800 */
[----:B------:R-:W-:Y:S01]  /*31c0*/  @!PT LDS RZ, [RZ] ;  /* 0x00000000fffff984 */ /* 0x000fe20000000800 */
[----:B------:R-:W-:Y:S01]  /*31d0*/  @!PT LDS RZ, [RZ] ;  /* 0x00000000fffff984 */ /* 0x000fe20000000800 */
[----:B------:R1:W-:Y:S01]  /*31e0*/  @!P2 LDGSTS.E.BYPASS.LTC128B.128 [R12+0x6000], desc[UR14][R10.64] ;  /* 0x060000000a0cafae */ /* 0x0003e2000b901d4e */
[----:B------:R-:W-:Y:S02]  /*31f0*/  @!P1 LEA.HI.X R7, R18, R7, R15, 0x1, P4 ;  /* 0x0000000712079211 */ /* 0x000fe400020f0c0f */
[----:B------:R-:W-:Y:S02]  /*3200*/  CS2R R74, SRZ ;  /* 0x00000000004a7805 */ /* 0x000fe4000001ff00 */
[----:B------:R-:W-:Y:S01]  /*3210*/  ISETP.GE.AND P4, PT, R131, UR5, PT ;  /* 0x0000000583007c0c */ /* 0x000fe2000bf86270 */
[----:B------:R2:W-:Y:S01]  /*3220*/  @P1 STS.128 [R12+0x7000], RZ ;  /* 0x007000ff0c001388 */ /* 0x0005e20000000c00 */
[----:B------:R-:W-:Y:S02]  /*3230*/  CS2R R72, SRZ ;  /* 0x0000000000487805 */ /* 0x000fe4000001ff00 */
[----:B------:R-:W-:-:S02]  /*3240*/  CS2R R70, SRZ ;  /* 0x0000000000467805 */ /* 0x000fc4000001ff00 */
[----:B------:R-:W-:Y:S01]  /*3250*/  CS2R R68, SRZ ;  /* 0x0000000000447805 */ /* 0x000fe2000001ff00 */
[----:B------:R-:W-:Y:S01]  /*3260*/  @!PT LDS RZ, [RZ] ;  /* 0x00000000fffff984 */ /* 0x000fe20000000800 */
[----:B------:R-:W-:Y:S01]  /*3270*/  @!PT LDS RZ, [RZ] ;  /* 0x00000000fffff984 */ /* 0x000fe20000000800 */
[----:B------:R-:W-:Y:S01]  /*3280*/  @!PT LDS RZ, [RZ] ;  /* 0x00000000fffff984 */ /* 0x000fe20000000800 */
[----:B------:R3:W-:Y:S01]  /*3290*/  @!P1 LDGSTS.E.BYPASS.LTC128B.128 [R12+0x7000], desc[UR14][R6.64] ;  /* 0x07000000060c9fae */ /* 0x0007e2000b901d4e */
[----:B------:R-:W-:Y:S02]  /*32a0*/  USHF.L.U32 UR36, UR22, 0x3, URZ ;  /* 0x0000000316247899 */ /* 0x000fe4000800063f */
[----:B------:R-:W-:Y:S01]  /*32b0*/  USHF.L.U32 UR33, UR22, 0x5, URZ ;  /* 0x0000000516217899 */ /* 0x000fe2000800063f */
[----:B------:R2:W-:Y:S01]  /*32c0*/  @P2 STS [R12+0x8000], RZ ;  /* 0x008000ff0c002388 */ /* 0x0005e20000000800 */
[----:B------:R-:W-:Y:S02]  /*32d0*/  UIMAD UR31, UR22, 0x30, URZ ;  /* 0x00000030161f78a4 */ /* 0x000fe4000f8e023f */
[----:B------:R-:W-:Y:S01]  /*32e0*/  UIMAD UR25, UR22, 0x60, URZ ;  /* 0x00000060161978a4 */ /* 0x000fe2000f8e023f */
[----:B------:R2:W-:Y:S01]  /*32f0*/  @P2 STS [R12+0x8004], RZ ;  /* 0x008004ff0c002388 */ /* 0x0005e20000000800 */
[----:B------:R-:W-:Y:S01]  /*3300*/  UIMAD UR24, UR22, 0x68, URZ ;  /* 0x00000068161878a4 */ /* 0x000fe2000f8e023f */
[----:B------:R-:W-:-:S02]  /*3310*/  ULDC UR6, c[0x0][0x2ec] ;  /* 0x0000bb0000067ab9 */ /* 0x000fc40000000800 */
[----:B------:R2:W-:Y:S04]  /*3320*/  @P2 STS.64 [R12+0x8008], RZ ;  /* 0x008008ff0c002388 */ /* 0x0005e80000000a00 */
[----:B------:R-:W-:Y:S01]  /*3330*/  @!PT LDS RZ, [RZ] ;  /* 0x00000000fffff984 */ /* 0x000fe20000000800 */
[----:B------:R-:W-:Y:S01]  /*3340*/  @!PT LDS RZ, [RZ] ;  /* 0x00000000fffff984 */ /* 0x000fe20000000800 */
[----:B------:R-:W-:Y:S01]  /*3350*/  @!PT LDS RZ, [RZ] ;  /* 0x00000000fffff984 */ /* 0x000fe20000000800 */
[----:B------:R4:W-:Y:S01]  /*3360*/  @!P2 LDGSTS.E.BYPASS.LTC128B.128 [R12+0x8000], desc[UR14][R8.64] ;  /* 0x08000000080cafae */ /* 0x0009e2000b901d4e */
[----:B-1----:R-:W-:-:S03]  /*3370*/  VIADD R10, R131, 0x48 ;  /* 0x00000048830a7836 */ /* 0x002fc60000000000 */
[----:B------:R2:W-:Y:S02]  /*3380*/  @P1 STS.128 [R12+0x9000], RZ ;  /* 0x009000ff0c001388 */ /* 0x0005e40000000c00 */
[----:B------:R-:W-:Y:S02]  /*3390*/  ISETP.GE.AND P3, PT, R10, UR5, PT ;  /* 0x000000050a007c0c */ /* 0x000fe4000bf66270 */
[----:B------:R-:W-:Y:S01]  /*33a0*/  @!PT LDS RZ, [RZ] ;  /* 0x00000000fffff984 */ /* 0x000fe20000000800 */
[----:B------:R-:W-:Y:S01]  /*33b0*/  @!PT LDS RZ, [RZ] ;  /* 0x00000000fffff984 */ /* 0x000fe20000000800 */
[----:B------:R-:W-:Y:S01]  /*33c0*/  @!PT LDS RZ, [RZ] ;  /* 0x00000000fffff984 */ /* 0x000fe20000000800 */
[----:B------:R1:W-:Y:S01]  /*33d0*/  @!P1 LDGSTS.E.BYPASS.LTC128B.128 [R12+0x9000], desc[UR14][R4.64] ;  /* 0x09000000040c9fae */ /* 0x0003e2000b901d4e */
[----:B------:R-:W-:Y:S01]  /*33e0*/  SHF.R.S32.HI R148, RZ, 0x1f, R149 ;  /* 0x0000001fff947819 */ /* 0x000fe20000011495 */
[----:B---3--:R-:W-:Y:S01]  /*33f0*/  IMAD.SHL.U32 R6, R131, 0x4, RZ ;  /* 0x0000000483067824 */ /* 0x008fe200078e00ff */
[----:B------:R-:W-:Y:S01]  /*3400*/  SEL R120, R120, R129, !P0 ;  /* 0x0000008178787207 */ /* 0x000fe20004000000 */
[----:B------:R-:W0:Y:S01]  /*3410*/  LDGDEPBAR ;  /* 0x00000000000079af */ /* 0x000e220000000000 */
[----:B------:R-:W-:Y:S01]  /*3420*/  SEL R119, R119, R128, !P0 ;  /* 0x0000008077777207 */ /* 0x000fe20004000000 */
[----:B------:R-:W-:-:S02]  /*3430*/  UIADD3 UR38, -UR7, 0x80, UR38 ;  /* 0x0000008007267890 */ /* 0x000fc4000fffe126 */
[----:B------:R-:W-:Y:S02]  /*3440*/  UIADD3 UR21, -UR23, URZ, URZ ;  /* 0x0000003f17157290 */ /* 0x000fe4000fffe13f */
[----:B------:R-:W-:Y:S02]  /*3450*/  USHF.L.U32 UR29, UR22, 0x6, URZ ;  /* 0x00000006161d7899 */ /* 0x000fe4000800063f */
[----:B------:R-:W-:Y:S02]  /*3460*/  UIMAD UR28, UR22, 0x48, URZ ;  /* 0x00000048161c78a4 */ /* 0x000fe4000f8e023f */
[----:B------:R-:W-:Y:S02]  /*3470*/  UIMAD UR27, UR22, 0x50, URZ ;  /* 0x00000050161b78a4 */ /* 0x000fe4000f8e023f */
[----:B------:R-:W-:Y:S01]  /*3480*/  UIMAD UR26, UR22, 0x58, URZ ;  /* 0x00000058161a78a4 */ /* 0x000fe2000f8e023f */
[----:B----4-:R-:W-:Y:S01]  /*3490*/  SHF.L.U64.HI R8, R131, 0x2, R151 ;  /* 0x0000000283087819 */ /* 0x010fe20000010297 */
[----:B------:R-:W-:Y:S01]  /*34a0*/  ULDC UR5, c[0x0][0x39c] ;  /* 0x0000e70000057ab9 */ /* 0x000fe20000000800 */
[----:B-1----:R-:W-:-:S02]  /*34b0*/  IADD3 R4, P2, R6, UR17, RZ ;  /* 0x0000001106047c10 */ /* 0x002fc4000ff5e0ff */
[----:B------:R-:W-:Y:S02]  /*34c0*/  SHF.R.S32.HI R5, RZ, 0x1f, R10 ;  /* 0x0000001fff057819 */ /* 0x000fe4000001140a */
[----:B------:R-:W-:-:S04]  /*34d0*/  @!P3 LEA R6, P1, R10, UR17, 0x2 ;  /* 0x000000110a06bc11 */ /* 0x000fc8000f8210ff */
[----:B------:R-:W-:Y:S02]  /*34e0*/  @!P3 LEA.HI.X R7, R10, UR16, R5, 0x2, P1 ;  /* 0x000000100a07bc11 */ /* 0x000fe400088f1405 */
[----:B------:R-:W-:-:S03]  /*34f0*/  IADD3.X R5, R8, UR16, RZ, P2, !PT ;  /* 0x0000001008057c10 */ /* 0x000fc600097fe4ff */
[----:B------:R2:W5:Y:S04]  /*3500*/  @!P3 LDG.E R153, desc[UR14][R6.64] ;  /* 0x0000000e0699b981 */ /* 0x000568000c1e1900 */
[----:B------:R2:W5:Y:S04]  /*3510*/  @!P4 LDG.E R154, desc[UR14][R4.64] ;  /* 0x0000000e049ac981 */ /* 0x000568000c1e1900 */
[----:B------:R2:W5:Y:S04]  /*3520*/  @!P6 LDG.E R155, desc[UR14][R4.64+0x20] ;  /* 0x0000200e049be981 */ /* 0x000568000c1e1900 */
[----:B------:R2:W5:Y:S01]  /*3530*/  @!P5 LDG.E R152, desc[UR14][R4.64+0x100] ;  /* 0x0001000e0498d981 */ /* 0x000562000c1e1900 */
[C---:B------:R-:W-:Y:S01]  /*3540*/  SHF.L.U64.HI R148, R149.reuse, 0x2, R148 ;  /* 0x0000000295947819 */ /* 0x040fe20000010294 */
[----:B------:R-:W-:Y:S01]  /*3550*/  IMAD.SHL.U32 R149, R149, 0x4, RZ ;  /* 0x0000000495957824 */ /* 0x000fe200078e00ff */
[----:B------:R-:W-:-:S02]  /*3560*/  SHF.L.U64.HI R151, R131, 0x2, R151 ;  /* 0x0000000283977819 */ /* 0x000fc40000010297 */
[----:B------:R-:W-:Y:S02]  /*3570*/  LEA R120, R120, UR4, 0x1 ;  /* 0x0000000478787c11 */ /* 0x000fe4000f8e08ff */
[----:B------:R-:W-:Y:S01]  /*3580*/  LEA R119, R119, UR4, 0x1 ;  /* 0x0000000477777c11 */ /* 0x000fe2000f8e08ff */
[----:B------:R-:W-:Y:S02]  /*3590*/  UIMAD UR23, UR22, 0x70, URZ ;  /* 0x00000070161778a4 */ /* 0x000fe4000f8e023f */
[----:B------:R-:W-:Y:S02]  /*35a0*/  UIMAD UR22, UR22, 0x78, URZ ;  /* 0x00000078161678a4 */ /* 0x000fe4000f8e023f */
[----:B------:R-:W-:-:S12]  /*35b0*/  UIADD3 UR38, UR38, -UR44, URZ ;  /* 0x8000002c26267290 */ /* 0x000fd8000fffe03f */
.L_x_1213:
        /* <DEDUP_REMOVED lines=10> */
[----:B------:R-:W3:Y:S08]  /*3660*/  LDSM.16.M88.4 R32, [R118+0x6400] ;  /* 0x006400007620783b */ /* 0x000ef00000000200 */
[----:B------:R-:W4:Y:S08]  /*3670*/  LDSM.16.M88.4 R48, [R118+0x6800] ;  /* 0x006800007630783b */ /* 0x000f300000000200 */
[----:B------:R-:W4:Y:S08]  /*3680*/  LDSM.16.M88.4 R100, [R118+0x6c00] ;  /* 0x006c00007664783b */ /* 0x000f300000000200 */
[----:B------:R-:W-:Y:S01]  /*3690*/  LDSM.16.M88.4 R104, [R112] ;  /* 0x000000007068783b */ /* 0x000fe20000000200 */
[-C--:B--2---:R-:W-:Y:S07]  /*36a0*/  HMMA.16816.F32 R4, R64, R16.reuse, RZ ;  /* 0x000000104004723c */ /* 0x084fee00000018ff */
[----:B------:R-:W2:Y:S01]  /*36b0*/  LDSM.16.M88.4 R108, [R117+0x6000] ;  /* 0x00600000756c783b */ /* 0x000ea20000000200 */
[C---:B-1----:R-:W-:Y:S06]  /*36c0*/  HMMA.16816.F32 R8, R60.reuse, R16, RZ ;  /* 0x000000103c08723c */ /* 0x042fec00000018ff */
[-C--:B------:R-:W-:Y:S01]  /*36d0*/  HMMA.16816.F32 R12, R60, R18.reuse, RZ ;  /* 0x000000123c0c723c */ /* 0x080fe200000018ff */
[----:B------:R-:W1:Y:S05]  /*36e0*/  LDSM.16.M88.4 R112, [R112+0x1000] ;  /* 0x001000007070783b */ /* 0x000e6a0000000200 */
        /* <DEDUP_REMOVED lines=246> */
.L_x_1209:
        /* <DEDUP_REMOVED lines=232> */
.L_x_1210:
        /* <DEDUP_REMOVED lines=67> */
[----:B------:R-:W-:Y:S01]  /*5900*/  FFMA.FTZ R28, R28, UR6, -R231 ;  /* 0x000000061c1c7c23 */ /* 0x000fe200080108e7 */
[----:B------:R3:W-:Y:S01]  /*5910*/  STL [R1+0x50], R85 ;  /* 0x0000505501007387 */ /* 0x0007e20000100800 */
[--C-:B------:R-:W-:Y:S01]  /*5920*/  FFMA.FTZ R59, R59, UR6, -R157.reuse ;  /* 0x000000063b3b7c23 */ /* 0x100fe2000801089d */
[--C-:B------:R-:W-:Y:S01]  /*5930*/  FFMA.FTZ R58, R58, UR6, -R157.reuse ;  /* 0x000000063a3a7c23 */ /* 0x100fe2000801089d */
        /* <DEDUP_REMOVED lines=12> */
[----:B------:R-:W-:Y:S01]  /*5a00*/  FFMA.FTZ R162, R7, UR6, -R157 ;  /* 0x0000000607a27c23 */ /* 0x000fe2000801089d */
[----:B------:R-:W-:Y:S01]  /*5a10*/  STL [R1+0x40], R81 ;  /* 0x0000405101007387 */ /* 0x000fe20000100800 */
[--C-:B------:R-:W-:Y:S01]  /*5a20*/  FFMA.FTZ R47, R47, UR6, -R12.reuse ;  /* 0x000000062f2f7c23 */ /* 0x100fe2000801080c */
[--C-:B------:R-:W-:Y:S01]  /*5a30*/  FFMA.FTZ R46, R46, UR6, -R12.reuse ;  /* 0x000000062e2e7c23 */ /* 0x100fe2000801080c */
[--C-:B------:R-:W-:Y:S01]  /*5a40*/  FFMA.FTZ R37, R37, UR6, -R15.reuse ;  /* 0x0000000625257c23 */ /* 0x100fe2000801080f */
[----:B------:R-:W-:Y:S03]  /*5a50*/  STL [R1+0x3c], R80 ;  /* 0x00003c5001007387 */ /* 0x000fe60000100800 */
[----:B-1----:R-:W-:Y:S01]  /*5a60*/  MUFU.EX2 R88, R63 ;  /* 0x0000003f00587308 */ /* 0x002fe20000000800 */
[--C-:B------:R-:W-:Y:S01]  /*5a70*/  FFMA.FTZ R36, R36, UR6, -R15.reuse ;  /* 0x0000000624247c23 */ /* 0x100fe2000801080f */
[--C-:B------:R-:W-:Y:S01]  /*5a80*/  FFMA.FTZ R242, R21, UR6, -R15.reuse ;  /* 0x0000000615f27c23 */ /* 0x100fe2000801080f */
[----:B------:R-:W-:Y:S01]  /*5a90*/  STL [R1+0x38], R79 ;  /* 0x0000384f01007387 */ /* 0x000fe20000100800 */
[--C-:B------:R-:W-:Y:S01]  /*5aa0*/  FFMA.FTZ R241, R20, UR6, -R15.reuse ;  /* 0x0000000614f17c23 */ /* 0x100fe2000801080f */
[----:B------:R-:W-:Y:S01]  /*5ab0*/  FFMA.FTZ R15, R16, UR6, -R15 ;  /* 0x00000006100f7c23 */ /* 0x000fe2000801080f */
[--C-:B------:R-:W-:Y:S01]  /*5ac0*/  FFMA.FTZ R252, R25, UR6, -R231.reuse ;  /* 0x0000000619fc7c23 */ /* 0x100fe200080108e7 */
[----:B------:R-:W-:Y:S03]  /*5ad0*/  STL [R1+0x34], R78 ;  /* 0x0000344e01007387 */ /* 0x000fe60000100800 */
[----:B---3--:R-:W-:Y:S01]  /*5ae0*/  MUFU.EX2 R87, R62 ;  /* 0x0000003e00577308 */ /* 0x008fe20000000800 */
[--C-:B------:R-:W-:Y:S01]  /*5af0*/  FFMA.FTZ R251, R24, UR6, -R231.reuse ;  /* 0x0000000618fb7c23 */ /* 0x100fe200080108e7 */
[--C-:B------:R-:W-:Y:S01]  /*5b00*/  FFMA.FTZ R234, R11, UR6, -R231.reuse ;  /* 0x000000060bea7c23 */ /* 0x100fe200080108e7 */
[----:B------:R-:W-:Y:S01]  /*5b10*/  STL [R1+0x30], R77 ;  /* 0x0000304d01007387 */ /* 0x000fe20000100800 */
[--C-:B------:R-:W-:Y:S01]  /*5b20*/  FFMA.FTZ R233, R10, UR6, -R231.reuse ;  /* 0x000000060ae97c23 */ /* 0x100fe200080108e7 */
        /* <DEDUP_REMOVED lines=46> */
[----:B------:R3:W-:Y:S01]  /*5e10*/  STL [R1], R0 ;  /* 0x0000000001007387 */ /* 0x0007e20000100800 */
[----:B------:R-:W-:Y:S01]  /*5e20*/  FMUL.FTZ R175, R175, UR5 ;  /* 0x00000005afaf7c20 */ /* 0x000fe20008410000 */
[----:B------:R-:W-:Y:S01]  /*5e30*/  FFMA.FTZ R178, -R178, R178, 1 ;  /* 0x3f800000b2b27423 */ /* 0x000fe200000101b2 */
[----:B------:R-:W-:Y:S01]  /*5e40*/  FFMA.FTZ R182, -R182, R182, 1 ;  /* 0x3f800000b6b67423 */ /* 0x000fe200000101b6 */
[----:B------:R-:W-:Y:S03]  /*5e50*/  FFMA.FTZ R183, -R183, R183, 1 ;  /* 0x3f800000b7b77423 */ /* 0x000fe600000101b7 */
[----:B------:R-:W-:Y:S01]  /*5e60*/  MUFU.EX2 R86, R53 ;  /* 0x0000003500567308 */ /* 0x000fe20000000800 */
[----:B------:R-:W-:Y:S01]  /*5e70*/  FMUL.FTZ R178, R178, UR5 ;  /* 0x00000005b2b27c20 */ /* 0x000fe20008410000 */
[----:B------:R-:W-:Y:S01]  /*5e80*/  FMUL.FTZ R182, R182, UR5 ;  /* 0x00000005b6b67c20 */ /* 0x000fe20008410000 */
[----:B------:R-:W-:Y:S01]  /*5e90*/  FMUL.FTZ R183, R183, UR5 ;  /* 0x00000005b7b77c20 */ /* 0x000fe20008410000 */
[----:B------:R-:W-:Y:S01]  /*5ea0*/  FFMA.FTZ R176, -R176, R176, 1 ;  /* 0x3f800000b0b07423 */ /* 0x000fe200000101b0 */
[----:B------:R-:W-:Y:S01]  /*5eb0*/  FFMA.FTZ R173, -R173, R173, 1 ;  /* 0x3f800000adad7423 */ /* 0x000fe200000101ad */
[----:B------:R-:W-:Y:S01]  /*5ec0*/  UISETP.GT.AND UP3, UPT, UR8, UR20, UPT ;  /* 0x000000140800728c */ /* 0x000fe2000bf64270 */
[----:B------:R-:W-:Y:S03]  /*5ed0*/  FFMA.FTZ R174, -R174, R174, 1 ;  /* 0x3f800000aeae7423 */ /* 0x000fe600000101ae */
[----:B------:R-:W-:Y:S01]  /*5ee0*/  MUFU.EX2 R85, R52 ;  /* 0x0000003400557308 */ /* 0x000fe20000000800 */
[----:B------:R-:W-:Y:S01]  /*5ef0*/  FMUL.FTZ R176, R176, UR5 ;  /* 0x00000005b0b07c20 */ /* 0x000fe20008410000 */
[----:B------:R-:W-:Y:S01]  /*5f00*/  FFMA.FTZ R195, -R195, R195, 1 ;  /* 0x3f800000c3c37423 */ /* 0x000fe200000101c3 */
[----:B------:R-:W-:Y:S01]  /*5f10*/  FFMA.FTZ R196, -R196, R196, 1 ;  /* 0x3f800000c4c47423 */ /* 0x000fe200000101c4 */
[----:B------:R-:W-:Y:S01]  /*5f20*/  PLOP3.LUT P1, PT, PT, PT, UP3, 0x80, 0x0 ;  /* 0x000000000000781c */ /* 0x000fe20003f2f038 */
[----:B------:R-:W-:Y:S01]  /*5f30*/  FFMA.FTZ R197, -R197, R197, 1 ;  /* 0x3f800000c5c57423 */ /* 0x000fe200000101c5 */
        /* <DEDUP_REMOVED lines=29> */
[----:B------:R-:W-:Y:S01]  /*6110*/  FMUL.FTZ R173, R173, UR5 ;  /* 0x00000005adad7c20 */ /* 0x000fe20008410000 */
[----:B------:R-:W-:Y:S01]  /*6120*/  FMUL.FTZ R174, R174, UR5 ;  /* 0x00000005aeae7c20 */ /* 0x000fe20008410000 */
        /* <DEDUP_REMOVED lines=31> */
[----:B------:R-:W-:Y:S06]  /*6320*/  FMUL.FTZ R228, R228, UR5 ;  /* 0x00000005e4e47c20 */ /* 0x000fec0008410000 */
        /* <DEDUP_REMOVED lines=102> */
[----:B------:R-:W-:Y:S08]  /*6990*/  LDSM.16.M88.4 R64, [R127+UR4+0x4000] ;  /* 0x004000047f40783b */ /* 0x000ff00008000200 */
[----:B------:R-:W1:Y:S08]  /*69a0*/  LDSM.16.M88.4 R16, [R118+0x8000] ;  /* 0x008000007610783b */ /* 0x000e700000000200 */
[----:B------:R-:W2:Y:S08]  /*69b0*/  LDSM.16.M88.4 R60, [R127+UR4+0x5000] ;  /* 0x005000047f3c783b */ /* 0x000eb00008000200 */
[----:B------:R-:W3:Y:S08]  /*69c0*/  LDSM.16.M88.4 R32, [R118+0x8400] ;  /* 0x008400007620783b */ /* 0x000ef00000000200 */
[----:B------:R-:W4:Y:S08]  /*69d0*/  LDSM.16.M88.4 R48, [R118+0x8800] ;  /* 0x008800007630783b */ /* 0x000f300000000200 */
[----:B------:R-:W4:Y:S01]  /*69e0*/  LDSM.16.M88.4 R100, [R118+0x8c00] ;  /* 0x008c00007664783b */ /* 0x000f220000000200 */
[-C--:B-1----:R-:W-:Y:S07]  /*69f0*/  HMMA.16816.F32 R4, R64, R16.reuse, RZ ;  /* 0x000000104004723c */ /* 0x082fee00000018ff */
[----:B------:R-:W-:Y:S01]  /*6a00*/  LDSM.16.M88.4 R104, [R125] ;  /* 0x000000007d68783b */ /* 0x000fe20000000200 */
[C---:B--2---:R-:W-:Y:S07]  /*6a10*/  HMMA.16816.F32 R8, R60.reuse, R16, RZ ;  /* 0x000000103c08723c */ /* 0x044fee00000018ff */
[----:B------:R-:W-:Y:S01]  /*6a20*/  LDSM.16.M88.4 R108, [R125+0x1000] ;  /* 0x001000007d6c783b */ /* 0x000fe20000000200 */
        /* <DEDUP_REMOVED lines=101> */
[----:B------:R-:W-:Y:S01]  /*7080*/  FADD.FTZ R24, -R164, R24 ;  /* 0x00000018a4187221 */ /* 0x000fe20000010100 */
[----:B------:R-:W-:Y:S01]  /*7090*/  FMUL.FTZ R27, R79, R27 ;  /* 0x0000001b4f1b7220 */ /* 0x000fe20000410000 */
[----:B------:R-:W-:Y:S01]  /*70a0*/  FMUL.FTZ R22, R84, R22 ;  /* 0x0000001654167220 */ /* 0x000fe20000410000 */
[----:B------:R-:W-:Y:S01]  /*70b0*/  FMUL.FTZ R23, R83, R23 ;  /* 0x0000001753177220 */ /* 0x000fe20000410000 */
[----:B------:R2:W5:Y:S01]  /*70c0*/  LDL.LU R85, [R1+0x50] ;  /* 0x0000500001557983 */ /* 0x0005620000300800 */
[----:B------:R-:W-:Y:S01]  /*70d0*/  FMUL.FTZ R24, R82, R24 ;  /* 0x0000001852187220 */ /* 0x000fe20000410000 */
[----:B------:R-:W-:Y:S01]  /*70e0*/  FADD.FTZ R35, -R165, R35 ;  /* 0x00000023a5237221 */ /* 0x000fe20000010100 */
[----:B------:R-:W-:Y:S01]  /*70f0*/  FADD.FTZ R25, -R164, R25 ;  /* 0x00000019a4197221 */ /* 0x000fe20000010100 */
        /* <DEDUP_REMOVED lines=74> */
[----:B------:R-:W-:Y:S01]  /*75a0*/  FMUL.FTZ R27, R27, R16 ;  /* 0x000000101b1b7220 */ /* 0x000fe20000410000 */
[----:B------:R-:W-:Y:S01]  /*75b0*/  F2FP.F16.F32.PACK_AB R16, R21, R20 ;  /* 0x000000141510723e */ /* 0x000fe200000000ff */
[----:B------:R-:W-:Y:S01]  /*75c0*/  FFMA.FTZ R21, -R189, R189, 1 ;  /* 0x3f800000bd157423 */ /* 0x000fe200000101bd */
[----:B------:R-:W-:Y:S01]  /*75d0*/  FMUL.FTZ R22, R3, R22 ;  /* 0x0000001603167220 */ /* 0x000fe20000410000 */
[----:B------:R-:W-:Y:S01]  /*75e0*/  FFMA.FTZ R20, -R193, R193, 1 ;  /* 0x3f800000c1147423 */ /* 0x000fe200000101c1 */
[----:B------:R-:W-:Y:S01]  /*75f0*/  F2FP.F16.F32.PACK_AB R26, R27, R26 ;  /* 0x0000001a1b1a723e */ /* 0x000fe200000000ff */
[----:B------:R-:W-:Y:S01]  /*7600*/  FMUL.FTZ R21, R21, UR5 ;  /* 0x0000000515157c20 */ /* 0x000fe20008410000 */
[----:B------:R-:W-:Y:S01]  /*7610*/  FFMA.FTZ R31, -R187, R187, 1 ;  /* 0x3f800000bb1f7423 */ /* 0x000fe200000101bb */
[----:B------:R-:W-:Y:S01]  /*7620*/  FMUL.FTZ R20, R20, UR5 ;  /* 0x0000000514147c20 */ /* 0x000fe20008410000 */
[----:B------:R-:W-:Y:S01]  /*7630*/  FFMA.FTZ R30, -R188, R188, 1 ;  /* 0x3f800000bc1e7423 */ /* 0x000fe200000101bc */
[----:B------:R-:W-:Y:S01]  /*7640*/  FMUL.FTZ R18, R18, R21 ;  /* 0x0000001512127220 */ /* 0x000fe20000410000 */
[----:B------:R-:W-:Y:S01]  /*7650*/  FADD.FTZ R21, -R165, R38 ;  /* 0x00000026a5157221 */ /* 0x000fe20000010100 */
[----:B------:R-:W-:Y:S01]  /*7660*/  FMUL.FTZ R28, R28, R20 ;  /* 0x000000141c1c7220 */ /* 0x000fe20000410000 */
[----:B------:R-:W-:Y:S01]  /*7670*/  FADD.FTZ R20, -R166, R37 ;  /* 0x00000025a6147221 */ /* 0x000fe20000010100 */
[----:B------:R-:W-:Y:S01]  /*7680*/  FMUL.FTZ R31, R31, UR5 ;  /* 0x000000051f1f7c20 */ /* 0x000fe20008410000 */
[----:B------:R-:W-:Y:S01]  /*7690*/  F2FP.F16.F32.PACK_AB R18, R4, R18 ;  /* 0x000000120412723e */ /* 0x000fe200000000ff */
[----:B------:R-:W-:Y:S01]  /*76a0*/  FMUL.FTZ R21, R68, R21 ;  /* 0x0000001544157220 */ /* 0x000fe20000410000 */
[----:B------:R-:W1:Y:S01]  /*76b0*/  LDSM.16.M88.4 R4, [R117+0x8c00] ;  /* 0x008c00007504783b */ /* 0x000e620000000200 */
[----:B------:R-:W-:Y:S01]  /*76c0*/  FMUL.FTZ R20, R69, R20 ;  /* 0x0000001445147220 */ /* 0x000fe20000410000 */
[----:B------:R-:W-:Y:S01]  /*76d0*/  F2FP.F16.F32.PACK_AB R28, R29, R28 ;  /* 0x0000001c1d1c723e */ /* 0x000fe200000000ff */
[----:B------:R-:W-:Y:S01]  /*76e0*/  FMUL.FTZ R30, R30, UR5 ;  /* 0x000000051e1e7c20 */ /* 0x000fe20008410000 */
[----:B------:R-:W-:Y:S01]  /*76f0*/  FMUL.FTZ R24, R24, R31 ;  /* 0x0000001f18187220 */ /* 0x000fe20000410000 */
[----:B------:R-:W-:Y:S01]  /*7700*/  FFMA.FTZ R27, -R198, R198, 1 ;  /* 0x3f800000c61b7423 */ /* 0x000fe200000101c6 */
[----:B------:R-:W-:Y:S01]  /*7710*/  FFMA.FTZ R23, -R200, R200, 1 ;  /* 0x3f800000c8177423 */ /* 0x000fe200000101c8 */
[----:B------:R-:W-:Y:S01]  /*7720*/  FMUL.FTZ R25, R25, R30 ;  /* 0x0000001e19197220 */ /* 0x000fe20000410000 */
[----:B------:R2:W5:Y:S01]  /*7730*/  LDL.LU R69, [R1+0x10] ;  /* 0x0000100001457983 */ /* 0x0005620000300800 */
[----:B------:R-:W-:Y:S01]  /*7740*/  FMUL.FTZ R27, R27, UR5 ;  /* 0x000000051b1b7c20 */ /* 0x000fe20008410000 */
[----:B------:R-:W-:Y:S01]  /*7750*/  FMUL.FTZ R23, R23, UR5 ;  /* 0x0000000517177c20 */ /* 0x000fe20008410000 */
[----:B------:R-:W-:Y:S01]  /*7760*/  FADD.FTZ R42, -R163, R42 ;  /* 0x0000002aa32a7221 */ /* 0x000fe20000010100 */
[----:B------:R2:W5:Y:S01]  /*7770*/  LDL.LU R68, [R1+0xc] ;  /* 0x00000c0001447983 */ /* 0x0005620000300800 */
[----:B------:R-:W-:Y:S01]  /*7780*/  F2FP.F16.F32.PACK_AB R24, R25, R24 ;  /* 0x000000181918723e */ /* 0x000fe200000000ff */
[----:B------:R-:W-:Y:S01]  /*7790*/  FFMA.FTZ R25, -R199, R199, 1 ;  /* 0x3f800000c7197423 */ /* 0x000fe200000101c7 */
[----:B------:R-:W-:Y:S01]  /*77a0*/  FMUL.FTZ R32, R32, R27 ;  /* 0x0000001b20207220 */ /* 0x000fe20000410000 */
[----:B------:R2:W5:Y:S01]  /*77b0*/  LDL.LU R3, [R1+0x8] ;  /* 0x0000080001037983 */ /* 0x0005620000300800 */
[----:B------:R-:W-:Y:S01]  /*77c0*/  FMUL.FTZ R34, R34, R23 ;  /* 0x0000001722227220 */ /* 0x000fe20000410000 */
[----:B------:R-:W-:Y:S01]  /*77d0*/  FMUL.FTZ R25, R25, UR5 ;  /* 0x0000000519197c20 */ /* 0x000fe20008410000 */
[----:B------:R-:W-:Y:S01]  /*77e0*/  FADD.FTZ R43, -R163, R43 ;  /* 0x0000002ba32b7221 */ /* 0x000fe20000010100 */
[----:B------:R2:W5:Y:S01]  /*77f0*/  LDL.LU R2, [R1+0x4] ;  /* 0x0000040001027983 */ /* 0x0005620000300800 */
[C---:B------:R-:W-:Y:S01]  /*7800*/  FADD.FTZ R44, -R164.reuse, R44 ;  /* 0x0000002ca42c7221 */ /* 0x040fe20000010100 */
[----:B------:R-:W-:Y:S01]  /*7810*/  FMUL.FTZ R33, R33, R25 ;  /* 0x0000001921217220 */ /* 0x000fe20000410000 */
[----:B------:R-:W-:Y:S01]  /*7820*/  FADD.FTZ R45, -R164, R45 ;  /* 0x0000002da42d7221 */ /* 0x000fe20000010100 */
[----:B------:R2:W5:Y:S01]  /*7830*/  LDL.LU R0, [R1] ;  /* 0x0000000001007983 */ /* 0x0005620000300800 */
[C---:B------:R-:W-:Y:S01]  /*7840*/  FADD.FTZ R46, -R163.reuse, R46 ;  /* 0x0000002ea32e7221 */ /* 0x040fe20000010100 */
[----:B------:R-:W-:Y:S01]  /*7850*/  FADD.FTZ R47, -R163, R47 ;  /* 0x0000002fa32f7221 */ /* 0x000fe20000010100 */
[----:B------:R-:W-:Y:S01]  /*7860*/  FFMA.FTZ R29, -R203, R203, 1 ;  /* 0x3f800000cb1d7423 */ /* 0x000fe200000101cb */
[----:B------:R-:W-:Y:S01]  /*7870*/  FFMA.FTZ R27, -R204, R204, 1 ;  /* 0x3f800000cc1b7423 */ /* 0x000fe200000101cc */
[----:B------:R-:W-:Y:S01]  /*7880*/  FFMA.FTZ R25, -R206, R206, 1 ;  /* 0x3f800000ce197423 */ /* 0x000fe200000101ce */
[----:B------:R-:W-:Y:S01]  /*7890*/  FFMA.FTZ R23, -R213, R213, 1 ;  /* 0x3f800000d5177423 */ /* 0x000fe200000101d5 */
        /* <DEDUP_REMOVED lines=9> */
[-C--:B-1----:R-:W-:Y:S03]  /*7930*/  HMMA.16816.F32 R52, R104, R4.reuse, R52 ;  /* 0x000000046834723c */ /* 0x082fe60000001834 */
[----:B------:R-:W-:Y:S01]  /*7940*/  FMUL.FTZ R247, R247, R47 ;  /* 0x0000002ff7f77220 */ /* 0x000fe20000410000 */
[----:B------:R-:W-:Y:S01]  /*7950*/  FMUL.FTZ R29, R29, UR5 ;  /* 0x000000051d1d7c20 */ /* 0x000fe20008410000 */
[----:B------:R-:W-:Y:S01]  /*7960*/  FMUL.FTZ R27, R27, UR5 ;  /* 0x000000051b1b7c20 */ /* 0x000fe20008410000 */
[C---:B------:R-:W-:Y:S05]  /*7970*/  HMMA.16816.F32 R56, R108.reuse, R4, R56 ;  /* 0x000000046c38723c */ /* 0x040fea0000001838 */
[----:B------:R-:W-:Y:S01]  /*7980*/  FMUL.FTZ R25, R25, UR5 ;  /* 0x0000000519197c20 */ /* 0x000fe20008410000 */
[-C--:B------:R-:W-:Y:S05]  /*7990*/  HMMA.16816.F32 R60, R108, R6.reuse, R60 ;  /* 0x000000066c3c723c */ /* 0x080fea000000183c */
[----:B------:R-:W-:Y:S01]  /*79a0*/  FMUL.FTZ R23, R23, UR5 ;  /* 0x0000000517177c20 */ /* 0x000fe20008410000 */
        /* <DEDUP_REMOVED lines=107> */
.L_x_1211:
        /* <DEDUP_REMOVED lines=35> */
[----:B-1----:R-:W-:Y:S04]  /*8290*/  LDSM.16.MT88.4 R4, [R124+0x12000] ;  /* 0x012000007c04783b */ /* 0x002fe80000004200 */
        /* <DEDUP_REMOVED lines=72> */
.L_x_1212:
        /* <DEDUP_REMOVED lines=292> */
.L_x_1214:
        /* <DEDUP_REMOVED lines=21> */
.L_x_1215:
        /* <DEDUP_REMOVED lines=39> */
.L_x_1217:
[----:B------:R-:W-:Y:S05]  /*9d20*/  BSYNC B0 ;  /* 0x0000000000007941 */ /* 0x000fea0003800000 */
.L_x_1216:
        /* <DEDUP_REMOVED lines=14> */
.L_x_1219:
[----:B------:R-:W-:Y:S05]  /*9e10*/  BSYNC B0 ;  /* 0x0000000000007941 */ /* 0x000fea0003800000 */
.L_x_1218:
        /* <DEDUP_REMOVED lines=27> */
.L_x_1221:
[----:B------:R-:W-:Y:S05]  /*9fd0*/  BSYNC B0 ;  /* 0x0000000000007941 */ /* 0x000fea0003800000 */
.L_x_1220:
        /* <DEDUP_REMOVED lines=13> */
.L_x_1208:
[----:B------:R-:W-:Y:S05]  /*a0b0*/  BSYNC B1 ;  /* 0x0000000000017941 */ /* 0x000fea0003800000 */
.L_x_1194:
[----:B------:R-:W-:Y:S01]  /*a0c0*/  R2UR UR6, R134 ;  /* 0x00000000860672ca */ /* 0x000fe200000e0000 */
[----:B------:R-:W-:Y:S02]  /*a0d0*/  ULDC UR5, c[0x0][0xc] ;  /* 0x0000030000057ab9 */ /* 0x000fe40000000800 */
[----:B------:R-:W-:-:S10]  /*a0e0*/  UIADD3 UR37, UR5, UR37, URZ ;  /* 0x0000002505257290 */ /* 0x000fd4000fffe03f */
[----:B------:R-:W-:-:S06]  /*a0f0*/  UISETP.GE.AND UP0, UPT, UR37, UR6, UPT ;  /* 0x000000062500728c */ /* 0x000fcc000bf06270 */
[----:B------:R-:W-:-:S13]  /*a100*/  PLOP3.LUT P0, PT, PT, PT, UP0, 0x80, 0x0 ;  /* 0x000000000000781c */ /* 0x000fda0003f0f008 */
[----:B------:R-:W-:Y:S05]  /*a110*/  @P0 BRA `(.L_x_1222) ;  /* 0x0000000000040947 */ /* 0x000fea0003800000 */
[----:B------:R-:W-:Y:S05]  /*a120*/  BRA `(.L_x_1223) ;  /* 0xffffff6800bc7947 */ /* 0x000fea000383ffff */
.L_x_1222:
[----:B------:R-:W-:Y:S05]  /*a130*/  EXIT ;  /* 0x000000000000794d */ /* 0x000fea0003800000 */
.L_x_1224:
        /* <DEDUP_REMOVED lines=12> */
.L_x_1364:


//--------------------- .text._ZN5flash44flash_bwd_dq_dk_dv_loop_seqk_parallel_kernelI23Flash_bwd_kernel_traitsILi32ELi128ELi128ELi8ELi4ELi4ELi4ELb0ELb0EN7cutlass6half_tE19Flash_kernel_traitsILi32ELi128ELi128ELi8ES3_EELb1ELb0ELb1ELb1ELb0ELb0ELb0EEEvNS_16Flash_bwd_paramsE --------------------------
	.section	.text._ZN5flash44flash_bwd_dq_dk_dv_loop_seqk_parallel_kernelI23Flash_bwd_kernel_traitsILi32ELi128ELi128ELi8ELi4ELi4ELi4ELb0ELb0EN7cutlass6half_tE19Flash_kernel_traitsILi32ELi128ELi128ELi8ES3_EELb1ELb0ELb1ELb1ELb0ELb0ELb0EEEvNS_16Flash_bwd_paramsE,"ax",@progbits
	.align	128
        .global         _ZN5flash44flash_bwd_dq_dk_dv_loop_seqk_parallel_kernelI23Flash_bwd_kernel_traitsILi32ELi128ELi128ELi8ELi4ELi4ELi4ELb0ELb0EN7cutlass6half_tE19Flash_kernel_traitsILi32ELi128ELi128ELi8ES3_EELb1ELb0ELb1ELb1ELb0ELb0ELb0EEEvNS_16Flash_bwd_paramsE
        .type           _ZN5flash44flash_bwd_dq_dk_dv_loop_seqk_parallel_kernelI23Flash_bwd_kernel_traitsILi32ELi128ELi128ELi8ELi4ELi4ELi4ELb0ELb0EN7cutlass6half_tE19Flash_kernel_traitsILi32ELi128ELi128ELi8ES3_EELb1ELb0ELb1ELb1ELb0ELb0ELb0EEEvNS_16Flash_bwd_paramsE,@function
        .size           _ZN5flash44flash_bwd_dq_dk_dv_loop_seqk_parallel_kernelI23Flash_bwd_kernel_traitsILi32ELi128ELi128ELi8ELi4ELi4ELi4ELb0ELb0EN7cutlass6half_tE19Flash_kernel_traitsILi32ELi128ELi128ELi8ES3_EELb1ELb0ELb1ELb1ELb0ELb0ELb0EEEvNS_16Flash_bwd_paramsE,(.L_x_1365 - _ZN5flash44flash_bwd_dq_dk_dv_loop_seqk_parallel_kernelI23Flash_bwd_kernel_traitsILi32ELi128ELi128ELi8ELi4ELi4ELi4ELb0ELb0EN7cutlass6half_tE19Flash_kernel_traitsILi32ELi128ELi128ELi8ES3_EELb1ELb0ELb1ELb1ELb0ELb0ELb0EEEvNS_16Flash_bwd_paramsE)
        .other          _ZN5flash44flash_bwd_dq_dk_dv_loop_seqk_parallel_kernelI23Flash_bwd_kernel_traitsILi32ELi128ELi128ELi8ELi4ELi4ELi4ELb0ELb0EN7cutlass6half_tE19Flash_kernel_traitsILi32ELi128ELi128ELi8ES3_EELb1ELb0ELb1ELb1ELb0ELb0ELb0EEEvNS_16Flash_bwd_paramsE,@"STO_CUDA_ENTRY STV_DEFAULT"
_ZN5flash44flash_bwd_dq_dk_dv_loop_seqk_parallel_kernelI23Flash_bwd_kernel_traitsILi32ELi128ELi128ELi8ELi4ELi4ELi4ELb0ELb0EN7cutlass6half_tE19Flash_kernel_traitsILi32ELi128ELi128ELi8ES3_EELb1ELb0ELb1ELb1ELb0ELb0ELb0EEEvNS_16Flash_bwd_paramsE:
.text._ZN5flash44flash_bwd_dq_dk_dv_loop_seqk_parallel_kernelI23Flash_bwd_kernel_traitsILi32ELi128ELi128ELi8ELi4ELi4ELi4ELb0ELb0EN7cutlass6half_tE19Flash_kernel_traitsILi32ELi128ELi128ELi8ES3_EELb1ELb0ELb1ELb1ELb0ELb0ELb0EEEvNS_16Flash_bwd_paramsE:
        /* <DEDUP_REMOVED lines=26> */
[--C-:B------:R-:W-:Y:S01]  /*01a0*/  SHF.R.S32.HI R4, RZ, 0x2, R5.reuse ;  /* 0x00000002ff047819 */ /* 0x100fe20000011405 */
[----:B----4-:R-:W-:Y:S01]  /*01b0*/  USHF.R.S32.HI UR5, URZ, 0x1f, UR59 ;  /* 0x0000001f3f057899 */ /* 0x010fe2000801143b */
[CC--:B------:R-:W-:Y:S01]  /*01c0*/  LEA.HI R142, R9.reuse, R134.reuse, RZ, 0x7 ;  /* 0x00000086098e7211 */ /* 0x0c0fe200078f38ff */
[----:B------:R-:W-:Y:S01]  /*01d0*/  USHF.R.S32.HI UR6, URZ, 0x1f, UR59 ;  /* 0x0000001f3f067899 */ /* 0x000fe2000801143b */
[CC--:B------:R-:W-:Y:S02]  /*01e0*/  LEA.HI R3, R9.reuse, R134.reuse, RZ, 0x3 ;  /* 0x0000008609037211 */ /* 0x0c0fe400078f18ff */
[----:B------:R-:W-:Y:S01]  /*01f0*/  LEA.HI R9, R9, R134, RZ, 0x4 ;  /* 0x0000008609097211 */ /* 0x000fe200078f20ff */
[----:B------:R-:W-:Y:S01]  /*0200*/  IMAD.U32 R145, RZ, RZ, UR5 ;  /* 0x00000005ff917e24 */ /* 0x000fe2000f8e00ff */
[C---:B------:R-:W-:Y:S01]  /*0210*/  LOP3.LUT R159, R5.reuse, 0xfffffffc, RZ, 0xc0, !PT ;  /* 0xfffffffc059f7812 */ /* 0x040fe200078ec0ff */
[----:B------:R-:W-:Y:S01]  /*0220*/  USHF.R.S32.HI UR5, URZ, 0x1f, UR58 ;  /* 0x0000001f3f057899 */ /* 0x000fe2000801143a */
[----:B------:R-:W-:Y:S01]  /*0230*/  SHF.R.S32.HI R15, RZ, 0x1f, R5 ;  /* 0x0000001fff0f7819 */ /* 0x000fe20000011405 */
[----:B------:R-:W-:Y:S01]  /*0240*/  IMAD.U32 R149, RZ, RZ, UR6 ;  /* 0x00000006ff957e24 */ /* 0x000fe2000f8e00ff */
[----:B------:R-:W-:Y:S01]  /*0250*/  LEA.HI R5, R5, R4, RZ, 0x1 ;  /* 0x0000000405057211 */ /* 0x000fe200078f08ff */
[----:B------:R-:W-:Y:S01]  /*0260*/  IMAD.IADD R159, R134, 0x1, -R159 ;  /* 0x00000001869f7824 */ /* 0x000fe200078e0a9f */
[----:B------:R-:W-:Y:S01]  /*0270*/  SHF.R.S32.HI R0, RZ, 0x4, R9 ;  /* 0x00000004ff007819 */ /* 0x000fe20000011409 */
[----:B------:R-:W-:Y:S01]  /*0280*/  UIADD3 UR6, UR4, 0xa000, URZ ;  /* 0x0000a00004067890 */ /* 0x000fe2000fffe03f */
[----:B------:R-:W-:Y:S01]  /*0290*/  LOP3.LUT R5, R5, 0x7fffffe, RZ, 0xc0, !PT ;  /* 0x07fffffe05057812 */ /* 0x000fe200078ec0ff */
[C---:B------:R-:W-:Y:S01]  /*02a0*/  IMAD.SHL.U32 R146, R159.reuse, 0x8, RZ ;  /* 0x000000089f927824 */ /* 0x040fe200078e00ff */
[----:B------:R-:W-:Y:S01]  /*02b0*/  LOP3.LUT R7, R144, 0xffffffe0, RZ, 0xc0, !PT ;  /* 0xffffffe090077812 */ /* 0x000fe200078ec0ff */
[----:B------:R-:W-:Y:S01]  /*02c0*/  IMAD.SHL.U32 R159, R159, 0x2, RZ ;  /* 0x000000029f9f7824 */ /* 0x000fe200078e00ff */
[----:B------:R-:W-:Y:S01]  /*02d0*/  LOP3.LUT R13, R9, 0xfffffff0, RZ, 0xc0, !PT ;  /* 0xfffffff0090d7812 */ /* 0x000fe200078ec0ff */
[----:B------:R-:W-:Y:S01]  /*02e0*/  IMAD.IADD R2, R4, 0x1, -R5 ;  /* 0x0000000104027824 */ /* 0x000fe200078e0a05 */
[----:B------:R-:W-:Y:S01]  /*02f0*/  LOP3.LUT R11, R3, 0xfffffff8, RZ, 0xc0, !PT ;  /* 0xfffffff8030b7812 */ /* 0x000fe200078ec0ff */
[C---:B------:R-:W-:Y:S01]  /*0300*/  IMAD.IADD R7, R134.reuse, 0x1, -R7 ;  /* 0x0000000186077824 */ /* 0x040fe200078e0a07 */
[----:B------:R-:W-:Y:S01]  /*0310*/  LEA.HI R9, R9, R0, RZ, 0x1 ;  /* 0x0000000009097211 */ /* 0x000fe200078f08ff */
[C---:B------:R-:W-:Y:S01]  /*0320*/  IMAD.IADD R8, R134.reuse, 0x1, -R13 ;  /* 0x0000000186087824 */ /* 0x040fe200078e0a0d */
[--C-:B------:R-:W-:Y:S01]  /*0330*/  SHF.R.S32.HI R143, RZ, 0x5, R144.reuse ;  /* 0x00000005ff8f7819 */ /* 0x100fe20000011490 */
[----:B------:R-:W-:Y:S01]  /*0340*/  IMAD.IADD R134, R134, 0x1, -R11 ;  /* 0x0000000186867824 */ /* 0x000fe200078e0a0b */
[----:B------:R-:W-:Y:S01]  /*0350*/  SHF.R.S32.HI R144, RZ, 0x1f, R144 ;  /* 0x0000001fff907819 */ /* 0x000fe20000011490 */
[----:B------:R-:W-:Y:S01]  /*0360*/  IMAD.U32 R150, RZ, RZ, UR5 ;  /* 0x00000005ff967e24 */ /* 0x000fe2000f8e00ff */
[----:B------:R-:W-:Y:S01]  /*0370*/  LOP3.LUT R9, R9, 0xfffffffe, RZ, 0xc0, !PT ;  /* 0xfffffffe09097812 */ /* 0x000fe200078ec0ff */
[----:B------:R-:W-:Y:S01]  /*0380*/  UIADD3 UR5, UR4, 0x6000, URZ ;  /* 0x0000600004057890 */ /* 0x000fe2000fffe03f */
[----:B------:R-:W-:-:S02]  /*0390*/  SHF.R.S32.HI R5, RZ, 0x3, R3 ;  /* 0x00000003ff057819 */ /* 0x000fc40000011403 */
[----:B------:R-:W-:Y:S01]  /*03a0*/  LEA.HI R144, R144, R143, RZ, 0x2 ;  /* 0x0000008f90907211 */ /* 0x000fe200078f10ff */
[----:B------:R-:W-:Y:S01]  /*03b0*/  IMAD.IADD R9, R0, 0x1, -R9 ;  /* 0x0000000100097824 */ /* 0x000fe200078e0a09 */
[----:B------:R-:W-:Y:S01]  /*03c0*/  LEA.HI R15, R15, R4, RZ, 0x3 ;  /* 0x000000040f0f7211 */ /* 0x000fe200078f18ff */
[----:B------:R-:W-:Y:S01]  /*03d0*/  IMAD.SHL.U32 R5, R5, 0x40, RZ ;  /* 0x0000004005057824 */ /* 0x000fe200078e00ff */
[----:B------:R-:W-:Y:S01]  /*03e0*/  SHF.R.S32.HI R140, RZ, 0x1f, R7 ;  /* 0x0000001fff8c7819 */ /* 0x000fe20000011407 */
[----:B------:R-:W-:Y:S01]  /*03f0*/  IMAD.SHL.U32 R139, R9, 0x8, RZ ;  /* 0x00000008098b7824 */ /* 0x000fe200078e00ff */
[----:B------:R-:W-:Y:S02]  /*0400*/  LEA.HI R0, R134, R134, RZ, 0x1 ;  /* 0x0000008686007211 */ /* 0x000fe400078f08ff */
[----:B------:R-:W-:Y:S02]  /*0410*/  LOP3.LUT R144, R144, 0xfffffffc, RZ, 0xc0, !PT ;  /* 0xfffffffc90907812 */ /* 0x000fe400078ec0ff */
[----:B------:R-:W-:-:S02]  /*0420*/  LOP3.LUT R15, R15, 0xfffffff8, RZ, 0xc0, !PT ;  /* 0xfffffff80f0f7812 */ /* 0x000fc400078ec0ff */
[----:B------:R-:W-:Y:S01]  /*0430*/  LEA.HI R140, R140, R7, RZ, 0x2 ;  /* 0x000000078c8c7211 */ /* 0x000fe200078f10ff */
[----:B------:R-:W-:Y:S01]  /*0440*/  IMAD.IADD R144, R143, 0x1, -R144 ;  /* 0x000000018f907824 */ /* 0x000fe200078e0a90 */
[----:B------:R-:W-:Y:S01]  /*0450*/  LOP3.LUT R5, R5, 0xc0, RZ, 0xc0, !PT ;  /* 0x000000c005057812 */ /* 0x000fe200078ec0ff */
[----:B------:R-:W-:Y:S01]  /*0460*/  IMAD R143, R143, 0x8, R2 ;  /* 0x000000088f8f7824 */ /* 0x000fe200078e0202 */
[----:B------:R-:W-:Y:S01]  /*0470*/  LOP3.LUT R7, R0, 0x7fffffe, RZ, 0xc0, !PT ;  /* 0x07fffffe00077812 */ /* 0x000fe200078ec0ff */
[----:B------:R-:W-:Y:S01]  /*0480*/  IMAD.IADD R15, R4, 0x1, -R15 ;  /* 0x00000001040f7824 */ /* 0x000fe200078e0a0f */
[----:B------:R-:W-:Y:S02]  /*0490*/  SHF.R.U32.HI R2, RZ, 0x3, R5 ;  /* 0x00000003ff027819 */ /* 0x000fe40000011605 */
[----:B------:R-:W-:Y:S01]  /*04a0*/  LOP3.LUT R5, R5, 0x18, R146, 0xf8, !PT ;  /* 0x0000001805057812 */ /* 0x000fe200078ef892 */
[----:B------:R-:W-:Y:S01]  /*04b0*/  IMAD.IADD R4, R134, 0x1, -R7 ;  /* 0x0000000186047824 */ /* 0x000fe200078e0a07 */
[----:B------:R-:W-:Y:S01]  /*04c0*/  LEA.HI R7, R8, R8, RZ, 0x1 ;  /* 0x0000000808077211 */ /* 0x000fe200078f08ff */
[----:B------:R-:W-:Y:S01]  /*04d0*/  IMAD.SHL.U32 R134, R134, 0x40, RZ ;  /* 0x0000004086867824 */ /* 0x000fe200078e00ff */
[----:B------:R-:W-:Y:S01]  /*04e0*/  LOP3.LUT R2, R5, R2, RZ, 0x3c, !PT ;  /* 0x0000000205027212 */ /* 0x000fe200078e3cff */
[----:B------:R-:W-:Y:S01]  /*04f0*/  IMAD.SHL.U32 R11, R15, 0x40, RZ ;  /* 0x000000400f0b7824 */ /* 0x000fe200078e00ff */
[----:B------:R-:W-:-:S02]  /*0500*/  SHF.R.S32.HI R5, RZ, 0x1, R7 ;  /* 0x00000001ff057819 */ /* 0x000fc40000011407 */
[----:B------:R-:W-:Y:S01]  /*0510*/  SHF.R.S32.HI R6, RZ, 0x1f, R7 ;  /* 0x0000001fff067819 */ /* 0x000fe20000011407 */
[----:B------:R-:W-:Y:S01]  /*0520*/  IMAD.U32 R143, R143, 0x20, R2 ;  /* 0x000000208f8f7824 */ /* 0x000fe200078e0002 */
[----:B------:R-:W-:Y:S02]  /*0530*/  SHF.R.S32.HI R13, RZ, 0x1f, R8 ;  /* 0x0000001fff0d7819 */ /* 0x000fe40000011408 */
[----:B------:R-:W-:Y:S02]  /*0540*/  LEA.HI R6, R6, R5, RZ, 0x2 ;  /* 0x0000000506067211 */ /* 0x000fe400078f10ff */
[----:B------:R-:W-:Y:S02]  /*0550*/  LEA.HI R13, R13, R8, RZ, 0x3 ;  /* 0x000000080d0d7211 */ /* 0x000fe400078f18ff */
[----:B------:R-:W-:Y:S02]  /*0560*/  LOP3.LUT R6, R6, 0xfffffffc, RZ, 0xc0, !PT ;  /* 0xfffffffc06067812 */ /* 0x000fe400078ec0ff */
[----:B------:R-:W-:-:S02]  /*0570*/  SHF.R.S32.HI R0, RZ, 0x1, R0 ;  /* 0x00000001ff007819 */ /* 0x000fc40000011400 */
[----:B------:R-:W-:Y:S01]  /*0580*/  LOP3.LUT R7, R7, 0x7fffffe, RZ, 0xc0, !PT ;  /* 0x07fffffe07077812 */ /* 0x000fe200078ec0ff */
[----:B------:R-:W-:Y:S01]  /*0590*/  IMAD.IADD R6, R5, 0x1, -R6 ;  /* 0x0000000105067824 */ /* 0x000fe200078e0a06 */
[----:B------:R-:W-:Y:S01]  /*05a0*/  LOP3.LUT R133, R13, 0xfffffff8, RZ, 0xc0, !PT ;  /* 0xfffffff80d857812 */ /* 0x000fe200078ec0ff */
[----:B------:R-:W-:Y:S01]  /*05b0*/  IMAD.SHL.U32 R5, R144, 0x10, RZ ;  /* 0x0000001090057824 */ /* 0x000fe200078e00ff */
[C---:B------:R-:W-:Y:S01]  /*05c0*/  LOP3.LUT P0, RZ, R0.reuse, 0x2, RZ, 0xc0, !PT ;  /* 0x0000000200ff7812 */ /* 0x040fe2000780c0ff */
[----:B------:R-:W-:Y:S01]  /*05d0*/  IMAD.SHL.U32 R0, R0, 0x40, RZ ;  /* 0x0000004000007824 */ /* 0x000fe200078e00ff */
[----:B------:R-:W-:Y:S01]  /*05e0*/  SHF.R.S32.HI R142, RZ, 0x7, R142 ;  /* 0x00000007ff8e7819 */ /* 0x000fe2000001148e */
[----:B------:R-:W-:Y:S01]  /*05f0*/  IMAD.IADD R2, R8, 0x1, -R7 ;  /* 0x0000000108027824 */ /* 0x000fe200078e0a07 */
[----:B------:R-:W-:Y:S01]  /*0600*/  LOP3.LUT R134, R134, 0x1c0, RZ, 0xc0, !PT ;  /* 0x000001c086867812 */ /* 0x000fe200078ec0ff */
[----:B------:R-:W-:Y:S01]  /*0610*/  IMAD.IADD R133, R8, 0x1, -R133 ;  /* 0x0000000108857824 */ /* 0x000fe200078e0a85 */
[----:B------:R-:W-:Y:S01]  /*0620*/  LOP3.LUT R0, R0, 0xc0, RZ, 0xc0, !PT ;  /* 0x000000c000007812 */ /* 0x000fe200078ec0ff */
[----:B------:R-:W-:Y:S01]  /*0630*/  IMAD R137, R142, 0x8, R9 ;  /* 0x000000088e897824 */ /* 0x000fe200078e0209 */
[----:B------:R-:W-:Y:S01]  /*0640*/  LOP3.LUT R8, R134, 0x30, R5, 0xf8, !PT ;  /* 0x0000003086087812 */ /* 0x000fe200078ef805 */
[----:B------:R-:W-:Y:S01]  /*0650*/  IMAD R148, R142, 0x2000, R159 ;  /* 0x000020008e947824 */ /* 0x000fe200078e029f */
[----:B------:R-:W-:Y:S01]  /*0660*/  LEA.HI.SX32 R140, R140, R5, 0x1e ;  /* 0x000000058c8c7211 */ /* 0x000fe200078ff2ff */
[----:B------:R-:W-:Y:S01]  /*0670*/  IMAD R137, R137, 0x8, R4 ;  /* 0x0000000889897824 */ /* 0x000fe200078e0204 */
[--C-:B------:R-:W-:Y:S01]  /*0680*/  LOP3.LUT R5, R8, 0x8, R3.reuse, 0xf8, !PT ;  /* 0x0000000808057812 */ /* 0x100fe200078ef803 */
[----:B------:R-:W-:Y:S01]  /*0690*/  IMAD.SHL.U32 R8, R144, 0x400, RZ ;  /* 0x0000040090087824 */ /* 0x000fe200078e00ff */
[----:B------:R-:W-:Y:S01]  /*06a0*/  LOP3.LUT R3, R0, 0x8, R3, 0xf8, !PT ;  /* 0x0000000800037812 */ /* 0x000fe200078ef803 */
[----:B------:R-:W-:Y:S01]  /*06b0*/  IMAD R159, R144, 0x200, R159 ;  /* 0x00000200909f7824 */ /* 0x000fe200078e029f */
[----:B------:R-:W-:-:S02]  /*06c0*/  LOP3.LUT R4, R15, 0x1, RZ, 0xc0, !PT ;  /* 0x000000010f047812 */ /* 0x000fc400078ec0ff */
[----:B------:R-:W-:Y:S02]  /*06d0*/  SHF.R.U32.HI R0, RZ, 0x3, R0 ;  /* 0x00000003ff007819 */ /* 0x000fe40000011600 */
[----:B------:R-:W-:Y:S02]  /*06e0*/  LEA.HI R7, R15, R15, RZ, 0x1 ;  /* 0x0000000f0f077211 */ /* 0x000fe400078f08ff */
[----:B------:R-:W-:Y:S02]  /*06f0*/  LOP3.LUT R11, R11, 0x1c0, RZ, 0xc0, !PT ;  /* 0x000001c00b0b7812 */ /* 0x000fe400078ec0ff */
[----:B------:R-:W-:Y:S02]  /*0700*/  ISETP.NE.U32.AND P6, PT, R4, 0x1, PT ;  /* 0x000000010400780c */ /* 0x000fe40003fc5070 */
[C---:B------:R-:W-:Y:S02]  /*0710*/  LOP3.LUT P5, RZ, R15.reuse, 0x2, RZ, 0xc0, !PT ;  /* 0x000000020fff7812 */ /* 0x040fe400078ac0ff */
[----:B------:R-:W-:-:S02]  /*0720*/  LOP3.LUT P4, RZ, R15, 0x4, RZ, 0xc0, !PT ;  /* 0x000000040fff7812 */ /* 0x000fc4000788c0ff */
[----:B------:R-:W-:Y:S02]  /*0730*/  LOP3.LUT R0, R3, R0, RZ, 0x3c, !PT ;  /* 0x0000000003007212 */ /* 0x000fe400078e3cff */
[----:B------:R-:W-:Y:S02]  /*0740*/  SHF.R.S32.HI R13, RZ, 0x3, R13 ;  /* 0x00000003ff0d7819 */ /* 0x000fe4000001140d */
[----:B------:R-:W-:Y:S01]  /*0750*/  SHF.R.U32.HI R134, RZ, 0x3, R134 ;  /* 0x00000003ff867819 */ /* 0x000fe20000011686 */
[----:B------:R-:W-:Y:S01]  /*0760*/  IMAD.U32 R137, R137, 0x20, R0 ;  /* 0x0000002089897824 */ /* 0x000fe200078e0000 */
[----:B------:R-:W-:Y:S01]  /*0770*/  LOP3.LUT R4, R7, 0x3fffffe, RZ, 0xc0, !PT ;  /* 0x03fffffe07047812 */ /* 0x000fe200078ec0ff */
[----:B------:R-:W-:Y:S01]  /*0780*/  IMAD R3, R13, 0x8, R2 ;  /* 0x000000080d037824 */ /* 0x000fe200078e0202 */
[----:B------:R-:W-:Y:S01]  /*0790*/  LEA.HI R11, R11, R11, RZ, 0x1d ;  /* 0x0000000b0b0b7211 */ /* 0x000fe200078fe8ff */
[----:B------:R-:W-:Y:S01]  /*07a0*/  IMAD R2, R13, 0x200, R8 ;  /* 0x000002000d027824 */ /* 0x000fe200078e0208 */
[----:B------:R-:W-:Y:S01]  /*07b0*/  SHF.R.S32.HI R7, RZ, 0x1, R7 ;  /* 0x00000001ff077819 */ /* 0x000fe20000011407 */
[----:B------:R-:W-:Y:S01]  /*07c0*/  IMAD.IADD R4, R15, 0x1, -R4 ;  /* 0x000000010f047824 */ /* 0x000fe200078e0a04 */
[C---:B------:R-:W-:Y:S01]  /*07d0*/  R2P PR, R133.reuse, 0x6 ;  /* 0x0000000685007804 */ /* 0x040fe20000000000 */
[----:B------:R-:W-:Y:S01]  /*07e0*/  IMAD.SHL.U32 R133, R133, 0x40, RZ ;  /* 0x0000004085857824 */ /* 0x000fe200078e00ff */
[----:B------:R-:W-:Y:S01]  /*07f0*/  LOP3.LUT R134, R5, R134, RZ, 0x3c, !PT ;  /* 0x0000008605867212 */ /* 0x000fe200078e3cff */
[----:B------:R-:W-:Y:S01]  /*0800*/  IMAD R159, R4, 0x20, R159 ;  /* 0x00000020049f7824 */ /* 0x000fe200078e029f */
[----:B------:R-:W-:Y:S01]  /*0810*/  SEL R0, R136, 0xffffffe0, !P0 ;  /* 0xffffffe088007807 */ /* 0x000fe20004000000 */
[----:B------:R-:W-:Y:S01]  /*0820*/  IMAD.SHL.U32 R3, R3, 0x20, RZ ;  /* 0x0000002003037824 */ /* 0x000fe200078e00ff */
[----:B------:R-:W-:Y:S01]  /*0830*/  IADD3 R148, R11, R148, R8 ;  /* 0x000000940b947210 */ /* 0x000fe20007ffe008 */
[----:B------:R-:W-:Y:S01]  /*0840*/  IMAD.SHL.U32 R8, R142, 0x8, RZ ;  /* 0x000000088e087824 */ /* 0x000fe200078e00ff */
[C---:B------:R-:W-:Y:S01]  /*0850*/  LOP3.LUT P0, RZ, R6.reuse, 0x2, RZ, 0xc0, !PT ;  /* 0x0000000206ff7812 */ /* 0x040fe2000780c0ff */
[----:B------:R-:W-:Y:S01]  /*0860*/  IMAD.SHL.U32 R6, R6, 0x40, RZ ;  /* 0x0000004006067824 */ /* 0x000fe200078e00ff */
[C---:B------:R-:W-:Y:S01]  /*0870*/  LOP3.LUT P3, RZ, R7.reuse, 0x2, RZ, 0xc0, !PT ;  /* 0x0000000207ff7812 */ /* 0x040fe2000786c0ff */
[----:B------:R-:W-:Y:S01]  /*0880*/  IMAD.SHL.U32 R7, R7, 0x40, RZ ;  /* 0x0000004007077824 */ /* 0x000fe200078e00ff */
[----:B------:R-:W-:Y:S01]  /*0890*/  LOP3.LUT R133, R133, 0x1c0, RZ, 0xc0, !PT ;  /* 0x000001c085857812 */ /* 0x000fe200078ec0ff */
[C---:B------:R-:W-:Y:S01]  /*08a0*/  IMAD R134, R9.reuse, 0x200, R134 ;  /* 0x0000020009867824 */ /* 0x040fe200078e0286 */
[----:B------:R-:W-:Y:S01]  /*08b0*/  LOP3.LUT R8, R8, 0x8, RZ, 0xc0, !PT ;  /* 0x0000000808087812 */ /* 0x000fe200078ec0ff */
[----:B------:R-:W-:Y:S01]  /*08c0*/  IMAD.SHL.U32 R9, R9, 0x10, RZ ;  /* 0x0000001009097824 */ /* 0x000fe200078e00ff */
[----:B------:R-:W-:Y:S01]  /*08d0*/  LOP3.LUT R6, R6, 0xc0, RZ, 0xc0, !PT ;  /* 0x000000c006067812 */ /* 0x000fe200078ec0ff */
[----:B------:R-:W-:Y:S01]  /*08e0*/  IMAD.SHL.U32 R137, R137, 0x2, RZ ;  /* 0x0000000289897824 */ /* 0x000fe200078e00ff */
[----:B------:R-:W-:-:S02]  /*08f0*/  LOP3.LUT R7, R7, 0xc0, RZ, 0xc0, !PT ;  /* 0x000000c007077812 */ /* 0x000fc400078ec0ff */
[----:B------:R-:W-:Y:S02]  /*0900*/  LOP3.LUT R139, R139, 0x8, RZ, 0xc0, !PT ;  /* 0x000000088b8b7812 */ /* 0x000fe400078ec0ff */
[----:B------:R-:W-:Y:S02]  /*0910*/  SHF.R.U32.HI R10, RZ, 0x3, R133 ;  /* 0x00000003ff0a7819 */ /* 0x000fe40000011685 */
[----:B------:R-:W-:Y:S02]  /*0920*/  SHF.R.U32.HI R5, RZ, 0x3, R6 ;  /* 0x00000003ff057819 */ /* 0x000fe40000011606 */
[----:B------:R-:W-:Y:S02]  /*0930*/  LOP3.LUT R138, R8, 0x10, R9, 0xf8, !PT ;  /* 0x00000010088a7812 */ /* 0x000fe400078ef809 */
[----:B------:R-:W-:Y:S02]  /*0940*/  SHF.R.U32.HI R4, RZ, 0x3, R7 ;  /* 0x00000003ff047819 */ /* 0x000fe40000011607 */
[----:B------:R-:W-:-:S02]  /*0950*/  LOP3.LUT R133, R10, R133, R139, 0x1e, !PT ;  /* 0x000000850a857212 */ /* 0x000fc400078e1e8b */
        /* <DEDUP_REMOVED lines=17> */
[----:B------:R-:W-:Y:S01]  /*0a70*/  IADD3 R135, R0, UR5, R137 ;  /* 0x0000000500877c10 */ /* 0x000fe2000fffe089 */
[----:B------:R-:W-:Y:S01]  /*0a80*/  VIADD R132, R133, 0x20 ;  /* 0x0000002085847836 */ /* 0x000fe20000000000 */
[----:B------:R-:W-:Y:S01]  /*0a90*/  SEL R136, R136, 0xffffffe0, !P0 ;  /* 0xffffffe088887807 */ /* 0x000fe20004000000 */
[----:B------:R-:W-:Y:S01]  /*0aa0*/  IMAD.IADD R157, R157, 0x1, R152 ;  /* 0x000000019d9d7824 */ /* 0x000fe200078e0298 */
[----:B------:R-:W-:Y:S01]  /*0ab0*/  LEA R134, R134, UR4, 0x1 ;  /* 0x0000000486867c11 */ /* 0x000fe2000f8e08ff */
        /* <DEDUP_REMOVED lines=13> */
.L_x_1271:
        /* <DEDUP_REMOVED lines=16> */
[----:B------:R-:W-:Y:S01]  /*0c90*/  IMAD.U32 R14, RZ, RZ, UR6 ;  /* 0x00000006ff0e7e24 */ /* 0x000fe2000f8e00ff */
[----:B------:R-:W-:-:S02]  /*0ca0*/  @UP4 UIADD3 UR8, UP1, UR14, UR8, URZ ;  /* 0x000000080e084290 */ /* 0x000fc4000ff3e03f */
[----:B------:R-:W-:Y:S01]  /*0cb0*/  UIADD3.X UR12, UR5, UR11, URZ, UP2, !UPT ;  /* 0x0000000b050c7290 */ /* 0x000fe200097fe43f */
[----:B------:R-:W-:Y:S01]  /*0cc0*/  IMAD.U32 R15, RZ, RZ, UR7 ;  /* 0x00000007ff0f7e24 */ /* 0x000fe2000f8e00ff */
[----:B------:R-:W-:Y:S01]  /*0cd0*/  UISETP.NE.AND.EX UP0, UPT, UR11, URZ, UPT, UP0 ;  /* 0x0000003f0b00728c */ /* 0x000fe2000bf05300 */
[----:B------:R-:W-:Y:S02]  /*0ce0*/  ULDC.U8 UR15, c[0x0][0x3c2] ;  /* 0x0000f080000f7ab9 */ /* 0x000fe40000000000 */
[----:B------:R-:W-:Y:S01]  /*0cf0*/  ULDC.64 UR10, c[0x0][0x2f8] ;  /* 0x0000be00000a7ab9 */ /* 0x000fe20000000a00 */
[----:B------:R-:W-:Y:S01]  /*0d00*/  @UP4 UIADD3.X UR9, UR5, UR9, URZ, UP1, !UPT ;  /* 0x0000000905094290 */ /* 0x000fe20008ffe43f */
[----:B-1-3--:R-:W-:Y:S01]  /*0d10*/  IMAD.U32 R6, RZ, RZ, UR8 ;  /* 0x00000008ff067e24 */ /* 0x00afe2000f8e00ff */
[----:B------:R-:W-:Y:S01]  /*0d20*/  UISETP.NE.AND UP2, UPT, UR15, URZ, UPT ;  /* 0x0000003f0f00728c */ /* 0x000fe2000bf45270 */
[----:B--2---:R-:W2:Y:S01]  /*0d30*/  @P0 LDG.E R4, desc[UR16][R14.64] ;  /* 0x000000100e040981 */ /* 0x004ea2000c1e1900 */
[----:B------:R-:W-:Y:S01]  /*0d40*/  UISETP.EQ.U32.AND UP4, UPT, UR10, URZ, UPT ;  /* 0x0000003f0a00728c */ /* 0x000fe2000bf82070 */
[----:B------:R-:W-:Y:S01]  /*0d50*/  PLOP3.LUT P3, PT, PT, PT, UP0, 0x80, 0x0 ;  /* 0x000000000000781c */ /* 0x000fe20003f6f008 */
[----:B------:R-:W-:-:S02]  /*0d60*/  IMAD.U32 R7, RZ, RZ, UR9 ;  /* 0x00000009ff077e24 */ /* 0x000fc4000f8e00ff */
[----:B------:R-:W-:Y:S02]  /*0d70*/  UISETP.EQ.OR.EX UP4, UPT, UR11, URZ, !UP2, UP4 ;  /* 0x0000003f0b00728c */ /* 0x000fe4000d782740 */
[----:B------:R-:W-:Y:S01]  /*0d80*/  UIADD3 UR6, UP1, UR14, UR10, URZ ;  /* 0x0000000a0e067290 */ /* 0x000fe2000ff3e03f */
[----:B------:R-:W3:Y:S03]  /*0d90*/  @P1 LDG.E R6, desc[UR16][R6.64] ;  /* 0x0000001006061981 */ /* 0x000ee6000c1e1900 */
[----:B------:R-:W-:Y:S01]  /*0da0*/  PLOP3.LUT P2, PT, PT, PT, UP4, 0x80, 0x0 ;  /* 0x000000000000781c */ /* 0x000fe20003f4f048 */
[----:B------:R-:W-:Y:S01]  /*0db0*/  UIADD3.X UR5, UR5, UR11, URZ, UP1, !UPT ;  /* 0x0000000b05057290 */ /* 0x000fe20008ffe43f */
[----:B------:R-:W-:Y:S02]  /*0dc0*/  IMAD.U32 R12, RZ, RZ, UR13 ;  /* 0x0000000dff0c7e24 */ /* 0x000fe4000f8e00ff */
[----:B------:R-:W-:-:S02]  /*0dd0*/  IMAD.U32 R13, RZ, RZ, UR12 ;  /* 0x0000000cff0d7e24 */ /* 0x000fc4000f8e00ff */
[----:B----4-:R-:W-:Y:S01]  /*0de0*/  IMAD.U32 R10, RZ, RZ, UR6 ;  /* 0x00000006ff0a7e24 */ /* 0x010fe2000f8e00ff */
[----:B------:R-:W-:Y:S01]  /*0df0*/  UMOV UR53, URZ ;  /* 0x0000003f00357c82 */ /* 0x000fe20008000000 */
[----:B------:R-:W-:Y:S01]  /*0e00*/  IMAD.U32 R11, RZ, RZ, UR5 ;  /* 0x00000005ff0b7e24 */ /* 0x000fe2000f8e00ff */
[----:B------:R-:W4:Y:S01]  /*0e10*/  @P3 LDG.E R8, desc[UR16][R12.64] ;  /* 0x000000100c083981 */ /* 0x000f22000c1e1900 */
[----:B------:R-:W-:-:S03]  /*0e20*/  @!UP3 ULDC.64 UR6, c[0x0][0x318] ;  /* 0x0000c6000006bab9 */ /* 0x000fc60000000a00 */
[----:B-----5:R-:W5:Y:S04]  /*0e30*/  @P3 LDG.E R5, desc[UR16][R12.64+0x4] ;  /* 0x000004100c053981 */ /* 0x020f68000c1e1900 */
        /* <DEDUP_REMOVED lines=24> */
.L_x_1225:
        /* <DEDUP_REMOVED lines=20> */
[----:B------:R-:W-:Y:S02]  /*1100*/  UIADD3 UR9, UR13, 0x7f, URZ ;  /* 0x0000007f0d097890 */ /* 0x000fe4000fffe03f */
[----:B------:R-:W-:Y:S01]  /*1110*/  UIADD3 UR6, UR13, 0x80, UR24 ;  /* 0x000000800d067890 */ /* 0x000fe2000fffe018 */
        /* <DEDUP_REMOVED lines=9> */
[----:B------:R-:W-:Y:S02]  /*11b0*/  USHF.R.S32.HI UR20, URZ, 0x1f, UR9 ;  /* 0x0000001f3f147899 */ /* 0x000fe40008011409 */
[----:B------:R-:W-:Y:S02]  /*11c0*/  UIMAD UR47, UR12, UR11, UR31 ;  /* 0x0000000b0c2f72a4 */ /* 0x000fe4000f8e021f */
[----:B------:R-:W-:Y:S01]  /*11d0*/  USHF.L.U64.HI UR12, UR58, 0x7, UR51 ;  /* 0x000000073a0c7899 */ /* 0x000fe20008010233 */
[----:B------:R-:W-:Y:S01]  /*11e0*/  @UP2 ULDC.64 UR10, c[0x0][0x420] ;  /* 0x00010800000a2ab9 */ /* 0x000fe20000000a00 */
[----:B------:R-:W-:Y:S01]  /*11f0*/  USHF.R.S32.HI UR31, URZ, 0x1f, UR52 ;  /* 0x0000001f3f1f7899 */ /* 0x000fe20008011434 */
[----:B-1----:R-:W1:Y:S01]  /*1200*/  MUFU.RCP R8, R8 ;  /* 0x0000000800087308 */ /* 0x002e620000001000 */
[----:B------:R-:W-:Y:S01]  /*1210*/  @UP2 UIMAD.WIDE.U32 UR42, UR5, UR10, URZ ;  /* 0x0000000a052a22a5 */ /* 0x000fe2000f8e003f */
[----:B------:R-:W-:Y:S01]  /*1220*/  ULDC.U8 UR27, c[0x0][0x480] ;  /* 0x00012000001b7ab9 */ /* 0x000fe20000000000 */
[----:B------:R-:W-:-:S02]  /*1230*/  UIADD3 UR22, UR6, UR22, -UR8 ;  /* 0x0000001606167290 */ /* 0x000fc4000fffe808 */
[----:B------:R-:W-:Y:S02]  /*1240*/  @UP2 UIMAD UR45, UR5, UR11, UR43 ;  /* 0x0000000b052d22a4 */ /* 0x000fe4000f8e022b */
[----:B------:R-:W-:Y:S02]  /*1250*/  UIMAD.WIDE.U32 UR14, UR5, UR32, URZ ;  /* 0x00000020050e72a5 */ /* 0x000fe4000f8e003f */
[----:B------:R-:W-:Y:S02]  /*1260*/  UIMAD UR25, UR5, UR33, URZ ;  /* 0x00000021051972a4 */ /* 0x000fe4000f8e023f */
[----:B------:R-:W-:Y:S02]  /*1270*/  UIMAD.WIDE UR6, UR57, UR55, URZ ;  /* 0x00000037390672a5 */ /* 0x000fe4000f8e023f */
[----:B------:R-:W-:Y:S02]  /*1280*/  UIMAD.WIDE.U32 UR10, UR58, UR52, URZ ;  /* 0x000000343a0a72a5 */ /* 0x000fe4000f8e003f */
[----:B------:R-:W-:Y:S01]  /*1290*/  USEL UR34, UR12, URZ, UP0 ;  /* 0x0000003f0c227287 */ /* 0x000fe20008000000 */
[----:B-1----:R-:W-:Y:S01]  /*12a0*/  VIADD R8, R8, 0xffffffe ;  /* 0x0ffffffe08087836 */ /* 0x002fe20000000000 */
[----:B------:R-:W-:-:S02]  /*12b0*/  UISETP.NE.AND UP4, UPT, UR27, URZ, UPT ;  /* 0x0000003f1b00728c */ /* 0x000fc4000bf85270 */
[----:B------:R-:W-:Y:S01]  /*12c0*/  UIMAD UR12, UR31, UR58, URZ ;  /* 0x0000003a1f0c72a4 */ /* 0x000fe2000f8e023f */
[----:B------:R-:W1:Y:S01]  /*12d0*/  F2I.FTZ.U32.TRUNC.NTZ R9, R8 ;  /* 0x0000000800097305 */ /* 0x000e62000021f000 */
[----:B------:R-:W-:Y:S02]  /*12e0*/  ULEA.HI UR27, UR20, UR9, URZ, 0x7 ;  /* 0x00000009141b7291 */ /* 0x000fe4000f8f383f */
[----:B------:R-:W-:Y:S02]  /*12f0*/  UIADD3 UR36, UR19, UR23, URZ ;  /* 0x0000001713247290 */ /* 0x000fe4000fffe03f */
[----:B------:R-:W-:Y:S02]  /*1300*/  UIADD3 UR9, UR22, 0x7f, URZ ;  /* 0x0000007f16097890 */ /* 0x000fe4000fffe03f */
[----:B------:R-:W-:Y:S02]  /*1310*/  @UP2 UIADD3 UR36, UR15, UR25, URZ ;  /* 0x000000190f242290 */ /* 0x000fe4000fffe03f */
[----:B------:R-:W-:-:S02]  /*1320*/  UIMAD.WIDE.U32 UR22, UR6, UR10, URZ ;  /* 0x0000000a061672a5 */ /* 0x000fc4000f8e003f */
[----:B------:R-:W-:Y:S02]  /*1330*/  UIMAD UR15, UR7, UR10, URZ ;  /* 0x0000000a070f72a4 */ /* 0x000fe4000f8e023f */
[----:B------:R-:W-:Y:S01]  /*1340*/  UIMAD UR10, UR51, UR52, UR12 ;  /* 0x00000034330a72a4 */ /* 0x000fe2000f8e020c */
[--C-:B-1----:R-:W-:Y:S01]  /*1350*/  IMAD.MOV R5, RZ, RZ, -R9.reuse ;  /* 0x000000ffff057224 */ /* 0x102fe200078e0a09 */
[----:B------:R-:W-:Y:S01]  /*1360*/  USEL UR49, UR18, UR14, !UP2 ;  /* 0x0000000e12317287 */ /* 0x000fe2000d000000 */
[----:B------:R-:W-:Y:S01]  /*1370*/  IMAD.MOV.U32 R8, RZ, RZ, RZ ;  /* 0x000000ffff087224 */ /* 0x000fe200078e00ff */
[----:B------:R-:W-:Y:S01]  /*1380*/  USHF.R.S32.HI UR14, URZ, 0x1f, UR9 ;  /* 0x0000001f3f0e7899 */ /* 0x000fe20008011409 */
[----:B------:R-:W-:Y:S01]  /*1390*/  IMAD R6, R5, R7, RZ ;  /* 0x0000000705067224 */ /* 0x000fe200078e02ff */
[----:B------:R-:W-:Y:S01]  /*13a0*/  IABS R5, UR59 ;  /* 0x0000003b00057c13 */ /* 0x000fe20008000000 */
[----:B------:R-:W-:Y:S02]  /*13b0*/  UIADD3 UR12, UR11, UR10, URZ ;  /* 0x0000000a0b0c7290 */ /* 0x000fe4000fffe03f */
[----:B------:R-:W-:Y:S01]  /*13c0*/  IMAD.HI.U32 R6, R9, R6, R8 ;  /* 0x0000000609067227 */ /* 0x000fe200078e0008 */
[----:B------:R-:W-:Y:S01]  /*13d0*/  ULDC.U8 UR21, c[0x0][0x3d8] ;  /* 0x0000f60000157ab9 */ /* 0x000fe20000000000 */
[----:B------:R-:W-:-:S02]  /*13e0*/  UIMAD.WIDE.U32 UR10, UR6, UR5, URZ ;  /* 0x00000005060a72a5 */ /* 0x000fc4000f8e003f */
[----:B------:R-:W-:Y:S02]  /*13f0*/  UISETP.NE.AND UP3, UPT, UR21, URZ, UPT ;  /* 0x0000003f1500728c */ /* 0x000fe4000bf65270 */
[----:B------:R-:W-:Y:S01]  /*1400*/  IMAD.HI.U32 R12, R6, R5, RZ ;  /* 0x00000005060c7227 */ /* 0x000fe200078e00ff */
[----:B------:R-:W-:Y:S02]  /*1410*/  ULEA.HI UR9, UR14, UR9, URZ, 0x7 ;  /* 0x000000090e097291 */ /* 0x000fe4000f8f383f */
[----:B------:R-:W-:Y:S01]  /*1420*/  UIMAD UR12, UR6, UR12, UR15 ;  /* 0x0000000c060c72a4 */ /* 0x000fe2000f8e020f */
[----:B------:R-:W-:Y:S01]  /*1430*/  IMAD.MOV R6, RZ, RZ, -R12 ;  /* 0x000000ffff067224 */ /* 0x000fe200078e0a0c */
[----:B------:R-:W-:Y:S02]  /*1440*/  USEL UR50, UR22, UR10, !UP2 ;  /* 0x0000000a16327287 */ /* 0x000fe4000d000000 */
[----:B------:R-:W-:Y:S01]  /*1450*/  USHF.R.S32.HI UR10, URZ, 0x7, UR27 ;  /* 0x000000073f0a7899 */ /* 0x000fe2000801141b */
[----:B------:R-:W-:Y:S01]  /*1460*/  IMAD R6, R7, R6, R5 ;  /* 0x0000000607067224 */ /* 0x000fe200078e0205 */
[----:B------:R-:W-:Y:S01]  /*1470*/  USHF.R.S32.HI UR9, URZ, 0x7, UR9 ;  /* 0x000000073f097899 */ /* 0x000fe20008011409 */
[----:B------:R-:W-:Y:S01]  /*1480*/  LOP3.LUT R5, R4, UR59, RZ, 0x3c, !PT ;  /* 0x0000003b04057c12 */ /* 0x000fe2000f8e3cff */
[----:B------:R-:W-:-:S02]  /*1490*/  UIADD3 UR44, UR23, UR12, URZ ;  /* 0x0000000c172c7290 */ /* 0x000fc4000fffe03f */
[----:B------:R-:W-:Y:S01]  /*14a0*/  ISETP.GT.U32.AND P1, PT, R7, R6, PT ;  /* 0x000000060700720c */ /* 0x000fe20003f24070 */
[----:B------:R-:W-:Y:S01]  /*14b0*/  UIMAD UR12, UR7, UR5, URZ ;  /* 0x00000005070c72a4 */ /* 0x000fe2000f8e023f */
[----:B------:R-:W-:Y:S01]  /*14c0*/  ISETP.GE.AND P2, PT, R5, RZ, PT ;  /* 0x000000ff0500720c */ /* 0x000fe20003f46270 */
[----:B------:R-:W-:Y:S01]  /*14d0*/  UISETP.LT.AND UP0, UPT, UR10, UR9, UPT ;  /* 0x000000090a00728c */ /* 0x000fe2000bf01270 */
[----:B------:R-:W-:Y:S01]  /*14e0*/  ULDC UR38, c[0x0][0x2c4] ;  /* 0x0000b10000267ab9 */ /* 0x000fe20000000800 */
[----:B------:R-:W-:Y:S02]  /*14f0*/  @UP2 UIADD3 UR44, UR11, UR12, URZ ;  /* 0x0000000c0b2c2290 */ /* 0x000fe4000fffe03f */
[----:B------:R-:W-:Y:S02]  /*1500*/  @UP3 UIMAD UR11, UR58, UR38, URZ ;  /* 0x000000263a0b32a4 */ /* 0x000fe4000f8e023f */
[----:B------:R-:W-:Y:S02]  /*1510*/  USEL UR31, UR10, UR9, UP0 ;  /* 0x000000090a1f7287 */ /* 0x000fe40008000000 */
[----:B------:R-:W-:-:S02]  /*1520*/  UISETP.NE.AND UP1, UPT, UR56, -0x1, UPT ;  /* 0xffffffff3800788c */ /* 0x000fc4000bf25270 */
[-C--:B------:R-:W-:Y:S01]  /*1530*/  @!P1 IADD3 R6, R6, -R7.reuse, RZ ;  /* 0x8000000706069210 */ /* 0x080fe20007ffe0ff */
[----:B------:R-:W-:Y:S01]  /*1540*/  @UP3 USEL UR11, UR11, UR5, !UP2 ;  /* 0x000000050b0b3287 */ /* 0x000fe2000d000000 */
[----:B------:R-:W-:Y:S01]  /*1550*/  @!P1 VIADD R12, R12, 0x1 ;  /* 0x000000010c0c9836 */ /* 0x000fe20000000000 */
[----:B------:R-:W-:Y:S01]  /*1560*/  ULEA UR10, UR31, 0xffffff80, 0x7 ;  /* 0xffffff801f0a7891 */ /* 0x000fe2000f8e383f */
[----:B------:R-:W-:Y:S01]  /*1570*/  ISETP.GE.U32.AND P0, PT, R6, R7, PT ;  /* 0x000000070600720c */ /* 0x000fe20003f06070 */
[----:B------:R-:W-:Y:S01]  /*1580*/  @UP3 ULDC UR9, c[0x0][0x2e4] ;  /* 0x0000b90000093ab9 */ /* 0x000fe20000000800 */
[----:B------:R-:W-:Y:S01]  /*1590*/  @!UP3 UIMAD UR12, UR58, UR55, UR59 ;  /* 0x000000373a0cb2a4 */ /* 0x000fe2000f8e023b */
[----:B------:R-:W-:Y:S01]  /*15a0*/  PLOP3.LUT P1, PT, PT, PT, UP1, 0x80, 0x0 ;  /* 0x000000000000781c */ /* 0x000fe20003f2f018 */
[----:B------:R-:W-:Y:S02]  /*15b0*/  @UP3 UIMAD UR23, UR59, UR9, UR11 ;  /* 0x000000093b1732a4 */ /* 0x000fe4000f8e020b */
[----:B------:R-:W-:-:S02]  /*15c0*/  USHF.R.S32.HI UR27, URZ, 0x1f, UR10 ;  /* 0x0000001f3f1b7899 */ /* 0x000fc4000801140a */
[----:B------:R-:W-:Y:S02]  /*15d0*/  UIADD3 UR9, UP0, UR10, UR35, URZ ;  /* 0x000000230a097290 */ /* 0x000fe4000ff1e03f */
[----:B------:R-:W-:Y:S02]  /*15e0*/  @UP1 UIADD3 UR26, UR53, UR56, URZ ;  /* 0x00000038351a1290 */ /* 0x000fe4000fffe03f */
[----:B------:R-:W-:Y:S01]  /*15f0*/  UIADD3.X UR11, UR27, UR34, URZ, UP0, !UPT ;  /* 0x000000221b0b7290 */ /* 0x000fe200087fe43f */
[----:B------:R-:W-:Y:S01]  /*1600*/  @P0 VIADD R12, R12, 0x1 ;  /* 0x000000010c0c0836 */ /* 0x000fe20000000000 */
[----:B------:R-:W-:Y:S01]  /*1610*/  UIMAD UR7, UR7, UR9, URZ ;  /* 0x00000009070772a4 */ /* 0x000fe2000f8e023f */
[----:B------:R-:W-:Y:S01]  /*1620*/  PLOP3.LUT P0, PT, PT, PT, UP3, 0x80, 0x0 ;  /* 0x000000000000781c */ /* 0x000fe20003f0f038 */
[----:B------:R-:W-:Y:S02]  /*1630*/  @UP1 UIADD3 UR28, UR53, UR56, URZ ;  /* 0x00000038351c1290 */ /* 0x000fe4000fffe03f */
[----:B------:R-:W-:Y:S01]  /*1640*/  @!UP3 UIMAD UR23, UR12, UR38, URZ ;  /* 0x000000260c17b2a4 */ /* 0x000fe2000f8e023f */
[----:B------:R-:W-:Y:S01]  /*1650*/  @!P2 IADD3 R12, -R12, RZ, RZ ;  /* 0x000000ff0c0ca210 */ /* 0x000fe20007ffe1ff */
[----:B------:R-:W-:Y:S01]  /*1660*/  @UP1 ULDC.64 UR20, c[0x0][0x248] ;  /* 0x0000920000141ab9 */ /* 0x000fe20000000a00 */
[----:B------:R-:W-:Y:S01]  /*1670*/  @UP1 ULDC.64 UR18, c[0x0][0x250] ;  /* 0x0000940000121ab9 */ /* 0x000fe20000000a00 */
[----:B------:R-:W-:Y:S01]  /*1680*/  UIMAD.WIDE.U32 UR38, UR6, UR9, URZ ;  /* 0x00000009062672a5 */ /* 0x000fe2000f8e003f */
[----:B------:R-:W-:Y:S01]  /*1690*/  @!P3 LOP3.LUT R12, RZ, R4, RZ, 0x33, !PT ;  /* 0x00000004ff0cb212 */ /* 0x000fe200078e33ff */
[----:B------:R-:W-:-:S02]  /*16a0*/  UIMAD UR9, UR6, UR11, UR7 ;  /* 0x0000000b060972a4 */ /* 0x000fc4000f8e0207 */
[----:B------:R-:W-:Y:S02]  /*16b0*/  @UP1 UIMAD.WIDE.U32 UR14, UR26, UR20, URZ ;  /* 0x000000141a0e12a5 */ /* 0x000fe4000f8e003f */
[----:B------:R-:W-:Y:S02]  /*16c0*/  @UP1 UIMAD.WIDE.U32 UR6, UR28, UR18, URZ ;  /* 0x000000121c0612a5 */ /* 0x000fe4000f8e003f */
[----:B------:R-:W-:Y:S02]  /*16d0*/  UIMAD UR46, UR59, UR57, URZ ;  /* 0x000000393b2e72a4 */ /* 0x000fe4000f8e023f */
[----:B------:R-:W-:Y:S02]  /*16e0*/  @UP1 UIMAD UR22, UR26, UR21, URZ ;  /* 0x000000151a1612a4 */ /* 0x000fe4000f8e023f */
[----:B------:R-:W-:Y:S02]  /*16f0*/  @UP1 UIMAD UR11, UR28, UR19, URZ ;  /* 0x000000131c0b12a4 */ /* 0x000fe4000f8e023f */
[----:B------:R-:W-:-:S02]  /*1700*/  @!UP2 UIADD3 UR45, UR41, UR29, URZ ;  /* 0x0000001d292da290 */ /* 0x000fc4000fffe03f */
[----:B------:R-:W-:Y:S02]  /*1710*/  USHF.R.S32.HI UR37, URZ, 0x1f, UR24 ;  /* 0x0000001f3f257899 */ /* 0x000fe40008011418 */
[----:B------:R-:W-:Y:S02]  /*1720*/  USHF.R.S32.HI UR26, URZ, 0x1f, UR46 ;  /* 0x0000001f3f1a7899 */ /* 0x000fe4000801142e */
[----:B------:R-:W-:Y:S02]  /*1730*/  USEL UR48, UR30, URZ, UP4 ;  /* 0x0000003f1e307287 */ /* 0x000fe4000a000000 */
[----:B------:R-:W-:Y:S02]  /*1740*/  @UP1 UIADD3 UR35, UR7, UR11, URZ ;  /* 0x0000000b07231290 */ /* 0x000fe4000fffe03f */
[----:B------:R-:W-:Y:S02]  /*1750*/  USEL UR47, UR47, URZ, UP4 ;  /* 0x0000003f2f2f7287 */ /* 0x000fe4000a000000 */
        /* <DEDUP_REMOVED lines=17> */
.L_x_1227:
        /* <DEDUP_REMOVED lines=13> */
.L_x_1228:
        /* <DEDUP_REMOVED lines=11> */
.L_x_1229:
[----:B------:R-:W-:-:S04]  /*19f0*/  UIMAD UR5, UR58, UR55, UR59 ;  /* 0x000000373a0572a4 */ /* 0x000fc8000f8e023b */
[----:B------:R-:W-:-:S12]  /*1a00*/  UIMAD UR5, UR5, UR52, URZ ;  /* 0x00000034050572a4 */ /* 0x000fd8000f8e023f */
.L_x_1230:
[----:B------:R-:W1:Y:S01]  /*1a10*/  S2R R7, SR_TID.X ;  /* 0x0000000000077919 */ /* 0x000e620000002100 */
[----:B------:R-:W2:Y:S01]  /*1a20*/  LDC.64 R4, c[0x0][0x420] ;  /* 0x00010800ff047b82 */ /* 0x000ea20000000a00 */
[----:B------:R-:W-:Y:S01]  /*1a30*/  USHF.R.S32.HI UR43, URZ, 0x1f, UR59 ;  /* 0x0000001f3f2b7899 */ /* 0x000fe2000801143b */
[----:B------:R-:W-:Y:S01]  /*1a40*/  SHF.R.S32.HI R147, RZ, 0x1f, R146 ;  /* 0x0000001fff937819 */ /* 0x000fe20000011492 */
[----:B------:R-:W-:Y:S01]  /*1a50*/  ULDC.64 UR14, c[0x0][0x428] ;  /* 0x00010a00000e7ab9 */ /* 0x000fe20000000a00 */
[----:B------:R-:W-:Y:S01]  /*1a60*/  UIADD3 UR11, UR10, UR5, URZ ;  /* 0x000000050a0b7290 */ /* 0x000fe2000fffe03f */
[----:B------:R-:W-:Y:S01]  /*1a70*/  BSSY B1, `(.L_x_1226) ;  /* 0x00009bb000017945 */ /* 0x000fe20003800000 */
[----:B------:R-:W-:Y:S01]  /*1a80*/  UIMAD UR5, UR43, UR14, URZ ;  /* 0x0000000e2b0572a4 */ /* 0x000fe2000f8e023f */
[----:B------:R-:W-:Y:S01]  /*1a90*/  ULDC UR30, c[0x0][0x398] ;  /* 0x0000e600001e7ab9 */ /* 0x000fe20000000800 */
[----:B------:R-:W-:Y:S02]  /*1aa0*/  UIMAD UR6, UR57, UR55, URZ ;  /* 0x00000037390672a4 */ /* 0x000fe4000f8e023f */
[----:B------:R-:W-:-:S02]  /*1ab0*/  UIMAD UR15, UR59, UR15, UR5 ;  /* 0x0000000f3b0f72a4 */ /* 0x000fc4000f8e0205 */
[----:B------:R-:W-:Y:S01]  /*1ac0*/  UIADD3 UR42, UR10, UR23, URZ ;  /* 0x000000170a2a7290 */ /* 0x000fe2000fffe03f */
[----:B------:R-:W-:Y:S02]  /*1ad0*/  ULDC.64 UR40, c[0x0][0x478] ;  /* 0x00011e0000287ab9 */ /* 0x000fe40000000a00 */
[----:B------:R-:W-:Y:S01]  /*1ae0*/  ULDC.64 UR22, c[0x0][0x258] ;  /* 0x0000960000167ab9 */ /* 0x000fe20000000a00 */
[----:B------:R-:W-:Y:S01]  /*1af0*/  UIADD3 UR9, UR31, -0x1, URZ ;  /* 0xffffffff1f097890 */ /* 0x000fe2000fffe03f */
[----:B-1----:R-:W-:-:S04]  /*1b00*/  SHF.R.S32.HI R6, RZ, 0x1f, R7 ;  /* 0x0000001fff067819 */ /* 0x002fc80000011407 */
[CC--:B------:R-:W-:Y:S02]  /*1b10*/  LEA.HI R8, R6.reuse, R7.reuse, RZ, 0x2 ;  /* 0x0000000706087211 */ /* 0x0c0fe400078f10ff */
[----:B------:R-:W-:Y:S02]  /*1b20*/  LEA.HI R6, R6, R7, RZ, 0x5 ;  /* 0x0000000706067211 */ /* 0x000fe400078f28ff */
[----:B------:R-:W-:Y:S02]  /*1b30*/  SHF.R.S32.HI R8, RZ, 0x2, R8 ;  /* 0x00000002ff087819 */ /* 0x000fe40000011408 */
[----:B------:R-:W-:Y:S02]  /*1b40*/  LOP3.LUT R164, R6, 0xffffffe0, RZ, 0xc0, !PT ;  /* 0xffffffe006a47812 */ /* 0x000fe400078ec0ff */
[----:B------:R-:W-:Y:S02]  /*1b50*/  SHF.R.S32.HI R9, RZ, 0x1f, R8 ;  /* 0x0000001fff097819 */ /* 0x000fe40000011408 */
[----:B------:R-:W-:Y:S01]  /*1b60*/  IADD3 R13, P0, R8, UR10, RZ ;  /* 0x0000000a080d7c10 */ /* 0x000fe2000ff1e0ff */
[----:B------:R-:W-:Y:S01]  /*1b70*/  IMAD.IADD R164, R7, 0x1, -R164 ;  /* 0x0000000107a47824 */ /* 0x000fe200078e0aa4 */
[----:B------:R-:W-:Y:S01]  /*1b80*/  SHF.R.S32.HI R177, RZ, 0x5, R6 ;  /* 0x00000005ffb17819 */ /* 0x000fe20000011406 */
[C---:B--2---:R-:W-:Y:S01]  /*1b90*/  IMAD R7, R9.reuse, R4, RZ ;  /* 0x0000000409077224 */ /* 0x044fe200078e02ff */
[----:B------:R-:W-:Y:S01]  /*1ba0*/  IADD3.X R10, R9, UR27, RZ, P0, !PT ;  /* 0x0000001b090a7c10 */ /* 0x000fe200087fe4ff */
[----:B------:R-:W-:Y:S01]  /*1bb0*/  IMAD.WIDE.U32 R14, R13, UR32, R146 ;  /* 0x000000200d0e7c25 */ /* 0x000fe2000f8e0092 */
[----:B------:R-:W-:Y:S01]  /*1bc0*/  IADD3 R16, P0, R146, UR7, RZ ;  /* 0x0000000792107c10 */ /* 0x000fe2000ff1e0ff */
[----:B------:R-:W-:-:S02]  /*1bd0*/  UIADD3 UR7, -UR8, UR13, UR24 ;  /* 0x0000000d08077290 */ /* 0x000fc4000fffe118 */
[----:B------:R-:W-:Y:S01]  /*1be0*/  IMAD R10, R10, UR32, RZ ;  /* 0x000000200a0a7c24 */ /* 0x000fe2000f8e02ff */
[----:B------:R-:W-:Y:S01]  /*1bf0*/  IADD3 R18, P2, R14, UR49, RZ ;  /* 0x000000310e127c10 */ /* 0x000fe2000ff5e0ff */
[----:B------:R-:W-:Y:S01]  /*1c00*/  UIADD3 UR5, UR7, -UR30, URZ ;  /* 0x8000001e07057290 */ /* 0x000fe2000fffe03f */
[----:B------:R-:W-:Y:S01]  /*1c10*/  IADD3.X R17, R147, UR45, RZ, P0, !PT ;  /* 0x0000002d93117c10 */ /* 0x000fe200087fe4ff */
[----:B------:R-:W-:Y:S02]  /*1c20*/  IMAD R10, R13, UR33, R10 ;  /* 0x000000210d0a7c24 */ /* 0x000fe4000f8e020a */
[----:B------:R-:W-:Y:S01]  /*1c30*/  USHF.R.S32.HI UR34, URZ, 0x1f, UR5 ;  /* 0x0000001f3f227899 */ /* 0x000fe20008011405 */
[----:B------:R-:W-:Y:S02]  /*1c40*/  IMAD.U32 R14, RZ, RZ, UR14 ;  /* 0x0000000eff0e7e24 */ /* 0x000fe4000f8e00ff */
[----:B------:R-:W-:Y:S01]  /*1c50*/  IADD3.X R19, R15, UR36, R10, P2, !PT ;  /* 0x000000240f137c10 */ /* 0x000fe200097fe40a */
[----:B------:R-:W-:Y:S01]  /*1c60*/  USHF.L.U32 UR36, UR6, 0x7, URZ ;  /* 0x0000000706247899 */ /* 0x000fe2000800063f */
[C---:B------:R-:W-:Y:S01]  /*1c70*/  IMAD R10, R4.reuse, UR27, RZ ;  /* 0x0000001b040a7c24 */ /* 0x040fe2000f8e02ff */
[----:B------:R-:W-:Y:S01]  /*1c80*/  ULEA.HI UR34, UR34, UR5, URZ, 0x7 ;  /* 0x0000000522227291 */ /* 0x000fe2000f8f383f */
[----:B------:R-:W-:Y:S01]  /*1c90*/  IMAD.WIDE.U32 R16, R4, UR10, R16 ;  /* 0x0000000a04107c25 */ /* 0x000fe2000f8e0010 */
[----:B------:R-:W-:-:S02]  /*1ca0*/  USHF.R.S32.HI UR7, URZ, 0x1f, UR36 ;  /* 0x0000001f3f077899 */ /* 0x000fc40008011424 */
[----:B------:R-:W-:Y:S01]  /*1cb0*/  UIADD3 UR30, UP2, UP0, UR38, UR36, UR46 ;  /* 0x00000024261e7290 */ /* 0x000fe2000f85e02e */
[----:B------:R-:W-:Y:S01]  /*1cc0*/  IMAD R10, R5, UR10, R10 ;  /* 0x0000000a050a7c24 */ /* 0x000fe2000f8e020a */
[----:B------:R-:W-:Y:S01]  /*1cd0*/  USHF.R.S32.HI UR34, URZ, 0x7, UR34 ;  /* 0x000000073f227899 */ /* 0x000fe20008011422 */
[----:B------:R-:W-:Y:S01]  /*1ce0*/  IMAD R177, R177, UR6, R164 ;  /* 0x00000006b1b17c24 */ /* 0x000fe2000f8e02a4 */
[----:B------:R-:W-:Y:S01]  /*1cf0*/  UIADD3.X UR14, UR12, UR7, UR26, UP2, UP0 ;  /* 0x000000070c0e7290 */ /* 0x000fe200097e041a */
[----:B------:R-:W-:Y:S01]  /*1d00*/  IMAD.IADD R17, R17, 0x1, R10 ;  /* 0x0000000111117824 */ /* 0x000fe200078e020a */
[----:B------:R-:W-:Y:S01]  /*1d10*/  UISETP.LT.AND UP0, UPT, URZ, UR34, UPT ;  /* 0x000000223f00728c */ /* 0x000fe2000bf01270 */
[----:B------:R-:W-:Y:S01]  /*1d20*/  IMAD R7, R8, R5, R7 ;  /* 0x0000000508077224 */ /* 0x000fe200078e0207 */
[----:B------:R-:W-:Y:S01]  /*1d30*/  UIMAD UR5, UR43, UR22, URZ ;  /* 0x000000162b0572a4 */ /* 0x000fe2000f8e023f */
[----:B------:R-:W-:Y:S01]  /*1d40*/  IMAD.WIDE.U32 R14, R14, UR59, R16 ;  /* 0x0000003b0e0e7c25 */ /* 0x000fe2000f8e0010 */
[----:B------:R-:W-:-:S02]  /*1d50*/  UIADD3 UR7, UP3, UP2, UR48, UR30, UR50 ;  /* 0x0000001e30077290 */ /* 0x000fc4000fa7e032 */
[----:B------:R-:W-:Y:S01]  /*1d60*/  USEL UR34, URZ, UR34, !UP0 ;  /* 0x000000223f227287 */ /* 0x000fe2000c000000 */
[----:B------:R-:W-:Y:S01]  /*1d70*/  VIADD R15, R15, UR15 ;  /* 0x0000000f0f0f7c36 */ /* 0x000fe20008000000 */
[----:B------:R-:W-:Y:S01]  /*1d80*/  UIMAD UR12, UR59, UR23, UR5 ;  /* 0x000000173b0c72a4 */ /* 0x000fe2000f8e0205 */
[----:B------:R-:W-:Y:S01]  /*1d90*/  IMAD.U32 R16, RZ, RZ, UR22 ;  /* 0x00000016ff107e24 */ /* 0x000fe2000f8e00ff */
[----:B------:R-:W-:Y:S01]  /*1da0*/  UIADD3.X UR5, UR47, UR14, UR44, UP3, UP2 ;  /* 0x0000000e2f057290 */ /* 0x000fe20009fe442c */
[C---:B------:R-:W-:Y:S01]  /*1db0*/  IADD3 R10, P0, R177.reuse, UR7, RZ ;  /* 0x00000007b10a7c10 */ /* 0x040fe2000ff1e0ff */
[----:B------:R-:W-:Y:S01]  /*1dc0*/  UISETP.GT.AND UP0, UPT, UR31, UR34, UPT ;  /* 0x000000221f00728c */ /* 0x000fe2000bf04270 */
[----:B------:R-:W-:Y:S01]  /*1dd0*/  IMAD.WIDE.U32 R14, R8, R4, R14 ;  /* 0x00000004080e7225 */ /* 0x000fe200078e000e */
[----:B------:R-:W-:Y:S02]  /*1de0*/  UIMAD.WIDE UR10, UR11, 0x4, UR40 ;  /* 0x000000040b0a78a5 */ /* 0x000fe4000f8e0228 */
[----:B------:R-:W-:Y:S01]  /*1df0*/  LEA.HI.X.SX32 R177, R177, UR5, 0x1, P0 ;  /* 0x00000005b1b17c11 */ /* 0x000fe200080f0eff */
[----:B------:R-:W-:Y:S01]  /*1e00*/  IMAD.WIDE.U32 R16, R16, UR59, R18 ;  /* 0x0000003b10107c25 */ /* 0x000fe2000f8e0012 */
[----:B------:R-:W-:Y:S01]  /*1e10*/  PLOP3.LUT P0, PT, PT, PT, UP0, 0x80, 0x0 ;  /* 0x000000000000781c */ /* 0x000fe20003f0f008 */
[----:B------:R-:W-:Y:S01]  /*1e20*/  ULDC.64 UR40, c[0x0][0x210] ;  /* 0x0000840000287ab9 */ /* 0x000fe20000000a00 */
        /* <DEDUP_REMOVED lines=34> */
.L_x_1232:
        /* <DEDUP_REMOVED lines=19> */
.L_x_1233:
        /* <DEDUP_REMOVED lines=31> */
.L_x_1235:
[----:B------:R-:W-:Y:S05]  /*2370*/  BSYNC B0 ;  /* 0x0000000000007941 */ /* 0x000fea0003800000 */
.L_x_1234:
        /* <DEDUP_REMOVED lines=13> */
.L_x_1237:
[----:B------:R-:W-:Y:S05]  /*2450*/  BSYNC B0 ;  /* 0x0000000000007941 */ /* 0x000fea0003800000 */
.L_x_1236:
        /* <DEDUP_REMOVED lines=25> */
.L_x_1239:
[----:B------:R-:W-:Y:S05]  /*25f0*/  BSYNC B0 ;  /* 0x0000000000007941 */ /* 0x000fea0003800000 */
.L_x_1238:
[----:B------:R-:W-:Y:S05]  /*2600*/  @P0 BRA `(.L_x_1240) ;  /* 0x0000009000040947 */ /* 0x000fea0003800000 */
[----:B------:R-:W-:Y:S01]  /*2610*/  IADD3 R8, P0, R8, 0x40, RZ ;  /* 0x0000004008087810 */ /* 0x000fe20007f1e0ff */
[----:B------:R-:W-:Y:S01]  /*2620*/  ULDC.64 UR6, c[0x0][0x3f8] ;  /* 0x0000fe0000067ab9 */ /* 0x000fe20000000a00 */
[----:B------:R-:W-:Y:S02]  /*2630*/  MOV R4, R10 ;  /* 0x0000000a00047202 */ /* 0x000fe40000000f00 */
[----:B------:R-:W-:-:S03]  /*2640*/  IADD3.X R9, RZ, R9, RZ, P0, !PT ;  /* 0x00000009ff097210 */ /* 0x000fc600007fe4ff */
[----:B------:R-:W-:-:S04]  /*2650*/  IMAD.WIDE.U32 R4, R8, UR10, R4 ;  /* 0x0000000a08047c25 */ /* 0x000fc8000f8e0004 */
[----:B------:R-:W-:Y:S01]  /*2660*/  IMAD R9, R9, UR10, RZ ;  /* 0x0000000a09097c24 */ /* 0x000fe2000f8e02ff */
[----:B-1----:R-:W-:-:S03]  /*2670*/  LEA R6, P0, R4, UR6, 0x1 ;  /* 0x0000000604067c11 */ /* 0x002fc6000f8008ff */
[----:B------:R-:W-:-:S05]  /*2680*/  IMAD R9, R8, UR11, R9 ;  /* 0x0000000b08097c24 */ /* 0x000fca000f8e0209 */
[----:B------:R-:W-:-:S04]  /*2690*/  IADD3 R9, R5, R9, RZ ;  /* 0x0000000905097210 */ /* 0x000fc80007ffe0ff */
[----:B------:R-:W-:-:S05]  /*26a0*/  LEA.HI.X R7, R4, UR7, R9, 0x1, P0 ;  /* 0x0000000704077c11 */ /* 0x000fca00080f0c09 */
[----:B------:R1:W-:Y:S01]  /*26b0*/  STG.E.128 desc[UR16][R6.64], RZ ;  /* 0x000000ff06007986 */ /* 0x0003e2000c101d10 */
[----:B------:R-:W-:Y:S05]  /*26c0*/  BRA `(.L_x_1240) ;  /* 0x0000008c00d47947 */ /* 0x000fea0003800000 */
.L_x_1231:
[----:B------:R-:W-:Y:S01]  /*26d0*/  PLOP3.LUT P1, PT, PT, PT, UP4, 0x80, 0x0 ;  /* 0x000000000000781c */ /* 0x000fe20003f2f048 */
[----:B------:R-:W-:Y:S01]  /*26e0*/  UIMAD UR5, UR9, -0x80, UR13 ;  /* 0xffffff80090578a4 */ /* 0x000fe2000f8e020d */
[C---:B------:R-:W-:Y:S01]  /*26f0*/  LEA R7, R143.reuse, UR4, 0x1 ;  /* 0x000000048f077c11 */ /* 0x040fe2000f8e08ff */
        /* <DEDUP_REMOVED lines=27> */
.L_x_1242:
[----:B------:R-:W-:Y:S05]  /*28b0*/  BSYNC B0 ;  /* 0x0000000000007941 */ /* 0x000fea0003800000 */
.L_x_1241:
        /* <DEDUP_REMOVED lines=14> */
.L_x_1244:
[----:B------:R-:W-:Y:S05]  /*29a0*/  BSYNC B0 ;  /* 0x0000000000007941 */ /* 0x000fea0003800000 */
.L_x_1243:
        /* <DEDUP_REMOVED lines=17> */
.L_x_1246:
[----:B------:R-:W-:Y:S05]  /*2ac0*/  BSYNC B0 ;  /* 0x0000000000007941 */ /* 0x000fea0003800000 */
.L_x_1245:
        /* <DEDUP_REMOVED lines=21> */
.L_x_1248:
[----:B------:R-:W-:Y:S05]  /*2c20*/  BSYNC B0 ;  /* 0x0000000000007941 */ /* 0x000fea0003800000 */
.L_x_1247:
        /* <DEDUP_REMOVED lines=13> */
[C---:B------:R-:W-:Y:S01]  /*2d00*/  VIADD R6, R140.reuse, 0x48 ;  /* 0x000000488c067836 */ /* 0x040fe20000000000 */
        /* <DEDUP_REMOVED lines=31> */
.L_x_1250:
[----:B------:R-:W-:Y:S05]  /*2f00*/  BSYNC B0 ;  /* 0x0000000000007941 */ /* 0x000fea0003800000 */
.L_x_1249:
        /* <DEDUP_REMOVED lines=22> */
.L_x_1252:
[----:B------:R-:W-:Y:S05]  /*3070*/  BSYNC B0 ;  /* 0x0000000000007941 */ /* 0x000fea0003800000 */
.L_x_1251:
        /* <DEDUP_REMOVED lines=32> */
[----:B------:R-:W-:Y:S01]  /*3280*/  @!PT LDS RZ, [RZ] ;  /* 0x00000000fffff984 */ /* 0x000fe20000000800 */
[----:B------:R-:W-:Y:S01]  /*3290*/  @!PT LDS RZ, [RZ] ;  /* 0x00000000fffff984 */ /* 0x000fe20000000800 */
[----:B------:R-:W-:Y:S01]  /*32a0*/  @!PT LDS RZ, [RZ] ;  /* 0x00000000fffff984 */ /* 0x000fe20000000800 */
[----:B------:R1:W-:Y:S04]  /*32b0*/  LDGSTS.E.BYPASS.LTC128B.128 [R7+0x8000], desc[UR16][R16.64] ;  /* 0x0800000010077fae */ /* 0x0003e8000b901d50 */
.L_x_1254:
[----:B------:R-:W-:Y:S05]  /*32c0*/  BSYNC B0 ;  /* 0x0000000000007941 */ /* 0x000fea0003800000 */
.L_x_1253:
        /* <DEDUP_REMOVED lines=22> */
.L_x_1256:
[----:B------:R-:W-:Y:S05]  /*3430*/  BSYNC B0 ;  /* 0x0000000000007941 */ /* 0x000fea0003800000 */
.L_x_1255:
        /* <DEDUP_REMOVED lines=12> */
[----:B------:R-:W-:Y:S01]  /*3500*/  IMAD.MOV.U32 R167, RZ, RZ, 0x7f800000 ;  /* 0x7f800000ffa77424 */ /* 0x000fe200078e00ff */
[----:B------:R-:W2:Y:S01]  /*3510*/  S2R R162, SR_TID.X ;  /* 0x0000000000a27919 */ /* 0x000ea20000002100 */
[----:B------:R-:W-:Y:S01]  /*3520*/  IMAD.MOV.U32 R169, RZ, RZ, 0x7f800000 ;  /* 0x7f800000ffa97424 */ /* 0x000fe200078e00ff */
[----:B------:R-:W-:Y:S01]  /*3530*/  SHF.R.S32.HI R166, RZ, 0x1f, R164 ;  /* 0x0000001fffa67819 */ /* 0x000fe200000114a4 */
[----:B------:R-:W-:Y:S01]  /*3540*/  @UP1 ULDC.64 UR20, c[0x0][0x3d0] ;  /* 0x0000f40000141ab9 */ /* 0x000fe20000000a00 */
[----:B------:R-:W-:Y:S01]  /*3550*/  @UP1 UMOV UR10, UR59 ;  /* 0x0000003b000a1c82 */ /* 0x000fe20008000000 */
[----:B------:R-:W-:Y:S01]  /*3560*/  @UP1 UIMAD UR5, UR51, UR20, URZ ;  /* 0x00000014330512a4 */ /* 0x000fe2000f8e023f */
[----:B------:R-:W-:Y:S01]  /*3570*/  @UP1 UMOV UR11, UR7 ;  /* 0x00000007000b1c82 */ /* 0x000fe20008000000 */
[----:B------:R-:W-:Y:S01]  /*3580*/  IMAD.U32 R163, RZ, RZ, UR8 ;  /* 0x00000008ffa37e24 */ /* 0x000fe2000f8e00ff */
[----:B------:R-:W-:-:S02]  /*3590*/  @UP1 UIMAD.WIDE.U32 UR10, UR58, UR20, UR10 ;  /* 0x000000143a0a12a5 */ /* 0x000fc4000f8e000a */
[----:B------:R-:W-:Y:S01]  /*35a0*/  @UP1 UIMAD UR5, UR58, UR21, UR5 ;  /* 0x000000153a0512a4 */ /* 0x000fe2000f8e0205 */
[----:B-1----:R-:W2:Y:S01]  /*35b0*/  LDG.E.64 R4, desc[UR16][R16.64] ;  /* 0x0000001010047981 */ /* 0x002ea2000c1e1b00 */
[----:B------:R-:W-:Y:S02]  /*35c0*/  @UP1 ULEA UR18, UP0, UR10, UR18, 0x2 ;  /* 0x000000120a121291 */ /* 0x000fe4000f80103f */
[----:B------:R-:W-:Y:S01]  /*35d0*/  @UP1 UIADD3 UR5, UR11, UR5, URZ ;  /* 0x000000050b051290 */ /* 0x000fe2000fffe03f */
[----:B------:R-:W2:Y:S01]  /*35e0*/  LDG.E.64 R10, desc[UR16][R16.64+0x8] ;  /* 0x00000810100a7981 */ /* 0x000ea2000c1e1b00 */
[----:B------:R-:W-:Y:S01]  /*35f0*/  IMAD.MOV.U32 R161, RZ, RZ, 0x4 ;  /* 0x00000004ffa17424 */ /* 0x000fe200078e00ff */
[----:B------:R-:W-:Y:S01]  /*3600*/  CS2R R94, SRZ ;  /* 0x00000000005e7805 */ /* 0x000fe2000001ff00 */
[----:B------:R-:W-:Y:S01]  /*3610*/  @UP1 ULEA.HI.X UR19, UR10, UR19, UR5, 0x2, UP0 ;  /* 0x000000130a131291 */ /* 0x000fe200080f1405 */
[----:B------:R-:W-:Y:S01]  /*3620*/  IMAD.U32 R18, RZ, RZ, UR18 ;  /* 0x00000012ff127e24 */ /* 0x000fe2000f8e00ff */
[----:B------:R-:W-:Y:S01]  /*3630*/  CS2R R92, SRZ ;  /* 0x00000000005c7805 */ /* 0x000fe2000001ff00 */
[----:B------:R-:W-:Y:S01]  /*3640*/  IMAD.WIDE R12, R140, R13, UR14 ;  /* 0x0000000e8c0c7e25 */ /* 0x000fe2000f8e020d */
[----:B------:R-:W-:Y:S01]  /*3650*/  @UP1 ULDC UR5, c[0x0][0x2e8] ;  /* 0x0000ba0000051ab9 */ /* 0x000fe20000000800 */
[----:B------:R-:W-:-:S02]  /*3660*/  CS2R R98, SRZ ;  /* 0x0000000000627805 */ /* 0x000fc4000001ff00 */
[----:B------:R-:W-:Y:S01]  /*3670*/  CS2R R96, SRZ ;  /* 0x0000000000607805 */ /* 0x000fe2000001ff00 */
[----:B------:R-:W-:Y:S01]  /*3680*/  IMAD.U32 R19, RZ, RZ, UR19 ;  /* 0x00000013ff137e24 */ /* 0x000fe2000f8e00ff */
[----:B------:R1:W5:Y:S01]  /*3690*/  @!P6 LDG.E R170, desc[UR16][R12.64+0x20] ;  /* 0x000020100caae981 */ /* 0x000362000c1e1900 */
[----:B------:R-:W-:Y:S02]  /*36a0*/  CS2R R90, SRZ ;  /* 0x00000000005a7805 */ /* 0x000fe4000001ff00 */
[----:B------:R-:W-:Y:S02]  /*36b0*/  CS2R R88, SRZ ;  /* 0x0000000000587805 */ /* 0x000fe4000001ff00 */
[----:B------:R-:W-:Y:S01]  /*36c0*/  CS2R R86, SRZ ;  /* 0x0000000000567805 */ /* 0x000fe2000001ff00 */
[----:B--234-:R-:W2:Y:S01]  /*36d0*/  @P1 LDG.E R7, desc[UR16][R18.64] ;  /* 0x0000001012071981 */ /* 0x01cea2000c1e1900 */
[----:B------:R-:W-:Y:S01]  /*36e0*/  @!P4 IMAD.WIDE R14, R6, R9, UR14 ;  /* 0x0000000e060ece25 */ /* 0x000fe2000f8e0209 */
[----:B------:R-:W-:-:S02]  /*36f0*/  CS2R R84, SRZ ;  /* 0x0000000000547805 */ /* 0x000fc4000001ff00 */
[----:B------:R-:W-:Y:S01]  /*3700*/  CS2R R78, SRZ ;  /* 0x00000000004e7805 */ /* 0x000fe2000001ff00 */
[----:B------:R1:W5:Y:S01]  /*3710*/  @!P5 LDG.E R167, desc[UR16][R12.64+0x100] ;  /* 0x000100100ca7d981 */ /* 0x000362000c1e1900 */
[----:B------:R-:W-:Y:S02]  /*3720*/  CS2R R76, SRZ ;  /* 0x00000000004c7805 */ /* 0x000fe4000001ff00 */
[----:B------:R-:W-:Y:S02]  /*3730*/  CS2R R82, SRZ ;  /* 0x0000000000527805 */ /* 0x000fe4000001ff00 */
[----:B------:R-:W-:Y:S01]  /*3740*/  CS2R R80, SRZ ;  /* 0x0000000000507805 */ /* 0x000fe2000001ff00 */
[----:B------:R1:W5:Y:S01]  /*3750*/  @!P4 LDG.E R168, desc[UR16][R14.64] ;  /* 0x000000100ea8c981 */ /* 0x000362000c1e1900 */
[----:B------:R-:W2:Y:S01]  /*3760*/  @P1 MUFU.RCP R6, UR5 ;  /* 0x0000000500061d08 */ /* 0x000ea20008001000 */
[----:B------:R-:W-:Y:S01]  /*3770*/  IMAD.SHL.U32 R9, R162, 0x2, RZ ;  /* 0x00000002a2097824 */ /* 0x000fe200078e00ff */
[----:B------:R-:W-:Y:S01]  /*3780*/  UIMAD UR5, UR58, UR55, UR59 ;  /* 0x000000373a0572a4 */ /* 0x000fe2000f8e023b */
[----:B------:R1:W5:Y:S01]  /*3790*/  @!P2 LDG.E R169, desc[UR16][R12.64] ;  /* 0x000000100ca9a981 */ /* 0x000362000c1e1900 */
[----:B------:R-:W-:-:S02]  /*37a0*/  CS2R R74, SRZ ;  /* 0x00000000004a7805 */ /* 0x000fc4000001ff00 */
[----:B------:R-:W-:Y:S02]  /*37b0*/  CS2R R72, SRZ ;  /* 0x0000000000487805 */ /* 0x000fe4000001ff00 */
[----:B------:R-:W-:Y:S01]  /*37c0*/  LOP3.LUT R9, R9, 0x6, RZ, 0xc0, !PT ;  /* 0x0000000609097812 */ /* 0x000fe200078ec0ff */
[----:B------:R-:W-:Y:S01]  /*37d0*/  USHF.L.U32 UR5, UR5, 0x5, URZ ;  /* 0x0000000505057899 */ /* 0x000fe2000800063f */
[----:B------:R-:W-:Y:S02]  /*37e0*/  CS2R R70, SRZ ;  /* 0x0000000000467805 */ /* 0x000fe4000001ff00 */
[----:B------:R-:W-:Y:S01]  /*37f0*/  CS2R R68, SRZ ;  /* 0x0000000000447805 */ /* 0x000fe2000001ff00 */
[----:B------:R-:W-:Y:S01]  /*3800*/  ULDC UR29, c[0x0][0x398] ;  /* 0x0000e600001d7ab9 */ /* 0x000fe20000000800 */
[----:B------:R-:W-:Y:S01]  /*3810*/  IMAD R9, R142, 0x40, R9 ;  /* 0x000000408e097824 */ /* 0x000fe200078e0209 */
[----:B------:R-:W-:Y:S01]  /*3820*/  USHF.R.S32.HI UR10, URZ, 0x1f, UR5 ;  /* 0x0000001f3f0a7899 */ /* 0x000fe20008011405 */
[----:B------:R-:W-:Y:S01]  /*3830*/  IMAD.MOV.U32 R165, RZ, RZ, R171 ;  /* 0x000000ffffa57224 */ /* 0x000fe200078e00ab */
[----:B------:R-:W-:Y:S01]  /*3840*/  ULDC UR12, c[0x0][0x394] ;  /* 0x0000e500000c7ab9 */ /* 0x000fe20000000800 */
[----:B------:R-:W-:Y:S01]  /*3850*/  USHF.L.U32 UR50, UR6, 0x3, URZ ;  /* 0x0000000306327899 */ /* 0x000fe2000800063f */
[----:B------:R-:W-:Y:S01]  /*3860*/  IADD3 R8, R140, -UR24, -R9 ;  /* 0x800000188c087c10 */ /* 0x000fe2000fffe809 */
[----:B------:R-:W-:-:S02]  /*3870*/  UIADD3 UR24, UR24, UR13, URZ ;  /* 0x0000000d18187290 */ /* 0x000fc4000fffe03f */
[----:B------:R-:W-:Y:S02]  /*3880*/  USHF.L.U32 UR49, UR6, 0x4, URZ ;  /* 0x0000000406317899 */ /* 0x000fe4000800063f */
[----:B------:R-:W-:Y:S01]  /*3890*/  UIADD3 UR51, -UR8, 0x80, UR24 ;  /* 0x0000008008337890 */ /* 0x000fe2000fffe118 */
[----:B------:R-:W-:Y:S01]  /*38a0*/  IADD3 R163, R163, -UR13, R8 ;  /* 0x8000000da3a37c10 */ /* 0x000fe2000fffe008 */
[----:B------:R-:W-:Y:S02]  /*38b0*/  UIMAD UR48, UR6, 0x18, URZ ;  /* 0x00000018063078a4 */ /* 0x000fe4000f8e023f */
[----:B------:R-:W-:Y:S02]  /*38c0*/  USHF.L.U32 UR47, UR6, 0x5, URZ ;  /* 0x00000005062f7899 */ /* 0x000fe4000800063f */
[----:B------:R-:W-:Y:S02]  /*38d0*/  UIMAD UR46, UR6, 0x28, URZ ;  /* 0x00000028062e78a4 */ /* 0x000fe4000f8e023f */
[----:B------:R-:W-:-:S02]  /*38e0*/  UIMAD UR45, UR6, 0x30, URZ ;  /* 0x00000030062d78a4 */ /* 0x000fc4000f8e023f */
[----:B------:R-:W-:Y:S02]  /*38f0*/  UIMAD UR44, UR6, 0x38, URZ ;  /* 0x00000038062c78a4 */ /* 0x000fe4000f8e023f */
[----:B------:R-:W-:Y:S02]  /*3900*/  USHF.L.U32 UR43, UR6, 0x6, URZ ;  /* 0x00000006062b7899 */ /* 0x000fe4000800063f */
[----:B------:R-:W-:Y:S02]  /*3910*/  UIMAD UR42, UR6, 0x48, URZ ;  /* 0x00000048062a78a4 */ /* 0x000fe4000f8e023f */
[----:B------:R-:W-:Y:S02]  /*3920*/  UIMAD UR41, UR6, 0x50, URZ ;  /* 0x00000050062978a4 */ /* 0x000fe4000f8e023f */
[----:B------:R-:W-:Y:S02]  /*3930*/  UIMAD UR40, UR6, 0x58, URZ ;  /* 0x00000058062878a4 */ /* 0x000fe4000f8e023f */
[----:B------:R-:W-:-:S02]  /*3940*/  UIMAD UR39, UR6, 0x60, URZ ;  /* 0x00000060062778a4 */ /* 0x000fc4000f8e023f */
[----:B------:R-:W-:Y:S02]  /*3950*/  UIMAD UR38, UR6, 0x68, URZ ;  /* 0x00000068062678a4 */ /* 0x000fe4000f8e023f */
[----:B------:R-:W-:Y:S02]  /*3960*/  UIMAD UR37, UR6, 0x70, URZ ;  /* 0x00000070062578a4 */ /* 0x000fe4000f8e023f */
[----:B------:R-:W-:Y:S02]  /*3970*/  UIMAD UR35, UR6, 0x78, URZ ;  /* 0x00000078062378a4 */ /* 0x000fe4000f8e023f */
[----:B------:R-:W-:Y:S01]  /*3980*/  UIADD3 UR51, UR51, -UR29, URZ ;  /* 0x8000001d33337290 */ /* 0x000fe2000fffe03f */
[----:B------:R-:W-:Y:S01]  /*3990*/  ULDC UR55, c[0x0][0x2d0] ;  /* 0x0000b40000377ab9 */ /* 0x000fe20000000800 */
[----:B------:R-:W-:Y:S01]  /*39a0*/  ULDC UR57, c[0x0][0x398] ;  /* 0x0000e60000397ab9 */ /* 0x000fe20000000800 */
[----:B------:R-:W-:Y:S01]  /*39b0*/  UIADD3 UR36, -UR36, URZ, URZ ;  /* 0x0000003f24247290 */ /* 0x000fe2000fffe13f */
[----:B------:R-:W-:Y:S01]  /*39c0*/  UMOV UR29, UR12 ;  /* 0x0000000c001d7c82 */ /* 0x000fe20008000000 */
[----:B------:R-:W-:Y:S01]  /*39d0*/  ULDC UR6, c[0x0][0x2ec] ;  /* 0x0000bb0000067ab9 */ /* 0x000fe20000000800 */
[----:B------:R-:W-:Y:S01]  /*39e0*/  R2UR UR7, R4 ;  /* 0x00000000040772ca */ /* 0x000fe200000e0000 */
[----:B------:R-:W-:Y:S01]  /*39f0*/  VIADD R4, R139, 0x1000 ;  /* 0x000010008b047836 */ /* 0x000fe20000000000 */
[----:B------:R-:W-:Y:S01]  /*3a00*/  R2UR UR33, R5 ;  /* 0x00000000052172ca */ /* 0x000fe200000e0000 */
[----:B------:R-:W-:Y:S01]  /*3a10*/  VIADD R5, R138, 0x1000 ;  /* 0x000010008a057836 */ /* 0x000fe20000000000 */
[----:B------:R-:W-:-:S02]  /*3a20*/  IADD3 R164, P3, P2, R10, UR5, R164 ;  /* 0x000000050aa47c10 */ /* 0x000fc4000fa7e0a4 */
[----:B------:R-:W-:Y:S02]  /*3a30*/  SEL R129, R4, R139, !P0 ;  /* 0x0000008b04817207 */ /* 0x000fe40004000000 */
[----:B------:R-:W-:Y:S01]  /*3a40*/  SEL R130, R5, R138, !P0 ;  /* 0x0000008a05827207 */ /* 0x000fe20004000000 */
[----:B--2---:R-:W-:-:S05]  /*3a50*/  @P1 FMUL.FTZ R6, R7, R6 ;  /* 0x0000000607061220 */ /* 0x004fca0000410000 */
[----:B------:R-:W-:Y:S02]  /*3a60*/  @P1 R2UR UR11, R6 ;  /* 0x00000000060b12ca */ /* 0x000fe400000e0000 */
[----:B------:R-:W-:Y:S02]  /*3a70*/  IADD3.X R166, R11, UR10, R166, P3, P2 ;  /* 0x0000000a0ba67c10 */ /* 0x000fe40009fe44a6 */
[----:B------:R-:W-:Y:S02]  /*3a80*/  LEA R130, R130, UR4, 0x1 ;  /* 0x0000000482827c11 */ /* 0x000fe4000f8e08ff */
[----:B------:R-:W-:Y:S01]  /*3a90*/  LEA R129, R129, UR4, 0x1 ;  /* 0x0000000481817c11 */ /* 0x000fe2000f8e08ff */
[----:B------:R-:W-:Y:S01]  /*3aa0*/  UMOV UR5, URZ ;  /* 0x0000003f00057c82 */ /* 0x000fe20008000000 */
[----:B------:R-:W-:Y:S01]  /*3ab0*/  UIADD3 UR28, UR7, -0x61c88647, URZ ;  /* 0x9e3779b9071c7890 */ /* 0x000fe2000fffe03f */
[----:B------:R-:W-:Y:S01]  /*3ac0*/  LOP3.LUT R166, R166, UR7, RZ, 0x3c, !PT ;  /* 0x00000007a6a67c12 */ /* 0x000fe2000f8e3cff */
[----:B------:R-:W-:-:S02]  /*3ad0*/  UIADD3 UR27, UR7, 0x3c6ef372, URZ ;  /* 0x3c6ef372071b7890 */ /* 0x000fc4000fffe03f */
[----:B------:R-:W-:Y:S02]  /*3ae0*/  UIADD3 UR25, UR7, -0x255992d5, URZ ;  /* 0xdaa66d2b07197890 */ /* 0x000fe4000fffe03f */
[----:B------:R-:W-:Y:S02]  /*3af0*/  UIADD3 UR23, UR7, 0x78dde6e4, URZ ;  /* 0x78dde6e407177890 */ /* 0x000fe4000fffe03f */
[----:B------:R-:W-:Y:S02]  /*3b00*/  UIADD3 UR21, UR7, 0x1715609d, URZ ;  /* 0x1715609d07157890 */ /* 0x000fe4000fffe03f */
[----:B------:R-:W-:Y:S02]  /*3b10*/  UIADD3 UR19, UR7, -0x4ab325aa, URZ ;  /* 0xb54cda5607137890 */ /* 0x000fe4000fffe03f */
[----:B------:R-:W-:Y:S02]  /*3b20*/  UIADD3 UR52, UR33, -0x4498517b, URZ ;  /* 0xbb67ae8521347890 */ /* 0x000fe4000fffe03f */
[----:B------:R-:W-:-:S02]  /*3b30*/  UIADD3 UR26, UR33, 0x76cf5d0a, URZ ;  /* 0x76cf5d0a211a7890 */ /* 0x000fc4000fffe03f */
[----:B------:R-:W-:Y:S02]  /*3b40*/  UIADD3 UR24, UR33, 0x32370b8f, URZ ;  /* 0x32370b8f21187890 */ /* 0x000fe4000fffe03f */
[----:B------:R-:W-:Y:S01]  /*3b50*/  UIADD3 UR22, UR33, -0x126145ec, URZ ;  /* 0xed9eba1421167890 */ /* 0x000fe2000fffe03f */
[----:B------:R-:W-:Y:S01]  /*3b60*/  @UP1 UMOV UR5, UR11 ;  /* 0x0000000b00051c82 */ /* 0x000fe20008000000 */
[----:B------:R-:W-:Y:S02]  /*3b70*/  UIADD3 UR20, UR33, -0x56f99767, URZ ;  /* 0xa906689921147890 */ /* 0x000fe4000fffe03f */
[----:B------:R-:W-:Y:S01]  /*3b80*/  UIADD3 UR18, UR33, 0x646e171e, URZ ;  /* 0x646e171e21127890 */ /* 0x000fe2000fffe03f */
[----:B-1----:R-:W-:-:S11]  /*3b90*/  ULDC.U8 UR7, c[0x0][0x388] ;  /* 0x0000e20000077ab9 */ /* 0x002fd60000000000 */
.L_x_1261:
[----:B------:R-:W0:Y:S01]  /*3ba0*/  LDGDEPBAR ;  /* 0x00000000000079af */ /* 0x000e220000000000 */
[----:B------:R-:W-:Y:S01]  /*3bb0*/  IMAD.U32 R126, RZ, RZ, UR31 ;  /* 0x0000001fff7e7e24 */ /* 0x000fe2000f8e00ff */
[----:B------:R-:W-:Y:S01]  /*3bc0*/  USHF.L.U32 UR10, UR9, 0x7, URZ ;  /* 0x00000007090a7899 */ /* 0x000fe2000800063f */
[----:B------:R-:W-:Y:S01]  /*3bd0*/  IMAD.U32 R127, RZ, RZ, UR30 ;  /* 0x0000001eff7f7e24 */ /* 0x000fe2000f8e00ff */
[----:B------:R-:W-:Y:S02]  /*3be0*/  USHF.L.U32 UR12, UR54, 0x7, URZ ;  /* 0x00000007360c7899 */ /* 0x000fe4000800063f */
[C---:B------:R-:W-:Y:S01]  /*3bf0*/  LEA R124, P0, R140.reuse, R126, 0x2 ;  /* 0x0000007e8c7c7211 */ /* 0x040fe200078010ff */
[----:B------:R-:W-:Y:S01]  /*3c00*/  UISETP.GE.AND UP0, UPT, UR10, UR51, UPT ;  /* 0x000000330a00728c */ /* 0x000fe2000bf06270 */
[----:B------:R-:W-:Y:S01]  /*3c10*/  VIADD R207, R163, UR10 ;  /* 0x0000000aa3cf7c36 */ /* 0x000fe20008000000 */
[----:B------:R-:W-:Y:S01]  /*3c20*/  UMOV UR11, UR60 ;  /* 0x0000003c000b7c82 */ /* 0x000fe20008000000 */
[----:B------:R-:W-:Y:S02]  /*3c30*/  LEA.HI.X.SX32 R125, R140, R127, 0x2, P0 ;  /* 0x0000007f8c7d7211 */ /* 0x000fe400000f16ff */
[C---:B------:R-:W-:Y:S01]  /*3c40*/  VIADD R209, R207.reuse, 0x47 ;  /* 0x00000047cfd17836 */ /* 0x040fe20000000000 */
[----:B------:R-:W-:Y:S01]  /*3c50*/  IABS R211, R207 ;  /* 0x000000cf00d37213 */ /* 0x000fe20000000000 */
[C---:B------:R-:W-:Y:S02]  /*3c60*/  VIADD R208, R207.reuse, 0xffffffff ;  /* 0xffffffffcfd07836 */ /* 0x040fe40000000000 */
[----:B------:R-:W-:Y:S01]  /*3c70*/  VIADD R193, R207, 0x8 ;  /* 0x00000008cfc17836 */ /* 0x000fe20000000000 */
[----:B------:R-:W-:Y:S01]  /*3c80*/  ISETP.GE.AND P0, PT, R209, RZ, PT ;  /* 0x000000ffd100720c */ /* 0x000fe20003f06270 */
[C---:B------:R-:W-:Y:S01]  /*3c90*/  VIADD R194, R207.reuse, 0x7 ;  /* 0x00000007cfc27836 */ /* 0x040fe20000000000 */
[----:B------:R-:W-:Y:S01]  /*3ca0*/  ISETP.GE.AND P3, PT, R208, RZ, PT ;  /* 0x000000ffd000720c */ /* 0x000fe20003f66270 */
[----:B------:R-:W-:Y:S01]  /*3cb0*/  VIADD R210, R207, 0x48 ;  /* 0x00000048cfd27836 */ /* 0x000fe20000000000 */
[----:B------:R-:W-:Y:S01]  /*3cc0*/  ISETP.GE.AND P2, PT, R193, RZ, PT ;  /* 0x000000ffc100720c */ /* 0x000fe20003f46270 */
[C---:B------:R-:W-:Y:S01]  /*3cd0*/  VIADD R201, R207.reuse, 0xfffffff7 ;  /* 0xfffffff7cfc97836 */ /* 0x040fe20000000000 */
[----:B------:R-:W-:Y:S01]  /*3ce0*/  ISETP.GE.AND P6, PT, R194, RZ, PT ;  /* 0x000000ffc200720c */ /* 0x000fe20003fc6270 */
[----:B------:R-:W-:Y:S04]  /*3cf0*/  DEPBAR.LE SB0, 0x0 ;  /* 0x000080000000791a */ /* 0x000fe80000000000 */
[----:B------:R-:W-:Y:S01]  /*3d00*/  ISETP.GE.AND P1, PT, R210, RZ, PT ;  /* 0x000000ffd200720c */ /* 0x000fe20003f26270 */
[----:B------:R-:W-:Y:S01]  /*3d10*/  BAR.SYNC.DEFER_BLOCKING 0x0 ;  /* 0x0000000000007b1d */ /* 0x000fe20000010000 */
[C---:B------:R-:W-:Y:S01]  /*3d20*/  VIADD R206, R207.reuse, 0x40 ;  /* 0x00000040cfce7836 */ /* 0x040fe20000000000 */
[C---:B------:R-:W-:Y:S01]  /*3d30*/  @!P0 IADD3 R209, -R207.reuse, -0x47, RZ ;  /* 0xffffffb9cfd18810 */ /* 0x040fe20007ffe1ff */
        /* <DEDUP_REMOVED lines=19> */
[----:B------:R-:W-:Y:S01]  /*3e70*/  ISETP.GE.AND P6, PT, R202, RZ, PT ;  /* 0x000000ffca00720c */ /* 0x000fe20003fc6270 */
[C---:B------:R-:W-:Y:S01]  /*3e80*/  VIADD R195, R207.reuse, 0x27 ;  /* 0x00000027cfc37836 */ /* 0x040fe20000000000 */
[----:B-----5:R-:W5:Y:S01]  /*3e90*/  LDG.E R181, desc[UR16][R124.64] ;  /* 0x000000107cb57981 */ /* 0x020f62000c1e1900 */
[----:B------:R-:W-:Y:S01]  /*3ea0*/  ISETP.GE.AND P1, PT, R200, RZ, PT ;  /* 0x000000ffc800720c */ /* 0x000fe20003f26270 */
[C---:B------:R-:W-:Y:S01]  /*3eb0*/  VIADD R191, R207.reuse, 0xffffffe7 ;  /* 0xffffffe7cfbf7836 */ /* 0x040fe20000000000 */
[C---:B------:R-:W-:Y:S01]  /*3ec0*/  @!P0 IADD3 R201, -R207.reuse, 0x9, RZ ;  /* 0x00000009cfc98810 */ /* 0x040fe20007ffe1ff */
[----:B------:R-:W5:Y:S01]  /*3ed0*/  LDG.E R180, desc[UR16][R124.64+0x20] ;  /* 0x000020107cb47981 */ /* 0x000f62000c1e1900 */
[----:B------:R-:W-:Y:S01]  /*3ee0*/  ISETP.GE.AND P0, PT, R192, RZ, PT ;  /* 0x000000ffc000720c */ /* 0x000fe20003f06270 */
[C---:B------:R-:W-:Y:S01]  /*3ef0*/  VIADD R185, R207.reuse, 0x17 ;  /* 0x00000017cfb97836 */ /* 0x040fe20000000000 */
[----:B------:R-:W-:Y:S01]  /*3f00*/  @!P5 IADD3 R206, -R207, -0x40, RZ ;  /* 0xffffffc0cfced810 */ /* 0x000fe20007ffe1ff */
[----:B------:R-:W5:Y:S01]  /*3f10*/  LDG.E R179, desc[UR16][R124.64+0x100] ;  /* 0x000100107cb37981 */ /* 0x000f62000c1e1900 */
[----:B------:R-:W-:Y:S01]  /*3f20*/  ISETP.GE.AND P5, PT, R199, RZ, PT ;  /* 0x000000ffc700720c */ /* 0x000fe20003fa6270 */
[C---:B------:R-:W-:Y:S01]  /*3f30*/  VIADD R190, R207.reuse, 0xffffffe0 ;  /* 0xffffffe0cfbe7836 */ /* 0x040fe20000000000 */
[C---:B------:R-:W-:Y:S01]  /*3f40*/  @!P4 IADD3 R205, -R207.reuse, -0x3f, RZ ;  /* 0xffffffc1cfcdc810 */ /* 0x040fe20007ffe1ff */
[----:B------:R1:W5:Y:S01]  /*3f50*/  LDG.E R178, desc[UR16][R124.64+0x120] ;  /* 0x000120107cb27981 */ /* 0x000362000c1e1900 */
[----:B------:R-:W-:Y:S01]  /*3f60*/  ISETP.GE.AND P4, PT, R198, RZ, PT ;  /* 0x000000ffc600720c */ /* 0x000fe20003f86270 */
[C---:B------:R-:W-:Y:S01]  /*3f70*/  VIADD R189, R207.reuse, 0xffffffdf ;  /* 0xffffffdfcfbd7836 */ /* 0x040fe20000000000 */
[C---:B------:R-:W-:Y:S01]  /*3f80*/  @!P3 IADD3 R204, -R207.reuse, -0x38, RZ ;  /* 0xffffffc8cfccb810 */ /* 0x040fe20007ffe1ff */
[----:B------:R-:W-:Y:S01]  /*3f90*/  LDSM.16.M88.4 R100, [R129] ;  /* 0x000000008164783b */ /* 0x000fe20000000200 */
[C---:B------:R-:W-:Y:S01]  /*3fa0*/  @!P2 IADD3 R203, -R207.reuse, -0x37, RZ ;  /* 0xffffffc9cfcba810 */ /* 0x040fe20007ffe1ff */
[C---:B------:R-:W-:Y:S01]  /*3fb0*/  VIADD R188, R207.reuse, 0x20 ;  /* 0x00000020cfbc7836 */ /* 0x040fe20000000000 */
[C---:B------:R-:W-:Y:S01]  /*3fc0*/  @!P6 IADD3 R202, -R207.reuse, 0x8, RZ ;  /* 0x00000008cfcae810 */ /* 0x040fe20007ffe1ff */
[C---:B------:R-:W-:Y:S01]  /*3fd0*/  VIADD R187, R207.reuse, 0x1f ;  /* 0x0000001fcfbb7836 */ /* 0x040fe20000000000 */
[C---:B------:R-:W-:Y:S01]  /*3fe0*/  @!P1 IADD3 R200, -R207.reuse, 0x10, RZ ;  /* 0x00000010cfc89810 */ /* 0x040fe20007ffe1ff */
[----:B------:R-:W-:Y:S01]  /*3ff0*/  VIADD R186, R207, 0x18 ;  /* 0x00000018cfba7836 */ /* 0x000fe20000000000 */
[----:B------:R-:W-:Y:S01]  /*4000*/  ISETP.GE.AND P3, PT, R197, RZ, PT ;  /* 0x000000ffc500720c */ /* 0x000fe20003f66270 */
[----:B------:R-:W2:Y:S01]  /*4010*/  LDSM.16.M88.4 R104, [R137+UR4+0x6000] ;  /* 0x006000048968783b */ /* 0x000ea20008000200 */
[----:B------:R-:W-:Y:S01]  /*4020*/  ISETP.GE.AND P2, PT, R196, RZ, PT ;  /* 0x000000ffc400720c */ /* 0x000fe20003f46270 */
[----:B------:R-:W-:Y:S01]  /*4030*/  VIADD R184, R207, 0xffffffd8 ;  /* 0xffffffd8cfb87836 */ /* 0x000fe20000000000 */
[----:B------:R-:W-:Y:S01]  /*4040*/  ISETP.GE.AND P6, PT, R195, RZ, PT ;  /* 0x000000ffc300720c */ /* 0x000fe20003fc6270 */
[----:B------:R-:W-:Y:S01]  /*4050*/  VIADD R127, R207, 0xffffffc8 ;  /* 0xffffffc8cf7f7836 */ /* 0x000fe20000000000 */
[----:B------:R-:W-:Y:S01]  /*4060*/  ISETP.GE.AND P1, PT, R191, RZ, PT ;  /* 0x000000ffbf00720c */ /* 0x000fe20003f26270 */
[C---:B------:R-:W-:Y:S01]  /*4070*/  VIADD R183, R207.reuse, 0xffffffd7 ;  /* 0xffffffd7cfb77836 */ /* 0x040fe20000000000 */
[----:B------:R-:W-:Y:S01]  /*4080*/  @!P0 IADD3 R192, -R207, 0x18, RZ ;  /* 0x00000018cfc08810 */ /* 0x000fe20007ffe1ff */
[----:B------:R-:W3:Y:S01]  /*4090*/  LDSM.16.M88.4 R108, [R129+0x1000] ;  /* 0x00100000816c783b */ /* 0x000ee20000000200 */
[----:B------:R-:W-:Y:S01]  /*40a0*/  ISETP.GE.AND P0, PT, R185, RZ, PT ;  /* 0x000000ffb900720c */ /* 0x000fe20003f06270 */
[C---:B------:R-:W-:Y:S01]  /*40b0*/  VIADD R182, R207.reuse, 0xffffffd0 ;  /* 0xffffffd0cfb67836 */ /* 0x040fe20000000000 */
[C---:B------:R-:W-:Y:S01]  /*40c0*/  @!P5 IADD3 R199, -R207.reuse, 0x11, RZ ;  /* 0x00000011cfc7d810 */ /* 0x040fe20007ffe1ff */
[C---:B------:R-:W-:Y:S01]  /*40d0*/  VIADD R141, R207.reuse, 0xffffffcf ;  /* 0xffffffcfcf8d7836 */ /* 0x040fe20000000000 */
[----:B------:R-:W-:Y:S01]  /*40e0*/  ISETP.GE.AND P5, PT, R190, RZ, PT ;  /* 0x000000ffbe00720c */ /* 0x000fe20003fa6270 */
[C---:B-1----:R-:W-:Y:S01]  /*40f0*/  VIADD R125, R207.reuse, 0x10 ;  /* 0x00000010cf7d7836 */ /* 0x042fe20000000000 */
[----:B------:R-:W-:Y:S01]  /*4100*/  @!P4 IADD3 R198, -R207, -0x30, RZ ;  /* 0xffffffd0cfc6c810 */ /* 0x000fe20007ffe1ff */
[----:B------:R-:W1:Y:S01]  /*4110*/  LDSM.16.M88.4 R112, [R137+UR4+0x6400] ;  /* 0x006400048970783b */ /* 0x000e620008000200 */
[----:B------:R-:W-:Y:S01]  /*4120*/  ISETP.GE.AND P4, PT, R189, RZ, PT ;  /* 0x000000ffbd00720c */ /* 0x000fe20003f86270 */
[C---:B------:R-:W-:Y:S01]  /*4130*/  VIADD R124, R207.reuse, 0xf ;  /* 0x0000000fcf7c7836 */ /* 0x040fe20000000000 */
[C---:B------:R-:W-:Y:S01]  /*4140*/  @!P3 IADD3 R197, -R207.reuse, -0x2f, RZ ;  /* 0xffffffd1cfc5b810 */ /* 0x040fe20007ffe1ff */
[C---:B------:R-:W-:Y:S01]  /*4150*/  VIADD R126, R207.reuse, 0xffffffc7 ;  /* 0xffffffc7cf7e7836 */ /* 0x040fe20000000000 */
[C---:B------:R-:W-:Y:S02]  /*4160*/  @!P2 IADD3 R196, -R207.reuse, -0x28, RZ ;  /* 0xffffffd8cfc4a810 */ /* 0x040fe40007ffe1ff */
[C---:B------:R-:W-:Y:S01]  /*4170*/  @!P6 IADD3 R195, -R207.reuse, -0x27, RZ ;  /* 0xffffffd9cfc3e810 */ /* 0x040fe20007ffe1ff */
[----:B------:R-:W4:Y:S01]  /*4180*/  LDSM.16.M88.4 R116, [R137+UR4+0x6800] ;  /* 0x006800048974783b */ /* 0x000f220008000200 */
[----:B------:R-:W-:Y:S02]  /*4190*/  @!P1 IADD3 R191, -R207, 0x19, RZ ;  /* 0x00000019cfbf9810 */ /* 0x000fe40007ffe1ff */
[----:B------:R-:W-:Y:S02]  /*41a0*/  ISETP.GE.AND P3, PT, R188, RZ, PT ;  /* 0x000000ffbc00720c */ /* 0x000fe40003f66270 */
[----:B------:R-:W-:Y:S02]  /*41b0*/  ISETP.GE.AND P2, PT, R187, RZ, PT ;  /* 0x000000ffbb00720c */ /* 0x000fe40003f46270 */
[----:B------:R-:W-:Y:S01]  /*41c0*/  ISETP.GE.AND P6, PT, R186, RZ, PT ;  /* 0x000000ffba00720c */ /* 0x000fe20003fc6270 */
[----:B------:R-:W4:Y:S01]  /*41d0*/  LDSM.16.M88.4 R120, [R137+UR4+0x6c00] ;  /* 0x006c00048978783b */ /* 0x000f220008000200 */
[----:B------:R-:W-:Y:S02]  /*41e0*/  ISETP.GE.AND P1, PT, R184, RZ, PT ;  /* 0x000000ffb800720c */ /* 0x000fe40003f26270 */
[----:B------:R-:W-:Y:S02]  /*41f0*/  I2FP.F32.S32 R212, R209 ;  /* 0x000000d100d47245 */ /* 0x000fe40000201400 */
[----:B------:R-:W-:Y:S02]  /*4200*/  I2FP.F32.S32 R209, R210 ;  /* 0x000000d200d17245 */ /* 0x000fe40000201400 */
[----:B------:R-:W-:Y:S01]  /*4210*/  @!P0 IADD3 R185, -R207, -0x17, RZ ;  /* 0xffffffe9cfb98810 */ /* 0x000fe20007ffe1ff */
[-C--:B--2---:R-:W-:Y:S03]  /*4220*/  HMMA.16816.F32 R4, R100, R104.reuse, RZ ;  /* 0x000000686404723c */ /* 0x084fe600000018ff */
[----:B------:R-:W-:Y:S02]  /*4230*/  ISETP.GE.AND P0, PT, R127, RZ, PT ;  /* 0x000000ff7f00720c */ /* 0x000fe40003f06270 */
[----:B------:R-:W-:Y:S02]  /*4240*/  @!P5 IADD3 R190, -R207, 0x20, RZ ;  /* 0x00000020cfbed810 */ /* 0x000fe40007ffe1ff */
[----:B------:R-:W-:Y:S01]  /*4250*/  ISETP.GE.AND P5, PT, R183, RZ, PT ;  /* 0x000000ffb700720c */ /* 0x000fe20003fa6270 */
[C---:B---3--:R-:W-:Y:S03]  /*4260*/  HMMA.16816.F32 R8, R108.reuse, R104, RZ ;  /* 0x000000686c08723c */ /* 0x048fe600000018ff */
[C---:B------:R-:W-:Y:S02]  /*4270*/  @!P4 IADD3 R189, -R207.reuse, 0x21, RZ ;  /* 0x00000021cfbdc810 */ /* 0x040fe40007ffe1ff */
[----:B------:R-:W-:Y:S01]  /*4280*/  ISETP.GE.AND P4, PT, R182, RZ, PT ;  /* 0x000000ffb600720c */ /* 0x000fe20003f86270 */
[-C--:B------:R-:W-:Y:S01]  /*4290*/  HMMA.16816.F32 R12, R108, R106.reuse, RZ ;  /* 0x0000006a6c0c723c */ /* 0x080fe200000018ff */
[----:B------:R-:W-:Y:S02]  /*42a0*/  @!P3 IADD3 R188, -R207, -0x20, RZ ;  /* 0xffffffe0cfbcb810 */ /* 0x000fe40007ffe1ff */
[----:B------:R-:W-:Y:S02]  /*42b0*/  ISETP.GE.AND P3, PT, R141, RZ, PT ;  /* 0x000000ff8d00720c */ /* 0x000fe40003f66270 */
[C---:B------:R-:W-:Y:S01]  /*42c0*/  @!P2 IADD3 R187, -R207.reuse, -0x1f, RZ ;  /* 0xffffffe1cfbba810 */ /* 0x040fe20007ffe1ff */
[C---:B------:R-:W-:Y:S01]  /*42d0*/  HMMA.16816.F32 R16, R100.reuse, R106, RZ ;  /* 0x0000006a6410723c */ /* 0x040fe200000018ff */
[----:B------:R-:W-:Y:S01]  /*42e0*/  LDSM.16.M88.4 R104, [R135] ;  /* 0x000000008768783b */ /* 0x000fe20000000200 */
[----:B------:R-:W-:Y:S02]  /*42f0*/  @!P6 IADD3 R186, -R207, -0x18, RZ ;  /* 0xffffffe8cfbae810 */ /* 0x000fe40007ffe1ff */
[----:B------:R-:W-:Y:S02]  /*4300*/  ISETP.GE.AND P2, PT, R125, RZ, PT ;  /* 0x000000ff7d00720c */ /* 0x000fe40003f46270 */
[-C--:B-1----:R-:W-:Y:S01]  /*4310*/  HMMA.16816.F32 R20, R100, R112.reuse, RZ ;  /* 0x000000706414723c */ /* 0x082fe200000018ff */
[C---:B------:R-:W-:Y:S02]  /*4320*/  @!P1 IADD3 R184, -R207.reuse, 0x28, RZ ;  /* 0x00000028cfb89810 */ /* 0x040fe40007ffe1ff */
[----:B------:R-:W-:Y:S02]  /*4330*/  ISETP.GE.AND P6, PT, R124, RZ, PT ;  /* 0x000000ff7c00720c */ /* 0x000fe40003fc6270 */
[----:B------:R-:W-:Y:S01]  /*4340*/  ISETP.GE.AND P1, PT, R126, RZ, PT ;  /* 0x000000ff7e00720c */ /* 0x000fe20003f26270 */
[C---:B------:R-:W-:Y:S02]  /*4350*/  HMMA.16816.F32 R24, R108.reuse, R112, RZ ;  /* 0x000000706c18723c */ /* 0x040fe400000018ff */
[C---:B------:R-:W-:Y:S02]  /*4360*/  @!P0 IADD3 R127, -R207.reuse, 0x38, RZ ;  /* 0x00000038cf7f8810 */ /* 0x040fe40007ffe1ff */
[----:B------:R-:W-:Y:S02]  /*4370*/  PLOP3.LUT P0, PT, PT, PT, UP0, 0x80, 0x0 ;  /* 0x000000000000781c */ /* 0x000fe40003f0f008 */
[-C--:B------:R-:W-:Y:S01]  /*4380*/  HMMA.16816.F32 R28, R108, R114.reuse, RZ ;  /* 0x000000726c1c723c */ /* 0x080fe200000018ff */
[----:B------:R-:W-:Y:S01]  /*4390*/  IMAD.IADD R112, R136, 0x1, R129 ;  /* 0x0000000188707824 */ /* 0x000fe200078e0281 */
[C---:B------:R-:W-:Y:S03]  /*43a0*/  @!P5 IADD3 R183, -R207.reuse, 0x29, RZ ;  /* 0x00000029cfb7d810 */ /* 0x040fe60007ffe1ff */
[C---:B------:R-:W-:Y:S01]  /*43b0*/  @!P4 IADD3 R182, -R207.reuse, 0x30, RZ ;  /* 0x00000030cfb6c810 */ /* 0x040fe20007ffe1ff */
[C---:B------:R-:W-:Y:S02]  /*43c0*/  HMMA.16816.F32 R32, R100.reuse, R114, RZ ;  /* 0x000000726420723c */ /* 0x040fe400000018ff */
[C---:B------:R-:W-:Y:S03]  /*43d0*/  @!P3 IADD3 R141, -R207.reuse, 0x31, RZ ;  /* 0x00000031cf8db810 */ /* 0x040fe60007ffe1ff */
[C---:B------:R-:W-:Y:S01]  /*43e0*/  @!P2 IADD3 R125, -R207.reuse, -0x10, RZ ;  /* 0xfffffff0cf7da810 */ /* 0x040fe20007ffe1ff */
[-C--:B----4-:R-:W-:Y:S01]  /*43f0*/  HMMA.16816.F32 R36, R100, R116.reuse, RZ ;  /* 0x000000746424723c */ /* 0x090fe200000018ff */
[C---:B------:R-:W-:Y:S04]  /*4400*/  @!P6 IADD3 R124, -R207.reuse, -0xf, RZ ;  /* 0xfffffff1cf7ce810 */ /* 0x040fe80007ffe1ff */
[----:B------:R-:W-:Y:S01]  /*4410*/  @!P1 IADD3 R126, -R207, 0x39, RZ ;  /* 0x00000039cf7e9810 */ /* 0x000fe20007ffe1ff */
[C---:B------:R-:W-:Y:S02]  /*4420*/  HMMA.16816.F32 R40, R108.reuse, R116, RZ ;  /* 0x000000746c28723c */ /* 0x040fe400000018ff */
[----:B------:R-:W-:Y:S03]  /*4430*/  I2FP.F32.S32 R207, R211 ;  /* 0x000000d300cf7245 */ /* 0x000fe60000201400 */
[----:B------:R-:W-:Y:S01]  /*4440*/  I2FP.F32.S32 R208, R208 ;  /* 0x000000d000d07245 */ /* 0x000fe20000201400 */
[-C--:B------:R-:W-:Y:S01]  /*4450*/  HMMA.16816.F32 R44, R108, R118.reuse, RZ ;  /* 0x000000766c2c723c */ /* 0x080fe200000018ff */
[----:B------:R-:W-:Y:S04]  /*4460*/  I2FP.F32.S32 R193, R193 ;  /* 0x000000c100c17245 */ /* 0x000fe80000201400 */
[----:B------:R-:W-:Y:S01]  /*4470*/  I2FP.F32.S32 R194, R194 ;  /* 0x000000c200c27245 */ /* 0x000fe20000201400 */
[C---:B------:R-:W-:Y:S01]  /*4480*/  HMMA.16816.F32 R48, R100.reuse, R118, RZ ;  /* 0x000000766430723c */ /* 0x040fe200000018ff */
[----:B------:R-:W-:Y:S01]  /*4490*/  LDSM.16.M88.4 R116, [R135+0x800] ;  /* 0x000800008774783b */ /* 0x000fe20000000200 */
[----:B------:R-:W-:Y:S03]  /*44a0*/  I2FP.F32.S32 R125, R125 ;  /* 0x0000007d007d7245 */ /* 0x000fe60000201400 */
[----:B------:R-:W-:Y:S01]  /*44b0*/  I2FP.F32.S32 R124, R124 ;  /* 0x0000007c007c7245 */ /* 0x000fe20000201400 */
[-C--:B------:R-:W-:Y:S01]  /*44c0*/  HMMA.16816.F32 R52, R100, R120.reuse, RZ ;  /* 0x000000786434723c */ /* 0x080fe200000018ff */
[----:B------:R-:W-:Y:S04]  /*44d0*/  I2FP.F32.S32 R127, R127 ;  /* 0x0000007f007f7245 */ /* 0x000fe80000201400 */
[----:B------:R-:W-:Y:S01]  /*44e0*/  I2FP.F32.S32 R126, R126 ;  /* 0x0000007e007e7245 */ /* 0x000fe20000201400 */
[C---:B------:R-:W-:Y:S06]  /*44f0*/  HMMA.16816.F32 R56, R108.reuse, R120, RZ ;  /* 0x000000786c38723c */ /* 0x040fec00000018ff */
[-C--:B------:R-:W-:Y:S01]  /*4500*/  HMMA.16816.F32 R60, R108, R122.reuse, RZ ;  /* 0x0000007a6c3c723c */ /* 0x080fe200000018ff */
[----:B------:R-:W-:Y:S05]  /*4510*/  LDSM.16.M88.4 R108, [R112+0x1000] ;  /* 0x00100000706c783b */ /* 0x000fea0000000200 */
[----:B------:R-:W-:Y:S03]  /*4520*/  HMMA.16816.F32 R64, R100, R122, RZ ;  /* 0x0000007a6440723c */ /* 0x000fe600000018ff */
[----:B------:R-:W1:Y:S08]  /*4530*/  LDSM.16.M88.4 R100, [R112] ;  /* 0x000000007064783b */ /* 0x000e700000000200 */
[----:B------:R-:W2:Y:S01]  /*4540*/  LDSM.16.M88.4 R112, [R135+0x400] ;  /* 0x000400008770783b */ /* 0x000ea20000000200 */
[-C--:B-1----:R-:W-:Y:S06]  /*4550*/  HMMA.16816.F32 R4, R100, R104.reuse, R4 ;  /* 0x000000686404723c */ /* 0x082fec0000001804 */
[C---:B------:R-:W-:Y:S06]  /*4560*/  HMMA.16816.F32 R8, R108.reuse, R104, R8 ;  /* 0x000000686c08723c */ /* 0x040fec0000001808 */
[-C--:B------:R-:W-:Y:S06]  /*4570*/  HMMA.16816.F32 R12, R108, R106.reuse, R12 ;  /* 0x0000006a6c0c723c */ /* 0x080fec000000180c */
[C---:B------:R-:W-:Y:S01]  /*4580*/  HMMA.16816.F32 R16, R100.reuse, R106, R16 ;  /* 0x0000006a6410723c */ /* 0x040fe20000001810 */
[----:B------:R-:W1:Y:S05]  /*4590*/  LDSM.16.M88.4 R104, [R135+0xc00] ;  /* 0x000c00008768783b */ /* 0x000e6a0000000200 */
[-C--:B--2---:R-:W-:Y:S05]  /*45a0*/  HMMA.16816.F32 R20, R100, R112.reuse, R20 ;  /* 0x000000706414723c */ /* 0x084fea0000001814 */
[----:B------:R-:W-:Y:S01]  /*45b0*/  FFMA.FTZ R5, R208, -UR5, R5 ;  /* 0x80000005d0057c23 */ /* 0x000fe20008010005 */
[C---:B------:R-:W-:Y:S05]  /*45c0*/  HMMA.16816.F32 R24, R108.reuse, R112, R24 ;  /* 0x000000706c18723c */ /* 0x040fea0000001818 */
[----:B------:R-:W-:Y:S01]  /*45d0*/  FFMA.FTZ R10, R209, -UR5, R10 ;  /* 0x80000005d10a7c23 */ /* 0x000fe2000801000a */
[-C--:B------:R-:W-:Y:S05]  /*45e0*/  HMMA.16816.F32 R28, R108, R114.reuse, R28 ;  /* 0x000000726c1c723c */ /* 0x080fea000000181c */
[----:B------:R-:W-:Y:S01]  /*45f0*/  I2FP.F32.S32 R209, R206 ;  /* 0x000000ce00d17245 */ /* 0x000fe20000201400 */
[C---:B------:R-:W-:Y:S05]  /*4600*/  HMMA.16816.F32 R32, R100.reuse, R114, R32 ;  /* 0x000000726420723c */ /* 0x040fea0000001820 */
[----:B------:R-:W-:Y:S01]  /*4610*/  I2FP.F32.S32 R206, R205 ;  /* 0x000000cd00ce7245 */ /* 0x000fe20000201400 */
        /* <DEDUP_REMOVED lines=8> */
[-C--:B-1----:R-:W-:Y:S05]  /*46a0*/  HMMA.16816.F32 R52, R100, R104.reuse, R52 ;  /* 0x000000686434723c */ /* 0x082fea0000001834 */
[----:B------:R-:W-:Y:S01]  /*46b0*/  I2FP.F32.S32 R201, R200 ;  /* 0x000000c800c97245 */ /* 0x000fe20000201400 */
[C---:B------:R-:W-:Y:S05]  /*46c0*/  HMMA.16816.F32 R56, R108.reuse, R104, R56 ;  /* 0x000000686c38723c */ /* 0x040fea0000001838 */
[----:B------:R-:W-:Y:S01]  /*46d0*/  I2FP.F32.S32 R200, R199 ;  /* 0x000000c700c87245 */ /* 0x000fe20000201400 */
[-C--:B------:R-:W-:Y:S05]  /*46e0*/  HMMA.16816.F32 R60, R108, R106.reuse, R60 ;  /* 0x0000006a6c3c723c */ /* 0x080fea000000183c */
[----:B------:R-:W-:Y:S01]  /*46f0*/  I2FP.F32.S32 R199, R198 ;  /* 0x000000c600c77245 */ /* 0x000fe20000201400 */
[----:B------:R-:W-:Y:S05]  /*4700*/  HMMA.16816.F32 R64, R100, R106, R64 ;  /* 0x0000006a6440723c */ /* 0x000fea0000001840 */
[----:B------:R-:W-:Y:S01]  /*4710*/  I2FP.F32.S32 R198, R197 ;  /* 0x000000c500c67245 */ /* 0x000fe20000201400 */
[----:B------:R-:W-:Y:S01]  /*4720*/  FFMA.FTZ R6, R193, -UR5, R6 ;  /* 0x80000005c1067c23 */ /* 0x000fe20008010006 */
[----:B------:R-:W-:Y:S01]  /*4730*/  I2FP.F32.S32 R197, R196 ;  /* 0x000000c400c57245 */ /* 0x000fe20000201400 */
[----:B------:R-:W-:Y:S03]  /*4740*/  FFMA.FTZ R7, R194, -UR5, R7 ;  /* 0x80000005c2077c23 */ /* 0x000fe60008010007 */
        /* <DEDUP_REMOVED lines=26> */
[----:B------:R-:W-:Y:S01]  /*48f0*/  FFMA.FTZ R23, R202, -UR5, R23 ;  /* 0x80000005ca177c23 */ /* 0x000fe20008010017 */
[----:B------:R-:W-:Y:S01]  /*4900*/  FFMA.FTZ R20, R201, -UR5, R20 ;  /* 0x80000005c9147c23 */ /* 0x000fe20008010014 */
[----:B------:R-:W-:Y:S01]  /*4910*/  FFMA.FTZ R21, R200, -UR5, R21 ;  /* 0x80000005c8157c23 */ /* 0x000fe20008010015 */
[----:B------:R-:W-:Y:S01]  /*4920*/  FFMA.FTZ R26, R205, -UR5, R26 ;  /* 0x80000005cd1a7c23 */ /* 0x000fe2000801001a */
[----:B------:R-:W-:Y:S01]  /*4930*/  FFMA.FTZ R27, R204, -UR5, R27 ;  /* 0x80000005cc1b7c23 */ /* 0x000fe2000801001b */
[C---:B------:R-:W-:Y:S01]  /*4940*/  FFMA.FTZ R24, R199.reuse, -UR5, R24 ;  /* 0x80000005c7187c23 */ /* 0x040fe20008010018 */
[C---:B------:R-:W-:Y:S01]  /*4950*/  FFMA.FTZ R25, R198.reuse, -UR5, R25 ;  /* 0x80000005c6197c23 */ /* 0x040fe20008010019 */
        /* <DEDUP_REMOVED lines=52> */
.L_x_1257:
        /* <DEDUP_REMOVED lines=16> */
[----:B------:R-:W-:Y:S02]  /*4da0*/  VIADD R106, R106, UR12 ;  /* 0x0000000c6a6a7c36 */ /* 0x000fe40008000000 */
[----:B------:R-:W-:Y:S01]  /*4db0*/  IMAD.U32 R111, RZ, RZ, UR10 ;  /* 0x0000000aff6f7e24 */ /* 0x000fe2000f8e00ff */
[----:B------:R-:W-:Y:S01]  /*4dc0*/  VIADDMNMX R121, R108, R121, UR8, PT ;  /* 0x000000086c797e46 */ /* 0x000fe2000b800179 */
[----:B------:R-:W-:Y:S01]  /*4dd0*/  IMAD.U32 R109, RZ, RZ, UR10 ;  /* 0x0000000aff6d7e24 */ /* 0x000fe2000f8e00ff */
[C---:B------:R-:W-:Y:S01]  /*4de0*/  ISETP.GE.AND P0, PT, R106.reuse, R123, PT ;  /* 0x0000007b6a00720c */ /* 0x040fe20003f06270 */
[----:B------:R-:W-:Y:S01]  /*4df0*/  IMAD.U32 R107, RZ, RZ, UR10 ;  /* 0x0000000aff6b7e24 */ /* 0x000fe2000f8e00ff */
[--C-:B------:R-:W-:Y:S01]  /*4e00*/  IADD3 R104, R111, 0x8, R108.reuse ;  /* 0x000000086f687810 */ /* 0x100fe20007ffe06c */
[C---:B------:R-:W-:Y:S01]  /*4e10*/  VIADD R120, R106.reuse, 0x1 ;  /* 0x000000016a787836 */ /* 0x040fe20000000000 */
[C---:B------:R-:W-:Y:S01]  /*4e20*/  ISETP.GE.OR P0, PT, R106.reuse, R121, !P0 ;  /* 0x000000796a00720c */ /* 0x040fe20004706670 */
[C---:B------:R-:W-:Y:S01]  /*4e30*/  VIADD R119, R106.reuse, 0x8 ;  /* 0x000000086a777836 */ /* 0x040fe20000000000 */
[--C-:B------:R-:W-:Y:S01]  /*4e40*/  IADD3 R102, R109, 0x40, R108.reuse ;  /* 0x000000406d667810 */ /* 0x100fe20007ffe06c */
[C---:B------:R-:W-:Y:S01]  /*4e50*/  VIADD R118, R106.reuse, 0x9 ;  /* 0x000000096a767836 */ /* 0x040fe20000000000 */
[----:B------:R-:W-:Y:S01]  /*4e60*/  IADD3 R100, R107, 0x48, R108 ;  /* 0x000000486b647810 */ /* 0x000fe20007ffe06c */
        /* <DEDUP_REMOVED lines=21> */
[----:B------:R-:W-:Y:S02]  /*4fc0*/  ISETP.GE.AND P0, PT, R117, R123, PT ;  /* 0x0000007b7500720c */ /* 0x000fe40003f06270 */
[C---:B------:R-:W-:Y:S02]  /*4fd0*/  ISETP.GE.OR P6, PT, R106.reuse, R104, !P6 ;  /* 0x000000686a00720c */ /* 0x040fe400077c6670 */
[C---:B------:R-:W-:Y:S02]  /*4fe0*/  ISETP.GE.OR P5, PT, R106.reuse, R102, !P5 ;  /* 0x000000666a00720c */ /* 0x040fe40006fa6670 */
[C---:B------:R-:W-:Y:S01]  /*4ff0*/  ISETP.GE.OR P4, PT, R106.reuse, R100, !P4 ;  /* 0x000000646a00720c */ /* 0x040fe20006786670 */
[----:B------:R-:W-:Y:S01]  /*5000*/  VIADD R106, R106, 0x39 ;  /* 0x000000396a6a7836 */ /* 0x000fe20000000000 */
        /* <DEDUP_REMOVED lines=179> */
.L_x_1258:
[----:B------:R-:W-:Y:S01]  /*5b40*/  FSETP.NEU.FTZ.AND P1, PT, R169, -INF , PT ;  /* 0xff800000a900780b */ /* 0x000fe20003f3d000 */
[----:B------:R-:W-:Y:S01]  /*5b50*/  IMAD.SHL.U32 R141, R139, 0x2, RZ ;  /* 0x000000028b8d7824 */ /* 0x000fe200078e00ff */
[C---:B------:R-:W-:Y:S01]  /*5b60*/  FSETP.NEU.FTZ.AND P0, PT, R170.reuse, -INF , PT ;  /* 0xff800000aa00780b */ /* 0x040fe20003f1d000 */
[----:B------:R-:W-:Y:S02]  /*5b70*/  IMAD.U32 R116, RZ, RZ, UR4 ;  /* 0x00000004ff747e24 */ /* 0x000fe4000f8e00ff */
[----:B------:R-:W-:Y:S01]  /*5b80*/  FMUL.FTZ R117, R169, 1.4426950216293334961 ;  /* 0x3fb8aa3ba9757820 */ /* 0x000fe20000410000 */
[----:B------:R-:W-:Y:S01]  /*5b90*/  FMUL.FTZ R118, R170, 1.4426950216293334961 ;  /* 0x3fb8aa3baa767820 */ /* 0x000fe20000410000 */
[----:B------:R-:W-:Y:S03]  /*5ba0*/  UISETP.GT.AND UP2, UPT, UR9, UR34, UPT ;  /* 0x000000220900728c */ /* 0x000fe6000bf44270 */
[----:B------:R-:W-:Y:S02]  /*5bb0*/  FSEL R117, R117, RZ, P1 ;  /* 0x000000ff75757208 */ /* 0x000fe40000800000 */
[----:B------:R-:W-:Y:S02]  /*5bc0*/  FSEL R118, R118, RZ, P0 ;  /* 0x000000ff76767208 */ /* 0x000fe40000000000 */
[----:B------:R-:W-:Y:S01]  /*5bd0*/  FSETP.NEU.FTZ.AND P0, PT, R168, -INF , PT ;  /* 0xff800000a800780b */ /* 0x000fe20003f1d000 */
[--C-:B------:R-:W-:Y:S01]  /*5be0*/  FFMA.FTZ R237, R16, UR6, -R117.reuse ;  /* 0x0000000610ed7c23 */ /* 0x100fe20008010875 */
[----:B------:R-:W-:Y:S01]  /*5bf0*/  FSETP.NEU.FTZ.AND P1, PT, R167, -INF , PT ;  /* 0xff800000a700780b */ /* 0x000fe20003f3d000 */
        /* <DEDUP_REMOVED lines=23> */
[----:B------:R-:W-:Y:S01]  /*5d70*/  FMUL.FTZ R16, R168, 1.4426950216293334961 ;  /* 0x3fb8aa3ba8107820 */ /* 0x000fe20000410000 */
[--C-:B------:R-:W-:Y:S01]  /*5d80*/  FFMA.FTZ R234, R19, UR6, -R118.reuse ;  /* 0x0000000613ea7c23 */ /* 0x100fe20008010876 */
[----:B------:R-:W-:Y:S01]  /*5d90*/  FMUL.FTZ R19, R167, 1.4426950216293334961 ;  /* 0x3fb8aa3ba7137820 */ /* 0x000fe20000410000 */
[--C-:B------:R-:W-:Y:S03]  /*5da0*/  FFMA.FTZ R7, R7, UR6, -R118.reuse ;  /* 0x0000000607077c23 */ /* 0x100fe60008010876 */
[----:B------:R-:W-:Y:S01]  /*5db0*/  MUFU.EX2 R200, R49 ;  /* 0x0000003100c87308 */ /* 0x000fe20000000800 */
[----:B------:R-:W-:Y:S01]  /*5dc0*/  FSEL R16, R16, RZ, P0 ;  /* 0x000000ff10107208 */ /* 0x000fe20000000000 */
[--C-:B------:R-:W-:Y:S01]  /*5dd0*/  FFMA.FTZ R35, R35, UR6, -R118.reuse ;  /* 0x0000000623237c23 */ /* 0x100fe20008010876 */
[----:B------:R-:W-:Y:S01]  /*5de0*/  FSEL R19, R19, RZ, P1 ;  /* 0x000000ff13137208 */ /* 0x000fe20000800000 */
[--C-:B------:R-:W-:Y:S01]  /*5df0*/  FFMA.FTZ R51, R51, UR6, -R118.reuse ;  /* 0x0000000633337c23 */ /* 0x100fe20008010876 */
[----:B------:R-:W-:Y:S01]  /*5e00*/  FFMA.FTZ R18, R18, UR6, -R118 ;  /* 0x0000000612127c23 */ /* 0x000fe20008010876 */
        /* <DEDUP_REMOVED lines=15> */
[----:B------:R-:W-:Y:S01]  /*5f00*/  FFMA.FTZ R54, R54, UR6, -R118 ;  /* 0x0000000636367c23 */ /* 0x000fe20008010876 */
[----:B------:R-:W-:Y:S04]  /*5f10*/  IMAD.WIDE.U32 R118, R164, -0x2daee0ad, RZ ;  /* 0xd2511f53a4767825 */ /* 0x000fe800078e00ff */
        /* <DEDUP_REMOVED lines=33> */
[----:B------:R1:W-:Y:S10]  /*6130*/  MUFU.EX2 R242, R7 ;  /* 0x0000000700f27308 */ /* 0x0003f40000000800 */
[----:B------:R2:W-:Y:S10]  /*6140*/  MUFU.EX2 R230, R15 ;  /* 0x0000000f00e67308 */ /* 0x0005f40000000800 */
[----:B------:R3:W-:Y:S01]  /*6150*/  MUFU.EX2 R233, R12 ;  /* 0x0000000c00e97308 */ /* 0x0007e20000000800 */
[----:B-1----:R-:W-:Y:S04]  /*6160*/  IMAD.U32 R7, RZ, RZ, UR54 ;  /* 0x00000036ff077e24 */ /* 0x002fe8000f8e00ff */
[----:B------:R-:W-:Y:S05]  /*6170*/  IMAD R7, R7, 0x2, R142 ;  /* 0x0000000207077824 */ /* 0x000fea00078e028e */
[----:B------:R1:W-:Y:S01]  /*6180*/  MUFU.EX2 R218, R30 ;  /* 0x0000001e00da7308 */ /* 0x0003e20000000800 */
[----:B--2---:R-:W-:Y:S04]  /*6190*/  IMAD.U32 R15, RZ, RZ, UR9 ;  /* 0x00000009ff0f7e24 */ /* 0x004fe8000f8e00ff */
[----:B------:R-:W-:Y:S05]  /*61a0*/  IMAD R120, R15, 0x8, R144 ;  /* 0x000000080f787824 */ /* 0x000fea00078e0290 */
[----:B------:R2:W-:Y:S01]  /*61b0*/  MUFU.EX2 R245, R4 ;  /* 0x0000000400f57308 */ /* 0x0005e20000000800 */
[----:B---3--:R-:W-:Y:S01]  /*61c0*/  IMAD.SHL.U32 R12, R7, 0x2, RZ ;  /* 0x00000002070c7824 */ /* 0x008fe200078e00ff */
[----:B------:R-:W-:Y:S01]  /*61d0*/  LOP3.LUT R7, R118, UR52, RZ, 0x3c, !PT ;  /* 0x0000003476077c12 */ /* 0x000fe2000f8e3cff */
[C---:B------:R-:W-:Y:S02]  /*61e0*/  VIADD R118, R120.reuse, 0x4 ;  /* 0x0000000478767836 */ /* 0x040fe40000000000 */
[----:B------:R-:W-:Y:S05]  /*61f0*/  IMAD.WIDE.U32 R120, R120, -0x326172a9, RZ ;  /* 0xcd9e8d5778787825 */ /* 0x000fea00078e00ff */
[----:B------:R3:W-:Y:S01]  /*6200*/  MUFU.EX2 R217, R31 ;  /* 0x0000001f00d97308 */ /* 0x0007e20000000800 */
[----:B------:R-:W-:Y:S01]  /*6210*/  VIADD R19, R12, 0x1 ;  /* 0x000000010c137836 */ /* 0x000fe20000000000 */
[-C--:B-1----:R-:W-:Y:S02]  /*6220*/  LOP3.LUT R30, R121, R166.reuse, RZ, 0x3c, !PT ;  /* 0x000000a6791e7212 */ /* 0x082fe400078e3cff */
[C---:B------:R-:W-:Y:S06]  /*6230*/  LOP3.LUT R12, R119.reuse, UR33, R12, 0x96, !PT ;  /* 0x00000021770c7c12 */ /* 0x040fec000f8e960c */
[----:B------:R1:W-:Y:S01]  /*6240*/  MUFU.EX2 R235, R18 ;  /* 0x0000001200eb7308 */ /* 0x0003e20000000800 */
[----:B--2---:R-:W-:Y:S01]  /*6250*/  LOP3.LUT R4, R119, UR33, R19, 0x96, !PT ;  /* 0x0000002177047c12 */ /* 0x004fe2000f8e9613 */
[----:B------:R-:W-:Y:S04]  /*6260*/  IMAD.WIDE.U32 R10, R12, -0x326172a9, RZ ;  /* 0xcd9e8d570c0a7825 */ /* 0x000fe800078e00ff */
[----:B------:R-:W-:Y:S01]  /*6270*/  IMAD.WIDE.U32 R118, R118, -0x326172a9, RZ ;  /* 0xcd9e8d5776767825 */ /* 0x000fe200078e00ff */
[C---:B------:R-:W-:Y:S03]  /*6280*/  LOP3.LUT R182, R11.reuse, UR28, R120, 0x96, !PT ;  /* 0x0000001c0bb67c12 */ /* 0x040fe6000f8e9678 */
[----:B------:R-:W-:Y:S01]  /*6290*/  MUFU.EX2 R214, R35 ;  /* 0x0000002300d67308 */ /* 0x000fe20000000800 */
[----:B---3--:R-:W-:Y:S01]  /*62a0*/  IMAD.WIDE.U32 R30, R30, -0x2daee0ad, RZ ;  /* 0xd2511f531e1e7825 */ /* 0x008fe200078e00ff */
[----:B------:R-:W-:Y:S03]  /*62b0*/  LOP3.LUT R126, R11, UR28, R118, 0x96, !PT ;  /* 0x0000001c0b7e7c12 */ /* 0x000fe6000f8e9676 */
[----:B------:R-:W-:Y:S01]  /*62c0*/  IMAD.WIDE.U32 R182, R182, -0x2daee0ad, RZ ;  /* 0xd2511f53b6b67825 */ /* 0x000fe200078e00ff */
[----:B------:R-:W-:Y:S04]  /*62d0*/  LOP3.LUT R124, R7, R31, RZ, 0x3c, !PT ;  /* 0x0000001f077c7212 */ /* 0x000fe800078e3cff */
[----:B------:R-:W-:Y:S01]  /*62e0*/  MUFU.EX2 R215, R34 ;  /* 0x0000002200d77308 */ /* 0x000fe20000000800 */
[----:B-1----:R-:W-:Y:S01]  /*62f0*/  LOP3.LUT R18, R119, R166, RZ, 0x3c, !PT ;  /* 0x000000a677127212 */ /* 0x002fe200078e3cff */
[----:B------:R-:W-:Y:S01]  /*6300*/  IMAD.WIDE.U32 R126, R126, -0x2daee0ad, RZ ;  /* 0xd2511f537e7e7825 */ /* 0x000fe200078e00ff */
[----:B------:R-:W-:Y:S03]  /*6310*/  LOP3.LUT R14, R183, UR26, R30, 0x96, !PT ;  /* 0x0000001ab70e7c12 */ /* 0x000fe6000f8e961e */
[----:B------:R-:W-:Y:S04]  /*6320*/  IMAD.WIDE.U32 R18, R18, -0x2daee0ad, RZ ;  /* 0xd2511f5312127825 */ /* 0x000fe800078e00ff */
[----:B------:R1:W-:Y:S01]  /*6330*/  MUFU.EX2 R199, R50 ;  /* 0x0000003200c77308 */ /* 0x0003e20000000800 */
[----:B------:R-:W-:Y:S01]  /*6340*/  IMAD.WIDE.U32 R124, R124, -0x326172a9, RZ ;  /* 0xcd9e8d577c7c7825 */ /* 0x000fe200078e00ff */
[----:B------:R-:W-:Y:S02]  /*6350*/  LOP3.LUT R122, R7, R19, RZ, 0x3c, !PT ;  /* 0x00000013077a7212 */ /* 0x000fe400078e3cff */
[----:B------:R-:W-:Y:S01]  /*6360*/  LOP3.LUT R188, R127, UR26, R18, 0x96, !PT ;  /* 0x0000001a7fbc7c12 */ /* 0x000fe2000f8e9612 */
[----:B------:R-:W-:Y:S01]  /*6370*/  IMAD.WIDE.U32 R14, R14, -0x326172a9, RZ ;  /* 0xcd9e8d570e0e7825 */ /* 0x000fe200078e00ff */
[----:B------:R-:W-:Y:S04]  /*6380*/  LOP3.LUT R192, R125, UR27, R10, 0x96, !PT ;  /* 0x0000001b7dc07c12 */ /* 0x000fe8000f8e960a */
[----:B------:R2:W-:Y:S01]  /*6390*/  MUFU.EX2 R198, R51 ;  /* 0x0000003300c67308 */ /* 0x0005e20000000800 */
[----:B------:R-:W-:Y:S01]  /*63a0*/  IMAD.WIDE.U32 R122, R122, -0x326172a9, RZ ;  /* 0xcd9e8d577a7a7825 */ /* 0x000fe200078e00ff */
[----:B------:R-:W-:Y:S03]  /*63b0*/  LOP3.LUT R184, R15, UR25, R124, 0x96, !PT ;  /* 0x000000190fb87c12 */ /* 0x000fe6000f8e967c */
[----:B------:R-:W-:Y:S05]  /*63c0*/  IMAD.WIDE.U32 R188, R188, -0x326172a9, RZ ;  /* 0xcd9e8d57bcbc7825 */ /* 0x000fea00078e00ff */
[----:B------:R-:W-:Y:S01]  /*63d0*/  MUFU.EX2 R236, R17 ;  /* 0x0000001100ec7308 */ /* 0x000fe20000000800 */
[----:B-1----:R-:W-:Y:S01]  /*63e0*/  LOP3.LUT R50, R123, UR27, R10, 0x96, !PT ;  /* 0x0000001b7b327c12 */ /* 0x002fe2000f8e960a */
[----:B------:R-:W-:Y:S01]  /*63f0*/  IMAD.WIDE.U32 R34, R4, -0x326172a9, RZ ;  /* 0xcd9e8d5704227825 */ /* 0x000fe200078e00ff */
[----:B------:R-:W-:Y:S03]  /*6400*/  LOP3.LUT R196, R189, UR25, R122, 0x96, !PT ;  /* 0x00000019bdc47c12 */ /* 0x000fe6000f8e967a */
[----:B------:R-:W-:Y:S01]  /*6410*/  IMAD.WIDE.U32 R192, R192, -0x2daee0ad, RZ ;  /* 0xd2511f53c0c07825 */ /* 0x000fe200078e00ff */
[----:B------:R-:W-:Y:S03]  /*6420*/  LOP3.LUT R120, R35, UR28, R120, 0x96, !PT ;  /* 0x0000001c23787c12 */ /* 0x000fe6000f8e9678 */
[----:B------:R-:W-:Y:S01]  /*6430*/  MUFU.EX2 R229, R20 ;  /* 0x0000001400e57308 */ /* 0x000fe20000000800 */
[----:B------:R-:W-:Y:S01]  /*6440*/  LOP3.LUT R10, R125, UR27, R34, 0x96, !PT ;  /* 0x0000001b7d0a7c12 */ /* 0x000fe2000f8e9622 */
[----:B--2---:R-:W-:Y:S01]  /*6450*/  IMAD.WIDE.U32 R50, R50, -0x2daee0ad, RZ ;  /* 0xd2511f5332327825 */ /* 0x004fe200078e00ff */
        /* <DEDUP_REMOVED lines=8> */
[----:B------:R-:W-:Y:S01]  /*64e0*/  IMAD.WIDE.U32 R126, R126, -0x326172a9, RZ ;  /* 0xcd9e8d577e7e7825 */ /* 0x000fe200078e00ff */
[----:B------:R-:W-:Y:S03]  /*64f0*/  LOP3.LUT R120, R11, UR24, R120, 0x96, !PT ;  /* 0x000000180b787c12 */ /* 0x000fe6000f8e9678 */
[----:B------:R-:W2:Y:S01]  /*6500*/  MUFU.EX2 R237, R237 ;  /* 0x000000ed00ed7308 */ /* 0x000ea20000000800 */
[----:B------:R-:W-:Y:S01]  /*6510*/  IMAD.WIDE.U32 R30, R30, -0x326172a9, RZ ;  /* 0xcd9e8d571e1e7825 */ /* 0x000fe200078e00ff */
[----:B------:R-:W-:Y:S03]  /*6520*/  LOP3.LUT R188, R127, UR23, R188, 0x96, !PT ;  /* 0x000000177fbc7c12 */ /* 0x000fe6000f8e96bc */
[----:B------:R-:W-:Y:S01]  /*6530*/  IMAD.WIDE.U32 R120, R120, -0x326172a9, RZ ;  /* 0xcd9e8d5778787825 */ /* 0x000fe200078e00ff */
[----:B------:R-:W-:Y:S04]  /*6540*/  LOP3.LUT R124, R31, UR25, R124, 0x96, !PT ;  /* 0x000000191f7c7c12 */ /* 0x000fe8000f8e967c */
[----:B------:R-:W3:Y:S01]  /*6550*/  MUFU.EX2 R234, R234 ;  /* 0x000000ea00ea7308 */ /* 0x000ee20000000800 */
[----:B------:R-:W-:Y:S01]  /*6560*/  IMAD.WIDE.U32 R188, R188, -0x2daee0ad, RZ ;  /* 0xd2511f53bcbc7825 */ /* 0x000fe200078e00ff */
[----:B------:R-:W-:Y:S03]  /*6570*/  LOP3.LUT R30, R121, UR23, R30, 0x96, !PT ;  /* 0x00000017791e7c12 */ /* 0x000fe6000f8e961e */
[----:B------:R-:W-:Y:S05]  /*6580*/  IMAD.WIDE.U32 R118, R118, -0x2daee0ad, RZ ;  /* 0xd2511f5376767825 */ /* 0x000fea00078e00ff */
[----:B------:R4:W3:Y:S01]  /*6590*/  MUFU.EX2 R221, R32 ;  /* 0x0000002000dd7308 */ /* 0x0008e20000000800 */
[----:B------:R-:W-:Y:S01]  /*65a0*/  IMAD.WIDE.U32 R30, R30, -0x2daee0ad, RZ ;  /* 0xd2511f531e1e7825 */ /* 0x000fe200078e00ff */
[----:B------:R-:W-:Y:S03]  /*65b0*/  LOP3.LUT R18, R119, UR26, R18, 0x96, !PT ;  /* 0x0000001a77127c12 */ /* 0x000fe6000f8e9612 */
[----:B------:R-:W-:Y:S05]  /*65c0*/  IMAD.WIDE.U32 R34, R34, -0x2daee0ad, RZ ;  /* 0xd2511f5322227825 */ /* 0x000fea00078e00ff */
[----:B------:R2:W-:Y:S01]  /*65d0*/  MUFU.EX2 R225, R24 ;  /* 0x0000001800e17308 */ /* 0x0005e20000000800 */
[----:B------:R-:W-:Y:S01]  /*65e0*/  IMAD.WIDE.U32 R196, R196, -0x2daee0ad, RZ ;  /* 0xd2511f53c4c47825 */ /* 0x000fe200078e00ff */
[----:B------:R-:W-:Y:S03]  /*65f0*/  LOP3.LUT R118, R35, UR24, R118, 0x96, !PT ;  /* 0x0000001823767c12 */ /* 0x000fe6000f8e9676 */
[----:B------:R-:W-:Y:S01]  /*6600*/  IMAD.WIDE.U32 R124, R124, -0x2daee0ad, RZ ;  /* 0xd2511f537c7c7825 */ /* 0x000fe200078e00ff */
[----:B------:R-:W-:Y:S04]  /*6610*/  LOP3.LUT R50, R197, UR22, R50, 0x96, !PT ;  /* 0x00000016c5327c12 */ /* 0x000fe8000f8e9632 */
[----:B------:R3:W-:Y:S01]  /*6620*/  MUFU.EX2 R211, R38 ;  /* 0x0000002600d37308 */ /* 0x0007e20000000800 */
[----:B-1----:R-:W-:Y:S01]  /*6630*/  LOP3.LUT R6, R189, UR20, R196, 0x96, !PT ;  /* 0x00000014bd067c12 */ /* 0x002fe2000f8e96c4 */
[----:B------:R-:W-:Y:S01]  /*6640*/  IMAD.WIDE.U32 R118, R118, -0x326172a9, RZ ;  /* 0xcd9e8d5776767825 */ /* 0x000fe200078e00ff */
[----:B------:R-:W-:Y:S02]  /*6650*/  LOP3.LUT R124, R31, UR20, R124, 0x96, !PT ;  /* 0x000000141f7c7c12 */ /* 0x000fe4000f8e967c */
[----:B------:R-:W-:Y:S01]  /*6660*/  LOP3.LUT R10, R125, UR22, R10, 0x96, !PT ;  /* 0x000000167d0a7c12 */ /* 0x000fe2000f8e960a */
[----:B------:R-:W-:Y:S04]  /*6670*/  IMAD.WIDE.U32 R50, R50, -0x326172a9, RZ ;  /* 0xcd9e8d5732327825 */ /* 0x000fe800078e00ff */
[----:B------:R1:W-:Y:S01]  /*6680*/  MUFU.EX2 R202, R47 ;  /* 0x0000002f00ca7308 */ /* 0x0003e20000000800 */
[----:B------:R-:W-:Y:S01]  /*6690*/  IMAD.WIDE.U32 R124, R124, -0x326172a9, RZ ;  /* 0xcd9e8d577c7c7825 */ /* 0x000fe200078e00ff */
[----:B------:R-:W-:Y:S03]  /*66a0*/  LOP3.LUT R126, R51, UR21, R126, 0x96, !PT ;  /* 0x00000015337e7c12 */ /* 0x000fe6000f8e967e */
[----:B------:R-:W-:Y:S01]  /*66b0*/  IMAD.WIDE.U32 R10, R10, -0x326172a9, RZ ;  /* 0xcd9e8d570a0a7825 */ /* 0x000fe200078e00ff */
[----:B------:R-:W-:Y:S04]  /*66c0*/  LOP3.LUT R20, R124, 0xff, RZ, 0xc0, !PT ;  /* 0x000000ff7c147812 */ /* 0x000fe800078ec0ff */
[----:B------:R1:W-:Y:S01]  /*66d0*/  MUFU.EX2 R205, R44 ;  /* 0x0000002c00cd7308 */ /* 0x0003e20000000800 */
[----:B----4-:R-:W-:Y:S01]  /*66e0*/  SHF.R.U32.HI R32, RZ, 0x10, R124 ;  /* 0x00000010ff207819 */ /* 0x010fe2000001167c */
[----:B------:R-:W-:Y:S01]  /*66f0*/  IMAD.WIDE.U32 R126, R126, -0x2daee0ad, RZ ;  /* 0xd2511f537e7e7825 */ /* 0x000fe200078e00ff */
[----:B------:R-:W-:Y:S02]  /*6700*/  LOP3.LUT R12, R125, UR19, R10, 0x96, !PT ;  /* 0x000000137d0c7c12 */ /* 0x000fe4000f8e960a */
[----:B------:R-:W-:Y:S01]  /*6710*/  ISETP.LE.U32.AND P0, PT, R20, UR7, PT ;  /* 0x0000000714007c0c */ /* 0x000fe2000bf03070 */
[----:B------:R-:W-:Y:S01]  /*6720*/  IMAD.WIDE.U32 R18, R18, -0x326172a9, RZ ;  /* 0xcd9e8d5712127825 */ /* 0x000fe200078e00ff */
[----:B------:R-:W-:Y:S03]  /*6730*/  LOP3.LUT R10, R126, 0xff, RZ, 0xc0, !PT ;  /* 0x000000ff7e0a7812 */ /* 0x000fe600078ec0ff */
[----:B------:R4:W4:Y:S01]  /*6740*/  MUFU.EX2 R220, R28 ;  /* 0x0000001c00dc7308 */ /* 0x0009220000000800 */
[----:B------:R-:W-:Y:S01]  /*6750*/  SHF.R.U32.HI R8, RZ, 0x18, R126 ;  /* 0x00000018ff087819 */ /* 0x000fe2000001167e */
[----:B------:R-:W-:Y:S01]  /*6760*/  IMAD.WIDE.U32 R182, R182, -0x326172a9, RZ ;  /* 0xcd9e8d57b6b67825 */ /* 0x000fe200078e00ff */
[----:B------:R-:W-:Y:S02]  /*6770*/  LOP3.LUT R122, R19, UR25, R122, 0x96, !PT ;  /* 0x00000019137a7c12 */ /* 0x000fe4000f8e967a */
[----:B------:R-:W-:Y:S01]  /*6780*/  LOP3.LUT R18, R119, UR23, R18, 0x96, !PT ;  /* 0x0000001777127c12 */ /* 0x000fe2000f8e9612 */
[----:B------:R-:W-:Y:S01]  /*6790*/  IMAD.WIDE.U32 R184, R184, -0x2daee0ad, RZ ;  /* 0xd2511f53b8b87825 */ /* 0x000fe200078e00ff */
[----:B------:R-:W-:Y:S03]  /*67a0*/  LOP3.LUT R14, R183, UR23, R14, 0x96, !PT ;  /* 0x00000017b70e7c12 */ /* 0x000fe6000f8e960e */
[----:B------:R4:W4:Y:S01]  /*67b0*/  MUFU.EX2 R222, R27 ;  /* 0x0000001b00de7308 */ /* 0x0009220000000800 */
[----:B------:R-:W-:Y:S01]  /*67c0*/  ISETP.LE.U32.AND P6, PT, R10, UR7, PT ;  /* 0x000000070a007c0c */ /* 0x000fe2000bfc3070 */
[----:B------:R-:W-:Y:S01]  /*67d0*/  IMAD.WIDE.U32 R122, R122, -0x2daee0ad, RZ ;  /* 0xd2511f537a7a7825 */ /* 0x000fe200078e00ff */
[----:B------:R-:W-:Y:S02]  /*67e0*/  LOP3.LUT R192, R185, UR22, R192, 0x96, !PT ;  /* 0x00000016b9c07c12 */ /* 0x000fe4000f8e96c0 */
[----:B--2---:R-:W-:Y:S01]  /*67f0*/  LOP3.LUT R24, R124, 0xffff, RZ, 0xc0, !PT ;  /* 0x0000ffff7c187812 */ /* 0x004fe200078ec0ff */
[----:B------:R-:W-:Y:S01]  /*6800*/  IMAD.WIDE.U32 R18, R18, -0x2daee0ad, RZ ;  /* 0xd2511f5312127825 */ /* 0x000fe200078e00ff */
[----:B------:R-:W-:Y:S03]  /*6810*/  ISETP.LE.U32.AND P5, PT, R8, UR7, PT ;  /* 0x0000000708007c0c */ /* 0x000fe6000bfa3070 */
[----:B------:R2:W-:Y:S01]  /*6820*/  MUFU.EX2 R244, R5 ;  /* 0x0000000500f47308 */ /* 0x0005e20000000800 */
[----:B------:R-:W-:Y:S01]  /*6830*/  LOP3.LUT R120, R11, UR21, R120, 0x96, !PT ;  /* 0x000000150b787c12 */ /* 0x000fe2000f8e9678 */
[----:B------:R-:W-:Y:S01]  /*6840*/  IMAD.WIDE.U32 R14, R14, -0x2daee0ad, RZ ;  /* 0xd2511f530e0e7825 */ /* 0x000fe200078e00ff */
[----:B------:R-:W-:Y:S02]  /*6850*/  LOP3.LUT R122, R19, UR20, R122, 0x96, !PT ;  /* 0x00000014137a7c12 */ /* 0x000fe4000f8e967a */
[----:B------:R-:W-:Y:S01]  /*6860*/  LOP3.LUT R11, R127, UR18, R188, 0x96, !PT ;  /* 0x000000127f0b7c12 */ /* 0x000fe2000f8e96bc */
[----:B------:R-:W-:Y:S01]  /*6870*/  IMAD.WIDE.U32 R120, R120, -0x2daee0ad, RZ ;  /* 0xd2511f5378787825 */ /* 0x000fe200078e00ff */
[----:B------:R-:W-:Y:S03]  /*6880*/  LOP3.LUT R184, R15, UR20, R184, 0x96, !PT ;  /* 0x000000140fb87c12 */ /* 0x000fe6000f8e96b8 */
[----:B------:R-:W2:Y:S01]  /*6890*/  MUFU.EX2 R187, R60 ;  /* 0x0000003c00bb7308 */ /* 0x000ea20000000800 */
[----:B------:R-:W-:Y:S01]  /*68a0*/  LOP3.LUT R34, R123, UR22, R34, 0x96, !PT ;  /* 0x000000167b227c12 */ /* 0x000fe2000f8e9622 */
[----:B------:R-:W-:Y:S01]  /*68b0*/  IMAD.WIDE.U32 R122, R122, -0x326172a9, RZ ;  /* 0xcd9e8d577a7a7825 */ /* 0x000fe200078e00ff */
[----:B------:R-:W-:Y:S02]  /*68c0*/  SHF.R.U32.HI R31, RZ, 0x10, R126 ;  /* 0x00000010ff1f7819 */ /* 0x000fe4000001167e */
[----:B------:R-:W-:Y:S01]  /*68d0*/  LOP3.LUT R32, R32, 0xff, RZ, 0xc0, !PT ;  /* 0x000000ff20207812 */ /* 0x000fe200078ec0ff */
[----:B------:R-:W-:Y:S01]  /*68e0*/  IMAD.WIDE.U32 R34, R34, -0x326172a9, RZ ;  /* 0xcd9e8d5722227825 */ /* 0x000fe200078e00ff */
[----:B------:R-:W-:Y:S03]  /*68f0*/  LOP3.LUT R31, R31, 0xff, RZ, 0xc0, !PT ;  /* 0x000000ff1f1f7812 */ /* 0x000fe600078ec0ff */
[----:B------:R-:W-:Y:S01]  /*6900*/  MUFU.EX2 R238, R238 ;  /* 0x000000ee00ee7308 */ /* 0x000fe20000000800 */
[----:B------:R-:W-:Y:S01]  /*6910*/  LOP3.LUT R39, R120, 0xff, RZ, 0xc0, !PT ;  /* 0x000000ff78277812 */ /* 0x000fe200078ec0ff */
[----:B------:R-:W-:Y:S01]  /*6920*/  IMAD.WIDE.U32 R192, R192, -0x326172a9, RZ ;  /* 0xcd9e8d57c0c07825 */ /* 0x000fe200078e00ff */
[----:B------:R-:W-:Y:S02]  /*6930*/  LOP3.LUT R118, R35, UR21, R118, 0x96, !PT ;  /* 0x0000001523767c12 */ /* 0x000fe4000f8e9676 */
[----:B------:R-:W-:Y:S01]  /*6940*/  LOP3.LUT R35, R122, 0xff, RZ, 0xc0, !PT ;  /* 0x000000ff7a237812 */ /* 0x000fe200078ec0ff */
[----:B------:R-:W-:Y:S01]  /*6950*/  IMAD.WIDE.U32 R184, R184, -0x326172a9, RZ ;  /* 0xcd9e8d57b8b87825 */ /* 0x000fe200078e00ff */
[----:B------:R-:W-:Y:S03]  /*6960*/  LOP3.LUT R182, R193, UR21, R182, 0x96, !PT ;  /* 0x00000015c1b67c12 */ /* 0x000fe6000f8e96b6 */
[----:B------:R-:W-:Y:S01]  /*6970*/  MUFU.EX2 R231, R231 ;  /* 0x000000e700e77308 */ /* 0x000fe20000000800 */
[----:B------:R-:W-:Y:S01]  /*6980*/  LOP3.LUT R8, R123, UR19, R34, 0x96, !PT ;  /* 0x000000137b087c12 */ /* 0x000fe2000f8e9622 */
[----:B------:R-:W-:Y:S01]  /*6990*/  IMAD.WIDE.U32 R118, R118, -0x2daee0ad, RZ ;  /* 0xd2511f5376767825 */ /* 0x000fe200078e00ff */
[----:B------:R-:W-:Y:S02]  /*69a0*/  LOP3.LUT R4, R184, 0xff, RZ, 0xc0, !PT ;  /* 0x000000ffb8047812 */ /* 0x000fe400078ec0ff */
[----:B------:R-:W-:Y:S01]  /*69b0*/  SHF.R.U32.HI R7, RZ, 0x18, R184 ;  /* 0x00000018ff077819 */ /* 0x000fe200000116b8 */
[----:B------:R-:W-:Y:S01]  /*69c0*/  IMAD.WIDE.U32 R182, R182, -0x2daee0ad, RZ ;  /* 0xd2511f53b6b67825 */ /* 0x000fe200078e00ff */
[----:B------:R-:W-:Y:S03]  /*69d0*/  ISETP.LE.U32.AND P3, PT, R4, UR7, PT ;  /* 0x0000000704007c0c */ /* 0x000fe6000bf63070 */
[----:B------:R-:W-:Y:S01]  /*69e0*/  MUFU.EX2 R197, R52 ;  /* 0x0000003400c57308 */ /* 0x000fe20000000800 */
[----:B------:R-:W-:Y:S02]  /*69f0*/  ISETP.LE.U32.AND P4, PT, R7, UR7, PT ;  /* 0x0000000707007c0c */ /* 0x000fe4000bf83070 */
[----:B------:R-:W-:Y:S02]  /*6a00*/  LOP3.LUT R17, R182, 0xff, RZ, 0xc0, !PT ;  /* 0x000000ffb6117812 */ /* 0x000fe400078ec0ff */
[----:B------:R-:W-:Y:S02]  /*6a10*/  SHF.R.U32.HI R15, RZ, 0x18, R182 ;  /* 0x00000018ff0f7819 */ /* 0x000fe400000116b6 */
[----:B------:R-:W-:Y:S03]  /*6a20*/  ISETP.LE.U32.AND P2, PT, R17, UR7, PT ;  /* 0x0000000711007c0c */ /* 0x000fe6000bf43070 */
[----:B------:R-:W-:Y:S01]  /*6a30*/  MUFU.EX2 R203, R46 ;  /* 0x0000002e00cb7308 */ /* 0x000fe20000000800 */
[----:B------:R-:W-:Y:S02]  /*6a40*/  LOP3.LUT R19, R185, UR19, R192, 0x96, !PT ;  /* 0x00000013b9137c12 */ /* 0x000fe4000f8e96c0 */
[----:B------:R-:W-:Y:S01]  /*6a50*/  SHF.R.U32.HI R4, RZ, 0x18, R124 ;  /* 0x00000018ff047819 */ /* 0x000fe2000001167c */
[----:B------:R-:W-:Y:S01]  /*6a60*/  IMAD.WIDE.U32 R124, R6, -0x326172a9, RZ ;  /* 0xcd9e8d57067c7825 */ /* 0x000fe200078e00ff */
[----:B------:R-:W-:Y:S02]  /*6a70*/  ISETP.LE.U32.AND P1, PT, R15, UR7, PT ;  /* 0x000000070f007c0c */ /* 0x000fe4000bf23070 */
[----:B------:R-:W-:Y:S03]  /*6a80*/  SHF.R.U32.HI R51, RZ, 0x18, R19 ;  /* 0x00000018ff337819 */ /* 0x000fe60000011613 */
[----:B------:R-:W-:Y:S01]  /*6a90*/  MUFU.EX2 R239, R239 ;  /* 0x000000ef00ef7308 */ /* 0x000fe20000000800 */
[----:B---3--:R-:W-:Y:S02]  /*6aa0*/  LOP3.LUT R38, R19, 0xff, RZ, 0xc0, !PT ;  /* 0x000000ff13267812 */ /* 0x008fe400078ec0ff */
[----:B------:R-:W-:Y:S02]  /*6ab0*/  LOP3.LUT R14, R183, UR18, R14, 0x96, !PT ;  /* 0x00000012b70e7c12 */ /* 0x000fe4000f8e960e */
[----:B-1----:R-:W-:Y:S02]  /*6ac0*/  SHF.R.U32.HI R47, RZ, 0x10, R184 ;  /* 0x00000010ff2f7819 */ /* 0x002fe400000116b8 */
[----:B------:R-:W-:Y:S03]  /*6ad0*/  LOP3.LUT R10, R125, UR19, R50, 0x96, !PT ;  /* 0x000000137d0a7c12 */ /* 0x000fe6000f8e9632 */
[----:B------:R-:W-:Y:S01]  /*6ae0*/  MUFU.EX2 R228, R21 ;  /* 0x0000001500e47308 */ /* 0x000fe20000000800 */
[----:B------:R-:W-:Y:S02]  /*6af0*/  LOP3.LUT R47, R47, 0xff, RZ, 0xc0, !PT ;  /* 0x000000ff2f2f7812 */ /* 0x000fe400078ec0ff */
[----:B------:R-:W-:Y:S02]  /*6b00*/  SHF.R.U32.HI R44, RZ, 0x10, R182 ;  /* 0x00000010ff2c7819 */ /* 0x000fe400000116b6 */
[----:B------:R-:W-:Y:S02]  /*6b10*/  LOP3.LUT R50, R124, 0xff, RZ, 0xc0, !PT ;  /* 0x000000ff7c327812 */ /* 0x000fe400078ec0ff */
[----:B------:R-:W-:Y:S03]  /*6b20*/  SHF.R.U32.HI R48, RZ, 0x18, R124 ;  /* 0x00000018ff307819 */ /* 0x000fe6000001167c */
[----:B------:R1:W-:Y:S01]  /*6b30*/  MUFU.EX2 R232, R13 ;  /* 0x0000000d00e87308 */ /* 0x0003e20000000800 */
[----:B------:R-:W-:Y:S02]  /*6b40*/  LOP3.LUT R44, R44, 0xff, RZ, 0xc0, !PT ;  /* 0x000000ff2c2c7812 */ /* 0x000fe400078ec0ff */
[----:B------:R-:W-:Y:S02]  /*6b50*/  SHF.R.U32.HI R34, RZ, 0x18, R122 ;  /* 0x00000018ff227819 */ /* 0x000fe4000001167a */
[----:B----4-:R-:W-:Y:S02]  /*6b60*/  LOP3.LUT R28, R184, 0xffff, RZ, 0xc0, !PT ;  /* 0x0000ffffb81c7812 */ /* 0x010fe400078ec0ff */
[----:B------:R-:W-:Y:S03]  /*6b70*/  SHF.R.U32.HI R36, RZ, 0x18, R120 ;  /* 0x00000018ff247819 */ /* 0x000fe60000011678 */
[----:B------:R-:W-:Y:S01]  /*6b80*/  MUFU.EX2 R212, R37 ;  /* 0x0000002500d47308 */ /* 0x000fe20000000800 */
[----:B------:R-:W-:Y:S02]  /*6b90*/  SHF.R.U32.HI R28, RZ, 0x8, R28 ;  /* 0x00000008ff1c7819 */ /* 0x000fe4000001161c */
[----:B------:R-:W-:Y:S02]  /*6ba0*/  LOP3.LUT R33, R118, 0xff, RZ, 0xc0, !PT ;  /* 0x000000ff76217812 */ /* 0x000fe400078ec0ff */
[----:B------:R-:W-:Y:S02]  /*6bb0*/  LOP3.LUT R28, R28, 0xffff, RZ, 0xc0, !PT ;  /* 0x0000ffff1c1c7812 */ /* 0x000fe400078ec0ff */
[----:B------:R-:W-:Y:S03]  /*6bc0*/  SHF.R.U32.HI R29, RZ, 0x18, R118 ;  /* 0x00000018ff1d7819 */ /* 0x000fe60000011676 */
[----:B------:R-:W-:Y:S01]  /*6bd0*/  MUFU.EX2 R224, R25 ;  /* 0x0000001900e07308 */ /* 0x000fe20000000800 */
[----:B------:R-:W-:Y:S02]  /*6be0*/  LOP3.LUT R6, R121, UR18, R30, 0x96, !PT ;  /* 0x0000001279067c12 */ /* 0x000fe4000f8e961e */
[----:B------:R-:W-:Y:S02]  /*6bf0*/  LOP3.LUT R27, R182, 0xffff, RZ, 0xc0, !PT ;  /* 0x0000ffffb61b7812 */ /* 0x000fe400078ec0ff */
[----:B------:R-:W-:Y:S02]  /*6c00*/  SHF.R.U32.HI R30, RZ, 0x10, R124 ;  /* 0x00000010ff1e7819 */ /* 0x000fe4000001167c */
[----:B--2---:R-:W-:Y:S03]  /*6c10*/  SHF.R.U32.HI R5, RZ, 0x8, R27 ;  /* 0x00000008ff057819 */ /* 0x004fe6000001161b */
[----:B------:R-:W-:Y:S01]  /*6c20*/  MUFU.EX2 R193, R54 ;  /* 0x0000003600c17308 */ /* 0x000fe20000000800 */
[----:B------:R-:W-:Y:S02]  /*6c30*/  LOP3.LUT R30, R30, 0xff, RZ, 0xc0, !PT ;  /* 0x000000ff1e1e7812 */ /* 0x000fe400078ec0ff */
[----:B------:R-:W-:Y:S02]  /*6c40*/  LOP3.LUT R23, R126, 0xffff, RZ, 0xc0, !PT ;  /* 0x0000ffff7e177812 */ /* 0x000fe400078ec0ff */
[----:B------:R-:W-:Y:S02]  /*6c50*/  LOP3.LUT R5, R5, 0xffff, RZ, 0xc0, !PT ;  /* 0x0000ffff05057812 */ /* 0x000fe400078ec0ff */
[----:B------:R-:W-:Y:S03]  /*6c60*/  SHF.R.U32.HI R23, RZ, 0x8, R23 ;  /* 0x00000008ff177819 */ /* 0x000fe60000011617 */
[----:B------:R-:W-:Y:S01]  /*6c70*/  MUFU.EX2 R204, R45 ;  /* 0x0000002d00cc7308 */ /* 0x000fe20000000800 */
[----:B------:R-:W-:Y:S02]  /*6c80*/  SHF.R.U32.HI R27, RZ, 0x10, R11 ;  /* 0x00000010ff1b7819 */ /* 0x000fe4000001160b */
[----:B------:R-:W-:Y:S02]  /*6c90*/  LOP3.LUT R23, R23, 0xffff, RZ, 0xc0, !PT ;  /* 0x0000ffff17177812 */ /* 0x000fe400078ec0ff */
[----:B------:R-:W-:Y:S02]  /*6ca0*/  LOP3.LUT R27, R27, 0xff, RZ, 0xc0, !PT ;  /* 0x000000ff1b1b7812 */ /* 0x000fe400078ec0ff */
[----:B------:R-:W-:Y:S03]  /*6cb0*/  SHF.R.U32.HI R24, RZ, 0x8, R24 ;  /* 0x00000008ff187819 */ /* 0x000fe60000011618 */
[----:B------:R-:W-:Y:S01]  /*6cc0*/  MUFU.EX2 R192, R55 ;  /* 0x0000003700c07308 */ /* 0x000fe20000000800 */
[----:B------:R-:W-:Y:S02]  /*6cd0*/  SHF.R.U32.HI R26, RZ, 0x10, R122 ;  /* 0x00000010ff1a7819 */ /* 0x000fe4000001167a */
[----:B------:R-:W-:Y:S02]  /*6ce0*/  LOP3.LUT R24, R24, 0xffff, RZ, 0xc0, !PT ;  /* 0x0000ffff18187812 */ /* 0x000fe400078ec0ff */
[----:B------:R-:W-:Y:S02]  /*6cf0*/  SHF.R.U32.HI R22, RZ, 0x10, R120 ;  /* 0x00000010ff167819 */ /* 0x000fe40000011678 */
[----:B------:R-:W-:Y:S03]  /*6d00*/  LOP3.LUT R26, R26, 0xff, RZ, 0xc0, !PT ;  /* 0x000000ff1a1a7812 */ /* 0x000fe600078ec0ff */
[----:B------:R-:W-:Y:S01]  /*6d10*/  MUFU.EX2 R208, R41 ;  /* 0x0000002900d07308 */ /* 0x000fe20000000800 */
[----:B------:R-:W-:Y:S02]  /*6d20*/  LOP3.LUT R22, R22, 0xff, RZ, 0xc0, !PT ;  /* 0x000000ff16167812 */ /* 0x000fe400078ec0ff */
[----:B------:R-:W-:Y:S02]  /*6d30*/  LOP3.LUT R15, R122, 0xffff, RZ, 0xc0, !PT ;  /* 0x0000ffff7a0f7812 */ /* 0x000fe400078ec0ff */
[----:B-1----:R-:W-:Y:S02]  /*6d40*/  SHF.R.U32.HI R13, RZ, 0x18, R8 ;  /* 0x00000018ff0d7819 */ /* 0x002fe40000011608 */
[----:B------:R-:W-:Y:S03]  /*6d50*/  SHF.R.U32.HI R15, RZ, 0x8, R15 ;  /* 0x00000008ff0f7819 */ /* 0x000fe6000001160f */
[----:B------:R-:W-:Y:S01]  /*6d60*/  MUFU.EX2 R207, R42 ;  /* 0x0000002a00cf7308 */ /* 0x000fe20000000800 */
[----:B------:R-:W-:Y:S02]  /*6d70*/  LOP3.LUT R20, R124, 0xffff, RZ, 0xc0, !PT ;  /* 0x0000ffff7c147812 */ /* 0x000fe400078ec0ff */
[----:B------:R-:W-:Y:S02]  /*6d80*/  LOP3.LUT R15, R15, 0xffff, RZ, 0xc0, !PT ;  /* 0x0000ffff0f0f7812 */ /* 0x000fe400078ec0ff */
[----:B------:R-:W-:Y:S02]  /*6d90*/  SHF.R.U32.HI R20, RZ, 0x8, R20 ;  /* 0x00000008ff147819 */ /* 0x000fe40000011614 */
[----:B------:R-:W-:Y:S03]  /*6da0*/  LOP3.LUT R7, R118, 0xffff, RZ, 0xc0, !PT ;  /* 0x0000ffff76077812 */ /* 0x000fe600078ec0ff */
[----:B------:R-:W-:Y:S01]  /*6db0*/  MUFU.EX2 R209, R40 ;  /* 0x0000002800d17308 */ /* 0x000fe20000000800 */
[----:B------:R-:W-:Y:S02]  /*6dc0*/  LOP3.LUT R20, R20, 0xffff, RZ, 0xc0, !PT ;  /* 0x0000ffff14147812 */ /* 0x000fe400078ec0ff */
[----:B------:R-:W-:Y:S02]  /*6dd0*/  LOP3.LUT R17, R120, 0xffff, RZ, 0xc0, !PT ;  /* 0x0000ffff78117812 */ /* 0x000fe400078ec0ff */
[----:B------:R-:W-:Y:S02]  /*6de0*/  SHF.R.U32.HI R7, RZ, 0x8, R7 ;  /* 0x00000008ff077819 */ /* 0x000fe40000011607 */
[----:B------:R-:W-:Y:S03]  /*6df0*/  SHF.R.U32.HI R17, RZ, 0x8, R17 ;  /* 0x00000008ff117819 */ /* 0x000fe60000011611 */
[----:B------:R-:W-:Y:S01]  /*6e00*/  MUFU.EX2 R206, R43 ;  /* 0x0000002b00ce7308 */ /* 0x000fe20000000800 */
[----:B------:R-:W-:Y:S02]  /*6e10*/  LOP3.LUT R7, R7, 0xffff, RZ, 0xc0, !PT ;  /* 0x0000ffff07077812 */ /* 0x000fe400078ec0ff */
[----:B------:R-:W-:Y:S07]  /*6e20*/  LOP3.LUT R17, R17, 0xffff, RZ, 0xc0, !PT ;  /* 0x0000ffff11117812 */ /* 0x000fee00078ec0ff */
[----:B------:R-:W-:Y:S10]  /*6e30*/  MUFU.EX2 R196, R53 ;  /* 0x0000003500c47308 */ /* 0x000ff40000000800 */
[----:B------:R-:W-:Y:S10]  /*6e40*/  MUFU.EX2 R189, R56 ;  /* 0x0000003800bd7308 */ /* 0x000ff40000000800 */
[----:B------:R-:W-:Y:S10]  /*6e50*/  MUFU.EX2 R184, R59 ;  /* 0x0000003b00b87308 */ /* 0x000ff40000000800 */
[----:B------:R-:W-:Y:S10]  /*6e60*/  MUFU.EX2 R188, R57 ;  /* 0x0000003900bc7308 */ /* 0x000ff40000000800 */
[----:B------:R-:W-:Y:S10]  /*6e70*/  MUFU.EX2 R185, R58 ;  /* 0x0000003a00b97308 */ /* 0x000ff40000000800 */
[----:B------:R-:W1:Y:S10]  /*6e80*/  MUFU.EX2 R183, R63 ;  /* 0x0000003f00b77308 */ /* 0x000e740000000800 */
[----:B------:R-:W2:Y:S10]  /*6e90*/  MUFU.EX2 R186, R61 ;  /* 0x0000003d00ba7308 */ /* 0x000eb40000000800 */
[----:B------:R-:W3:Y:S01]  /*6ea0*/  MUFU.EX2 R182, R16 ;  /* 0x0000001000b67308 */ /* 0x000ee20000000800 */
[----:B------:R-:W-:Y:S01]  /*6eb0*/  @!P3 FADD.FTZ R237, -R237, -RZ ;  /* 0x800000ffededb221 */ /* 0x000fe20000010100 */
[----:B------:R-:W-:Y:S01]  /*6ec0*/  ISETP.LE.U32.AND P3, PT, R4, UR7, PT ;  /* 0x0000000704007c0c */ /* 0x000fe2000bf63070 */
        /* <DEDUP_REMOVED lines=11> */
[----:B------:R-:W-:Y:S01]  /*6f80*/  SHF.R.U32.HI R38, RZ, 0x18, R14 ;  /* 0x00000018ff267819 */ /* 0x000fe2000001160e */
[----:B------:R-:W-:Y:S01]  /*6f90*/  @!P3 FADD.FTZ R198, -R198, -RZ ;  /* 0x800000ffc6c6b221 */ /* 0x000fe20000010100 */
[----:B------:R-:W-:Y:S01]  /*6fa0*/  ISETP.LE.U32.AND P6, PT, R50, UR7, PT ;  /* 0x0000000732007c0c */ /* 0x000fe2000bfc3070 */
[----:B------:R-:W-:Y:S01]  /*6fb0*/  @!P4 FADD.FTZ R242, -R242, -RZ ;  /* 0x800000fff2f2c221 */ /* 0x000fe20000010100 */
        /* <DEDUP_REMOVED lines=8> */
[----:B------:R-:W-:Y:S01]  /*7040*/  SHF.R.U32.HI R38, RZ, 0x18, R11 ;  /* 0x00000018ff267819 */ /* 0x000fe2000001160b */
[----:B------:R-:W-:Y:S01]  /*7050*/  @!P6 FADD.FTZ R233, -R233, -RZ ;  /* 0x800000ffe9e9e221 */ /* 0x000fe20000010100 */
[----:B------:R-:W-:Y:S01]  /*7060*/  ISETP.LE.U32.AND P6, PT, R31, UR7, PT ;  /* 0x000000071f007c0c */ /* 0x000fe2000bfc3070 */
[----:B------:R-:W-:Y:S01]  /*7070*/  @!P3 FADD.FTZ R226, -R226, -RZ ;  /* 0x800000ffe2e2b221 */ /* 0x000fe20000010100 */
[----:B------:R-:W-:Y:S01]  /*7080*/  ISETP.LE.U32.AND P1, PT, R38, UR7, PT ;  /* 0x0000000726007c0c */ /* 0x000fe2000bf23070 */
[----:B------:R-:W-:Y:S01]  /*7090*/  @!P5 FADD.FTZ R230, -R230, -RZ ;  /* 0x800000ffe6e6d221 */ /* 0x000fe20000010100 */
[----:B------:R-:W-:Y:S02]  /*70a0*/  LOP3.LUT R38, R12, 0xff, RZ, 0xc0, !PT ;  /* 0x000000ff0c267812 */ /* 0x000fe400078ec0ff */
[----:B------:R-:W-:Y:S01]  /*70b0*/  SHF.R.U32.HI R31, RZ, 0x18, R12 ;  /* 0x00000018ff1f7819 */ /* 0x000fe2000001160c */
        /* <DEDUP_REMOVED lines=8> */
[----:B------:R-:W-:Y:S02]  /*7140*/  ISETP.LE.U32.AND P2, PT, R34, UR7, PT ;  /* 0x0000000722007c0c */ /* 0x000fe4000bf43070 */
[----:B------:R-:W-:Y:S02]  /*7150*/  SHF.R.U32.HI R31, RZ, 0x10, R19 ;  /* 0x00000010ff1f7819 */ /* 0x000fe40000011613 */
        /* <DEDUP_REMOVED lines=15> */
[----:B------:R-:W-:Y:S02]  /*7250*/  SHF.R.U32.HI R29, RZ, 0x18, R10 ;  /* 0x00000018ff1d7819 */ /* 0x000fe4000001160a */
[----:B------:R-:W-:Y:S01]  /*7260*/  ISETP.LE.U32.AND P2, PT, R28, UR7, PT ;  /* 0x000000071c007c0c */ /* 0x000fe2000bf43070 */
[----:B------:R-:W-:Y:S01]  /*7270*/  @!P5 FADD.FTZ R187, -R187, -RZ ;  /* 0x800000ffbbbbd221 */ /* 0x000fe20000010100 */
[----:B------:R-:W-:Y:S01]  /*7280*/  SHF.R.U32.HI R28, RZ, 0x10, R14 ;  /* 0x00000010ff1c7819 */ /* 0x000fe2000001160e */
[----:B------:R-:W-:Y:S01]  /*7290*/  @!P3 FADD.FTZ R243, -R243, -RZ ;  /* 0x800000fff3f3b221 */ /* 0x000fe20000010100 */
[----:B------:R-:W-:Y:S01]  /*72a0*/  ISETP.LE.U32.AND P1, PT, R29, UR7, PT ;  /* 0x000000071d007c0c */ /* 0x000fe2000bf23070 */
[----:B------:R-:W-:Y:S01]  /*72b0*/  @!P4 FADD.FTZ R236, -R236, -RZ ;  /* 0x800000ffececc221 */ /* 0x000fe20000010100 */
[----:B------:R-:W-:Y:S02]  /*72c0*/  ISETP.LE.U32.AND P6, PT, R30, UR7, PT ;  /* 0x000000071e007c0c */ /* 0x000fe4000bfc3070 */
[----:B------:R-:W-:Y:S01]  /*72d0*/  LOP3.LUT R28, R28, 0xff, RZ, 0xc0, !PT ;  /* 0x000000ff1c1c7812 */ /* 0x000fe200078ec0ff */
[----:B-1----:R-:W-:Y:S01]  /*72e0*/  @!P0 FADD.FTZ R183, -R183, -RZ ;  /* 0x800000ffb7b78221 */ /* 0x002fe20000010100 */
[----:B------:R-:W-:Y:S02]  /*72f0*/  ISETP.LE.U32.AND P3, PT, R5, UR7, PT ;  /* 0x0000000705007c0c */ /* 0x000fe4000bf63070 */
        /* <DEDUP_REMOVED lines=8> */
[----:B------:R-:W-:Y:S01]  /*7380*/  ISETP.LE.U32.AND P1, PT, R5, UR7, PT ;  /* 0x0000000705007c0c */ /* 0x000fe2000bf23070 */
[----:B------:R-:W-:Y:S01]  /*7390*/  @!P3 FADD.FTZ R216, -R216, -RZ ;  /* 0x800000ffd8d8b221 */ /* 0x000fe20000010100 */
[----:B------:R-:W-:Y:S01]  /*73a0*/  LOP3.LUT R5, R8, 0xff, RZ, 0xc0, !PT ;  /* 0x000000ff08057812 */ /* 0x000fe200078ec0ff */
[----:B------:R-:W-:Y:S01]  /*73b0*/  @!P5 FADD.FTZ R227, -R227, -RZ ;  /* 0x800000ffe3e3d221 */ /* 0x000fe20000010100 */
[----:B------:R-:W-:Y:S02]  /*73c0*/  ISETP.LE.U32.AND P6, PT, R24, UR7, PT ;  /* 0x0000000718007c0c */ /* 0x000fe4000bfc3070 */
[----:B------:R-:W-:Y:S01]  /*73d0*/  ISETP.LE.U32.AND P5, PT, R5, UR7, PT ;  /* 0x0000000705007c0c */ /* 0x000fe2000bfa3070 */
[----:B------:R-:W-:Y:S01]  /*73e0*/  @!P2 FADD.FTZ R219, -R219, -RZ ;  /* 0x800000ffdbdba221 */ /* 0x000fe20000010100 */
[----:B------:R-:W-:Y:S02]  /*73f0*/  LOP3.LUT R5, R6, 0xff, RZ, 0xc0, !PT ;  /* 0x000000ff06057812 */ /* 0x000fe400078ec0ff */
[----:B------:R-:W-:Y:S01]  /*7400*/  LOP3.LUT R14, R14, 0xffff, RZ, 0xc0, !PT ;  /* 0x0000ffff0e0e7812 */ /* 0x000fe200078ec0ff */
        /* <DEDUP_REMOVED lines=15> */
[----:B------:R-:W-:Y:S01]  /*7500*/  ISETP.LE.U32.AND P2, PT, R19, UR7, PT ;  /* 0x0000000713007c0c */ /* 0x000fe2000bf43070 */
[----:B------:R-:W-:Y:S01]  /*7510*/  @!P6 FADD.FTZ R190, -R190, -RZ ;  /* 0x800000ffbebee221 */ /* 0x000fe20000010100 */
[----:B------:R-:W-:Y:S02]  /*7520*/  ISETP.LE.U32.AND P4, PT, R5, UR7, PT ;  /* 0x0000000705007c0c */ /* 0x000fe4000bf83070 */
[----:B------:R-:W-:Y:S02]  /*7530*/  LOP3.LUT R14, R14, 0xffff, RZ, 0xc0, !PT ;  /* 0x0000ffff0e0e7812 */ /* 0x000fe400078ec0ff */
[----:B------:R-:W-:Y:S02]  /*7540*/  LOP3.LUT R12, R12, 0xffff, RZ, 0xc0, !PT ;  /* 0x0000ffff0c0c7812 */ /* 0x000fe400078ec0ff */
[----:B------:R-:W-:Y:S02]  /*7550*/  LOP3.LUT R11, R11, 0xffff, RZ, 0xc0, !PT ;  /* 0x0000ffff0b0b7812 */ /* 0x000fe400078ec0ff */
[----:B------:R-:W-:Y:S02]  /*7560*/  ISETP.LE.U32.AND P6, PT, R14, UR7, PT ;  /* 0x000000070e007c0c */ /* 0x000fe4000bfc3070 */
[----:B------:R-:W-:Y:S01]  /*7570*/  SHF.R.U32.HI R12, RZ, 0x8, R12 ;  /* 0x00000008ff0c7819 */ /* 0x000fe2000001160c */
[----:B------:R-:W-:Y:S01]  /*7580*/  @!P2 FADD.FTZ R239, -R239, -RZ ;  /* 0x800000ffefefa221 */ /* 0x000fe20000010100 */
[----:B------:R-:W-:Y:S01]  /*7590*/  SHF.R.U32.HI R11, RZ, 0x8, R11 ;  /* 0x00000008ff0b7819 */ /* 0x000fe2000001160b */
[----:B------:R-:W-:Y:S01]  /*75a0*/  @!P4 FADD.FTZ R244, -R244, -RZ ;  /* 0x800000fff4f4c221 */ /* 0x000fe20000010100 */
[----:B------:R-:W-:Y:S02]  /*75b0*/  LOP3.LUT R12, R12, 0xffff, RZ, 0xc0, !PT ;  /* 0x0000ffff0c0c7812 */ /* 0x000fe400078ec0ff */
[----:B------:R-:W-:Y:S02]  /*75c0*/  LOP3.LUT R11, R11, 0xffff, RZ, 0xc0, !PT ;  /* 0x0000ffff0b0b7812 */ /* 0x000fe400078ec0ff */
[----:B------:R-:W-:Y:S02]  /*75d0*/  SHF.R.U32.HI R5, RZ, 0x10, R8 ;  /* 0x00000010ff057819 */ /* 0x000fe40000011608 */
[----:B------:R-:W-:Y:S01]  /*75e0*/  ISETP.LE.U32.AND P2, PT, R12, UR7, PT ;  /* 0x000000070c007c0c */ /* 0x000fe2000bf43070 */
[----:B------:R-:W-:Y:S01]  /*75f0*/  @!P6 FADD.FTZ R228, -R228, -RZ ;  /* 0x800000ffe4e4e221 */ /* 0x000fe20000010100 */
[----:B------:R-:W-:Y:S02]  /*7600*/  ISETP.LE.U32.AND P4, PT, R11, UR7, PT ;  /* 0x000000070b007c0c */ /* 0x000fe4000bf83070 */
[----:B------:R-:W-:Y:S02]  /*7610*/  LOP3.LUT R5, R5, 0xff, RZ, 0xc0, !PT ;  /* 0x000000ff05057812 */ /* 0x000fe400078ec0ff */
[----:B------:R-:W-:Y:S02]  /*7620*/  ISETP.LE.U32.AND P3, PT, R13, UR7, PT ;  /* 0x000000070d007c0c */ /* 0x000fe4000bf63070 */
[----:B------:R-:W-:Y:S02]  /*7630*/  ISETP.LE.U32.AND P6, PT, R5, UR7, PT ;  /* 0x0000000705007c0c */ /* 0x000fe4000bfc3070 */
[--C-:B------:R-:W-:Y:S02]  /*7640*/  SHF.R.U32.HI R5, RZ, 0x10, R6.reuse ;  /* 0x00000010ff057819 */ /* 0x100fe40000011606 */
[----:B------:R-:W-:Y:S01]  /*7650*/  SHF.R.U32.HI R13, RZ, 0x18, R6 ;  /* 0x00000018ff0d7819 */ /* 0x000fe20000011606 */
        /* <DEDUP_REMOVED lines=8> */
[----:B------:R-:W-:Y:S02]  /*76e0*/  LOP3.LUT R10, R10, 0xffff, RZ, 0xc0, !PT ;  /* 0x0000ffff0a0a7812 */ /* 0x000fe400078ec0ff */
[----:B------:R-:W-:Y:S02]  /*76f0*/  ISETP.LE.U32.AND P1, PT, R13, UR7, PT ;  /* 0x000000070d007c0c */ /* 0x000fe4000bf23070 */
[----:B------:R-:W-:Y:S02]  /*7700*/  SHF.R.U32.HI R8, RZ, 0x8, R8 ;  /* 0x00000008ff087819 */ /* 0x000fe40000011608 */
[----:B------:R-:W-:Y:S01]  /*7710*/  SHF.R.U32.HI R10, RZ, 0x8, R10 ;  /* 0x00000008ff0a7819 */ /* 0x000fe2000001160a */
[----:B------:R-:W-:Y:S01]  /*7720*/  @!P4 FADD.FTZ R204, -R204, -RZ ;  /* 0x800000ffccccc221 */ /* 0x000fe20000010100 */
[----:B------:R-:W-:Y:S01]  /*7730*/  LOP3.LUT R8, R8, 0xffff, RZ, 0xc0, !PT ;  /* 0x0000ffff08087812 */ /* 0x000fe200078ec0ff */
[----:B------:R-:W-:Y:S01]  /*7740*/  @!P2 FADD.FTZ R193, -R193, -RZ ;  /* 0x800000ffc1c1a221 */ /* 0x000fe20000010100 */
[----:B------:R-:W-:Y:S02]  /*7750*/  LOP3.LUT R10, R10, 0xffff, RZ, 0xc0, !PT ;  /* 0x0000ffff0a0a7812 */ /* 0x000fe400078ec0ff */
[----:B------:R-:W-:Y:S02]  /*7760*/  ISETP.LE.U32.AND P2, PT, R8, UR7, PT ;  /* 0x0000000708007c0c */ /* 0x000fe4000bf43070 */
[----:B------:R-:W-:Y:S01]  /*7770*/  ISETP.LE.U32.AND P4, PT, R10, UR7, PT ;  /* 0x000000070a007c0c */ /* 0x000fe2000bf83070 */
[----:B------:R-:W-:Y:S01]  /*7780*/  @!P1 FADD.FTZ R192, -R192, -RZ ;  /* 0x800000ffc0c09221 */ /* 0x000fe20000010100 */
[----:B------:R-:W-:Y:S02]  /*7790*/  ISETP.LE.U32.AND P1, PT, R20, UR7, PT ;  /* 0x0000000714007c0c */ /* 0x000fe4000bf23070 */
[----:B------:R-:W-:Y:S02]  /*77a0*/  LOP3.LUT R4, R119, UR18, R18, 0x96, !PT ;  /* 0x0000001277047c12 */ /* 0x000fe4000f8e9612 */
[----:B------:R-:W-:Y:S02]  /*77b0*/  F2FP.RELU.F16.F32.PACK_AB R9, R242, R243 ;  /* 0x000000f3f209723e */ /* 0x000fe400000008ff */
[----:B------:R-:W-:Y:S02]  /*77c0*/  F2FP.RELU.F16.F32.PACK_AB R11, R244, R245 ;  /* 0x000000f5f40b723e */ /* 0x000fe400000008ff */
[----:B------:R-:W-:Y:S01]  /*77d0*/  SHF.R.U32.HI R5, RZ, 0x10, R4 ;  /* 0x00000010ff057819 */ /* 0x000fe20000011604 */
[----:B------:R-:W-:Y:S01]  /*77e0*/  @!P2 FADD.FTZ R208, -R208, -RZ ;  /* 0x800000ffd0d0a221 */ /* 0x000fe20000010100 */
[----:B------:R-:W-:Y:S01]  /*77f0*/  ISETP.LE.U32.AND P2, PT, R7, UR7, PT ;  /* 0x0000000707007c0c */ /* 0x000fe2000bf43070 */
[----:B------:R-:W-:Y:S01]  /*7800*/  @!P4 FADD.FTZ R240, -R240, -RZ ;  /* 0x800000fff0f0c221 */ /* 0x000fe20000010100 */
[----:B------:R-:W-:Y:S01]  /*7810*/  F2FP.RELU.F16.F32.PACK_AB R15, R236, R237 ;  /* 0x000000edec0f723e */ /* 0x000fe200000008ff */
[----:B------:R-:W-:Y:S01]  /*7820*/  STS [R148+0x12400], R9 ;  /* 0x0124000994007388 */ /* 0x000fe20000000800 */
[----:B------:R-:W-:Y:S01]  /*7830*/  F2FP.RELU.F16.F32.PACK_AB R7, R234, R235 ;  /* 0x000000ebea07723e */ /* 0x000fe200000008ff */
[----:B------:R-:W-:Y:S01]  /*7840*/  @!P1 FADD.FTZ R232, -R232, -RZ ;  /* 0x800000ffe8e89221 */ /* 0x000fe20000010100 */
[----:B------:R-:W-:Y:S01]  /*7850*/  ISETP.LE.U32.AND P6, PT, R17, UR7, PT ;  /* 0x0000000711007c0c */ /* 0x000fe2000bfc3070 */
[----:B------:R1:W-:Y:S01]  /*7860*/  STS [R148+0x12000], R11 ;  /* 0x0120000b94007388 */ /* 0x0003e20000000800 */
[----:B------:R-:W-:Y:S02]  /*7870*/  LOP3.LUT R6, R6, 0xffff, RZ, 0xc0, !PT ;  /* 0x0000ffff06067812 */ /* 0x000fe400078ec0ff */
[----:B------:R-:W-:Y:S01]  /*7880*/  LOP3.LUT R5, R5, 0xff, RZ, 0xc0, !PT ;  /* 0x000000ff05057812 */ /* 0x000fe200078ec0ff */
[----:B------:R4:W-:Y:S01]  /*7890*/  STS [R154+0x12000], R15 ;  /* 0x0120000f9a007388 */ /* 0x0009e20000000800 */
[----:B------:R-:W-:Y:S01]  /*78a0*/  F2FP.RELU.F16.F32.PACK_AB R19, R240, R241 ;  /* 0x000000f1f013723e */ /* 0x000fe200000008ff */
[----:B--2---:R-:W-:Y:S01]  /*78b0*/  @!P2 FADD.FTZ R186, -R186, -RZ ;  /* 0x800000ffbabaa221 */ /* 0x004fe20000010100 */
[----:B------:R-:W-:Y:S01]  /*78c0*/  F2FP.RELU.F16.F32.PACK_AB R17, R238, R239 ;  /* 0x000000efee11723e */ /* 0x000fe200000008ff */
[----:B------:R2:W-:Y:S01]  /*78d0*/  STS [R154+0x12400], R7 ;  /* 0x012400079a007388 */ /* 0x0005e20000000800 */
[----:B------:R-:W-:Y:S02]  /*78e0*/  SHF.R.U32.HI R6, RZ, 0x8, R6 ;  /* 0x00000008ff067819 */ /* 0x000fe40000011606 */
[----:B------:R-:W-:Y:S01]  /*78f0*/  ISETP.LE.U32.AND P4, PT, R5, UR7, PT ;  /* 0x0000000705007c0c */ /* 0x000fe2000bf83070 */
[----:B------:R-:W-:Y:S01]  /*7900*/  STS [R148+0x14000], R19 ;  /* 0x0140001394007388 */ /* 0x000fe20000000800 */
[----:B------:R-:W-:Y:S01]  /*7910*/  LOP3.LUT R13, R4, 0xff, RZ, 0xc0, !PT ;  /* 0x000000ff040d7812 */ /* 0x000fe200078ec0ff */
[----:B------:R-:W-:Y:S01]  /*7920*/  @!P6 FADD.FTZ R194, -R194, -RZ ;  /* 0x800000ffc2c2e221 */ /* 0x000fe20000010100 */
[----:B------:R-:W-:Y:S01]  /*7930*/  F2FP.RELU.F16.F32.PACK_AB R5, R232, R233 ;  /* 0x000000e9e805723e */ /* 0x000fe200000008ff */
[----:B------:R-:W-:Y:S01]  /*7940*/  STS [R148+0x14400], R17 ;  /* 0x0144001194007388 */ /* 0x000fe20000000800 */
[----:B------:R-:W-:Y:S02]  /*7950*/  LOP3.LUT R6, R6, 0xffff, RZ, 0xc0, !PT ;  /* 0x0000ffff06067812 */ /* 0x000fe400078ec0ff */
[----:B------:R-:W-:Y:S01]  /*7960*/  ISETP.LE.U32.AND P5, PT, R13, UR7, PT ;  /* 0x000000070d007c0c */ /* 0x000fe2000bfa3070 */
[----:B------:R3:W-:Y:S01]  /*7970*/  STS [R154+0x14000], R5 ;  /* 0x014000059a007388 */ /* 0x0007e20000000800 */
[----:B------:R-:W-:Y:S02]  /*7980*/  SHF.R.U32.HI R13, RZ, 0x18, R4 ;  /* 0x00000018ff0d7819 */ /* 0x000fe40000011604 */
[----:B------:R-:W-:Y:S01]  /*7990*/  ISETP.LE.U32.AND P6, PT, R6, UR7, PT ;  /* 0x0000000706007c0c */ /* 0x000fe2000bfc3070 */
[----:B------:R-:W-:Y:S01]  /*79a0*/  @!P4 FADD.FTZ R185, -R185, -RZ ;  /* 0x800000ffb9b9c221 */ /* 0x000fe20000010100 */
[----:B------:R-:W-:Y:S02]  /*79b0*/  ISETP.LE.U32.AND P3, PT, R13, UR7, PT ;  /* 0x000000070d007c0c */ /* 0x000fe4000bf63070 */
[----:B------:R-:W-:Y:S02]  /*79c0*/  LOP3.LUT R4, R4, 0xffff, RZ, 0xc0, !PT ;  /* 0x0000ffff04047812 */ /* 0x000fe400078ec0ff */
[----:B------:R-:W-:Y:S02]  /*79d0*/  F2FP.RELU.F16.F32.PACK_AB R13, R230, R231 ;  /* 0x000000e7e60d723e */ /* 0x000fe400000008ff */
[----:B------:R-:W-:Y:S01]  /*79e0*/  SHF.R.U32.HI R4, RZ, 0x8, R4 ;  /* 0x00000008ff047819 */ /* 0x000fe20000011604 */
[----:B------:R-:W-:Y:S01]  /*79f0*/  @!P5 FADD.FTZ R189, -R189, -RZ ;  /* 0x800000ffbdbdd221 */ /* 0x000fe20000010100 */
[----:B------:R-:W-:Y:S01]  /*7a00*/  F2FP.RELU.F16.F32.PACK_AB R10, R228, R229 ;  /* 0x000000e5e40a723e */ /* 0x000fe200000008ff */
[----:B------:R3:W-:Y:S01]  /*7a10*/  STS [R154+0x14400], R13 ;  /* 0x0144000d9a007388 */ /* 0x0007e20000000800 */
[----:B------:R-:W-:Y:S01]  /*7a20*/  F2FP.RELU.F16.F32.PACK_AB R8, R226, R227 ;  /* 0x000000e3e208723e */ /* 0x000fe200000008ff */
[----:B------:R-:W-:Y:S01]  /*7a30*/  @!P6 FADD.FTZ R196, -R196, -RZ ;  /* 0x800000ffc4c4e221 */ /* 0x000fe20000010100 */
[----:B------:R-:W-:Y:S01]  /*7a40*/  LOP3.LUT R4, R4, 0xffff, RZ, 0xc0, !PT ;  /* 0x0000ffff04047812 */ /* 0x000fe200078ec0ff */
[----:B------:R3:W-:Y:S01]  /*7a50*/  STS [R153+0x12000], R10 ;  /* 0x0120000a99007388 */ /* 0x0007e20000000800 */
[----:B-1----:R-:W-:Y:S01]  /*7a60*/  F2FP.RELU.F16.F32.PACK_AB R11, R216, R221 ;  /* 0x000000ddd80b723e */ /* 0x002fe200000008ff */
[----:B------:R-:W-:Y:S01]  /*7a70*/  @!P3 FADD.FTZ R184, -R184, -RZ ;  /* 0x800000ffb8b8b221 */ /* 0x000fe20000010100 */
[----:B------:R-:W-:Y:S01]  /*7a80*/  F2FP.RELU.F16.F32.PACK_AB R9, R214, R215 ;  /* 0x000000d7d609723e */ /* 0x000fe200000008ff */
[----:B------:R1:W-:Y:S01]  /*7a90*/  STS [R153+0x12400], R8 ;  /* 0x0124000899007388 */ /* 0x0003e20000000800 */
[----:B------:R-:W-:Y:S02]  /*7aa0*/  ISETP.LE.U32.AND P6, PT, R4, UR7, PT ;  /* 0x0000000704007c0c */ /* 0x000fe4000bfc3070 */
[----:B------:R-:W-:Y:S01]  /*7ab0*/  F2FP.RELU.F16.F32.PACK_AB R6, R224, R225 ;  /* 0x000000e1e006723e */ /* 0x000fe200000008ff */
[----:B------:R1:W-:Y:S01]  /*7ac0*/  STS [R160+0x12000], R11 ;  /* 0x0120000ba0007388 */ /* 0x0003e20000000800 */
[----:B------:R-:W-:Y:S02]  /*7ad0*/  F2FP.RELU.F16.F32.PACK_AB R4, R222, R223 ;  /* 0x000000dfde04723e */ /* 0x000fe400000008ff */
[----:B----4-:R-:W-:Y:S01]  /*7ae0*/  F2FP.RELU.F16.F32.PACK_AB R15, R219, R220 ;  /* 0x000000dcdb0f723e */ /* 0x010fe200000008ff */
[----:B------:R4:W-:Y:S01]  /*7af0*/  STS [R160+0x12400], R9 ;  /* 0x01240009a0007388 */ /* 0x0009e20000000800 */
[----:B--2---:R-:W-:Y:S02]  /*7b00*/  F2FP.RELU.F16.F32.PACK_AB R7, R217, R218 ;  /* 0x000000dad907723e */ /* 0x004fe400000008ff */
[----:B---3--:R-:W-:Y:S01]  /*7b10*/  F2FP.RELU.F16.F32.PACK_AB R5, R212, R213 ;  /* 0x000000d5d405723e */ /* 0x008fe200000008ff */
[----:B------:R2:W-:Y:S01]  /*7b20*/  STS [R153+0x14000], R6 ;  /* 0x0140000699007388 */ /* 0x0005e20000000800 */
[----:B------:R-:W-:Y:S01]  /*7b30*/  F2FP.RELU.F16.F32.PACK_AB R12, R200, R201 ;  /* 0x000000c9c80c723e */ /* 0x000fe200000008ff */
[----:B------:R-:W-:Y:S01]  /*7b40*/  @!P6 FADD.FTZ R188, -R188, -RZ ;  /* 0x800000ffbcbce221 */ /* 0x000fe20000010100 */
[----:B------:R-:W-:Y:S01]  /*7b50*/  SHF.R.U32.HI R18, RZ, 0x10, R118 ;  /* 0x00000010ff127819 */ /* 0x000fe20000011676 */
[----:B------:R3:W-:Y:S01]  /*7b60*/  STS [R153+0x14400], R4 ;  /* 0x0144000499007388 */ /* 0x0007e20000000800 */
[----:B------:R-:W-:Y:S02]  /*7b70*/  F2FP.RELU.F16.F32.PACK_AB R13, R210, R211 ;  /* 0x000000d3d20d723e */ /* 0x000fe400000008ff */
[----:B------:R-:W-:Y:S01]  /*7b80*/  LOP3.LUT R18, R18, 0xff, RZ, 0xc0, !PT ;  /* 0x000000ff12127812 */ /* 0x000fe200078ec0ff */
[----:B------:R-:W-:Y:S01]  /*7b90*/  STS [R160+0x14000], R15 ;  /* 0x0140000fa0007388 */ /* 0x000fe20000000800 */
[----:B------:R-:W-:Y:S02]  /*7ba0*/  F2FP.RELU.F16.F32.PACK_AB R10, R198, R199 ;  /* 0x000000c7c60a723e */ /* 0x000fe400000008ff */
[----:B------:R-:W-:Y:S01]  /*7bb0*/  ISETP.LE.U32.AND P1, PT, R18, UR7, PT ;  /* 0x0000000712007c0c */ /* 0x000fe2000bf23070 */
[----:B------:R3:W-:Y:S01]  /*7bc0*/  STS [R160+0x14400], R7 ;  /* 0x01440007a0007388 */ /* 0x0007e20000000800 */
[----:B-1----:R-:W-:Y:S02]  /*7bd0*/  F2FP.RELU.F16.F32.PACK_AB R8, R204, R205 ;  /* 0x000000cdcc08723e */ /* 0x002fe400000008ff */
[----:B------:R-:W-:Y:S01]  /*7be0*/  FSETP.GE.FTZ.AND P2, PT, R244, RZ, PT ;  /* 0x000000fff400720b */ /* 0x000fe20003f56000 */
[----:B------:R1:W-:Y:S01]  /*7bf0*/  STS [R152+0x12000], R5 ;  /* 0x0120000598007388 */ /* 0x0003e20000000800 */
[----:B------:R-:W-:Y:S02]  /*7c00*/  F2FP.RELU.F16.F32.PACK_AB R11, R208, R209 ;  /* 0x000000d1d00b723e */ /* 0x000fe400000008ff */
[----:B------:R-:W-:Y:S01]  /*7c10*/  FSETP.GE.FTZ.AND P0, PT, R242, RZ, PT ;  /* 0x000000fff200720b */ /* 0x000fe20003f16000 */
[----:B------:R-:W-:Y:S01]  /*7c20*/  STS [R152+0x12400], R13 ;  /* 0x0124000d98007388 */ /* 0x000fe20000000800 */
[----:B----4-:R-:W-:Y:S02]  /*7c30*/  F2FP.RELU.F16.F32.PACK_AB R9, R206, R207 ;  /* 0x000000cfce09723e */ /* 0x010fe400000008ff */
[----:B------:R-:W-:Y:S01]  /*7c40*/  FSETP.GE.FTZ.AND P3, PT, R245, RZ, PT ;  /* 0x000000fff500720b */ /* 0x000fe20003f76000 */
[----:B------:R-:W-:Y:S01]  /*7c50*/  STS [R157+0x12000], R12 ;  /* 0x0120000c9d007388 */ /* 0x000fe20000000800 */
[----:B--2---:R-:W-:Y:S01]  /*7c60*/  F2FP.RELU.F16.F32.PACK_AB R6, R202, R203 ;  /* 0x000000cbca06723e */ /* 0x004fe200000008ff */
[----:B------:R-:W-:Y:S01]  /*7c70*/  @!P1 FADD.FTZ R182, -R182, -RZ ;  /* 0x800000ffb6b69221 */ /* 0x000fe20000010100 */
[----:B------:R-:W-:Y:S01]  /*7c80*/  FSETP.GE.FTZ.AND P1, PT, R243, RZ, PT ;  /* 0x000000fff300720b */ /* 0x000fe20003f36000 */
[----:B------:R2:W-:Y:S01]  /*7c90*/  STS [R157+0x12400], R10 ;  /* 0x0124000a9d007388 */ /* 0x0005e20000000800 */
[----:B---3--:R-:W-:Y:S03]  /*7ca0*/  F2FP.RELU.F16.F32.PACK_AB R4, R194, R195 ;  /* 0x000000c3c204723e */ /* 0x008fe600000008ff */
[----:B------:R-:W-:Y:S04]  /*7cb0*/  STS [R152+0x14000], R11 ;  /* 0x0140000b98007388 */ /* 0x000fe80000000800 */
[----:B------:R3:W-:Y:S01]  /*7cc0*/  STS [R152+0x14400], R9 ;  /* 0x0144000998007388 */ /* 0x0007e20000000800 */
[----:B------:R-:W-:Y:S03]  /*7cd0*/  F2FP.RELU.F16.F32.PACK_AB R7, R196, R197 ;  /* 0x000000c5c407723e */ /* 0x000fe600000008ff */
[----:B------:R-:W-:Y:S01]  /*7ce0*/  STS [R157+0x14000], R8 ;  /* 0x014000089d007388 */ /* 0x000fe20000000800 */
[----:B-1----:R-:W-:Y:S03]  /*7cf0*/  F2FP.RELU.F16.F32.PACK_AB R5, R192, R193 ;  /* 0x000000c1c005723e */ /* 0x002fe600000008ff */
[----:B------:R1:W-:Y:S04]  /*7d00*/  STS [R157+0x14400], R6 ;  /* 0x014400069d007388 */ /* 0x0003e80000000800 */
[----:B------:R4:W-:Y:S04]  /*7d10*/  STS [R156+0x12000], R7 ;  /* 0x012000079c007388 */ /* 0x0009e80000000800 */
[----:B------:R4:W-:Y:S01]  /*7d20*/  STS [R156+0x12400], R5 ;  /* 0x012400059c007388 */ /* 0x0009e20000000800 */
[----:B--2---:R-:W-:Y:S03]  /*7d30*/  F2FP.RELU.F16.F32.PACK_AB R10, R191, R190 ;  /* 0x000000bebf0a723e */ /* 0x004fe600000008ff */
[----:B------:R2:W-:Y:S04]  /*7d40*/  STS [R155+0x12000], R4 ;  /* 0x012000049b007388 */ /* 0x0005e80000000800 */
[----:B------:R-:W-:Y:S01]  /*7d50*/  STS [R155+0x12400], R10 ;  /* 0x0124000a9b007388 */ /* 0x000fe20000000800 */
[----:B---3--:R-:W-:Y:S05]  /*7d60*/  F2FP.RELU.F16.F32.PACK_AB R9, R188, R189 ;  /* 0x000000bdbc09723e */ /* 0x008fea00000008ff */
[----:B------:R-:W-:Y:S01]  /*7d70*/  STS [R156+0x14000], R9 ;  /* 0x014000099c007388 */ /* 0x000fe20000000800 */
[----:B-1----:R-:W-:Y:S02]  /*7d80*/  F2FP.RELU.F16.F32.PACK_AB R6, R186, R187 ;  /* 0x000000bbba06723e */ /* 0x002fe400000008ff */
[----:B----4-:R-:W-:Y:S02]  /*7d90*/  F2FP.RELU.F16.F32.PACK_AB R7, R184, R185 ;  /* 0x000000b9b807723e */ /* 0x010fe400000008ff */
[----:B------:R-:W-:Y:S03]  /*7da0*/  IADD3 R5, R141, 0x4000, R116 ;  /* 0x000040008d057810 */ /* 0x000fe60007ffe074 */
[----:B------:R-:W-:Y:S01]  /*7db0*/  STS [R156+0x14400], R7 ;  /* 0x014400079c007388 */ /* 0x000fe20000000800 */
[----:B--2---:R-:W-:Y:S03]  /*7dc0*/  F2FP.RELU.F16.F32.PACK_AB R4, R183, R182 ;  /* 0x000000b6b704723e */ /* 0x004fe600000008ff */
[----:B------:R-:W-:Y:S01]  /*7dd0*/  STS [R155+0x14000], R6 ;  /* 0x014000069b007388 */ /* 0x000fe20000000800 */
[----:B------:R-:W-:Y:S03]  /*7de0*/  IMAD.IADD R44, R5, 0x1, R136 ;  /* 0x00000001052c7824 */ /* 0x000fe600078e0288 */
[----:B------:R-:W-:Y:S04]  /*7df0*/  STS [R155+0x14400], R4 ;  /* 0x014400049b007388 */ /* 0x000fe80000000800 */
        /* <DEDUP_REMOVED lines=55> */
[----:B------:R-:W-:Y:S01]  /*8170*/  FADD.FTZ R10, -R181, R17 ;  /* 0x00000011b50a7221 */ /* 0x000fe20000010100 */
[----:B------:R-:W-:Y:S01]  /*8180*/  F2FP.F16.F32.PACK_AB R15, R123, R120 ;  /* 0x000000787b0f723e */ /* 0x000fe200000000ff */
[----:B------:R-:W-:Y:S01]  /*8190*/  FADD.FTZ R123, -R180, R19 ;  /* 0x00000013b47b7221 */ /* 0x000fe20000010100 */
[----:B------:R-:W-:Y:S01]  /*81a0*/  FSEL R11, R11, R178, P0 ;  /* 0x000000b20b0b7208 */ /* 0x000fe20000000000 */
[----:B------:R-:W-:Y:S01]  /*81b0*/  FMUL.FTZ R238, R238, R121 ;  /* 0x00000079eeee7220 */ /* 0x000fe20000410000 */
[----:B------:R-:W-:Y:S01]  /*81c0*/  FSETP.GE.FTZ.AND P0, PT, R234, RZ, PT ;  /* 0x000000ffea00720b */ /* 0x000fe20003f16000 */
[----:B------:R-:W-:Y:S01]  /*81d0*/  FADD.FTZ R121, -R180, R18 ;  /* 0x00000012b4797221 */ /* 0x000fe20000010100 */
[----:B------:R-:W-:Y:S01]  /*81e0*/  FMUL.FTZ R247, R242, R247 ;  /* 0x000000f7f2f77220 */ /* 0x000fe20000410000 */
[----:B------:R-:W-:Y:S01]  /*81f0*/  FSEL R242, R8, R179, P3 ;  /* 0x000000b308f27208 */ /* 0x000fe20001800000 */
[----:B------:R-:W-:Y:S01]  /*8200*/  FMUL.FTZ R11, R230, R11 ;  /* 0x0000000be60b7220 */ /* 0x000fe20000410000 */
[----:B------:R-:W-:Y:S01]  /*8210*/  FSETP.GE.FTZ.AND P3, PT, R233, RZ, PT ;  /* 0x000000ffe900720b */ /* 0x000fe20003f76000 */
[----:B------:R-:W-:Y:S01]  /*8220*/  FADD.FTZ R8, -R179, R13 ;  /* 0x0000000db3087221 */ /* 0x000fe20000010100 */
[----:B------:R-:W-:Y:S01]  /*8230*/  FMUL.FTZ R122, R243, R122 ;  /* 0x0000007af37a7220 */ /* 0x000fe20000410000 */
[-C--:B------:R-:W-:Y:S01]  /*8240*/  FSEL R243, R246, R179.reuse, P2 ;  /* 0x000000b3f6f37208 */ /* 0x080fe20001000000 */
[----:B------:R-:W-:Y:S01]  /*8250*/  FADD.FTZ R12, -R179, R12 ;  /* 0x0000000cb30c7221 */ /* 0x000fe20000010100 */
[----:B------:R-:W-:Y:S01]  /*8260*/  FSETP.GE.FTZ.AND P2, PT, R232, RZ, PT ;  /* 0x000000ffe800720b */ /* 0x000fe20003f56000 */
[----:B------:R-:W-:Y:S01]  /*8270*/  FADD.FTZ R16, -R181, R16 ;  /* 0x00000010b5107221 */ /* 0x000fe20000010100 */
[----:B------:R-:W-:Y:S01]  /*8280*/  F2FP.F16.F32.PACK_AB R13, R247, R122 ;  /* 0x0000007af70d723e */ /* 0x000fe200000000ff */
[----:B------:R-:W-:Y:S01]  /*8290*/  FMUL.FTZ R241, R241, R242 ;  /* 0x000000f2f1f17220 */ /* 0x000fe20000410000 */
[----:B------:R-:W-:Y:S01]  /*82a0*/  FSEL R17, R8, R179, P2 ;  /* 0x000000b308117208 */ /* 0x000fe20001000000 */
[-C--:B-1----:R-:W-:Y:S03]  /*82b0*/  HMMA.16816.F32 R20, R116, R4.reuse, R20 ;  /* 0x000000047414723c */ /* 0x082fe60000001814 */
[----:B------:R-:W-:Y:S01]  /*82c0*/  FSEL R8, R9, R178, P1 ;  /* 0x000000b209087208 */ /* 0x000fe20000800000 */
[----:B------:R-:W-:Y:S01]  /*82d0*/  FMUL.FTZ R240, R240, R243 ;  /* 0x000000f3f0f07220 */ /* 0x000fe20000410000 */
[----:B------:R-:W-:Y:S01]  /*82e0*/  FSETP.GE.FTZ.AND P2, PT, R236, RZ, PT ;  /* 0x000000ffec00720b */ /* 0x000fe20003f56000 */
[C---:B------:R-:W-:Y:S04]  /*82f0*/  HMMA.16816.F32 R24, R124.reuse, R4, R24 ;  /* 0x000000047c18723c */ /* 0x040fe80000001818 */
[----:B------:R-:W-:Y:S01]  /*8300*/  FSETP.GE.FTZ.AND P1, PT, R235, RZ, PT ;  /* 0x000000ffeb00720b */ /* 0x000fe20003f36000 */
[----:B------:R-:W-:Y:S01]  /*8310*/  FMUL.FTZ R8, R231, R8 ;  /* 0x00000008e7087220 */ /* 0x000fe20000410000 */
[----:B------:R-:W-:Y:S01]  /*8320*/  FSEL R231, R10, R181, P2 ;  /* 0x000000b50ae77208 */ /* 0x000fe20001000000 */
[-C--:B------:R-:W-:Y:S03]  /*8330*/  HMMA.16816.F32 R28, R124, R6.reuse, R28 ;  /* 0x000000067c1c723c */ /* 0x080fe6000000181c */
[----:B------:R-:W-:Y:S01]  /*8340*/  FSETP.GE.FTZ.AND P2, PT, R228, RZ, PT ;  /* 0x000000ffe400720b */ /* 0x000fe20003f56000 */
[----:B------:R-:W-:Y:S01]  /*8350*/  FMUL.FTZ R5, R232, R17 ;  /* 0x00000011e8057220 */ /* 0x000fe20000410000 */
[----:B------:R-:W-:Y:S01]  /*8360*/  FSEL R10, R121, R180, P1 ;  /* 0x000000b4790a7208 */ /* 0x000fe20000800000 */
[C---:B------:R-:W-:Y:S04]  /*8370*/  HMMA.16816.F32 R32, R116.reuse, R6, R32 ;  /* 0x000000067420723c */ /* 0x040fe80000001820 */
[----:B------:R-:W-:Y:S01]  /*8380*/  FSETP.GE.FTZ.AND P1, PT, R227, RZ, PT ;  /* 0x000000ffe300720b */ /* 0x000fe20003f36000 */
[----:B------:R-:W-:Y:S01]  /*8390*/  FMUL.FTZ R235, R235, R10 ;  /* 0x0000000aebeb7220 */ /* 0x000fe20000410000 */
[----:B------:R-:W-:Y:S01]  /*83a0*/  FSEL R9, R123, R180, P0 ;  /* 0x000000b47b097208 */ /* 0x000fe20000000000 */
[----:B------:R-:W-:Y:S01]  /*83b0*/  FADD.FTZ R4, -R181, R21 ;  /* 0x00000015b5047221 */ /* 0x000fe20000010100 */
[----:B------:R-:W-:Y:S02]  /*83c0*/  F2FP.F16.F32.PACK_AB R21, R11, R8 ;  /* 0x000000080b15723e */ /* 0x000fe400000000ff */
[----:B------:R-:W-:Y:S01]  /*83d0*/  FSETP.GE.FTZ.AND P0, PT, R226, RZ, PT ;  /* 0x000000ffe200720b */ /* 0x000fe20003f16000 */
[----:B------:R-:W-:Y:S01]  /*83e0*/  FMUL.FTZ R234, R234, R9 ;  /* 0x00000009eaea7220 */ /* 0x000fe20000410000 */
[----:B------:R-:W-:Y:S01]  /*83f0*/  FSEL R12, R12, R179, P3 ;  /* 0x000000b30c0c7208 */ /* 0x000fe20001800000 */
[----:B------:R-:W1:Y:S01]  /*8400*/  LDSM.16.M88.4 R8, [R135+0x2800] ;  /* 0x002800008708783b */ /* 0x000e620000000200 */
[----:B------:R-:W-:Y:S01]  /*8410*/  FSETP.GE.FTZ.AND P3, PT, R237, RZ, PT ;  /* 0x000000ffed00720b */ /* 0x000fe20003f76000 */
[----:B------:R-:W-:Y:S01]  /*8420*/  FADD.FTZ R121, -R180, R22 ;  /* 0x00000016b4797221 */ /* 0x000fe20000010100 */
[----:B------:R-:W-:Y:S01]  /*8430*/  F2FP.F16.F32.PACK_AB R19, R240, R241 ;  /* 0x000000f1f013723e */ /* 0x000fe200000000ff */
        /* <DEDUP_REMOVED lines=24> */
[C---:B------:R-:W-:Y:S01]  /*85c0*/  FADD.FTZ R5, -R178.reuse, R30 ;  /* 0x0000001eb2057221 */ /* 0x040fe20000010100 */
[----:B------:R-:W-:Y:S01]  /*85d0*/  FSETP.GE.FTZ.AND P2, PT, R219, RZ, PT ;  /* 0x000000ffdb00720b */ /* 0x000fe20003f56000 */
[----:B------:R-:W-:Y:S01]  /*85e0*/  FADD.FTZ R231, -R178, R27 ;  /* 0x0000001bb2e77221 */ /* 0x000fe20000010100 */
[----:B------:R-:W-:Y:S01]  /*85f0*/  FSETP.GE.FTZ.AND P1, PT, R218, RZ, PT ;  /* 0x000000ffda00720b */ /* 0x000fe20003f36000 */
[----:B------:R-:W-:Y:S01]  /*8600*/  FMUL.FTZ R223, R223, R12 ;  /* 0x0000000cdfdf7220 */ /* 0x000fe20000410000 */
[----:B------:R-:W-:Y:S01]  /*8610*/  F2FP.F16.F32.PACK_AB R14, R7, R14 ;  /* 0x0000000e070e723e */ /* 0x000fe200000000ff */
[----:B------:R-:W-:Y:S01]  /*8620*/  FADD.FTZ R7, -R180, R34 ;  /* 0x00000022b4077221 */ /* 0x000fe20000010100 */
[----:B------:R-:W-:Y:S01]  /*8630*/  F2FP.F16.F32.PACK_AB R12, R123, R4 ;  /* 0x000000047b0c723e */ /* 0x000fe200000000ff */
[----:B------:R-:W-:Y:S01]  /*8640*/  FADD.FTZ R4, -R181, R33 ;  /* 0x00000021b5047221 */ /* 0x000fe20000010100 */
[----:B------:R-:W-:Y:S01]  /*8650*/  FSEL R6, R6, R179, P2 ;  /* 0x000000b306067208 */ /* 0x000fe20001000000 */
[----:B------:R-:W-:Y:S01]  /*8660*/  FADD.FTZ R28, -R179, R28 ;  /* 0x0000001cb31c7221 */ /* 0x000fe20000010100 */
[----:B------:R-:W-:Y:S01]  /*8670*/  FSEL R5, R5, R178, P1 ;  /* 0x000000b205057208 */ /* 0x000fe20000800000 */
[-C--:B-1----:R-:W-:Y:S03]  /*8680*/  HMMA.16816.F32 R36, R116, R8.reuse, R36 ;  /* 0x000000087424723c */ /* 0x082fe60000001824 */
[----:B------:R-:W-:Y:S01]  /*8690*/  FSETP.GE.FTZ.AND P1, PT, R215, RZ, PT ;  /* 0x000000ffd700720b */ /* 0x000fe20003f36000 */
[----:B------:R-:W-:Y:S01]  /*86a0*/  FMUL.FTZ R18, R219, R6 ;  /* 0x00000006db127220 */ /* 0x000fe20000410000 */
[----:B------:R-:W-:Y:S01]  /*86b0*/  FSETP.GE.FTZ.AND P2, PT, R216, RZ, PT ;  /* 0x000000ffd800720b */ /* 0x000fe20003f56000 */
[C---:B------:R-:W-:Y:S04]  /*86c0*/  HMMA.16816.F32 R40, R124.reuse, R8, R40 ;  /* 0x000000087c28723c */ /* 0x040fe80000001828 */
[----:B------:R-:W-:Y:S01]  /*86d0*/  FSETP.GE.FTZ.AND P3, PT, R225, RZ, PT ;  /* 0x000000ffe100720b */ /* 0x000fe20003f76000 */
[----:B------:R-:W-:Y:S01]  /*86e0*/  FADD.FTZ R31, -R178, R31 ;  /* 0x0000001fb21f7221 */ /* 0x000fe20000010100 */
[----:B------:R-:W-:Y:S01]  /*86f0*/  FSEL R33, R4, R181, P2 ;  /* 0x000000b504217208 */ /* 0x000fe20001000000 */
[----:B------:R-:W-:Y:S01]  /*8700*/  FMUL.FTZ R9, R218, R5 ;  /* 0x00000005da097220 */ /* 0x000fe20000410000 */
[----:B------:R-:W-:Y:S01]  /*8710*/  FSEL R22, R7, R180, P1 ;  /* 0x000000b407167208 */ /* 0x000fe20000800000 */
[-C--:B------:R-:W-:Y:S01]  /*8720*/  HMMA.16816.F32 R44, R124, R10.reuse, R44 ;  /* 0x0000000a7c2c723c */ /* 0x080fe2000000182c */
[----:B------:R-:W1:Y:S02]  /*8730*/  LDSM.16.M88.4 R4, [R135+0x2c00] ;  /* 0x002c00008704783b */ /* 0x000e640000000200 */
[----:B------:R-:W-:Y:S01]  /*8740*/  FSETP.GE.FTZ.AND P0, PT, R222, RZ, PT ;  /* 0x000000ffde00720b */ /* 0x000fe20003f16000 */
[----:B------:R-:W-:Y:S01]  /*8750*/  FMUL.FTZ R237, R237, R16 ;  /* 0x00000010eded7220 */ /* 0x000fe20000410000 */
[-C--:B------:R-:W-:Y:S01]  /*8760*/  FSEL R24, R24, R179.reuse, P3 ;  /* 0x000000b318187208 */ /* 0x080fe20001800000 */
[C---:B------:R-:W-:Y:S04]  /*8770*/  HMMA.16816.F32 R48, R116.reuse, R10, R48 ;  /* 0x0000000a7430723c */ /* 0x040fe80000001830 */
[----:B------:R-:W-:Y:S01]  /*8780*/  FSETP.GE.FTZ.AND P3, PT, R220, RZ, PT ;  /* 0x000000ffdc00720b */ /* 0x000fe20003f76000 */
[----:B------:R-:W-:Y:S01]  /*8790*/  FADD.FTZ R35, -R180, R35 ;  /* 0x00000023b4237221 */ /* 0x000fe20000010100 */
[-C--:B------:R-:W-:Y:S01]  /*87a0*/  FSEL R231, R231, R178.reuse, P0 ;  /* 0x000000b2e7e77208 */ /* 0x080fe20000000000 */
[----:B------:R-:W-:Y:S01]  /*87b0*/  FADD.FTZ R32, -R181, R32 ;  /* 0x00000020b5207221 */ /* 0x000fe20000010100 */
[----:B------:R-:W-:Y:S02]  /*87c0*/  FSETP.GE.FTZ.AND P0, PT, R217, RZ, PT ;  /* 0x000000ffd900720b */ /* 0x000fe40003f16000 */
[----:B------:R-:W-:Y:S01]  /*87d0*/  FSETP.GE.FTZ.AND P2, PT, R212, RZ, PT ;  /* 0x000000ffd400720b */ /* 0x000fe20003f56000 */
[C---:B------:R-:W-:Y:S01]  /*87e0*/  FADD.FTZ R36, -R181.reuse, R36 ;  /* 0x00000024b5247221 */ /* 0x040fe20000010100 */
        /* <DEDUP_REMOVED lines=15> */
[C---:B------:R-:W-:Y:S01]  /*88e0*/  FADD.FTZ R40, -R179.reuse, R40 ;  /* 0x00000028b3287221 */ /* 0x040fe20000010100 */
[----:B------:R-:W-:Y:S01]  /*88f0*/  FSETP.GE.FTZ.AND P0, PT, R210, RZ, PT ;  /* 0x000000ffd200720b */ /* 0x000fe20003f16000 */
[----:B------:R-:W-:Y:S01]  /*8900*/  FADD.FTZ R33, -R178, R42 ;  /* 0x0000002ab2217221 */ /* 0x000fe20000010100 */
[----:B------:R-:W-:Y:S01]  /*8910*/  F2FP.F16.F32.PACK_AB R29, R18, R29 ;  /* 0x0000001d121d723e */ /* 0x000fe200000000ff */
[----:B------:R-:W-:Y:S01]  /*8920*/  FADD.FTZ R43, -R178, R43 ;  /* 0x0000002bb22b7221 */ /* 0x000fe20000010100 */
[----:B------:R-:W-:Y:S01]  /*8930*/  F2FP.F16.F32.PACK_AB R9, R16, R9 ;  /* 0x000000091009723e */ /* 0x000fe200000000ff */
[C---:B------:R-:W-:Y:S01]  /*8940*/  FADD.FTZ R16, -R179.reuse, R41 ;  /* 0x00000029b3107221 */ /* 0x040fe20000010100 */
[-C--:B------:R-:W-:Y:S01]  /*8950*/  FSEL R36, R36, R181.reuse, P3 ;  /* 0x000000b524247208 */ /* 0x080fe20001800000 */
[-C--:B-1----:R-:W-:Y:S03]  /*8960*/  HMMA.16816.F32 R52, R116, R4.reuse, R52 ;  /* 0x000000047434723c */ /* 0x082fe60000001834 */
[----:B------:R-:W-:Y:S01]  /*8970*/  FSEL R35, R20, R181, P2 ;  /* 0x000000b514237208 */ /* 0x000fe20001000000 */
[----:B------:R-:W-:Y:S01]  /*8980*/  FADD.FTZ R44, -R179, R44 ;  /* 0x0000002cb32c7221 */ /* 0x000fe20000010100 */
[----:B------:R-:W-:Y:S01]  /*8990*/  FSEL R18, R31, R180, P1 ;  /* 0x000000b41f127208 */ /* 0x000fe20000800000 */
[C---:B------:R-:W-:Y:S04]  /*89a0*/  HMMA.16816.F32 R56, R124.reuse, R4, R56 ;  /* 0x000000047c38723c */ /* 0x040fe80000001838 */
[----:B------:R-:W-:Y:S01]  /*89b0*/  FSETP.GE.FTZ.AND P3, PT, R209, RZ, PT ;  /* 0x000000ffd100720b */ /* 0x000fe20003f76000 */
[----:B------:R-:W-:Y:S01]  /*89c0*/  FMUL.FTZ R18, R211, R18 ;  /* 0x00000012d3127220 */ /* 0x000fe20000410000 */
[----:B------:R-:W-:Y:S01]  /*89d0*/  FSEL R39, R39, R180, P0 ;  /* 0x000000b427277208 */ /* 0x000fe20000000000 */
[-C--:B------:R-:W-:Y:S03]  /*89e0*/  HMMA.16816.F32 R60, R124, R6.reuse, R60 ;  /* 0x000000067c3c723c */ /* 0x080fe6000000183c */
[----:B------:R-:W-:Y:S01]  /*89f0*/  FSETP.GE.FTZ.AND P2, PT, R208, RZ, PT ;  /* 0x000000ffd000720b */ /* 0x000fe20003f56000 */
[----:B------:R-:W-:Y:S01]  /*8a00*/  FMUL.FTZ R39, R210, R39 ;  /* 0x00000027d2277220 */ /* 0x000fe20000410000 */
[----:B------:R-:W-:Y:S01]  /*8a10*/  FSETP.GE.FTZ.AND P0, PT, R206, RZ, PT ;  /* 0x000000ffce00720b */ /* 0x000fe20003f16000 */
[----:B------:R-:W-:Y:S01]  /*8a20*/  FADD.FTZ R10, -R179, R45 ;  /* 0x0000002db30a7221 */ /* 0x000fe20000010100 */
[----:B------:R-:W-:Y:S01]  /*8a30*/  FSETP.GE.FTZ.AND P1, PT, R207, RZ, PT ;  /* 0x000000ffcf00720b */ /* 0x000fe20003f36000 */
[----:B------:R-:W-:Y:S01]  /*8a40*/  FADD.FTZ R11, -R178, R46 ;  /* 0x0000002eb20b7221 */ /* 0x000fe20000010100 */
[----:B------:R-:W-:Y:S04]  /*8a50*/  HMMA.16816.F32 R64, R116, R6, R64 ;  /* 0x000000067440723c */ /* 0x000fe80000001840 */
[-C--:B------:R-:W-:Y:S01]  /*8a60*/  FSEL R40, R40, R179.reuse, P3 ;  /* 0x000000b328287208 */ /* 0x080fe20001800000 */
[----:B------:R-:W-:Y:S01]  /*8a70*/  FADD.FTZ R47, -R178, R47 ;  /* 0x0000002fb22f7221 */ /* 0x000fe20000010100 */
[----:B------:R-:W-:Y:S01]  /*8a80*/  FSEL R31, R16, R179, P2 ;  /* 0x000000b3101f7208 */ /* 0x000fe20001000000 */
[----:B------:R-:W-:Y:S01]  /*8a90*/  FADD.FTZ R51, -R180, R51 ;  /* 0x00000033b4337221 */ /* 0x000fe20000010100 */
[-C--:B------:R-:W-:Y:S02]  /*8aa0*/  FSEL R16, R33, R178.reuse, P1 ;  /* 0x000000b221107208 */ /* 0x080fe40000800000 */
        /* <DEDUP_REMOVED lines=11> */
[----:B------:R-:W-:Y:S01]  /*8b60*/  FADD.FTZ R4, -R181, R53 ;  /* 0x00000035b5047221 */ /* 0x000fe20000010100 */
        /* <DEDUP_REMOVED lines=25> */
[----:B------:R-:W-:Y:S01]  /*8d00*/  FADD.FTZ R64, -R181, R64 ;  /* 0x00000040b5407221 */ /* 0x000fe20000010100 */
[----:B------:R-:W-:Y:S01]  /*8d10*/  F2FP.F16.F32.PACK_AB R44, R33, R44 ;  /* 0x0000002c212c723e */ /* 0x000fe200000000ff */
[----:B------:R-:W-:Y:S01]  /*8d20*/  FMUL.FTZ R225, R225, R24 ;  /* 0x00000018e1e17220 */ /* 0x000fe20000410000 */
        /* <DEDUP_REMOVED lines=41> */
[----:B------:R-:W-:Y:S01]  /*8fc0*/  @P0 FADD.FTZ R178, -R178, R63 ;  /* 0x0000003fb2b20221 */ /* 0x000fe20000010100 */
        /* <DEDUP_REMOVED lines=14> */
[----:B------:R-:W-:Y:S01]  /*90b0*/  FADD.FTZ R5, -R180, R66 ;  /* 0x00000042b4057221 */ /* 0x000fe20000010100 */
[----:B------:R-:W-:Y:S01]  /*90c0*/  F2FP.F16.F32.PACK_AB R27, R236, R237 ;  /* 0x000000edec1b723e */ /* 0x000fe200000000ff */
        /* <DEDUP_REMOVED lines=54> */
.L_x_1259:
[----:B------:R-:W-:Y:S01]  /*9430*/  STS [R148+0xa000], R15 ;  /* 0x00a0000f94007388 */ /* 0x000fe20000000800 */
[----:B------:R-:W-:Y:S02]  /*9440*/  F2FP.F16.F32.PACK_AB R180, R180, R5 ;  /* 0x00000005b4b4723e */ /* 0x000fe400000000ff */
[----:B------:R-:W-:Y:S01]  /*9450*/  LEA R52, R138, UR4, 0x1 ;  /* 0x000000048a347c11 */ /* 0x000fe2000f8e08ff */
        /* <DEDUP_REMOVED lines=116> */
.L_x_1260:
        /* <DEDUP_REMOVED lines=290> */
[----:B------:R-:W2:Y:S03]  /*adc0*/  S2R R4, SR_TID.X ;  /* 0x0000000000047919 */ /* 0x000ea60000002100 */
        /* <DEDUP_REMOVED lines=16> */
.L_x_1262:
        /* <DEDUP_REMOVED lines=19> */
.L_x_1263:
[----:B------:R-:W-:Y:S01]  /*b000*/  BAR.SYNC.DEFER_BLOCKING 0x0 ;  /* 0x0000000000007b1d */ /* 0x000fe20000010000 */
[----:B------:R-:W-:Y:S01]  /*b010*/  USHF.R.S32.HI UR9, URZ, 0x1f, UR5 ;  /* 0x0000001f3f097899 */ /* 0x000fe20008011405 */
[----:B--2---:R-:W-:Y:S01]  /*b020*/  SHF.R.S32.HI R17, RZ, 0x1f, R4 ;  /* 0x0000001fff117819 */ /* 0x004fe20000011404 */
        /* <DEDUP_REMOVED lines=40> */
.L_x_1265:
[----:B------:R-:W-:Y:S05]  /*b2b0*/  BSYNC B0 ;  /* 0x0000000000007941 */ /* 0x000fea0003800000 */
.L_x_1264:
        /* <DEDUP_REMOVED lines=13> */
.L_x_1267:
[----:B------:R-:W-:Y:S05]  /*b390*/  BSYNC B0 ;  /* 0x0000000000007941 */ /* 0x000fea0003800000 */
.L_x_1266:
[----:B-1----:R1:W1:Y:S01]  /*b3a0*/  LDS.128 R4, [R53+0x8000] ;  /* 0x0080000035047984 */ /* 0x0022620000000c00 */
        /* <DEDUP_REMOVED lines=26> */
.L_x_1269:
[----:B------:R-:W-:Y:S05]  /*b550*/  BSYNC B0 ;  /* 0x0000000000007941 */ /* 0x000fea0003800000 */
.L_x_1268:
[----:B------:R-:W-:Y:S05]  /*b560*/  @P1 BRA `(.L_x_1240) ;  /* 0x00000000002c1947 */ /* 0x000fea0003800000 */
[----:B------:R-:W-:Y:S01]  /*b570*/  IADD3 R17, P0, R17, 0x40, RZ ;  /* 0x0000004011117810 */ /* 0x000fe20007f1e0ff */
[----:B------:R-:W-:Y:S01]  /*b580*/  ULDC.64 UR6, c[0x0][0x3f8] ;  /* 0x0000fe0000067ab9 */ /* 0x000fe20000000a00 */
[----:B------:R-:W-:Y:S02]  /*b590*/  MOV R12, R14 ;  /* 0x0000000e000c7202 */ /* 0x000fe40000000f00 */
[----:B-1-3--:R-:W-:-:S03]  /*b5a0*/  IADD3.X R4, RZ, R16, RZ, P0, !PT ;  /* 0x00000010ff047210 */ /* 0x00afc600007fe4ff */
[----:B------:R-:W-:-:S04]  /*b5b0*/  IMAD.WIDE.U32 R6, R17, UR10, R12 ;  /* 0x0000000a11067c25 */ /* 0x000fc8000f8e000c */
[----:B------:R-:W-:Y:S01]  /*b5c0*/  IMAD R4, R4, UR10, RZ ;  /* 0x0000000a04047c24 */ /* 0x000fe2000f8e02ff */
[----:B------:R-:W-:-:S03]  /*b5d0*/  LEA R12, P0, R6, UR6, 0x1 ;  /* 0x00000006060c7c11 */ /* 0x000fc6000f8008ff */
[----:B------:R-:W-:-:S05]  /*b5e0*/  IMAD R4, R17, UR11, R4 ;  /* 0x0000000b11047c24 */ /* 0x000fca000f8e0204 */
[----:B------:R-:W-:-:S04]  /*b5f0*/  IADD3 R4, R4, R7, RZ ;  /* 0x0000000704047210 */ /* 0x000fc80007ffe0ff */
[----:B------:R-:W-:-:S05]  /*b600*/  LEA.HI.X R13, R6, UR7, R4, 0x1, P0 ;  /* 0x00000007060d7c11 */ /* 0x000fca00080f0c04 */
[----:B----4-:R1:W-:Y:S02]  /*b610*/  STG.E.128 desc[UR16][R12.64], R8 ;  /* 0x000000080c007986 */ /* 0x0103e4000c101d10 */
.L_x_1240:
[----:B------:R-:W-:Y:S05]  /*b620*/  BSYNC B1 ;  /* 0x0000000000017941 */ /* 0x000fea0003800000 */
.L_x_1226:
        /* <DEDUP_REMOVED lines=11> */
.L_x_1270:
[----:B------:R-:W-:Y:S05]  /*b6e0*/  EXIT ;  /* 0x000000000000794d */ /* 0x000fea0003800000 */
.L_x_1272:
        /* <DEDUP_REMOVED lines=9> */
.L_x_1365:


//--------------------- .text._ZN5flash44flash_bwd_dq_dk_dv_loop_seqk_parallel_kernelI23Flash_bwd_kernel_traitsILi32ELi128ELi128ELi8ELi4ELi4ELi4ELb0ELb0EN7cutlass6half_tE19Flash_kernel_traitsILi32ELi128ELi128ELi8ES3_EELb0ELb0ELb1ELb1ELb0ELb0ELb1EEEvNS_16Flash_bwd_paramsE --------------------------
	.section	.text._ZN5flash44flash_bwd_dq_dk_dv_loop_seqk_parallel_kernelI23Flash_bwd_kernel_traitsILi32ELi128ELi128ELi8ELi4ELi4ELi4ELb0ELb0EN7cutlass6half_tE19Flash_kernel_traitsILi32ELi128ELi128ELi8ES3_EELb0ELb0ELb1ELb1ELb0ELb0ELb1EEEvNS_16Flash_bwd_paramsE,"ax",@progbits
	.align	128
        .global         _ZN5flash44flash_bwd_dq_dk_dv_loop_seqk_parallel_kernelI23Flash_bwd_kernel_traitsILi32ELi128ELi128ELi8ELi4ELi4ELi4ELb0ELb0EN7cutlass6half_tE19Flash_kernel_traitsILi32ELi128ELi128ELi8ES3_EELb0ELb0ELb1ELb1ELb0ELb0ELb1EEEvNS_16Flash_bwd_paramsE
        .type           _ZN5flash44flash_bwd_dq_dk_dv_loop_seqk_parallel_kernelI23Flash_bwd_kernel_traitsILi32ELi128ELi128ELi8ELi4ELi4ELi4ELb0ELb0EN7cutlass6half_tE19Flash_kernel_traitsILi32ELi128ELi128ELi8ES3_EELb0ELb0ELb1ELb1ELb0ELb0ELb1EEEvNS_16Flash_bwd_paramsE,@function
        .size           _ZN5flash44flash_bwd_dq_dk_dv_loop_seqk_parallel_kernelI23Flash_bwd_kernel_traitsILi32ELi128ELi128ELi8ELi4ELi4ELi4ELb0ELb0EN7cutlass6half_tE19Flash_kernel_traitsILi32ELi128ELi128ELi8ES3_EELb0ELb0ELb1ELb1ELb0ELb0ELb1EEEvNS_16Flash_bwd_paramsE,(.L_x_1366 - _ZN5flash44flash_bwd_dq_dk_dv_loop_seqk_parallel_kernelI23Flash_bwd_kernel_traitsILi32ELi128ELi128ELi8ELi4ELi4ELi4ELb0ELb0EN7cutlass6half_tE19Flash_kernel_traitsILi32ELi128ELi128ELi8ES3_EELb0ELb0ELb1ELb1ELb0ELb0ELb1EEEvNS_16Flash_bwd_paramsE)
        .other          _ZN5flash44flash_bwd_dq_dk_dv_loop_seqk_parallel_kernelI23Flash_bwd_kernel_traitsILi32ELi128ELi128ELi8ELi4ELi4ELi4ELb0ELb0EN7cutlass6half_tE19Flash_kernel_traitsILi32ELi128ELi128ELi8ES3_EELb0ELb0ELb1ELb1ELb0ELb0ELb1EEEvNS_16Flash_bwd_paramsE,@"STO_CUDA_ENTRY STV_DEFAULT"
_ZN5flash44flash_bwd_dq_dk_dv_loop_seqk_parallel_kernelI23Flash_bwd_kernel_traitsILi32ELi128ELi128ELi8ELi4ELi4ELi4ELb0ELb0EN7cutlass6half_tE19Flash_kernel_traitsILi32ELi128ELi128ELi8ES3_EELb0ELb0ELb1ELb1ELb0ELb0ELb1EEEvNS_16Flash_bwd_paramsE:
.text._ZN5flash44flash_bwd_dq_dk_dv_loop_seqk_parallel_kernelI23Flash_bwd_kernel_traitsILi32ELi128ELi128ELi8ELi4ELi4ELi4ELb0ELb0EN7cutlass6half_tE19Flash_kernel_traitsILi32ELi128ELi128ELi8ES3_EELb0ELb0ELb1ELb1ELb0ELb0ELb1EEEvNS_16Flash_bwd_paramsE:
        /* <DEDUP_REMOVED lines=14> */
[----:B------:R-:W-:Y:S01]  /*00e0*/  IMAD.MOV.U32 R126, RZ, RZ, 0x20 ;  /* 0x00000020ff7e7424 */ /* 0x000fe200078e00ff */
[----:B------:R-:W-:Y:S01]  /*00f0*/  ULDC.64 UR14, c[0x0][0x208] ;  /* 0x00008200000e7ab9 */ /* 0x000fe20000000a00 */
[----:B------:R-:W-:Y:S01]  /*0100*/  IMAD.MOV.U32 R177, RZ, RZ, -0x10 ;  /* 0xfffffff0ffb17424 */ /* 0x000fe200078e00ff */
[----:B------:R-:W-:Y:S01]  /*0110*/  ULDC UR60, c[0x0][0x394] ;  /* 0x0000e500003c7ab9 */ /* 0x000fe20000000800 */
[----:B------:R-:W-:Y:S01]  /*0120*/  IMAD.MOV.U32 R120, RZ, RZ, 0x40 ;  /* 0x00000040ff787424 */ /* 0x000fe200078e00ff */
[----:B------:R-:W-:Y:S01]  /*0130*/  UMOV UR61, 0xffffe000 ;  /* 0xffffe000003d7882 */ /* 0x000fe20000000000 */
[----:B------:R-:W-:Y:S08]  /*0140*/  S2UR UR48, SR_CTAID.Y ;  /* 0x00000000003079c3 */ /* 0x000ff00000002600 */
[----:B------:R-:W3:Y:S01]  /*0150*/  S2UR UR4, SR_CgaCtaId ;  /* 0x00000000000479c3 */ /* 0x000ee20000008800 */
[----:B--2---:R-:W-:Y:S01]  /*0160*/  USHF.R.S32.HI UR6, URZ, 0x1f, UR56 ;  /* 0x0000001f3f067899 */ /* 0x004fe20008011438 */
[----:B-1----:R-:W-:-:S04]  /*0170*/  SHF.R.S32.HI R2, RZ, 0x1f, R8 ;  /* 0x0000001fff027819 */ /* 0x002fc80000011408 */
[CC--:B------:R-:W-:Y:S02]  /*0180*/  LEA.HI R4, R2.reuse, R8.reuse, RZ, 0x2 ;  /* 0x0000000802047211 */ /* 0x0c0fe400078f10ff */
[CC--:B------:R-:W-:Y:S02]  /*0190*/  LEA.HI R3, R2.reuse, R8.reuse, RZ, 0x5 ;  /* 0x0000000802037211 */ /* 0x0c0fe400078f28ff */
[CC--:B------:R-:W-:Y:S01]  /*01a0*/  LEA.HI R13, R2.reuse, R8.reuse, RZ, 0x7 ;  /* 0x00000008020d7211 */ /* 0x0c0fe200078f38ff */
[----:B---3--:R-:W-:Y:S01]  /*01b0*/  ULEA UR4, UR4, UR5, 0x18 ;  /* 0x0000000504047291 */ /* 0x008fe2000f8ec03f */
[CC--:B------:R-:W-:Y:S01]  /*01c0*/  LEA.HI R15, R2.reuse, R8.reuse, RZ, 0x3 ;  /* 0x00000008020f7211 */ /* 0x0c0fe200078f18ff */
[----:B------:R-:W-:Y:S01]  /*01d0*/  USHF.L.U32 UR5, UR48, 0x7, URZ ;  /* 0x0000000730057899 */ /* 0x000fe2000800063f */
        /* <DEDUP_REMOVED lines=111> */
[----:B------:R-:W-:Y:S01]  /*08d0*/  VIADD R176, R180, 0x40 ;  /* 0x00000040b4b07836 */ /* 0x000fe20000000000 */
        /* <DEDUP_REMOVED lines=23> */
[----:B------:R-:W-:Y:S01]  /*0a50*/  IMAD.IADD R8, R8, 0x1, R13 ;  /* 0x0000000108087824 */ /* 0x000fe200078e020d */
[----:B------:R-:W-:Y:S01]  /*0a60*/  LEA R116, R116, UR4, 0x1 ;  /* 0x0000000474747c11 */ /* 0x000fe2000f8e08ff */
[----:B------:R-:W-:-:S02]  /*0a70*/  IMAD.IADD R124, R0, 0x1, R2 ;  /* 0x00000001007c7824 */ /* 0x000fc400078e0202 */
[----:B------:R-:W-:Y:S01]  /*0a80*/  IMAD.U32 R2, RZ, RZ, UR6 ;  /* 0x00000006ff027e24 */ /* 0x000fe2000f8e00ff */
[----:B------:R-:W-:Y:S01]  /*0a90*/  UIADD3 UR6, UR4, 0x6000, URZ ;  /* 0x0000600004067890 */ /* 0x000fe2000fffe03f */
[----:B------:R-:W-:Y:S01]  /*0aa0*/  IMAD R130, R130, 0x200, R0 ;  /* 0x0000020082827824 */ /* 0x000fe200078e0200 */
[----:B------:R-:W-:Y:S01]  /*0ab0*/  LEA R2, R3, UR4, 0x1 ;  /* 0x0000000403027c11 */ /* 0x000fe2000f8e08ff */
[----:B------:R-:W-:Y:S01]  /*0ac0*/  IMAD.U32 R0, RZ, RZ, UR5 ;  /* 0x00000005ff007e24 */ /* 0x000fe2000f8e00ff */
[----:B------:R-:W-:Y:S01]  /*0ad0*/  USHF.R.S32.HI UR5, URZ, 0x1f, UR56 ;  /* 0x0000001f3f057899 */ /* 0x000fe20008011438 */
[----:B------:R-:W-:Y:S01]  /*0ae0*/  IMAD.IADD R130, R130, 0x1, R6 ;  /* 0x0000000182827824 */ /* 0x000fe200078e0206 */
[----:B------:R-:W-:Y:S01]  /*0af0*/  LEA R4, R8, UR6, 0x1 ;  /* 0x0000000608047c11 */ /* 0x000fe2000f8e08ff */
[----:B------:R-:W-:Y:S02]  /*0b00*/  IMAD.IADD R117, R117, 0x1, R116 ;  /* 0x0000000175757824 */ /* 0x000fe400078e0274 */
[----:B------:R-:W-:-:S02]  /*0b10*/  IMAD.SHL.U32 R122, R130, 0x2, RZ ;  /* 0x00000002827a7824 */ /* 0x000fc400078e00ff */
[----:B------:R-:W-:Y:S01]  /*0b20*/  IMAD.U32 R0, RZ, RZ, UR5 ;  /* 0x00000005ff007e24 */ /* 0x000fe2000f8e00ff */
[----:B------:R1:W-:Y:S01]  /*0b30*/  STL [R1+0x34], R4 ;  /* 0x0000340401007387 */ /* 0x0003e20000100800 */
[C---:B------:R-:W-:Y:S01]  /*0b40*/  VIADD R0, R4.reuse, 0x20 ;  /* 0x0000002004007836 */ /* 0x040fe20000000000 */
[----:B------:R-:W-:Y:S01]  /*0b50*/  UIADD3 UR5, UR4, 0xa000, URZ ;  /* 0x0000a00004057890 */ /* 0x000fe2000fffe03f */
[----:B------:R-:W-:Y:S01]  /*0b60*/  @P3 VIADD R0, R4, 0xffffffe0 ;  /* 0xffffffe004003836 */ /* 0x000fe20000000000 */
[----:B------:R-:W-:Y:S01]  /*0b70*/  IADD3 R123, R122, 0x4000, R123 ;  /* 0x000040007a7b7810 */ /* 0x000fe20007ffe07b */
[----:B------:R-:W-:-:S03]  /*0b80*/  IMAD.IADD R178, R178, 0x1, R177 ;  /* 0x00000001b2b27824 */ /* 0x000fc600078e02b1 */
[----:B------:R1:W-:Y:S01]  /*0b90*/  STL [R1+0x38], R0 ;  /* 0x0000380001007387 */ /* 0x0003e20000100800 */
[----:B------:R-:W-:Y:S01]  /*0ba0*/  LEA R119, R119, UR5, 0x1 ;  /* 0x0000000577777c11 */ /* 0x000fe2000f8e08ff */
[----:B------:R-:W-:-:S04]  /*0bb0*/  IMAD.IADD R123, R123, 0x1, R126 ;  /* 0x000000017b7b7824 */ /* 0x000fc800078e027e */
[C---:B------:R-:W-:Y:S02]  /*0bc0*/  VIADD R125, R119.reuse, 0x20 ;  /* 0x00000020777d7836 */ /* 0x040fe40000000000 */
[C---:B------:R-:W-:Y:S02]  /*0bd0*/  @P1 VIADD R125, R119.reuse, 0xffffffe0 ;  /* 0xffffffe0777d1836 */ /* 0x040fe40000000000 */
[----:B------:R-:W-:Y:S02]  /*0be0*/  IMAD.IADD R121, R119, 0x1, R120 ;  /* 0x0000000177797824 */ /* 0x000fe400078e0278 */
[----:B------:R-:W-:Y:S02]  /*0bf0*/  IMAD.IADD R120, R120, 0x1, R125 ;  /* 0x0000000178787824 */ /* 0x000fe400078e027d */
[C---:B------:R-:W-:Y:S02]  /*0c00*/  VIADD R129, R125.reuse, 0x2000 ;  /* 0x000020007d817836 */ /* 0x040fe40000000000 */
[----:B------:R-:W-:-:S02]  /*0c10*/  VIADD R128, R125, 0x4000 ;  /* 0x000040007d807836 */ /* 0x000fc40000000000 */
[----:B------:R-:W-:-:S07]  /*0c20*/  VIADD R127, R125, 0x6000 ;  /* 0x000060007d7f7836 */ /* 0x000fce0000000000 */
.L_x_1319:
        /* <DEDUP_REMOVED lines=67> */
.L_x_1273:
        /* <DEDUP_REMOVED lines=20> */
[----:B------:R-:W-:Y:S01]  /*11a0*/  USHF.L.U32 UR16, UR48, 0x7, URZ ;  /* 0x0000000730107899 */ /* 0x000fe2000800063f */
[----:B------:R-:W-:Y:S01]  /*11b0*/  ULDC UR8, c[0x0][0x394] ;  /* 0x0000e50000087ab9 */ /* 0x000fe20000000800 */
[----:B------:R-:W-:Y:S01]  /*11c0*/  ULDC.64 UR32, c[0x0][0x240] ;  /* 0x0000900000207ab9 */ /* 0x000fe20000000a00 */
[----:B------:R-:W-:Y:S01]  /*11d0*/  ULDC UR29, c[0x0][0x2dc] ;  /* 0x0000b700001d7ab9 */ /* 0x000fe20000000800 */
[----:B-1----:R-:W-:Y:S01]  /*11e0*/  IABS R6, R7 ;  /* 0x0000000700067213 */ /* 0x002fe20000000000 */
[----:B------:R-:W-:Y:S01]  /*11f0*/  ULDC UR40, c[0x0][0x270] ;  /* 0x00009c0000287ab9 */ /* 0x000fe20000000800 */
[----:B------:R-:W-:Y:S01]  /*1200*/  USEL UR34, UR16, URZ, UP0 ;  /* 0x0000003f10227287 */ /* 0x000fe20008000000 */
[----:B------:R-:W-:Y:S01]  /*1210*/  ISETP.NE.AND P3, PT, R7, RZ, PT ;  /* 0x000000ff0700720c */ /* 0x000fe20003f65270 */
[----:B------:R-:W1:Y:S01]  /*1220*/  I2F.RP R4, R6 ;  /* 0x0000000600047306 */ /* 0x000e620000209400 */
[----:B------:R-:W-:-:S02]  /*1230*/  UIMAD.WIDE.U32 UR16, UR5, UR32, URZ ;  /* 0x00000020051072a5 */ /* 0x000fc4000f8e003f */
[----:B------:R-:W-:Y:S02]  /*1240*/  UIMAD UR22, UR5, UR33, URZ ;  /* 0x00000021051672a4 */ /* 0x000fe4000f8e023f */
[----:B--2---:R-:W-:Y:S02]  /*1250*/  UIMAD.WIDE.U32 UR30, UR12, UR10, URZ ;  /* 0x0000000a0c1e72a5 */ /* 0x004fe4000f8e003f */
[----:B------:R-:W-:Y:S02]  /*1260*/  UIADD3 UR49, UR19, UR23, URZ ;  /* 0x0000001713317290 */ /* 0x000fe4000fffe03f */
[----:B------:R-:W-:Y:S02]  /*1270*/  UIMAD UR50, UR12, UR11, UR31 ;  /* 0x0000000b0c3272a4 */ /* 0x000fe4000f8e021f */
[----:B------:R-:W-:Y:S02]  /*1280*/  @!UP2 UIMAD UR31, UR48, UR9, UR6 ;  /* 0x00000009301fa2a4 */ /* 0x000fe4000f8e0206 */
[----:B------:R-:W-:Y:S01]  /*1290*/  UIADD3 UR12, UR13, 0x7f, URZ ;  /* 0x0000007f0d0c7890 */ /* 0x000fe2000fffe03f */
[----:B-1----:R-:W1:Y:S01]  /*12a0*/  MUFU.RCP R4, R4 ;  /* 0x0000000400047308 */ /* 0x002e620000001000 */
[----:B------:R-:W-:-:S02]  /*12b0*/  UIADD3 UR6, UR13, 0x80, UR43 ;  /* 0x000000800d067890 */ /* 0x000fc4000fffe02b */
[----:B------:R-:W-:Y:S02]  /*12c0*/  USHF.R.S32.HI UR21, URZ, 0x1f, UR12 ;  /* 0x0000001f3f157899 */ /* 0x000fe4000801140c */
[----:B------:R-:W-:Y:S01]  /*12d0*/  UIADD3 UR6, UR6, UR8, -UR7 ;  /* 0x0000000806067290 */ /* 0x000fe2000fffe807 */
[----:B------:R-:W-:Y:S01]  /*12e0*/  @UP2 ULDC.64 UR10, c[0x0][0x420] ;  /* 0x00010800000a2ab9 */ /* 0x000fe20000000a00 */
[----:B------:R-:W-:Y:S02]  /*12f0*/  ULEA.HI UR21, UR21, UR12, URZ, 0x7 ;  /* 0x0000000c15157291 */ /* 0x000fe4000f8f383f */
[----:B------:R-:W-:Y:S02]  /*1300*/  @UP2 UIMAD.WIDE.U32 UR46, UR5, UR10, URZ ;  /* 0x0000000a052e22a5 */ /* 0x000fe4000f8e003f */
[----:B------:R-:W-:Y:S02]  /*1310*/  UIADD3 UR12, UR6, 0x7f, URZ ;  /* 0x0000007f060c7890 */ /* 0x000fe4000fffe03f */
[----:B------:R-:W-:-:S02]  /*1320*/  UIMAD UR6, UR26, UR48, URZ ;  /* 0x000000301a0672a4 */ /* 0x000fc4000f8e023f */
[----:B------:R-:W-:Y:S01]  /*1330*/  @UP2 UIMAD UR53, UR5, UR11, UR47 ;  /* 0x0000000b053522a4 */ /* 0x000fe2000f8e022f */
[----:B-1----:R-:W-:Y:S01]  /*1340*/  VIADD R4, R4, 0xffffffe ;  /* 0x0ffffffe04047836 */ /* 0x002fe20000000000 */
[----:B------:R-:W-:Y:S02]  /*1350*/  UIMAD.WIDE UR8, UR29, UR40, URZ ;  /* 0x000000281d0872a5 */ /* 0x000fe4000f8e023f */
[----:B------:R-:W-:Y:S01]  /*1360*/  UIMAD.WIDE.U32 UR10, UR48, UR59, URZ ;  /* 0x0000003b300a72a5 */ /* 0x000fe2000f8e003f */
[----:B------:R-:W1:Y:S01]  /*1370*/  F2I.FTZ.U32.TRUNC.NTZ R5, R4 ;  /* 0x0000000400057305 */ /* 0x000e62000021f000 */
[----:B------:R-:W-:Y:S02]  /*1380*/  UIMAD UR6, UR58, UR59, UR6 ;  /* 0x0000003b3a0672a4 */ /* 0x000fe4000f8e0206 */
[----:B------:R-:W-:Y:S02]  /*1390*/  @UP2 UIADD3 UR49, UR17, UR22, URZ ;  /* 0x0000001611312290 */ /* 0x000fe4000fffe03f */
[----:B------:R-:W-:-:S02]  /*13a0*/  USEL UR57, UR18, UR16, !UP2 ;  /* 0x0000001012397287 */ /* 0x000fc4000d000000 */
        /* <DEDUP_REMOVED lines=23> */
[----:B------:R-:W-:Y:S02]  /*1520*/  UIMAD.WIDE.U32 UR10, UR8, UR5, URZ ;  /* 0x00000005080a72a5 */ /* 0x000fe4000f8e003f */
[----:B------:R-:W-:Y:S02]  /*1530*/  @UP3 UIMAD UR16, UR48, UR35, URZ ;  /* 0x00000023301032a4 */ /* 0x000fe4000f8e023f */
[----:B------:R-:W-:Y:S01]  /*1540*/  ISETP.GT.U32.AND P1, PT, R6, R0, PT ;  /* 0x000000000600720c */ /* 0x000fe20003f24070 */
[----:B------:R-:W-:Y:S02]  /*1550*/  USEL UR37, UR12, UR6, UP0 ;  /* 0x000000060c257287 */ /* 0x000fe40008000000 */
[----:B------:R-:W-:Y:S02]  /*1560*/  UISETP.NE.AND UP1, UPT, UR45, -0x1, UPT ;  /* 0xffffffff2d00788c */ /* 0x000fe4000bf25270 */
[----:B------:R-:W-:-:S02]  /*1570*/  USEL UR55, UR18, UR10, !UP2 ;  /* 0x0000000a12377287 */ /* 0x000fc4000d000000 */
[----:B------:R-:W-:Y:S02]  /*1580*/  @UP3 USEL UR12, UR16, UR5, !UP2 ;  /* 0x00000005100c3287 */ /* 0x000fe4000d000000 */
[----:B------:R-:W-:Y:S01]  /*1590*/  ULEA UR18, UR37, 0xffffff80, 0x7 ;  /* 0xffffff8025127891 */ /* 0x000fe2000f8e383f */
[----:B------:R-:W-:Y:S01]  /*15a0*/  @UP3 ULDC UR6, c[0x0][0x2e4] ;  /* 0x0000b90000063ab9 */ /* 0x000fe20000000800 */
[----:B------:R-:W-:Y:S02]  /*15b0*/  @!UP3 UIMAD UR16, UR48, UR40, UR56 ;  /* 0x000000283010b2a4 */ /* 0x000fe4000f8e0238 */
[----:B------:R-:W-:Y:S01]  /*15c0*/  @!P1 IMAD.IADD R0, R0, 0x1, -R6 ;  /* 0x0000000100009824 */ /* 0x000fe200078e0a06 */
[----:B------:R-:W-:Y:S01]  /*15d0*/  @UP3 UIMAD UR40, UR56, UR6, UR12 ;  /* 0x00000006382832a4 */ /* 0x000fe2000f8e020c */
[----:B------:R-:W-:Y:S01]  /*15e0*/  @!P1 IADD3 R4, R4, 0x1, RZ ;  /* 0x0000000104049810 */ /* 0x000fe20007ffe0ff */
[----:B------:R-:W-:Y:S01]  /*15f0*/  USHF.R.S32.HI UR19, URZ, 0x1f, UR18 ;  /* 0x0000001f3f137899 */ /* 0x000fe20008011412 */
[----:B------:R-:W-:Y:S01]  /*1600*/  PLOP3.LUT P1, PT, PT, PT, UP1, 0x80, 0x0 ;  /* 0x000000000000781c */ /* 0x000fe20003f2f018 */
[----:B------:R-:W-:Y:S01]  /*1610*/  UIADD3 UR6, UP0, UR18, UR34, URZ ;  /* 0x0000002212067290 */ /* 0x000fe2000ff1e03f */
        /* <DEDUP_REMOVED lines=48> */
.L_x_1275:
        /* <DEDUP_REMOVED lines=13> */
.L_x_1276:
        /* <DEDUP_REMOVED lines=11> */
.L_x_1277:
[----:B------:R-:W-:Y:S02]  /*1aa0*/  ULDC UR5, c[0x0][0x270] ;  /* 0x00009c0000057ab9 */ /* 0x000fe40000000800 */
[----:B------:R-:W-:-:S04]  /*1ab0*/  UIMAD UR5, UR48, UR5, UR56 ;  /* 0x00000005300572a4 */ /* 0x000fc8000f8e0238 */
[----:B------:R-:W-:-:S12]  /*1ac0*/  UIMAD UR5, UR5, UR59, URZ ;  /* 0x0000003b050572a4 */ /* 0x000fd8000f8e023f */
.L_x_1278:
[----:B------:R-:W2:Y:S01]  /*1ad0*/  LDL.64 R6, [R1+0x8] ;  /* 0x0000080001067983 */ /* 0x000ea20000100a00 */
[----:B------:R-:W-:Y:S01]  /*1ae0*/  ULDC UR9, c[0x0][0x270] ;  /* 0x00009c0000097ab9 */ /* 0x000fe20000000800 */
[----:B------:R-:W-:Y:S02]  /*1af0*/  ULDC UR8, c[0x0][0x2dc] ;  /* 0x0000b70000087ab9 */ /* 0x000fe40000000800 */
[----:B------:R1:W2:Y:S01]  /*1b00*/  LDL.64 R22, [R1+0x8] ;  /* 0x0000080001167983 */ /* 0x0002a20000100a00 */
[----:B------:R-:W-:Y:S01]  /*1b10*/  UIMAD UR23, UR8, UR9, URZ ;  /* 0x00000009081772a4 */ /* 0x000fe2000f8e023f */
[----:B------:R-:W-:Y:S01]  /*1b20*/  BSSY B1, `(.L_x_1274) ;  /* 0x000095e000017945 */ /* 0x000fe20003800000 */
[----:B------:R-:W-:Y:S01]  /*1b30*/  UIADD3 UR35, UR18, UR5, URZ ;  /* 0x0000000512237290 */ /* 0x000fe2000fffe03f */
[----:B------:R-:W3:Y:S01]  /*1b40*/  S2R R18, SR_TID.X ;  /* 0x0000000000127919 */ /* 0x000ee20000002100 */
        /* <DEDUP_REMOVED lines=9> */
[----:B------:R-:W-:-:S04]  /*1be0*/  UIMAD UR9, UR38, UR10, URZ ;  /* 0x0000000a260972a4 */ /* 0x000fc8000f8e023f */
[----:B------:R-:W-:Y:S01]  /*1bf0*/  UIMAD UR11, UR56, UR11, UR9 ;  /* 0x0000000b380b72a4 */ /* 0x000fe2000f8e0209 */
[----:B---3--:R-:W-:-:S04]  /*1c00*/  SHF.R.S32.HI R19, RZ, 0x1f, R18 ;  /* 0x0000001fff137819 */ /* 0x008fc80000011412 */
        /* <DEDUP_REMOVED lines=8> */
[----:B------:R-:W-:-:S03]  /*1c90*/  IMAD R5, R9, UR23, R5 ;  /* 0x0000001709057c24 */ /* 0x000fc6000f8e0205 */
[----:B------:R-:W-:-:S05]  /*1ca0*/  IADD3.X R10, R17, UR19, RZ, P2, !PT ;  /* 0x00000013110a7c10 */ /* 0x000fca00097fe4ff */
[----:B------:R-:W-:-:S04]  /*1cb0*/  IMAD R10, R10, UR32, RZ ;  /* 0x000000200a0a7c24 */ /* 0x000fc8000f8e02ff */
[----:B------:R-:W-:Y:S02]  /*1cc0*/  IMAD R13, R0, UR33, R10 ;  /* 0x00000021000d7c24 */ /* 0x000fe4000f8e020a */
[----:B--2---:R-:W-:Y:S02]  /*1cd0*/  IMAD.MOV.U32 R22, RZ, RZ, R6 ;  /* 0x000000ffff167224 */ /* 0x004fe400078e0006 */
[----:B------:R-:W2:Y:S03]  /*1ce0*/  LDC.64 R6, c[0x0][0x420] ;  /* 0x00010800ff067b82 */ /* 0x000ea60000000a00 */
[----:B------:R-:W-:Y:S01]  /*1cf0*/  IADD3 R8, P0, R22, UR6, RZ ;  /* 0x0000000616087c10 */ /* 0x000fe2000ff1e0ff */
[----:B------:R-:W-:Y:S01]  /*1d00*/  USHF.R.S32.HI UR6, URZ, 0x1f, UR22 ;  /* 0x0000001f3f067899 */ /* 0x000fe20008011416 */
[----:B------:R-:W-:-:S03]  /*1d10*/  SHF.R.S32.HI R23, RZ, 0x1f, R22 ;  /* 0x0000001fff177819 */ /* 0x000fc60000011416 */
[----:B------:R-:W-:Y:S01]  /*1d20*/  UIADD3.X UR6, UR21, UR6, UR52, UP2, UP0 ;  /* 0x0000000615067290 */ /* 0x000fe200097e0434 */
[----:B------:R-:W-:Y:S01]  /*1d30*/  IADD3.X R9, R23, UR53, RZ, P0, !PT ;  /* 0x0000003517097c10 */ /* 0x000fe200087fe4ff */
[----:B------:R-:W-:Y:S01]  /*1d40*/  UIADD3 UR8, UP2, UP0, UR51, UR8, UR55 ;  /* 0x0000000833087290 */ /* 0x000fe2000f85e037 */
[----:B------:R-:W-:Y:S01]  /*1d50*/  IMAD.WIDE.U32 R10, R0, UR32, R22 ;  /* 0x00000020000a7c25 */ /* 0x000fe2000f8e0016 */
[----:B------:R-:W-:Y:S01]  /*1d60*/  USHF.R.S32.HI UR21, URZ, 0x1f, UR5 ;  /* 0x0000001f3f157899 */ /* 0x000fe20008011405 */
[----:B------:R1:W-:Y:S01]  /*1d70*/  STL [R1+0xc], R23 ;  /* 0x00000c1701007387 */ /* 0x0003e20000100800 */
[----:B------:R-:W-:Y:S02]  /*1d80*/  UIADD3.X UR6, UR50, UR6, UR42, UP2, UP0 ;  /* 0x0000000632067290 */ /* 0x000fe400097e042a */
[C---:B------:R-:W-:Y:S01]  /*1d90*/  IADD3 R0, P0, R5.reuse, UR8, RZ ;  /* 0x0000000805007c10 */ /* 0x040fe2000ff1e0ff */
[----:B------:R-:W-:Y:S01]  /*1da0*/  ULEA.HI UR21, UR21, UR5, URZ, 0x7 ;  /* 0x0000000515157291 */ /* 0x000fe2000f8f383f */
[----:B------:R-:W-:Y:S01]  /*1db0*/  IADD3 R10, P2, R10, UR57, RZ ;  /* 0x000000390a0a7c10 */ /* 0x000fe2000ff5e0ff */
[----:B------:R-:W-:Y:S01]  /*1dc0*/  UIMAD UR8, UR38, UR16, URZ ;  /* 0x00000010260872a4 */ /* 0x000fe2000f8e023f */
[----:B------:R-:W-:Y:S01]  /*1dd0*/  LEA.HI.X.SX32 R5, R5, UR6, 0x1, P0 ;  /* 0x0000000605057c11 */ /* 0x000fe200080f0eff */
[----:B------:R-:W-:Y:S01]  /*1de0*/  USHF.R.S32.HI UR21, URZ, 0x7, UR21 ;  /* 0x000000073f157899 */ /* 0x000fe20008011415 */
[----:B------:R-:W-:Y:S01]  /*1df0*/  LEA R163, P0, R0, UR24, 0x2 ;  /* 0x0000001800a37c11 */ /* 0x000fe2000f8010ff */
[----:B------:R-:W-:Y:S01]  /*1e00*/  UIMAD UR6, UR56, UR17, UR8 ;  /* 0x00000011380672a4 */ /* 0x000fe2000f8e0208 */
[C---:B--2---:R-:W-:Y:S01]  /*1e10*/  IMAD R12, R6.reuse, UR19, RZ ;  /* 0x00000013060c7c24 */ /* 0x044fe2000f8e02ff */
[----:B------:R-:W-:Y:S01]  /*1e20*/  IADD3.X R11, R11, UR49, R13, P2, !PT ;  /* 0x000000310b0b7c10 */ /* 0x000fe200097fe40d */
[----:B------:R-:W-:Y:S01]  /*1e30*/  IMAD.WIDE.U32 R8, R6, UR18, R8 ;  /* 0x0000001206087c25 */ /* 0x000fe2000f8e0008 */
[----:B------:R-:W-:Y:S01]  /*1e40*/  LEA.HI.X R162, R0, UR25, R5, 0x2, P0 ;  /* 0x0000001900a27c11 */ /* 0x000fe200080f1405 */
[----:B------:R-:W-:-:S02]  /*1e50*/  UISETP.LT.AND UP0, UPT, URZ, UR21, UPT ;  /* 0x000000153f00728c */ /* 0x000fc4000bf01270 */
[----:B------:R-:W-:Y:S01]  /*1e60*/  IMAD R12, R7, UR18, R12 ;  /* 0x00000012070c7c24 */ /* 0x000fe2000f8e020c */
[----:B------:R-:W-:Y:S01]  /*1e70*/  ULDC.64 UR8, c[0x0][0x210] ;  /* 0x0000840000087ab9 */ /* 0x000fe20000000a00 */
[----:B------:R-:W-:Y:S01]  /*1e80*/  IMAD.U32 R5, RZ, RZ, UR16 ;  /* 0x00000010ff057e24 */ /* 0x000fe2000f8e00ff */
[----:B------:R-:W-:Y:S01]  /*1e90*/  USEL UR21, URZ, UR21, !UP0 ;  /* 0x000000153f157287 */ /* 0x000fe2000c000000 */
[----:B------:R-:W-:Y:S01]  /*1ea0*/  IMAD.IADD R9, R9, 0x1, R12 ;  /* 0x0000000109097824 */ /* 0x000fe200078e020c */
[----:B------:R-:W-:Y:S01]  /*1eb0*/  ULDC.64 UR24, c[0x0][0x478] ;  /* 0x00011e0000187ab9 */ /* 0x000fe20000000a00 */
[----:B------:R-:W-:Y:S01]  /*1ec0*/  IMAD.U32 R0, RZ, RZ, UR10 ;  /* 0x0000000aff007e24 */ /* 0x000fe2000f8e00ff */
[----:B------:R-:W-:Y:S01]  /*1ed0*/  UISETP.GT.AND UP0, UPT, UR37, UR21, UPT ;  /* 0x000000152500728c */ /* 0x000fe2000bf04270 */
[----:B------:R-:W-:Y:S01]  /*1ee0*/  IMAD.WIDE.U32 R10, R5, UR56, R10 ;  /* 0x00000038050a7c25 */ /* 0x000fe2000f8e000a */
[----:B------:R-:W-:Y:S01]  /*1ef0*/  UIADD3 UR10, UR18, UR40, URZ ;  /* 0x00000028120a7290 */ /* 0x000fe2000fffe03f */
[----:B------:R-:W-:-:S02]  /*1f00*/  ULDC.64 UR16, c[0x0][0x3e0] ;  /* 0x0000f80000107ab9 */ /* 0x000fc40000000a00 */
[----:B------:R-:W-:Y:S01]  /*1f10*/  IMAD.WIDE.U32 R8, R0, UR56, R8 ;  /* 0x0000003800087c25 */ /* 0x000fe2000f8e0008 */
[C---:B------:R-:W-:Y:S01]  /*1f20*/  LEA R192, P0, R10.reuse, UR8, 0x1 ;  /* 0x000000080ac07c11 */ /* 0x040fe2000f8008ff */
[----:B------:R-:W-:Y:S01]  /*1f30*/  ULDC.64 UR18, c[0x0][0x2b0] ;  /* 0x0000ac0000127ab9 */ /* 0x000fe20000000a00 */
[----:B------:R-:W-:Y:S01]  /*1f40*/  UIMAD.WIDE UR24, UR35, 0x4, UR24 ;  /* 0x00000004231878a5 */ /* 0x000fe2000f8e0218 */
[----:B------:R-:W-:Y:S02]  /*1f50*/  VIADD R5, R11, UR6 ;  /* 0x000000060b057c36 */ /* 0x000fe40008000000 */
        /* <DEDUP_REMOVED lines=15> */
[----:B-1----:R-:W-:Y:S05]  /*2050*/  @P0 BRA `(.L_x_1279) ;  /* 0x0000000400fc0947 */ /* 0x002fea0003800000 */
        /* <DEDUP_REMOVED lines=19> */
.L_x_1280:
        /* <DEDUP_REMOVED lines=19> */
.L_x_1281:
        /* <DEDUP_REMOVED lines=32> */
.L_x_1283:
[----:B------:R-:W-:Y:S05]  /*24c0*/  BSYNC B0 ;  /* 0x0000000000007941 */ /* 0x000fea0003800000 */
.L_x_1282:
        /* <DEDUP_REMOVED lines=14> */
.L_x_1285:
[----:B------:R-:W-:Y:S05]  /*25b0*/  BSYNC B0 ;  /* 0x0000000000007941 */ /* 0x000fea0003800000 */
.L_x_1284:
        /* <DEDUP_REMOVED lines=26> */
.L_x_1287:
[----:B------:R-:W-:Y:S05]  /*2760*/  BSYNC B0 ;  /* 0x0000000000007941 */ /* 0x000fea0003800000 */
.L_x_1286:
        /* <DEDUP_REMOVED lines=14> */
.L_x_1279:
[----:B------:R-:W2:Y:S01]  /*2850*/  LDL R8, [R1+0x30] ;  /* 0x0000300001087983 */ /* 0x000ea20000100800 */
[----:B------:R-:W-:Y:S01]  /*2860*/  PLOP3.LUT P1, PT, PT, PT, UP4, 0x80, 0x0 ;  /* 0x000000000000781c */ /* 0x000fe20003f2f048 */
[----:B------:R-:W-:Y:S01]  /*2870*/  UIMAD UR5, UR9, -0x80, UR13 ;  /* 0xffffff80090578a4 */ /* 0x000fe2000f8e020d */
[----:B------:R-:W-:Y:S01]  /*2880*/  VIADD R16, R3, 0x40 ;  /* 0x0000004003107836 */ /* 0x000fe20000000000 */
[----:B------:R-:W-:Y:S01]  /*2890*/  ULEA.HI UR6, UR9, UR9, URZ, 0x1 ;  /* 0x0000000909067291 */ /* 0x000fe2000f8f083f */
[----:B------:R-:W-:Y:S01]  /*28a0*/  BSSY B0, `(.L_x_1289) ;  /* 0x000001a000007945 */ /* 0x000fe20003800000 */
[----:B------:R-:W-:-:S08]  /*28b0*/  IMAD.U32 R10, RZ, RZ, UR28 ;  /* 0x0000001cff0a7e24 */ /* 0x000fd0000f8e00ff */
[----:B------:R-:W-:Y:S01]  /*28c0*/  @P1 BAR.SYNC.DEFER_BLOCKING 0x0 ;  /* 0x0000000000001b1d */ /* 0x000fe20000010000 */
[----:B------:R-:W-:Y:S01]  /*28d0*/  ISETP.GE.AND P3, PT, R3, UR5, PT ;  /* 0x0000000503007c0c */ /* 0x000fe2000bf66270 */
[----:B------:R-:W-:Y:S01]  /*28e0*/  ULOP3.LUT UR6, UR6, 0xfffffffe, URZ, 0xc0, !UPT ;  /* 0xfffffffe06067892 */ /* 0x000fe2000f8ec03f */
[----:B------:R-:W-:-:S03]  /*28f0*/  ISETP.GE.AND P2, PT, R16, UR5, PT ;  /* 0x0000000510007c0c */ /* 0x000fc6000bf46270 */
[----:B------:R-:W-:-:S04]  /*2900*/  UIADD3 UR6, UR9, -UR6, URZ ;  /* 0x8000000609067290 */ /* 0x000fc8000fffe03f */
        /* <DEDUP_REMOVED lines=19> */
.L_x_1290:
[----:B------:R-:W-:Y:S05]  /*2a40*/  BSYNC B0 ;  /* 0x0000000000007941 */ /* 0x000fea0003800000 */
.L_x_1289:
        /* <DEDUP_REMOVED lines=14> */
.L_x_1292:
[----:B------:R-:W-:Y:S05]  /*2b30*/  BSYNC B0 ;  /* 0x0000000000007941 */ /* 0x000fea0003800000 */
.L_x_1291:
        /* <DEDUP_REMOVED lines=17> */
.L_x_1294:
[----:B------:R-:W-:Y:S05]  /*2c50*/  BSYNC B0 ;  /* 0x0000000000007941 */ /* 0x000fea0003800000 */
.L_x_1293:
        /* <DEDUP_REMOVED lines=21> */
.L_x_1296:
[----:B------:R-:W-:Y:S05]  /*2db0*/  BSYNC B0 ;  /* 0x0000000000007941 */ /* 0x000fea0003800000 */
.L_x_1295:
        /* <DEDUP_REMOVED lines=46> */
.L_x_1298:
[----:B------:R-:W-:Y:S05]  /*30a0*/  BSYNC B0 ;  /* 0x0000000000007941 */ /* 0x000fea0003800000 */
.L_x_1297:
        /* <DEDUP_REMOVED lines=23> */
.L_x_1300:
[----:B------:R-:W-:Y:S05]  /*3220*/  BSYNC B0 ;  /* 0x0000000000007941 */ /* 0x000fea0003800000 */
.L_x_1299:
[----:B------:R-:W-:Y:S01]  /*3230*/  UIMAD UR5, UR36, UR26, URZ ;  /* 0x0000001a240572a4 */ /* 0x000fe2000f8e023f */
[----:B-1----:R-:W-:Y:S01]  /*3240*/  MOV R6, UR26 ;  /* 0x0000001a00067c02 */ /* 0x002fe20008000f00 */
        /* <DEDUP_REMOVED lines=34> */
.L_x_1302:
[----:B------:R-:W-:Y:S05]  /*3470*/  BSYNC B0 ;  /* 0x0000000000007941 */ /* 0x000fea0003800000 */
.L_x_1301:
        /* <DEDUP_REMOVED lines=22> */
.L_x_1304:
[----:B------:R-:W-:Y:S05]  /*35e0*/  BSYNC B0 ;  /* 0x0000000000007941 */ /* 0x000fea0003800000 */
.L_x_1303:
[----:B------:R-:W-:Y:S01]  /*35f0*/  ULDC.64 UR24, c[0x0][0x3c8] ;  /* 0x0000f20000187ab9 */ /* 0x000fe20000000a00 */
[----:B------:R-:W-:Y:S01]  /*3600*/  USHF.R.S32.HI UR6, URZ, 0x1f, UR56 ;  /* 0x0000001f3f067899 */ /* 0x000fe20008011438 */
[----:B------:R-:W-:Y:S01]  /*3610*/  ISETP.NE.AND P3, PT, R15, RZ, PT ;  /* 0x000000ff0f00720c */ /* 0x000fe20003f65270 */
[----:B------:R-:W-:Y:S01]  /*3620*/  UISETP.NE.U32.AND UP1, UPT, UR24, URZ, UPT ;  /* 0x0000003f1800728c */ /* 0x000fe2000bf25070 */
[----:B-1----:R-:W-:Y:S01]  /*3630*/  SHF.R.S32.HI R9, RZ, 0x1f, R20 ;  /* 0x0000001fff097819 */ /* 0x002fe20000011414 */
[----:B------:R-:W-:Y:S01]  /*3640*/  IMAD.MOV.U32 R14, RZ, RZ, 0x7f800000 ;  /* 0x7f800000ff0e7424 */ /* 0x000fe200078e00ff */
[----:B------:R-:W-:Y:S01]  /*3650*/  SHF.R.S32.HI R3, RZ, 0x1f, R13 ;  /* 0x0000001fff037819 */ /* 0x000fe2000001140d */
[----:B------:R-:W-:Y:S01]  /*3660*/  UISETP.NE.AND.EX UP1, UPT, UR25, URZ, UPT, UP1 ;  /* 0x0000003f1900728c */ /* 0x000fe2000bf25310 */
[----:B------:R-:W-:Y:S01]  /*3670*/  IMAD.MOV.U32 R12, RZ, RZ, 0x7f800000 ;  /* 0x7f800000ff0c7424 */ /* 0x000fe200078e00ff */
[----:B------:R-:W0:Y:S01]  /*3680*/  LDGDEPBAR ;  /* 0x00000000000079af */ /* 0x000e220000000000 */
[----:B------:R-:W-:Y:S01]  /*3690*/  IMAD.MOV.U32 R11, RZ, RZ, 0x7f800000 ;  /* 0x7f800000ff0b7424 */ /* 0x000fe200078e00ff */
[----:B------:R-:W-:Y:S01]  /*36a0*/  ULDC UR42, c[0x0][0x2d0] ;  /* 0x0000b400002a7ab9 */ /* 0x000fe20000000800 */
[----:B------:R-:W-:Y:S01]  /*36b0*/  IMAD.MOV.U32 R10, RZ, RZ, 0x7f800000 ;  /* 0x7f800000ff0a7424 */ /* 0x000fe200078e00ff */
[----:B------:R-:W-:Y:S01]  /*36c0*/  PLOP3.LUT P1, PT, PT, PT, UP1, 0x80, 0x0 ;  /* 0x000000000000781c */ /* 0x000fe20003f2f018 */
[----:B------:R-:W-:Y:S01]  /*36d0*/  IMAD.U32 R135, RZ, RZ, UR54 ;  /* 0x00000036ff877e24 */ /* 0x000fe2000f8e00ff */
[----:B------:R-:W-:-:S03]  /*36e0*/  ULDC UR44, c[0x0][0x398] ;  /* 0x0000e600002c7ab9 */ /* 0x000fc60000000800 */
[----:B------:R-:W-:Y:S01]  /*36f0*/  @UP1 ULDC.64 UR26, c[0x0][0x3d0] ;  /* 0x0000f400001a1ab9 */ /* 0x000fe20000000a00 */
[----:B------:R-:W-:Y:S01]  /*3700*/  @UP1 UMOV UR10, UR56 ;  /* 0x00000038000a1c82 */ /* 0x000fe20008000000 */
[----:B------:R-:W-:Y:S01]  /*3710*/  @UP1 UIMAD UR5, UR58, UR26, URZ ;  /* 0x0000001a3a0512a4 */ /* 0x000fe2000f8e023f */
[----:B------:R-:W-:Y:S02]  /*3720*/  @UP1 UMOV UR11, UR6 ;  /* 0x00000006000b1c82 */ /* 0x000fe40008000000 */
[----:B------:R-:W-:Y:S02]  /*3730*/  @UP1 UIMAD.WIDE.U32 UR10, UR48, UR26, UR10 ;  /* 0x0000001a300a12a5 */ /* 0x000fe4000f8e000a */
[----:B------:R-:W-:Y:S02]  /*3740*/  @UP1 UIMAD UR5, UR48, UR27, UR5 ;  /* 0x0000001b300512a4 */ /* 0x000fe4000f8e0205 */
[----:B------:R-:W-:Y:S02]  /*3750*/  @UP1 ULEA UR24, UP0, UR10, UR24, 0x2 ;  /* 0x000000180a181291 */ /* 0x000fe4000f80103f */
[----:B------:R-:W-:-:S04]  /*3760*/  @UP1 UIADD3 UR5, UR11, UR5, URZ ;  /* 0x000000050b051290 */ /* 0x000fc8000fffe03f */
[----:B------:R-:W-:Y:S01]  /*3770*/  @UP1 ULEA.HI.X UR25, UR10, UR25, UR5, 0x2, UP0 ;  /* 0x000000190a191291 */ /* 0x000fe200080f1405 */
[----:B------:R-:W-:Y:S01]  /*3780*/  IMAD.U32 R4, RZ, RZ, UR24 ;  /* 0x00000018ff047e24 */ /* 0x000fe2000f8e00ff */
[----:B--234-:R-:W-:Y:S01]  /*3790*/  SHF.L.U64.HI R0, R20, 0x2, R9 ;  /* 0x0000000214007819 */ /* 0x01cfe20000010209 */
[----:B------:R-:W-:-:S03]  /*37a0*/  @UP1 ULDC UR5, c[0x0][0x2e8] ;  /* 0x0000ba0000051ab9 */ /* 0x000fc60000000800 */
[----:B------:R-:W-:-:S05]  /*37b0*/  IMAD.U32 R5, RZ, RZ, UR25 ;  /* 0x00000019ff057e24 */ /* 0x000fca000f8e00ff */
[----:B------:R1:W2:Y:S02]  /*37c0*/  @P1 LDG.E R8, desc[UR14][R4.64] ;  /* 0x0000000e04081981 */ /* 0x0002a4000c1e1900 */
[----:B-1----:R-:W-:-:S05]  /*37d0*/  IMAD.SHL.U32 R4, R20, 0x4, RZ ;  /* 0x0000000414047824 */ /* 0x002fca00078e00ff */
[----:B------:R-:W-:-:S04]  /*37e0*/  IADD3 R4, P2, R4, UR17, RZ ;  /* 0x0000001104047c10 */ /* 0x000fc8000ff5e0ff */
[----:B------:R-:W-:Y:S02]  /*37f0*/  IADD3.X R5, R0, UR16, RZ, P2, !PT ;  /* 0x0000001000057c10 */ /* 0x000fe400097fe4ff */
[----:B------:R-:W-:-:S03]  /*3800*/  @!P4 LEA R6, P2, R13, UR17, 0x2 ;  /* 0x000000110d06cc11 */ /* 0x000fc6000f8410ff */
[----:B------:R-:W3:Y:S01]  /*3810*/  @!P3 LDG.E R14, desc[UR14][R4.64] ;  /* 0x0000000e040eb981 */ /* 0x000ee2000c1e1900 */
[----:B------:R-:W-:-:S03]  /*3820*/  @!P4 LEA.HI.X R7, R13, UR16, R3, 0x2, P2 ;  /* 0x000000100d07cc11 */ /* 0x000fc600090f1403 */
[----:B------:R-:W4:Y:S04]  /*3830*/  @!P6 LDG.E R12, desc[UR14][R4.64+0x20] ;  /* 0x0000200e040ce981 */ /* 0x000f28000c1e1900 */
[----:B------:R1:W5:Y:S04]  /*3840*/  @!P5 LDG.E R11, desc[UR14][R4.64+0x100] ;  /* 0x0001000e040bd981 */ /* 0x000368000c1e1900 */
[----:B------:R-:W5:Y:S01]  /*3850*/  @!P4 LDG.E R10, desc[UR14][R6.64] ;  /* 0x0000000e060ac981 */ /* 0x000f62000c1e1900 */
[----:B------:R-:W2:Y:S01]  /*3860*/  @P1 MUFU.RCP R3, UR5 ;  /* 0x0000000500031d08 */ /* 0x000ea20008001000 */
[----:B------:R-:W-:-:S04]  /*3870*/  LEA.HI R0, R19, R18, RZ, 0x7 ;  /* 0x0000001213007211 */ /* 0x000fc800078f38ff */
[----:B------:R-:W-:Y:S01]  /*3880*/  SHF.R.S32.HI R0, RZ, 0x7, R0 ;  /* 0x00000007ff007819 */ /* 0x000fe20000011400 */
[----:B-1----:R-:W-:-:S05]  /*3890*/  IMAD.SHL.U32 R4, R18, 0x2, RZ ;  /* 0x0000000212047824 */ /* 0x002fca00078e00ff */
[----:B------:R-:W-:-:S05]  /*38a0*/  LOP3.LUT R4, R4, 0x6, RZ, 0xc0, !PT ;  /* 0x0000000604047812 */ /* 0x000fca00078ec0ff */
[----:B------:R-:W-:-:S04]  /*38b0*/  IMAD R0, R0, 0x40, R4 ;  /* 0x0000004000007824 */ /* 0x000fc800078e0204 */
[----:B------:R-:W-:Y:S02]  /*38c0*/  IMAD R135, R135, 0x80, R0 ;  /* 0x0000008087877824 */ /* 0x000fe400078e0200 */
[C---:B------:R-:W-:Y:S01]  /*38d0*/  VIADD R0, R20.reuse, 0xffffff80 ;  /* 0xffffff8014007836 */ /* 0x040fe20000000000 */
[----:B------:R-:W-:Y:S01]  /*38e0*/  SHF.L.U64.HI R5, R20, 0x2, R9 ;  /* 0x0000000214057819 */ /* 0x000fe20000010209 */
[----:B------:R-:W-:Y:S02]  /*38f0*/  VIADD R4, R124, 0x1000 ;  /* 0x000010007c047836 */ /* 0x000fe40000000000 */
        /* <DEDUP_REMOVED lines=46> */
[----:B------:R1:W-:Y:S02]  /*3be0*/  STL [R1+0x2c], R3 ;  /* 0x00002c0301007387 */ /* 0x0003e40000100800 */
[----:B-1----:R-:W-:Y:S02]  /*3bf0*/  SHF.R.S32.HI R3, RZ, 0x1f, R0 ;  /* 0x0000001fff037819 */ /* 0x002fe40000011400 */
[----:B---3--:R-:W-:Y:S02]  /*3c00*/  STL [R1+0x14], R14 ;  /* 0x0000140e01007387 */ /* 0x008fe40000100800 */
[C---:B------:R-:W-:Y:S01]  /*3c10*/  SHF.L.U64.HI R3, R0.reuse, 0x2, R3 ;  /* 0x0000000200037819 */ /* 0x040fe20000010203 */
[----:B------:R-:W-:Y:S01]  /*3c20*/  IMAD.SHL.U32 R0, R0, 0x4, RZ ;  /* 0x0000000400007824 */ /* 0x000fe200078e00ff */
[----:B----4-:R-:W-:Y:S04]  /*3c30*/  STL [R1+0x18], R12 ;  /* 0x0000180c01007387 */ /* 0x010fe80000100800 */
[----:B-----5:R-:W-:Y:S04]  /*3c40*/  STL [R1+0x4], R11 ;  /* 0x0000040b01007387 */ /* 0x020fe80000100800 */
[----:B------:R-:W-:Y:S04]  /*3c50*/  STL [R1+0x10], R10 ;  /* 0x0000100a01007387 */ /* 0x000fe80000100800 */
[----:B------:R-:W-:Y:S04]  /*3c60*/  STL [R1+0x28], R5 ;  /* 0x0000280501007387 */ /* 0x000fe80000100800 */
[----:B------:R1:W-:Y:S04]  /*3c70*/  STL [R1+0x24], R3 ;  /* 0x0000240301007387 */ /* 0x0003e80000100800 */
[----:B------:R2:W-:Y:S04]  /*3c80*/  STL [R1+0x20], R0 ;  /* 0x0000200001007387 */ /* 0x0005e80000100800 */
[----:B------:R2:W-:Y:S01]  /*3c90*/  STL [R1], R146 ;  /* 0x0000009201007387 */ /* 0x0005e20000100800 */
[----:B------:R-:W-:Y:S01]  /*3ca0*/  @UP1 UMOV UR5, UR6 ;  /* 0x0000000600051c82 */ /* 0x000fe20008000000 */
[----:B------:R-:W-:Y:S01]  /*3cb0*/  ULDC UR6, c[0x0][0x39c] ;  /* 0x0000e70000067ab9 */ /* 0x000fe20000000800 */
[----:B-1----:R-:W-:-:S04]  /*3cc0*/  SEL R3, R4, R124, !P0 ;  /* 0x0000007c04037207 */ /* 0x002fc80004000000 */
[----:B------:R-:W-:-:S07]  /*3cd0*/  LEA R3, R3, UR4, 0x1 ;  /* 0x0000000403037c11 */ /* 0x000fce000f8e08ff */
.L_x_1309:
[----:B------:R-:W3:Y:S01]  /*3ce0*/  LDL R131, [R1+0x2c] ;  /* 0x00002c0001837983 */ /* 0x000ee20000100800 */
[----:B------:R-:W-:Y:S01]  /*3cf0*/  IADD3 R112, R126, R118, RZ ;  /* 0x000000767e707210 */ /* 0x000fe20007ffe0ff */
[----:B------:R-:W-:Y:S01]  /*3d00*/  USHF.L.U32 UR10, UR9, 0x7, URZ ;  /* 0x00000007090a7899 */ /* 0x000fe2000800063f */
[----:B------:R-:W-:Y:S01]  /*3d10*/  MOV R238, R163 ;  /* 0x000000a300ee7202 */ /* 0x000fe20000000f00 */
[----:B--2---:R-:W2:Y:S01]  /*3d20*/  LDL R0, [R1+0x28] ;  /* 0x0000280001007983 */ /* 0x004ea20000100800 */
[----:B------:R-:W-:Y:S01]  /*3d30*/  UMOV UR12, UR60 ;  /* 0x0000003c000c7c82 */ /* 0x000fe20008000000 */
[----:B------:R-:W-:Y:S01]  /*3d40*/  UISETP.GE.AND UP0, UPT, UR10, UR39, UPT ;  /* 0x000000270a00728c */ /* 0x000fe2000bf06270 */
[----:B------:R-:W-:Y:S01]  /*3d50*/  MOV R239, R162 ;  /* 0x000000a200ef7202 */ /* 0x000fe20000000f00 */
        /* <DEDUP_REMOVED lines=44> */
[----:B------:R-:W1:Y:S01]  /*4020*/  MUFU.TANH R171, R6 ;  /* 0x0000000600ab7308 */ /* 0x000e620000002400 */
        /* <DEDUP_REMOVED lines=11> */
[----:B------:R-:W4:Y:S02]  /*40e0*/  MUFU.TANH R165, R10 ;  /* 0x0000000a00a57308 */ /* 0x000f240000002400 */
        /* <DEDUP_REMOVED lines=16> */
[----:B------:R-:W-:Y:S01]  /*41f0*/  FMUL.FTZ R110, R33, UR6 ;  /* 0x00000006216e7c20 */ /* 0x000fe20008410000 */
[----:B------:R-:W-:Y:S06]  /*4200*/  FMUL.FTZ R111, R32, UR6 ;  /* 0x00000006206f7c20 */ /* 0x000fec0008410000 */
[----:B------:R1:W-:Y:S10]  /*4210*/  MUFU.TANH R167, R9 ;  /* 0x0000000900a77308 */ /* 0x0003f40000002400 */
[----:B------:R3:W-:Y:S10]  /*4220*/  MUFU.TANH R164, R14 ;  /* 0x0000000e00a47308 */ /* 0x0007f40000002400 */
[----:B------:R2:W4:Y:S01]  /*4230*/  MUFU.TANH R160, R15 ;  /* 0x0000000f00a07308 */ /* 0x0005220000002400 */
[----:B-1----:R-:W1:Y:S09]  /*4240*/  LDSM.16.M88.4 R8, [R117+0x6c00] ;  /* 0x006c00007508783b */ /* 0x002e720000000200 */
[----:B------:R-:W-:Y:S01]  /*4250*/  MUFU.TANH R147, R22 ;  /* 0x0000001600937308 */ /* 0x000fe20000002400 */
[----:B---3--:R-:W-:Y:S01]  /*4260*/  IADD3 R14, P0, R131, UR19, RZ ;  /* 0x00000013830e7c10 */ /* 0x008fe2000ff1e0ff */
[-C--:B------:R-:W-:Y:S08]  /*4270*/  HMMA.16816.F32 R36, R104, R4.reuse, R36 ;  /* 0x000000046824723c */ /* 0x080ff00000001824 */
[----:B------:R3:W-:Y:S03]  /*4280*/  MUFU.TANH R138, R23 ;  /* 0x00000017008a7308 */ /* 0x0007e60000002400 */
[----:B--2---:R-:W-:Y:S01]  /*4290*/  IADD3.X R15, R0, UR18, RZ, P0, !PT ;  /* 0x00000012000f7c10 */ /* 0x004fe200087fe4ff */
        /* <DEDUP_REMOVED lines=9> */
[----:B------:R-:W-:Y:S01]  /*4330*/  MUFU.TANH R152, R18 ;  /* 0x0000001200987308 */ /* 0x000fe20000002400 */
[----:B------:R2:W5:Y:S01]  /*4340*/  LDG.E R131, desc[UR14][R14.64+0x120] ;  /* 0x0001200e0e837981 */ /* 0x000562000c1e1900 */
[----:B------:R-:W-:Y:S01]  /*4350*/  IADD3 R0, R0, UR10, RZ ;  /* 0x0000000a00007c10 */ /* 0x000fe2000fffe0ff */
[----:B------:R-:W-:Y:S01]  /*4360*/  FMUL.FTZ R100, R39, UR6 ;  /* 0x0000000627647c20 */ /* 0x000fe20008410000 */
[----:B------:R-:W-:Y:S01]  /*4370*/  FMUL.FTZ R102, R36, UR6 ;  /* 0x0000000624667c20 */ /* 0x000fe20008410000 */
[----:B------:R-:W-:Y:S05]  /*4380*/  FMUL.FTZ R103, R37, UR6 ;  /* 0x0000000625677c20 */ /* 0x000fea0008410000 */
[----:B------:R4:W4:Y:S01]  /*4390*/  MUFU.TANH R158, R12 ;  /* 0x0000000c009e7308 */ /* 0x0009220000002400 */
[-C--:B-1----:R-:W-:Y:S03]  /*43a0*/  HMMA.16816.F32 R52, R104, R8.reuse, R52 ;  /* 0x000000086834723c */ /* 0x082fe60000001834 */
[----:B------:R-:W-:Y:S01]  /*43b0*/  IADD3 R4, R0, 0x47, RZ ;  /* 0x0000004700047810 */ /* 0x000fe20007ffe0ff */
[----:B------:R-:W-:Y:S01]  /*43c0*/  FMUL.FTZ R137, R42, UR6 ;  /* 0x000000062a897c20 */ /* 0x000fe20008410000 */
[----:B------:R-:W-:Y:S01]  /*43d0*/  IADD3 R42, R0, -0x1, RZ ;  /* 0xffffffff002a7810 */ /* 0x000fe20007ffe0ff */
[----:B------:R-:W-:Y:S03]  /*43e0*/  FMUL.FTZ R149, R40, UR6 ;  /* 0x0000000628957c20 */ /* 0x000fe60008410000 */
[----:B------:R-:W-:Y:S02]  /*43f0*/  MUFU.TANH R156, R13 ;  /* 0x0000000d009c7308 */ /* 0x000fe40000002400 */
[----:B------:R-:W-:Y:S01]  /*4400*/  FMUL.FTZ R151, R47, UR6 ;  /* 0x000000062f977c20 */ /* 0x000fe20008410000 */
[----:B------:R-:W-:Y:S01]  /*4410*/  ISETP.GE.AND P0, PT, R4, RZ, PT ;  /* 0x000000ff0400720c */ /* 0x000fe20003f06270 */
[C---:B------:R-:W-:Y:S04]  /*4420*/  HMMA.16816.F32 R56, R112.reuse, R8, R56 ;  /* 0x000000087038723c */ /* 0x040fe80000001838 */
[C---:B------:R-:W-:Y:S02]  /*4430*/  IADD3 R5, R0.reuse, 0x48, RZ ;  /* 0x0000004800057810 */ /* 0x040fe40007ffe0ff */
[----:B------:R1:W-:Y:S01]  /*4440*/  MUFU.TANH R47, R20 ;  /* 0x00000014002f7308 */ /* 0x0003e20000002400 */
[----:B---3--:R-:W-:Y:S01]  /*4450*/  IADD3 R23, R0, 0x8, RZ ;  /* 0x0000000800177810 */ /* 0x008fe20007ffe0ff */
[----:B------:R-:W-:Y:S03]  /*4460*/  FMUL.FTZ R155, R48, UR6 ;  /* 0x00000006309b7c20 */ /* 0x000fe60008410000 */
[----:B------:R-:W-:Y:S01]  /*4470*/  IADD3 R22, R0, 0x7, RZ ;  /* 0x0000000700167810 */ /* 0x000fe20007ffe0ff */
[-C--:B------:R-:W-:Y:S03]  /*4480*/  HMMA.16816.F32 R60, R112, R10.reuse, R60 ;  /* 0x0000000a703c723c */ /* 0x080fe6000000183c */
[----:B------:R-:W-:Y:S01]  /*4490*/  ISETP.GE.AND P3, PT, R42, RZ, PT ;  /* 0x000000ff2a00720c */ /* 0x000fe20003f66270 */
[----:B------:R-:W-:Y:S01]  /*44a0*/  MUFU.TANH R34, R24 ;  /* 0x0000001800227308 */ /* 0x000fe20000002400 */
[----:B------:R-:W-:Y:S01]  /*44b0*/  ISETP.GE.AND P1, PT, R5, RZ, PT ;  /* 0x000000ff0500720c */ /* 0x000fe20003f26270 */
[----:B--2---:R-:W-:Y:S01]  /*44c0*/  FMUL.FTZ R14, R21, UR6 ;  /* 0x00000006150e7c20 */ /* 0x004fe20008410000 */
[----:B------:R-:W-:Y:S01]  /*44d0*/  ISETP.GE.AND P2, PT, R23, RZ, PT ;  /* 0x000000ff1700720c */ /* 0x000fe20003f46270 */
[----:B------:R-:W-:Y:S01]  /*44e0*/  FMUL.FTZ R150, R41, UR6 ;  /* 0x0000000629967c20 */ /* 0x000fe20008410000 */
[----:B------:R-:W-:Y:S01]  /*44f0*/  ISETP.GE.AND P6, PT, R22, RZ, PT ;  /* 0x000000ff1600720c */ /* 0x000fe20003fc6270 */
[----:B------:R-:W-:Y:S04]  /*4500*/  HMMA.16816.F32 R64, R104, R10, R64 ;  /* 0x0000000a6840723c */ /* 0x000fe80000001840 */
[----:B------:R2:W-:Y:S01]  /*4510*/  MUFU.TANH R48, R14 ;  /* 0x0000000e00307308 */ /* 0x0005e20000002400 */
[C---:B------:R-:W-:Y:S01]  /*4520*/  IADD3 R39, R0.reuse, -0x10, RZ ;  /* 0xfffffff000277810 */ /* 0x040fe20007ffe0ff */
[----:B----4-:R-:W-:Y:S01]  /*4530*/  FMUL.FTZ R12, R17, UR6 ;  /* 0x00000006110c7c20 */ /* 0x010fe20008410000 */
[----:B-1----:R-:W-:Y:S01]  /*4540*/  IADD3 R20, R0, 0x3f, RZ ;  /* 0x0000003f00147810 */ /* 0x002fe20007ffe0ff */
[----:B------:R-:W-:Y:S03]  /*4550*/  FMUL.FTZ R13, R16, UR6 ;  /* 0x00000006100d7c20 */ /* 0x000fe60008410000 */
[----:B------:R-:W-:Y:S03]  /*4560*/  @!P0 IADD3 R4, -R0, -0x47, RZ ;  /* 0xffffffb900048810 */ /* 0x000fe60007ffe1ff */
[----:B------:R-:W-:Y:S01]  /*4570*/  MUFU.TANH R109, R27 ;  /* 0x0000001b006d7308 */ /* 0x000fe20000002400 */
[----:B------:R-:W-:Y:S01]  /*4580*/  ISETP.GE.AND P0, PT, R39, RZ, PT ;  /* 0x000000ff2700720c */ /* 0x000fe20003f06270 */
[----:B------:R-:W-:Y:S01]  /*4590*/  FMUL.FTZ R101, R38, UR6 ;  /* 0x0000000626657c20 */ /* 0x000fe20008410000 */
[C---:B------:R-:W-:Y:S01]  /*45a0*/  IADD3 R19, R0.reuse, 0x38, RZ ;  /* 0x0000003800137810 */ /* 0x040fe20007ffe0ff */
[----:B------:R-:W-:Y:S01]  /*45b0*/  FMUL.FTZ R112, R51, UR6 ;  /* 0x0000000633707c20 */ /* 0x000fe20008410000 */
[----:B------:R-:W-:Y:S01]  /*45c0*/  IADD3 R40, R0, -0x9, RZ ;  /* 0xfffffff700287810 */ /* 0x000fe20007ffe0ff */
[----:B------:R-:W-:Y:S01]  /*45d0*/  FMUL.FTZ R148, R43, UR6 ;  /* 0x000000062b947c20 */ /* 0x000fe20008410000 */
[----:B------:R-:W-:Y:S03]  /*45e0*/  ISETP.GE.AND P4, PT, R20, RZ, PT ;  /* 0x000000ff1400720c */ /* 0x000fe60003f86270 */
[----:B------:R-:W-:Y:S01]  /*45f0*/  MUFU.TANH R108, R26 ;  /* 0x0000001a006c7308 */ /* 0x000fe20000002400 */
[----:B------:R-:W-:Y:S01]  /*4600*/  @!P3 IADD3 R42, -R0, 0x1, RZ ;  /* 0x00000001002ab810 */ /* 0x000fe20007ffe1ff */
[----:B------:R-:W-:Y:S01]  /*4610*/  FMUL.FTZ R44, R44, UR6 ;  /* 0x000000062c2c7c20 */ /* 0x000fe20008410000 */
[----:B------:R-:W-:Y:S01]  /*4620*/  @!P1 IADD3 R5, -R0, -0x48, RZ ;  /* 0xffffffb800059810 */ /* 0x000fe20007ffe1ff */
[----:B------:R-:W-:Y:S01]  /*4630*/  FMUL.FTZ R175, R62, UR6 ;  /* 0x000000063eaf7c20 */ /* 0x000fe20008410000 */
[----:B------:R-:W-:Y:S01]  /*4640*/  IADD3 R21, R0, 0x40, RZ ;  /* 0x0000004000157810 */ /* 0x000fe20007ffe0ff */
[----:B------:R-:W-:Y:S01]  /*4650*/  FMUL.FTZ R186, R64, UR6 ;  /* 0x0000000640ba7c20 */ /* 0x000fe20008410000 */
[C---:B------:R-:W-:Y:S03]  /*4660*/  IADD3 R18, R0.reuse, 0x37, RZ ;  /* 0x0000003700127810 */ /* 0x040fe60007ffe0ff */
[----:B------:R-:W-:Y:S01]  /*4670*/  MUFU.TANH R113, R142 ;  /* 0x0000008e00717308 */ /* 0x000fe20000002400 */
[----:B------:R-:W-:Y:S01]  /*4680*/  IADD3 R41, R0, -0x8, RZ ;  /* 0xfffffff800297810 */ /* 0x000fe20007ffe0ff */
[----:B------:R-:W-:Y:S01]  /*4690*/  FMUL.FTZ R188, R65, UR6 ;  /* 0x0000000641bc7c20 */ /* 0x000fe20008410000 */
[----:B------:R-:W-:Y:S01]  /*46a0*/  ISETP.GE.AND P3, PT, R19, RZ, PT ;  /* 0x000000ff1300720c */ /* 0x000fe20003f66270 */
[----:B------:R-:W-:Y:S01]  /*46b0*/  FMUL.FTZ R46, R46, UR6 ;  /* 0x000000062e2e7c20 */ /* 0x000fe20008410000 */
[----:B------:R-:W-:Y:S01]  /*46c0*/  ISETP.GE.AND P1, PT, R40, RZ, PT ;  /* 0x000000ff2800720c */ /* 0x000fe20003f26270 */
        /* <DEDUP_REMOVED lines=10> */
[----:B------:R-:W-:Y:S01]  /*4770*/  MUFU.TANH R140, R101 ;  /* 0x00000065008c7308 */ /* 0x000fe20000002400 */
[C---:B------:R-:W-:Y:S01]  /*4780*/  IADD3 R36, R0.reuse, -0x19, RZ ;  /* 0xffffffe700247810 */ /* 0x040fe20007ffe0ff */
[----:B------:R-:W-:Y:S01]  /*4790*/  FMUL.FTZ R189, R67, UR6 ;  /* 0x0000000643bd7c20 */ /* 0x000fe20008410000 */
[C---:B------:R-:W-:Y:S01]  /*47a0*/  IADD3 R17, R0.reuse, 0x30, RZ ;  /* 0x0000003000117810 */ /* 0x040fe20007ffe0ff */
[----:B------:R-:W-:Y:S01]  /*47b0*/  FMUL.FTZ R159, R59, UR6 ;  /* 0x000000063b9f7c20 */ /* 0x000fe20008410000 */
[----:B------:R-:W-:Y:S01]  /*47c0*/  @!P0 IADD3 R39, -R0, 0x10, RZ ;  /* 0x0000001000278810 */ /* 0x000fe20007ffe1ff */
[----:B------:R-:W-:Y:S01]  /*47d0*/  FMUL.FTZ R157, R58, UR6 ;  /* 0x000000063a9d7c20 */ /* 0x000fe20008410000 */
[----:B------:R-:W-:Y:S03]  /*47e0*/  ISETP.GE.AND P0, PT, R36, RZ, PT ;  /* 0x000000ff2400720c */ /* 0x000fe60003f06270 */
[----:B------:R-:W-:Y:S01]  /*47f0*/  MUFU.TANH R35, R139 ;  /* 0x0000008b00237308 */ /* 0x000fe20000002400 */
[----:B------:R-:W-:Y:S01]  /*4800*/  IADD3 R16, R0, 0x2f, RZ ;  /* 0x0000002f00107810 */ /* 0x000fe20007ffe0ff */
[----:B------:R-:W-:Y:S01]  /*4810*/  FMUL.FTZ R54, R54, UR6 ;  /* 0x0000000636367c20 */ /* 0x000fe20008410000 */
[C---:B------:R-:W-:Y:S01]  /*4820*/  IADD3 R37, R0.reuse, -0x18, RZ ;  /* 0xffffffe800257810 */ /* 0x040fe20007ffe0ff */
[----:B------:R-:W-:Y:S01]  /*4830*/  FMUL.FTZ R53, R53, UR6 ;  /* 0x0000000635357c20 */ /* 0x000fe20008410000 */
[----:B------:R-:W-:Y:S01]  /*4840*/  @!P4 IADD3 R20, -R0, -0x3f, RZ ;  /* 0xffffffc10014c810 */ /* 0x000fe20007ffe1ff */
[----:B------:R-:W-:Y:S01]  /*4850*/  FMUL.FTZ R161, R56, UR6 ;  /* 0x0000000638a17c20 */ /* 0x000fe20008410000 */
[----:B------:R-:W-:Y:S03]  /*4860*/  ISETP.GE.AND P4, PT, R17, RZ, PT ;  /* 0x000000ff1100720c */ /* 0x000fe60003f86270 */
[----:B------:R-:W-:Y:S01]  /*4870*/  MUFU.TANH R139, R141 ;  /* 0x0000008d008b7308 */ /* 0x000fe20000002400 */
[C---:B------:R-:W-:Y:S01]  /*4880*/  @!P3 IADD3 R19, -R0.reuse, -0x38, RZ ;  /* 0xffffffc80013b810 */ /* 0x040fe20007ffe1ff */
[----:B------:R-:W-:Y:S01]  /*4890*/  FMUL.FTZ R174, R57, UR6 ;  /* 0x0000000639ae7c20 */ /* 0x000fe20008410000 */
[C---:B------:R-:W-:Y:S01]  /*48a0*/  @!P1 IADD3 R40, -R0.reuse, 0x9, RZ ;  /* 0x0000000900289810 */ /* 0x040fe20007ffe1ff */
[----:B------:R-:W-:Y:S01]  /*48b0*/  FMUL.FTZ R45, R45, UR6 ;  /* 0x000000062d2d7c20 */ /* 0x000fe20008410000 */
[C---:B------:R-:W-:Y:S01]  /*48c0*/  IADD3 R38, R0.reuse, -0x11, RZ ;  /* 0xffffffef00267810 */ /* 0x040fe20007ffe0ff */
[----:B------:R-:W-:Y:S01]  /*48d0*/  FMUL.FTZ R184, R61, UR6 ;  /* 0x000000063db87c20 */ /* 0x000fe20008410000 */
[C---:B------:R-:W-:Y:S03]  /*48e0*/  IADD3 R15, R0.reuse, 0x28, RZ ;  /* 0x00000028000f7810 */ /* 0x040fe60007ffe0ff */
[----:B------:R-:W-:Y:S01]  /*48f0*/  MUFU.TANH R141, R100 ;  /* 0x00000064008d7308 */ /* 0x000fe20000002400 */
[----:B--2---:R-:W-:Y:S01]  /*4900*/  IADD3 R14, R0, 0x27, RZ ;  /* 0x00000027000e7810 */ /* 0x004fe20007ffe0ff */
[----:B------:R-:W-:Y:S01]  /*4910*/  FMUL.FTZ R49, R49, UR6 ;  /* 0x0000000631317c20 */ /* 0x000fe20008410000 */
[----:B------:R-:W-:Y:S01]  /*4920*/  ISETP.GE.AND P3, PT, R16, RZ, PT ;  /* 0x000000ff1000720c */ /* 0x000fe20003f66270 */
[----:B------:R-:W-:Y:S01]  /*4930*/  FMUL.FTZ R185, R63, UR6 ;  /* 0x000000063fb97c20 */ /* 0x000fe20008410000 */
[----:B------:R-:W-:Y:S02]  /*4940*/  ISETP.GE.AND P1, PT, R37, RZ, PT ;  /* 0x000000ff2500720c */ /* 0x000fe40003f26270 */
[C---:B------:R-:W-:Y:S03]  /*4950*/  @!P5 IADD3 R21, -R0.reuse, -0x40, RZ ;  /* 0xffffffc00015d810 */ /* 0x040fe60007ffe1ff */
[----:B------:R-:W-:Y:S01]  /*4960*/  MUFU.TANH R51, R103 ;  /* 0x0000006700337308 */ /* 0x000fe20000002400 */
[C---:B------:R-:W-:Y:S02]  /*4970*/  @!P2 IADD3 R18, -R0.reuse, -0x37, RZ ;  /* 0xffffffc90012a810 */ /* 0x040fe40007ffe1ff */
[----:B------:R-:W-:Y:S02]  /*4980*/  @!P6 IADD3 R41, -R0, 0x8, RZ ;  /* 0x000000080029e810 */ /* 0x000fe40007ffe1ff */
[----:B------:R-:W-:Y:S02]  /*4990*/  ISETP.GE.AND P5, PT, R38, RZ, PT ;  /* 0x000000ff2600720c */ /* 0x000fe40003fa6270 */
[----:B------:R-:W-:Y:S03]  /*49a0*/  ISETP.GE.AND P2, PT, R15, RZ, PT ;  /* 0x000000ff0f00720c */ /* 0x000fe60003f46270 */
[----:B------:R-:W-:Y:S01]  /*49b0*/  MUFU.TANH R64, R148 ;  /* 0x0000009400407308 */ /* 0x000fe20000002400 */
[----:B------:R-:W-:Y:S02]  /*49c0*/  ISETP.GE.AND P6, PT, R14, RZ, PT ;  /* 0x000000ff0e00720c */ /* 0x000fe40003fc6270 */
[C---:B------:R-:W-:Y:S02]  /*49d0*/  IADD3 R29, R0.reuse, -0x28, RZ ;  /* 0xffffffd8001d7810 */ /* 0x040fe40007ffe0ff */
[C---:B------:R-:W-:Y:S02]  /*49e0*/  IADD3 R30, R0.reuse, -0x21, RZ ;  /* 0xffffffdf001e7810 */ /* 0x040fe40007ffe0ff */
[C---:B------:R-:W-:Y:S03]  /*49f0*/  @!P0 IADD3 R36, -R0.reuse, 0x19, RZ ;  /* 0x0000001900248810 */ /* 0x040fe60007ffe1ff */
[----:B------:R-:W1:Y:S01]  /*4a00*/  MUFU.TANH R13, R13 ;  /* 0x0000000d000d7308 */ /* 0x000e620000002400 */
[----:B------:R-:W-:Y:S02]  /*4a10*/  ISETP.GE.AND P0, PT, R29, RZ, PT ;  /* 0x000000ff1d00720c */ /* 0x000fe40003f06270 */
[C---:B------:R-:W-:Y:S02]  /*4a20*/  IADD3 R11, R0.reuse, 0x20, RZ ;  /* 0x00000020000b7810 */ /* 0x040fe40007ffe0ff */
[C---:B------:R-:W-:Y:S02]  /*4a30*/  IADD3 R8, R0.reuse, 0x17, RZ ;  /* 0x0000001700087810 */ /* 0x040fe40007ffe0ff */
[----:B------:R-:W-:Y:S03]  /*4a40*/  @!P4 IADD3 R17, -R0, -0x30, RZ ;  /* 0xffffffd00011c810 */ /* 0x000fe60007ffe1ff */
[----:B------:R-:W-:Y:S01]  /*4a50*/  MUFU.TANH R107, R151 ;  /* 0x00000097006b7308 */ /* 0x000fe20000002400 */
[----:B------:R-:W-:Y:S02]  /*4a60*/  ISETP.GE.AND P4, PT, R30, RZ, PT ;  /* 0x000000ff1e00720c */ /* 0x000fe40003f86270 */
[C---:B------:R-:W-:Y:S02]  /*4a70*/  @!P3 IADD3 R16, -R0.reuse, -0x2f, RZ ;  /* 0xffffffd10010b810 */ /* 0x040fe40007ffe1ff */
[C---:B------:R-:W-:Y:S02]  /*4a80*/  @!P1 IADD3 R37, -R0.reuse, 0x18, RZ ;  /* 0x0000001800259810 */ /* 0x040fe40007ffe1ff */
[C---:B------:R-:W-:Y:S03]  /*4a90*/  IADD3 R31, R0.reuse, -0x20, RZ ;  /* 0xffffffe0001f7810 */ /* 0x040fe60007ffe0ff */
[----:B------:R2:W-:Y:S01]  /*4aa0*/  MUFU.TANH R145, R110 ;  /* 0x0000006e00917308 */ /* 0x0005e20000002400 */
[C---:B------:R-:W-:Y:S02]  /*4ab0*/  IADD3 R10, R0.reuse, 0x1f, RZ ;  /* 0x0000001f000a7810 */ /* 0x040fe40007ffe0ff */
[----:B------:R-:W-:Y:S02]  /*4ac0*/  IADD3 R9, R0, 0x18, RZ ;  /* 0x0000001800097810 */ /* 0x000fe40007ffe0ff */
[----:B------:R-:W-:Y:S02]  /*4ad0*/  ISETP.GE.AND P3, PT, R11, RZ, PT ;  /* 0x000000ff0b00720c */ /* 0x000fe40003f66270 */
[----:B------:R-:W-:Y:S03]  /*4ae0*/  ISETP.GE.AND P1, PT, R8, RZ, PT ;  /* 0x000000ff0800720c */ /* 0x000fe60003f26270 */
[----:B------:R-:W-:Y:S01]  /*4af0*/  MUFU.TANH R106, R46 ;  /* 0x0000002e006a7308 */ /* 0x000fe20000002400 */
[C---:B------:R-:W-:Y:S02]  /*4b00*/  @!P5 IADD3 R38, -R0.reuse, 0x11, RZ ;  /* 0x000000110026d810 */ /* 0x040fe40007ffe1ff */
[C---:B------:R-:W-:Y:S02]  /*4b10*/  @!P2 IADD3 R15, -R0.reuse, -0x28, RZ ;  /* 0xffffffd8000fa810 */ /* 0x040fe40007ffe1ff */
[----:B------:R-:W-:Y:S02]  /*4b20*/  @!P6 IADD3 R14, -R0, -0x27, RZ ;  /* 0xffffffd9000ee810 */ /* 0x000fe40007ffe1ff */
[----:B------:R-:W-:Y:S03]  /*4b30*/  ISETP.GE.AND P5, PT, R31, RZ, PT ;  /* 0x000000ff1f00720c */ /* 0x000fe60003fa6270 */
[----:B------:R-:W-:Y:S01]  /*4b40*/  MUFU.TANH R52, R102 ;  /* 0x0000006600347308 */ /* 0x000fe20000002400 */
[----:B------:R-:W-:Y:S01]  /*4b50*/  ISETP.GE.AND P2, PT, R10, RZ, PT ;  /* 0x000000ff0a00720c */ /* 0x000fe20003f46270 */
[----:B--2---:R-:W-:Y:S01]  /*4b60*/  FMUL.FTZ R110, R55, UR6 ;  /* 0x00000006376e7c20 */ /* 0x004fe20008410000 */
[----:B------:R-:W-:Y:S02]  /*4b70*/  ISETP.GE.AND P6, PT, R9, RZ, PT ;  /* 0x000000ff0900720c */ /* 0x000fe40003fc6270 */
[C---:B------:R-:W-:Y:S02]  /*4b80*/  IADD3 R24, R0.reuse, -0x39, RZ ;  /* 0xffffffc700187810 */ /* 0x040fe40007ffe0ff */
[C---:B------:R-:W-:Y:S03]  /*4b90*/  IADD3 R27, R0.reuse, -0x30, RZ ;  /* 0xffffffd0001b7810 */ /* 0x040fe60007ffe0ff */
[----:B------:R-:W2:Y:S01]  /*4ba0*/  MUFU.TANH R12, R12 ;  /* 0x0000000c000c7308 */ /* 0x000ea20000002400 */
[----:B------:R-:W-:Y:S02]  /*4bb0*/  @!P0 IADD3 R29, -R0, 0x28, RZ ;  /* 0x00000028001d8810 */ /* 0x000fe40007ffe1ff */
[----:B------:R-:W-:Y:S02]  /*4bc0*/  ISETP.GE.AND P0, PT, R24, RZ, PT ;  /* 0x000000ff1800720c */ /* 0x000fe40003f06270 */
[C---:B------:R-:W-:Y:S02]  /*4bd0*/  IADD3 R26, R0.reuse, -0x31, RZ ;  /* 0xffffffcf001a7810 */ /* 0x040fe40007ffe0ff */
[C---:B------:R-:W-:Y:S03]  /*4be0*/  IADD3 R25, R0.reuse, -0x38, RZ ;  /* 0xffffffc800197810 */ /* 0x040fe60007ffe0ff */
[----:B------:R-:W-:Y:S01]  /*4bf0*/  MUFU.TANH R32, R143 ;  /* 0x0000008f00207308 */ /* 0x000fe20000002400 */
[C---:B------:R-:W-:Y:S02]  /*4c00*/  @!P4 IADD3 R30, -R0.reuse, 0x21, RZ ;  /* 0x00000021001ec810 */ /* 0x040fe40007ffe1ff */
[----:B------:R-:W-:Y:S02]  /*4c10*/  ISETP.GE.AND P4, PT, R27, RZ, PT ;  /* 0x000000ff1b00720c */ /* 0x000fe40003f86270 */
[C---:B------:R-:W-:Y:S02]  /*4c20*/  @!P3 IADD3 R11, -R0.reuse, -0x20, RZ ;  /* 0xffffffe0000bb810 */ /* 0x040fe40007ffe1ff */
[C---:B------:R-:W-:Y:S03]  /*4c30*/  @!P1 IADD3 R8, -R0.reuse, -0x17, RZ ;  /* 0xffffffe900089810 */ /* 0x040fe60007ffe1ff */
[----:B------:R-:W3:Y:S01]  /*4c40*/  MUFU.TANH R143, R136 ;  /* 0x00000088008f7308 */ /* 0x000ee20000002400 */
[C---:B------:R-:W-:Y:S02]  /*4c50*/  IADD3 R28, R0.reuse, -0x29, RZ ;  /* 0xffffffd7001c7810 */ /* 0x040fe40007ffe0ff */
[C---:B------:R-:W-:Y:S02]  /*4c60*/  IADD3 R7, R0.reuse, 0x10, RZ ;  /* 0x0000001000077810 */ /* 0x040fe40007ffe0ff */
[----:B------:R-:W-:Y:S02]  /*4c70*/  IADD3 R6, R0, 0xf, RZ ;  /* 0x0000000f00067810 */ /* 0x000fe40007ffe0ff */
[----:B------:R-:W-:Y:S03]  /*4c80*/  ISETP.GE.AND P3, PT, R26, RZ, PT ;  /* 0x000000ff1a00720c */ /* 0x000fe60003f66270 */
[----:B------:R-:W-:Y:S01]  /*4c90*/  MUFU.TANH R136, R50 ;  /* 0x0000003200887308 */ /* 0x000fe20000002400 */
[----:B------:R-:W-:Y:S02]  /*4ca0*/  ISETP.GE.AND P1, PT, R25, RZ, PT ;  /* 0x000000ff1900720c */ /* 0x000fe40003f26270 */
[C---:B------:R-:W-:Y:S02]  /*4cb0*/  @!P5 IADD3 R31, -R0.reuse, 0x20, RZ ;  /* 0x00000020001fd810 */ /* 0x040fe40007ffe1ff */
[C---:B------:R-:W-:Y:S02]  /*4cc0*/  @!P2 IADD3 R10, -R0.reuse, -0x1f, RZ ;  /* 0xffffffe1000aa810 */ /* 0x040fe40007ffe1ff */
[----:B------:R-:W-:Y:S03]  /*4cd0*/  @!P6 IADD3 R9, -R0, -0x18, RZ ;  /* 0xffffffe80009e810 */ /* 0x000fe60007ffe1ff */
[----:B------:R-:W-:Y:S01]  /*4ce0*/  MUFU.TANH R50, R155 ;  /* 0x0000009b00327308 */ /* 0x000fe20000002400 */
[----:B------:R-:W-:Y:S02]  /*4cf0*/  ISETP.GE.AND P5, PT, R28, RZ, PT ;  /* 0x000000ff1c00720c */ /* 0x000fe40003fa6270 */
[----:B------:R-:W-:Y:S02]  /*4d00*/  ISETP.GE.AND P2, PT, R7, RZ, PT ;  /* 0x000000ff0700720c */ /* 0x000fe40003f46270 */
[----:B------:R-:W-:Y:S02]  /*4d10*/  ISETP.GE.AND P6, PT, R6, RZ, PT ;  /* 0x000000ff0600720c */ /* 0x000fe40003fc6270 */
[----:B------:R-:W-:Y:S03]  /*4d20*/  I2FP.F32.S32 R65, R30 ;  /* 0x0000001e00417245 */ /* 0x000fe60000201400 */
[----:B------:R-:W4:Y:S01]  /*4d30*/  MUFU.TANH R33, R144 ;  /* 0x0000009000217308 */ /* 0x000f220000002400 */
[----:B------:R-:W-:Y:S02]  /*4d40*/  I2FP.F32.S32 R62, R29 ;  /* 0x0000001d003e7245 */ /* 0x000fe40000201400 */
[C---:B------:R-:W-:Y:S02]  /*4d50*/  @!P0 IADD3 R24, -R0.reuse, 0x39, RZ ;  /* 0x0000003900188810 */ /* 0x040fe40007ffe1ff */
[----:B------:R-:W-:Y:S02]  /*4d60*/  I2FP.F32.S32 R101, R23 ;  /* 0x0000001700657245 */ /* 0x000fe40000201400 */
[C---:B------:R-:W-:Y:S03]  /*4d70*/  @!P4 IADD3 R27, -R0.reuse, 0x30, RZ ;  /* 0x00000030001bc810 */ /* 0x040fe60007ffe1ff */
[----:B------:R-:W-:Y:S01]  /*4d80*/  MUFU.TANH R30, R150 ;  /* 0x00000096001e7308 */ /* 0x000fe20000002400 */
[----:B------:R-:W-:Y:S02]  /*4d90*/  I2FP.F32.S32 R23, R5 ;  /* 0x0000000500177245 */ /* 0x000fe40000201400 */
[----:B------:R-:W-:Y:S02]  /*4da0*/  I2FP.F32.S32 R105, R22 ;  /* 0x0000001600697245 */ /* 0x000fe40000201400 */
[----:B------:R-:W-:Y:S01]  /*4db0*/  I2FP.F32.S32 R115, R24 ;  /* 0x0000001800737245 */ /* 0x000fe20000201400 */
[----:B------:R-:W-:Y:S01]  /*4dc0*/  FFMA.FTZ R24, -R171, R171, 1 ;  /* 0x3f800000ab187423 */ /* 0x000fe200000101ab */
[C---:B------:R-:W-:Y:S03]  /*4dd0*/  @!P3 IADD3 R26, -R0.reuse, 0x31, RZ ;  /* 0x00000031001ab810 */ /* 0x040fe60007ffe1ff */
[----:B------:R2:W-:Y:S01]  /*4de0*/  MUFU.TANH R29, R44 ;  /* 0x0000002c001d7308 */ /* 0x0005e20000002400 */
[C---:B------:R-:W-:Y:S02]  /*4df0*/  @!P1 IADD3 R25, -R0.reuse, 0x38, RZ ;  /* 0x0000003800199810 */ /* 0x040fe40007ffe1ff */
[----:B------:R-:W-:Y:S02]  /*4e00*/  I2FP.F32.S32 R22, R4 ;  /* 0x0000000400167245 */ /* 0x000fe40000201400 */
[----:B------:R-:W-:Y:S02]  /*4e10*/  I2FP.F32.S32 R20, R20 ;  /* 0x0000001400147245 */ /* 0x000fe40000201400 */
[----:B------:R-:W-:Y:S03]  /*4e20*/  I2FP.F32.S32 R66, R31 ;  /* 0x0000001f00427245 */ /* 0x000fe60000201400 */
[----:B------:R-:W4:Y:S01]  /*4e30*/  MUFU.TANH R144, R111 ;  /* 0x0000006f00907308 */ /* 0x000f220000002400 */
[----:B------:R-:W-:Y:S01]  /*4e40*/  I2FP.F32.S32 R4, R36 ;  /* 0x0000002400047245 */ /* 0x000fe20000201400 */
[----:B------:R-:W-:Y:S01]  /*4e50*/  FFMA.FTZ R36, -R165, R165, 1 ;  /* 0x3f800000a5247423 */ /* 0x000fe200000101a5 */
[----:B------:R-:W-:Y:S01]  /*4e60*/  I2FP.F32.S32 R100, R8 ;  /* 0x0000000800647245 */ /* 0x000fe20000201400 */
[----:B------:R-:W-:Y:S01]  /*4e70*/  FFMA.FTZ R8, -R169, R169, 1 ;  /* 0x3f800000a9087423 */ /* 0x000fe200000101a9 */
[----:B------:R-:W-:Y:S01]  /*4e80*/  I2FP.F32.S32 R103, R27 ;  /* 0x0000001b00677245 */ /* 0x000fe20000201400 */
[----:B------:R-:W-:Y:S01]  /*4e90*/  FFMA.FTZ R27, R23, -UR5, R165 ;  /* 0x80000005171b7c23 */ /* 0x000fe200080100a5 */
[C---:B------:R-:W-:Y:S03]  /*4ea0*/  @!P5 IADD3 R28, -R0.reuse, 0x29, RZ ;  /* 0x00000029001cd810 */ /* 0x040fe60007ffe1ff */
[----:B------:R3:W4:Y:S01]  /*4eb0*/  MUFU.TANH R31, R149 ;  /* 0x00000095001f7308 */ /* 0x0007220000002400 */
[----:B------:R-:W-:Y:S01]  /*4ec0*/  @!P2 IADD3 R7, -R0, -0x10, RZ ;  /* 0xfffffff00007a810 */ /* 0x000fe20007ffe1ff */
[----:B------:R-:W-:Y:S01]  /*4ed0*/  FMUL.FTZ R165, R24, UR6 ;  /* 0x0000000618a57c20 */ /* 0x000fe20008410000 */
[----:B------:R-:W-:Y:S01]  /*4ee0*/  @!P6 IADD3 R6, -R0, -0xf, RZ ;  /* 0xfffffff10006e810 */ /* 0x000fe20007ffe1ff */
[----:B------:R-:W-:Y:S01]  /*4ef0*/  FFMA.FTZ R24, R20, -UR5, R160 ;  /* 0x8000000514187c23 */ /* 0x000fe200080100a0 */
[----:B------:R-:W-:Y:S01]  /*4f00*/  I2FP.F32.S32 R21, R21 ;  /* 0x0000001500157245 */ /* 0x000fe20000201400 */
[----:B------:R-:W-:Y:S01]  /*4f10*/  FFMA.FTZ R23, -R168, R168, 1 ;  /* 0x3f800000a8177423 */ /* 0x000fe200000101a8 */
[----:B------:R-:W-:Y:S01]  /*4f20*/  I2FP.F32.S32 R43, R38 ;  /* 0x00000026002b7245 */ /* 0x000fe20000201400 */
[----:B------:R-:W-:Y:S01]  /*4f30*/  FFMA.FTZ R38, R20, -UR5, R167 ;  /* 0x8000000514267c23 */ /* 0x000fe200080100a7 */
[----:B------:R-:W-:Y:S01]  /*4f40*/  I2FP.F32.S32 R104, R26 ;  /* 0x0000001a00687245 */ /* 0x000fe20000201400 */
[----:B------:R-:W-:Y:S01]  /*4f50*/  FFMA.FTZ R26, R22, -UR5, R166 ;  /* 0x80000005161a7c23 */ /* 0x000fe200080100a6 */
[----:B------:R-:W-:Y:S01]  /*4f60*/  I2FP.F32.S32 R114, R25 ;  /* 0x0000001900727245 */ /* 0x000fe20000201400 */
[----:B------:R-:W-:Y:S01]  /*4f70*/  FFMA.FTZ R25, -R172, R172, 1 ;  /* 0x3f800000ac197423 */ /* 0x000fe200000101ac */
[----:B------:R-:W-:Y:S01]  /*4f80*/  IABS R0, R0 ;  /* 0x0000000000007213 */ /* 0x000fe20000000000 */
[----:B------:R-:W-:Y:S01]  /*4f90*/  FFMA.FTZ R22, -R166, R166, 1 ;  /* 0x3f800000a6167423 */ /* 0x000fe200000101a6 */
[----:B------:R-:W-:Y:S01]  /*4fa0*/  FFMA.FTZ R20, -R160, R160, 1 ;  /* 0x3f800000a0147423 */ /* 0x000fe200000101a0 */
[----:B------:R-:W-:Y:S01]  /*4fb0*/  FMUL.FTZ R166, R8, UR6 ;  /* 0x0000000608a67c20 */ /* 0x000fe20008410000 */
[----:B------:R-:W-:Y:S01]  /*4fc0*/  I2FP.F32.S32 R42, R42 ;  /* 0x0000002a002a7245 */ /* 0x000fe20000201400 */
[----:B------:R-:W-:Y:S01]  /*4fd0*/  FFMA.FTZ R8, -R167, R167, 1 ;  /* 0x3f800000a7087423 */ /* 0x000fe200000101a7 */
[----:B------:R-:W-:Y:S01]  /*4fe0*/  I2FP.F32.S32 R60, R15 ;  /* 0x0000000f003c7245 */ /* 0x000fe20000201400 */
[----:B------:R-:W-:Y:S01]  /*4ff0*/  FFMA.FTZ R15, R21, -UR5, R168 ;  /* 0x80000005150f7c23 */ /* 0x000fe200080100a8 */
[----:B------:R-:W-:Y:S01]  /*5000*/  I2FP.F32.S32 R67, R9 ;  /* 0x0000000900437245 */ /* 0x000fe20000201400 */
[----:B------:R-:W-:Y:S01]  /*5010*/  FFMA.FTZ R9, -R170, R170, 1 ;  /* 0x3f800000aa097423 */ /* 0x000fe200000101aa */
[----:B------:R-:W-:Y:S01]  /*5020*/  I2FP.F32.S32 R0, R0 ;  /* 0x0000000000007245 */ /* 0x000fe20000201400 */
[----:B------:R-:W-:Y:S01]  /*5030*/  FMUL.FTZ R148, R25, UR6 ;  /* 0x0000000619947c20 */ /* 0x000fe20008410000 */
[----:B------:R-:W-:Y:S01]  /*5040*/  I2FP.F32.S32 R18, R18 ;  /* 0x0000001200127245 */ /* 0x000fe20000201400 */
[----:B------:R-:W-:Y:S01]  /*5050*/  FFMA.FTZ R25, R21, -UR5, R164 ;  /* 0x8000000515197c23 */ /* 0x000fe200080100a4 */
[----:B------:R-:W-:Y:S01]  /*5060*/  I2FP.F32.S32 R41, R41 ;  /* 0x0000002900297245 */ /* 0x000fe20000201400 */
[----:B------:R-:W-:Y:S01]  /*5070*/  FMUL.FTZ R168, R20, UR6 ;  /* 0x0000000614a87c20 */ /* 0x000fe20008410000 */
[----:B------:R-:W-:Y:S01]  /*5080*/  FFMA.FTZ R21, -R158, R158, 1 ;  /* 0x3f8000009e157423 */ /* 0x000fe2000001019e */
[----:B-1----:R-:W-:Y:S01]  /*5090*/  FFMA.FTZ R20, -R13, R13, 1 ;  /* 0x3f8000000d147423 */ /* 0x002fe2000001010d */
[----:B------:R-:W-:Y:S01]  /*50a0*/  I2FP.F32.S32 R59, R14 ;  /* 0x0000000e003b7245 */ /* 0x000fe20000201400 */
[----:B--2---:R-:W-:Y:S01]  /*50b0*/  FFMA.FTZ R44, -R164, R164, 1 ;  /* 0x3f800000a42c7423 */ /* 0x004fe200000101a4 */
[----:B------:R-:W-:Y:S01]  /*50c0*/  FMUL.FTZ R150, R8, UR6 ;  /* 0x0000000608967c20 */ /* 0x000fe20008410000 */
[----:B------:R-:W-:Y:S01]  /*50d0*/  FFMA.FTZ R14, R42, -UR5, R169 ;  /* 0x800000052a0e7c23 */ /* 0x000fe200080100a9 */
[----:B------:R-:W-:Y:S01]  /*50e0*/  FMUL.FTZ R151, R9, UR6 ;  /* 0x0000000609977c20 */ /* 0x000fe20008410000 */
[----:B------:R-:W-:Y:S01]  /*50f0*/  FMUL.FTZ R167, R36, UR6 ;  /* 0x0000000624a77c20 */ /* 0x000fe20008410000 */
[----:B------:R-:W-:Y:S01]  /*5100*/  FMUL.FTZ R164, R22, UR6 ;  /* 0x0000000616a47c20 */ /* 0x000fe20008410000 */
[----:B------:R-:W-:Y:S01]  /*5110*/  FFMA.FTZ R8, R42, -UR5, R154 ;  /* 0x800000052a087c23 */ /* 0x000fe2000801009a */
[----:B------:R-:W-:Y:S01]  /*5120*/  FFMA.FTZ R22, -R156, R156, 1 ;  /* 0x3f8000009c167423 */ /* 0x000fe2000001019c */
[----:B------:R-:W-:Y:S01]  /*5130*/  FFMA.FTZ R36, R18, -UR5, R156 ;  /* 0x8000000512247c23 */ /* 0x000fe2000801009c */
[----:B------:R-:W-:Y:S01]  /*5140*/  FFMA.FTZ R9, R0, -UR5, R152 ;  /* 0x8000000500097c23 */ /* 0x000fe20008010098 */
[----:B------:R-:W-:Y:S01]  /*5150*/  FFMA.FTZ R42, -R152, R152, 1 ;  /* 0x3f800000982a7423 */ /* 0x000fe20000010198 */
[----:B------:R-:W-:Y:S01]  /*5160*/  FFMA.FTZ R13, R41, -UR5, R13 ;  /* 0x80000005290d7c23 */ /* 0x000fe2000801000d */
[----:B------:R-:W-:Y:S01]  /*5170*/  MUFU.TANH R111, R54 ;  /* 0x00000036006f7308 */ /* 0x000fe20000002400 */
[----:B------:R-:W-:Y:S01]  /*5180*/  FMUL.FTZ R152, R21, UR6 ;  /* 0x0000000615987c20 */ /* 0x000fe20008410000 */
[----:B------:R-:W-:Y:S01]  /*5190*/  FFMA.FTZ R46, R41, -UR5, R147 ;  /* 0x80000005292e7c23 */ /* 0x000fe20008010093 */
[----:B------:R-:W-:Y:S01]  /*51a0*/  FMUL.FTZ R156, R20, UR6 ;  /* 0x00000006149c7c20 */ /* 0x000fe20008410000 */
[----:B------:R-:W-:Y:S01]  /*51b0*/  I2FP.F32.S32 R17, R17 ;  /* 0x0000001100117245 */ /* 0x000fe20000201400 */
[----:B------:R-:W-:Y:S01]  /*51c0*/  FFMA.FTZ R41, -R147, R147, 1 ;  /* 0x3f80000093297423 */ /* 0x000fe20000010193 */
[----:B------:R-:W-:Y:S01]  /*51d0*/  FFMA.FTZ R21, -R138, R138, 1 ;  /* 0x3f8000008a157423 */ /* 0x000fe2000001018a */
[----:B------:R-:W-:Y:S01]  /*51e0*/  FFMA.FTZ R20, -R48, R48, 1 ;  /* 0x3f80000030147423 */ /* 0x000fe20000010130 */
[----:B------:R-:W-:Y:S01]  /*51f0*/  FFMA.FTZ R55, R43, -UR5, R48 ;  /* 0x800000052b377c23 */ /* 0x000fe20008010030 */
[----:B------:R-:W-:Y:S01]  /*5200*/  I2FP.F32.S32 R58, R11 ;  /* 0x0000000b003a7245 */ /* 0x000fe20000201400 */
[----:B------:R1:W-:Y:S01]  /*5210*/  MUFU.TANH R48, R153 ;  /* 0x0000009900307308 */ /* 0x0003e20000002400 */
[----:B------:R-:W-:Y:S01]  /*5220*/  I2FP.F32.S32 R102, R7 ;  /* 0x0000000700667245 */ /* 0x000fe20000201400 */
[----:B------:R-:W-:Y:S01]  /*5230*/  FFMA.FTZ R11, R101, -UR5, R171 ;  /* 0x80000005650b7c23 */ /* 0x000fe200080100ab */
[----:B------:R-:W-:Y:S01]  /*5240*/  FFMA.FTZ R7, R0, -UR5, R172 ;  /* 0x8000000500077c23 */ /* 0x000fe200080100ac */
[----:B---3--:R-:W-:Y:S01]  /*5250*/  FMUL.FTZ R149, R22, UR6 ;  /* 0x0000000616957c20 */ /* 0x008fe20008410000 */
[----:B------:R-:W-:Y:S01]  /*5260*/  I2FP.F32.S32 R39, R39 ;  /* 0x0000002700277245 */ /* 0x000fe20000201400 */
[----:B------:R-:W-:Y:S01]  /*5270*/  FFMA.FTZ R0, -R12, R12, 1 ;  /* 0x3f8000000c007423 */ /* 0x000fe2000001010c */
[----:B------:R-:W-:Y:S01]  /*5280*/  FFMA.FTZ R22, R18, -UR5, R109 ;  /* 0x8000000512167c23 */ /* 0x000fe2000801006d */
[----:B------:R-:W-:Y:S01]  /*5290*/  FMUL.FTZ R172, R41, UR6 ;  /* 0x0000000629ac7c20 */ /* 0x000fe20008410000 */
[----:B------:R-:W-:Y:S01]  /*52a0*/  FMUL.FTZ R171, R21, UR6 ;  /* 0x0000000615ab7c20 */ /* 0x000fe20008410000 */
[----:B------:R-:W-:Y:S01]  /*52b0*/  FFMA.FTZ R18, -R35, R35, 1 ;  /* 0x3f80000023127423 */ /* 0x000fe20000010123 */
[----:B------:R-:W-:Y:S01]  /*52c0*/  FFMA.FTZ R21, R17, -UR5, R113 ;  /* 0x8000000511157c23 */ /* 0x000fe20008010071 */
[----:B------:R-:W-:Y:S01]  /*52d0*/  MUFU.TANH R112, R112 ;  /* 0x0000007000707308 */ /* 0x000fe20000002400 */
[----:B------:R-:W-:Y:S01]  /*52e0*/  FFMA.FTZ R41, -R113, R113, 1 ;  /* 0x3f80000071297423 */ /* 0x000fe20000010171 */
[----:B------:R-:W-:Y:S01]  /*52f0*/  I2FP.F32.S32 R19, R19 ;  /* 0x0000001300137245 */ /* 0x000fe20000201400 */
[----:B------:R-:W-:Y:S01]  /*5300*/  FMUL.FTZ R155, R0, UR6 ;  /* 0x00000006009b7c20 */ /* 0x000fe20008410000 */
[----:B------:R-:W-:Y:S01]  /*5310*/  FFMA.FTZ R0, -R47, R47, 1 ;  /* 0x3f8000002f007423 */ /* 0x000fe2000001012f */
[----:B------:R-:W-:Y:S01]  /*5320*/  FFMA.FTZ R56, R39, -UR5, R47 ;  /* 0x8000000527387c23 */ /* 0x000fe2000801002f */
[----:B------:R-:W-:Y:S01]  /*5330*/  FMUL.FTZ R194, R18, UR6 ;  /* 0x0000000612c27c20 */ /* 0x000fe20008410000 */
[----:B------:R-:W-:Y:S03]  /*5340*/  FFMA.FTZ R18, -R143, R143, 1 ;  /* 0x3f8000008f127423 */ /* 0x000fe6000001018f */
[----:B------:R2:W-:Y:S01]  /*5350*/  MUFU.TANH R113, R157 ;  /* 0x0000009d00717308 */ /* 0x0005e20000002400 */
[----:B------:R-:W-:Y:S01]  /*5360*/  I2FP.F32.S32 R5, R37 ;  /* 0x0000002500057245 */ /* 0x000fe20000201400 */
[----:B------:R-:W-:Y:S01]  /*5370*/  FMUL.FTZ R160, R23, UR6 ;  /* 0x0000000617a07c20 */ /* 0x000fe20008410000 */
[----:B------:R-:W-:Y:S01]  /*5380*/  FFMA.FTZ R37, R19, -UR5, R158 ;  /* 0x8000000513257c23 */ /* 0x000fe2000801009e */
[----:B------:R-:W-:Y:S01]  /*5390*/  FMUL.FTZ R169, R44, UR6 ;  /* 0x000000062ca97c20 */ /* 0x000fe20008410000 */
[----:B------:R-:W-:Y:S01]  /*53a0*/  FFMA.FTZ R23, -R154, R154, 1 ;  /* 0x3f8000009a177423 */ /* 0x000fe2000001019a */
[----:B------:R-:W-:Y:S01]  /*53b0*/  FMUL.FTZ R158, R0, UR6 ;  /* 0x00000006009e7c20 */ /* 0x000fe20008410000 */
[----:B------:R-:W-:Y:S03]  /*53c0*/  FFMA.FTZ R44, R39, -UR5, R142 ;  /* 0x80000005272c7c23 */ /* 0x000fe6000801008e */
[----:B------:R3:W-:Y:S01]  /*53d0*/  MUFU.TANH R47, R53 ;  /* 0x00000035002f7308 */ /* 0x0007e20000002400 */
[----:B------:R-:W-:Y:S01]  /*53e0*/  FMUL.FTZ R199, R18, UR6 ;  /* 0x0000000612c77c20 */ /* 0x000fe20008410000 */
[----:B------:R-:W-:Y:S01]  /*53f0*/  FFMA.FTZ R0, -R34, R34, 1 ;  /* 0x3f80000022007423 */ /* 0x000fe20000010122 */
[----:B------:R-:W-:Y:S01]  /*5400*/  FFMA.FTZ R18, R59, -UR5, R64 ;  /* 0x800000053b127c23 */ /* 0x000fe20008010040 */
[----:B------:R-:W-:Y:S01]  /*5410*/  FFMA.FTZ R39, -R64, R64, 1 ;  /* 0x3f80000040277423 */ /* 0x000fe20000010140 */
[----:B------:R-:W-:Y:S01]  /*5420*/  I2FP.F32.S32 R57, R10 ;  /* 0x0000000a00397245 */ /* 0x000fe20000201400 */
[----:B------:R-:W-:Y:S01]  /*5430*/  FFMA.FTZ R10, R105, -UR5, R170 ;  /* 0x80000005690a7c23 */ /* 0x000fe200080100aa */
[----:B------:R-:W-:Y:S03]  /*5440*/  I2FP.F32.S32 R16, R16 ;  /* 0x0000001000107245 */ /* 0x000fe60000201400 */
[----:B------:R3:W-:Y:S01]  /*5450*/  MUFU.TANH R64, R174 ;  /* 0x000000ae00407308 */ /* 0x0007e20000002400 */
[----:B------:R-:W-:Y:S01]  /*5460*/  I2FP.F32.S32 R61, R28 ;  /* 0x0000001c003d7245 */ /* 0x000fe20000201400 */
[----:B------:R-:W-:Y:S01]  /*5470*/  FMUL.FTZ R170, R23, UR6 ;  /* 0x0000000617aa7c20 */ /* 0x000fe20008410000 */
[----:B------:R-:W-:Y:S01]  /*5480*/  FFMA.FTZ R23, R19, -UR5, R108 ;  /* 0x8000000513177c23 */ /* 0x000fe2000801006c */
[----:B-1----:R-:W-:Y:S01]  /*5490*/  FMUL.FTZ R153, R0, UR6 ;  /* 0x0000000600997c20 */ /* 0x002fe20008410000 */
[----:B------:R-:W-:Y:S01]  /*54a0*/  FFMA.FTZ R19, -R109, R109, 1 ;  /* 0x3f8000006d137423 */ /* 0x000fe2000001016d */
[----:B----4-:R-:W-:Y:S01]  /*54b0*/  FFMA.FTZ R0, -R33, R33, 1 ;  /* 0x3f80000021007423 */ /* 0x010fe20000010121 */
[----:B------:R-:W-:Y:S03]  /*54c0*/  FMUL.FTZ R154, R20, UR6 ;  /* 0x00000006149a7c20 */ /* 0x000fe60008410000 */
[----:B------:R-:W1:Y:S01]  /*54d0*/  MUFU.TANH R28, R45 ;  /* 0x0000002d001c7308 */ /* 0x000e620000002400 */
[C---:B------:R-:W-:Y:S01]  /*54e0*/  FFMA.FTZ R34, R16.reuse, -UR5, R34 ;  /* 0x8000000510227c23 */ /* 0x040fe20008010022 */
[----:B------:R-:W-:Y:S01]  /*54f0*/  FFMA.FTZ R20, R16, -UR5, R139 ;  /* 0x8000000510147c23 */ /* 0x000fe2000801008b */
[----:B------:R-:W-:Y:S01]  /*5500*/  FFMA.FTZ R16, -R139, R139, 1 ;  /* 0x3f8000008b107423 */ /* 0x000fe2000001018b */
[----:B------:R-:W-:Y:S01]  /*5510*/  FMUL.FTZ R147, R42, UR6 ;  /* 0x000000062a937c20 */ /* 0x000fe20008410000 */
[----:B------:R-:W-:Y:S01]  /*5520*/  FFMA.FTZ R35, R17, -UR5, R35 ;  /* 0x8000000511237c23 */ /* 0x000fe20008010023 */
[----:B--2---:R-:W-:Y:S01]  /*5530*/  FMUL.FTZ R157, R0, UR6 ;  /* 0x00000006009d7c20 */ /* 0x004fe20008410000 */
[----:B------:R-:W-:Y:S03]  /*5540*/  FFMA.FTZ R17, -R32, R32, 1 ;  /* 0x3f80000020117423 */ /* 0x000fe60000010120 */
[----:B------:R2:W-:Y:S01]  /*5550*/  MUFU.TANH R109, R159 ;  /* 0x0000009f006d7308 */ /* 0x0005e20000002400 */
[----:B------:R-:W-:Y:S01]  /*5560*/  FFMA.FTZ R54, R5, -UR5, R144 ;  /* 0x8000000505367c23 */ /* 0x000fe20008010090 */
[----:B------:R-:W-:Y:S01]  /*5570*/  FFMA.FTZ R0, -R145, R145, 1 ;  /* 0x3f80000091007423 */ /* 0x000fe20000010191 */
[----:B------:R-:W-:Y:S01]  /*5580*/  FFMA.FTZ R42, R5, -UR5, R140 ;  /* 0x80000005052a7c23 */ /* 0x000fe2000801008c */
[----:B------:R-:W-:Y:S01]  /*5590*/  FFMA.FTZ R5, -R141, R141, 1 ;  /* 0x3f8000008d057423 */ /* 0x000fe2000001018d */
[----:B------:R-:W-:Y:S01]  /*55a0*/  FMUL.FTZ R197, R16, UR6 ;  /* 0x0000000610c57c20 */ /* 0x000fe20008410000 */
[----:B------:R-:W-:Y:S01]  /*55b0*/  FMUL.FTZ R198, R41, UR6 ;  /* 0x0000000629c67c20 */ /* 0x000fe20008410000 */
[----:B------:R-:W-:Y:S03]  /*55c0*/  FFMA.FTZ R16, -R144, R144, 1 ;  /* 0x3f80000090107423 */ /* 0x000fe60000010190 */
[----:B------:R-:W4:Y:S01]  /*55d0*/  MUFU.TANH R137, R137 ;  /* 0x0000008900897308 */ /* 0x000f220000002400 */
[C---:B---3--:R-:W-:Y:S01]  /*55e0*/  FFMA.FTZ R53, R4.reuse, -UR5, R145 ;  /* 0x8000000504357c23 */ /* 0x048fe20008010091 */
[----:B------:R-:W-:Y:S01]  /*55f0*/  FMUL.FTZ R144, R17, UR6 ;  /* 0x0000000611907c20 */ /* 0x000fe20008410000 */
[----:B------:R-:W-:Y:S01]  /*5600*/  FFMA.FTZ R41, R4, -UR5, R141 ;  /* 0x8000000504297c23 */ /* 0x000fe2000801008d */
[----:B------:R-:W-:Y:S01]  /*5610*/  FMUL.FTZ R145, R0, UR6 ;  /* 0x0000000600917c20 */ /* 0x000fe20008410000 */
[----:B------:R-:W-:Y:S01]  /*5620*/  FFMA.FTZ R17, -R140, R140, 1 ;  /* 0x3f8000008c117423 */ /* 0x000fe2000001018c */
[----:B------:R-:W-:Y:S01]  /*5630*/  FFMA.FTZ R0, -R52, R52, 1 ;  /* 0x3f80000034007423 */ /* 0x000fe20000010134 */
[----:B------:R-:W-:Y:S03]  /*5640*/  FFMA.FTZ R4, -R51, R51, 1 ;  /* 0x3f80000033047423 */ /* 0x000fe60000010133 */
[----:B------:R-:W3:Y:S01]  /*5650*/  MUFU.TANH R110, R110 ;  /* 0x0000006e006e7308 */ /* 0x000ee20000002400 */
[----:B------:R-:W-:Y:S01]  /*5660*/  FMUL.FTZ R202, R5, UR6 ;  /* 0x0000000605ca7c20 */ /* 0x000fe20008410000 */
[----:B------:R-:W-:Y:S01]  /*5670*/  FFMA.FTZ R5, -R31, R31, 1 ;  /* 0x3f8000001f057423 */ /* 0x000fe2000001011f */
[----:B------:R-:W-:Y:S01]  /*5680*/  I2FP.F32.S32 R40, R40 ;  /* 0x0000002800287245 */ /* 0x000fe20000201400 */
[----:B------:R-:W-:Y:S01]  /*5690*/  FMUL.FTZ R195, R19, UR6 ;  /* 0x0000000613c37c20 */ /* 0x000fe20008410000 */
[----:B------:R-:W-:Y:S01]  /*56a0*/  FMUL.FTZ R203, R17, UR6 ;  /* 0x0000000611cb7c20 */ /* 0x000fe20008410000 */
[----:B------:R-:W-:Y:S01]  /*56b0*/  FMUL.FTZ R201, R0, UR6 ;  /* 0x0000000600c97c20 */ /* 0x000fe20008410000 */
[----:B------:R-:W-:Y:S03]  /*56c0*/  FMUL.FTZ R174, R4, UR6 ;  /* 0x0000000604ae7c20 */ /* 0x000fe60008410000 */
[----:B------:R-:W3:Y:S01]  /*56d0*/  MUFU.TANH R49, R49 ;  /* 0x0000003100317308 */ /* 0x000ee20000002400 */
[----:B------:R-:W-:Y:S01]  /*56e0*/  FFMA.FTZ R32, R59, -UR5, R32 ;  /* 0x800000053b207c23 */ /* 0x000fe20008010020 */
[----:B------:R-:W-:Y:S01]  /*56f0*/  FFMA.FTZ R19, -R142, R142, 1 ;  /* 0x3f8000008e137423 */ /* 0x000fe2000001018e */
[----:B------:R-:W-:Y:S01]  /*5700*/  FFMA.FTZ R31, R58, -UR5, R31 ;  /* 0x800000053a1f7c23 */ /* 0x000fe2000801001f */
[----:B------:R-:W-:Y:S01]  /*5710*/  FFMA.FTZ R0, -R30, R30, 1 ;  /* 0x3f8000001e007423 */ /* 0x000fe2000001011e */
[----:B------:R-:W-:Y:S01]  /*5720*/  FFMA.FTZ R17, R58, -UR5, R106 ;  /* 0x800000053a117c23 */ /* 0x000fe2000801006a */
[----:B------:R-:W-:Y:S01]  /*5730*/  FFMA.FTZ R4, -R107, R107, 1 ;  /* 0x3f8000006b047423 */ /* 0x000fe2000001016b */
[----:B------:R-:W-:Y:S01]  /*5740*/  FMUL.FTZ R205, R5, UR6 ;  /* 0x0000000605cd7c20 */ /* 0x000fe20008410000 */
[----:B------:R-:W-:Y:S01]  /*5750*/  FFMA.FTZ R58, -R106, R106, 1 ;  /* 0x3f8000006a3a7423 */ /* 0x000fe2000001016a */
[----:B-1----:R-:W-:Y:S01]  /*5760*/  FFMA.FTZ R5, -R28, R28, 1 ;  /* 0x3f8000001c057423 */ /* 0x002fe2000001011c */
[----:B------:R-:W-:Y:S01]  /*5770*/  FFMA.FTZ R59, -R112, R112, 1 ;  /* 0x3f800000703b7423 */ /* 0x000fe20000010170 */
[C---:B------:R-:W-:Y:S01]  /*5780*/  FFMA.FTZ R12, R40.reuse, -UR5, R12 ;  /* 0x80000005280c7c23 */ /* 0x040fe2000801000c */
[----:B------:R-:W-:Y:S01]  /*5790*/  FFMA.FTZ R45, R40, -UR5, R138 ;  /* 0x80000005282d7c23 */ /* 0x000fe2000801008a */
[----:B------:R-:W1:Y:S01]  /*57a0*/  MUFU.TANH R63, R161 ;  /* 0x000000a1003f7308 */ /* 0x000e620000002400 */
[----:B------:R-:W-:Y:S01]  /*57b0*/  FFMA.FTZ R40, -R108, R108, 1 ;  /* 0x3f8000006c287423 */ /* 0x000fe2000001016c */
[----:B------:R-:W-:Y:S01]  /*57c0*/  FMUL.FTZ R200, R19, UR6 ;  /* 0x0000000613c87c20 */ /* 0x000fe20008410000 */
[----:B--2---:R-:W-:Y:S01]  /*57d0*/  FMUL.FTZ R159, R16, UR6 ;  /* 0x00000006109f7c20 */ /* 0x004fe20008410000 */
[----:B------:R-:W-:Y:S01]  /*57e0*/  FMUL.FTZ R208, R39, UR6 ;  /* 0x0000000627d07c20 */ /* 0x000fe20008410000 */
[----:B------:R-:W-:Y:S01]  /*57f0*/  FMUL.FTZ R204, R0, UR6 ;  /* 0x0000000600cc7c20 */ /* 0x000fe20008410000 */
[----:B------:R-:W-:Y:S01]  /*5800*/  FMUL.FTZ R211, R4, UR6 ;  /* 0x0000000604d37c20 */ /* 0x000fe20008410000 */
[C---:B------:R-:W-:Y:S01]  /*5810*/  FFMA.FTZ R33, R60.reuse, -UR5, R33 ;  /* 0x800000053c217c23 */ /* 0x040fe20008010021 */
[----:B----4-:R-:W-:Y:S01]  /*5820*/  FFMA.FTZ R19, R60, -UR5, R137 ;  /* 0x800000053c137c23 */ /* 0x010fe20008010089 */
[C---:B------:R-:W-:Y:S01]  /*5830*/  FFMA.FTZ R30, R57.reuse, -UR5, R30 ;  /* 0x80000005391e7c23 */ /* 0x040fe2000801001e */
[----:B------:R-:W-:Y:S01]  /*5840*/  FFMA.FTZ R16, R57, -UR5, R107 ;  /* 0x8000000539107c23 */ /* 0x000fe2000801006b */
[----:B------:R-:W-:Y:S01]  /*5850*/  FFMA.FTZ R0, -R29, R29, 1 ;  /* 0x3f8000001d007423 */ /* 0x000fe2000001011d */
[----:B------:R-:W-:Y:S01]  /*5860*/  FFMA.FTZ R28, R100, -UR5, R28 ;  /* 0x80000005641c7c23 */ /* 0x000fe2000801001c */
[----:B------:R-:W-:Y:S01]  /*5870*/  FFMA.FTZ R39, R65, -UR5, R112 ;  /* 0x8000000541277c23 */ /* 0x000fe20008010070 */
[----:B------:R-:W-:Y:S01]  /*5880*/  FMUL.FTZ R212, R58, UR6 ;  /* 0x000000063ad47c20 */ /* 0x000fe20008410000 */
[----:B------:R-:W-:Y:S01]  /*5890*/  FFMA.FTZ R4, -R50, R50, 1 ;  /* 0x3f80000032047423 */ /* 0x000fe20000010132 */
[----:B------:R-:W-:Y:S01]  /*58a0*/  FMUL.FTZ R206, R5, UR6 ;  /* 0x0000000605ce7c20 */ /* 0x000fe20008410000 */
[----:B------:R-:W-:Y:S01]  /*58b0*/  FMUL.FTZ R214, R59, UR6 ;  /* 0x000000063bd67c20 */ /* 0x000fe20008410000 */
[----:B------:R-:W2:Y:S01]  /*58c0*/  MUFU.TANH R108, R173 ;  /* 0x000000ad006c7308 */ /* 0x000ea20000002400 */
[C---:B------:R-:W-:Y:S01]  /*58d0*/  FFMA.FTZ R50, R62.reuse, -UR5, R50 ;  /* 0x800000053e327c23 */ /* 0x040fe20008010032 */
[----:B------:R-:W-:Y:S01]  /*58e0*/  FFMA.FTZ R57, R62, -UR5, R111 ;  /* 0x800000053e397c23 */ /* 0x000fe2000801006f */
[----:B------:R-:W-:Y:S01]  /*58f0*/  FFMA.FTZ R60, -R111, R111, 1 ;  /* 0x3f8000006f3c7423 */ /* 0x000fe2000001016f */
[----:B---3--:R-:W-:Y:S01]  /*5900*/  FFMA.FTZ R58, R61, -UR5, R110 ;  /* 0x800000053d3a7c23 */ /* 0x008fe2000801006e */
[----:B------:R-:W-:Y:S01]  /*5910*/  FFMA.FTZ R5, -R110, R110, 1 ;  /* 0x3f8000006e057423 */ /* 0x000fe2000001016e */
[----:B------:R-:W-:Y:S01]  /*5920*/  FFMA.FTZ R100, R100, -UR5, R109 ;  /* 0x8000000564647c23 */ /* 0x000fe2000801006d */
[----:B------:R-:W-:Y:S03]  /*5930*/  FFMA.FTZ R59, -R109, R109, 1 ;  /* 0x3f8000006d3b7423 */ /* 0x000fe6000001016d */
[----:B------:R-:W3:Y:S01]  /*5940*/  MUFU.TANH R107, R175 ;  /* 0x000000af006b7308 */ /* 0x000ee20000002400 */
[----:B------:R-:W-:Y:S01]  /*5950*/  FMUL.FTZ R207, R0, UR6 ;  /* 0x0000000600cf7c20 */ /* 0x000fe20008410000 */
[----:B------:R-:W-:Y:S01]  /*5960*/  FFMA.FTZ R0, -R49, R49, 1 ;  /* 0x3f80000031007423 */ /* 0x000fe20000010131 */
[----:B------:R-:W-:Y:S01]  /*5970*/  FMUL.FTZ R196, R40, UR6 ;  /* 0x0000000628c47c20 */ /* 0x000fe20008410000 */
[----:B------:R-:W-:Y:S01]  /*5980*/  FFMA.FTZ R40, -R137, R137, 1 ;  /* 0x3f80000089287423 */ /* 0x000fe20000010189 */
[----:B------:R-:W-:Y:S01]  /*5990*/  PLOP3.LUT P0, PT, PT, PT, UP0, 0x80, 0x0 ;  /* 0x000000000000781c */ /* 0x000fe20003f0f008 */
[----:B------:R-:W-:Y:S01]  /*59a0*/  FMUL.FTZ R213, R0, UR6 ;  /* 0x0000000600d57c20 */ /* 0x000fe20008410000 */
[----:B------:R-:W-:Y:S03]  /*59b0*/  FFMA.FTZ R0, -R48, R48, 1 ;  /* 0x3f80000030007423 */ /* 0x000fe60000010130 */
[----:B------:R-:W4:Y:S01]  /*59c0*/  MUFU.TANH R106, R184 ;  /* 0x000000b8006a7308 */ /* 0x000f220000002400 */
[----:B------:R-:W-:Y:S01]  /*59d0*/  FMUL.FTZ R209, R40, UR6 ;  /* 0x0000000628d17c20 */ /* 0x000fe20008410000 */
[C---:B------:R-:W-:Y:S01]  /*59e0*/  FFMA.FTZ R52, R66.reuse, -UR5, R52 ;  /* 0x8000000542347c23 */ /* 0x040fe20008010034 */
[----:B------:R-:W-:Y:S01]  /*59f0*/  FFMA.FTZ R40, R66, -UR5, R136 ;  /* 0x8000000542287c23 */ /* 0x000fe20008010088 */
[----:B------:R-:W-:Y:S01]  /*5a00*/  FFMA.FTZ R66, -R136, R136, 1 ;  /* 0x3f80000088427423 */ /* 0x000fe20000010188 */
[----:B------:R-:W-:Y:S01]  /*5a10*/  I2FP.F32.S32 R6, R6 ;  /* 0x0000000600067245 */ /* 0x000fe20000201400 */
[----:B------:R-:W-:Y:S01]  /*5a20*/  FMUL.FTZ R210, R4, UR6 ;  /* 0x0000000604d27c20 */ /* 0x000fe20008410000 */
[----:B------:R-:W-:Y:S03]  /*5a30*/  FMUL.FTZ R229, R5, UR6 ;  /* 0x0000000605e57c20 */ /* 0x000fe60008410000 */
[----:B------:R-:W4:Y:S01]  /*5a40*/  MUFU.TANH R112, R185 ;  /* 0x000000b900707308 */ /* 0x000f220000002400 */
[----:B------:R-:W-:Y:S01]  /*5a50*/  FMUL.FTZ R225, R0, UR6 ;  /* 0x0000000600e17c20 */ /* 0x000fe20008410000 */
[----:B------:R-:W-:Y:S01]  /*5a60*/  FFMA.FTZ R4, -R47, R47, 1 ;  /* 0x3f8000002f047423 */ /* 0x000fe2000001012f */
[----:B-1----:R-:W-:Y:S01]  /*5a70*/  FFMA.FTZ R5, -R63, R63, 1 ;  /* 0x3f8000003f057423 */ /* 0x002fe2000001013f */
[----:B------:R-:W-:Y:S01]  /*5a80*/  FFMA.FTZ R0, -R64, R64, 1 ;  /* 0x3f80000040007423 */ /* 0x000fe20000010140 */
[----:B------:R-:W-:Y:S01]  /*5a90*/  FFMA.FTZ R49, R61, -UR5, R49 ;  /* 0x800000053d317c23 */ /* 0x000fe20008010031 */
[----:B------:R-:W-:Y:S01]  /*5aa0*/  FFMA.FTZ R51, R65, -UR5, R51 ;  /* 0x8000000541337c23 */ /* 0x000fe20008010033 */
[----:B------:R-:W-:Y:S03]  /*5ab0*/  FMUL.FTZ R215, R66, UR6 ;  /* 0x0000000642d77c20 */ /* 0x000fe60008410000 */
[----:B------:R-:W1:Y:S01]  /*5ac0*/  MUFU.TANH R111, R186 ;  /* 0x000000ba006f7308 */ /* 0x000e620000002400 */
[----:B------:R-:W-:Y:S01]  /*5ad0*/  FFMA.FTZ R61, -R113, R113, 1 ;  /* 0x3f800000713d7423 */ /* 0x000fe20000010171 */
[C---:B------:R-:W-:Y:S01]  /*5ae0*/  FFMA.FTZ R29, R67.reuse, -UR5, R29 ;  /* 0x80000005431d7c23 */ /* 0x040fe2000801001d */
[----:B------:R-:W-:Y:S01]  /*5af0*/  FFMA.FTZ R65, R67, -UR5, R113 ;  /* 0x8000000543417c23 */ /* 0x000fe20008010071 */
[----:B------:R-:W-:Y:S01]  /*5b00*/  FFMA.FTZ R63, R102, -UR5, R63 ;  /* 0x80000005663f7c23 */ /* 0x000fe2000801003f */
[----:B--2---:R-:W-:Y:S01]  /*5b10*/  FFMA.FTZ R66, R101, -UR5, R108 ;  /* 0x8000000565427c23 */ /* 0x004fe2000801006c */
[----:B------:R-:W-:Y:S01]  /*5b20*/  FMUL.FTZ R220, R4, UR6 ;  /* 0x0000000604dc7c20 */ /* 0x000fe20008410000 */
[----:B------:R-:W-:Y:S03]  /*5b30*/  FFMA.FTZ R64, R6, -UR5, R64 ;  /* 0x8000000506407c23 */ /* 0x000fe60008010040 */
[----:B------:R-:W2:Y:S01]  /*5b40*/  MUFU.TANH R110, R187 ;  /* 0x000000bb006e7308 */ /* 0x000ea20000002400 */
[----:B---3--:R-:W-:Y:S01]  /*5b50*/  FFMA.FTZ R102, R102, -UR5, R107 ;  /* 0x8000000566667c23 */ /* 0x008fe2000801006b */
[----:B----4-:R-:W-:Y:S01]  /*5b60*/  FFMA.FTZ R67, R105, -UR5, R106 ;  /* 0x8000000569437c23 */ /* 0x010fe2000801006a */
[----:B------:R-:W-:Y:S01]  /*5b70*/  FFMA.FTZ R101, R6, -UR5, R112 ;  /* 0x8000000506657c23 */ /* 0x000fe20008010070 */
[----:B------:R-:W-:Y:S01]  /*5b80*/  FMUL.FTZ R221, R5, UR6 ;  /* 0x0000000605dd7c20 */ /* 0x000fe20008410000 */
[----:B------:R-:W-:Y:S01]  /*5b90*/  FMUL.FTZ R219, R0, UR6 ;  /* 0x0000000600db7c20 */ /* 0x000fe20008410000 */
[----:B------:R-:W-:Y:S01]  /*5ba0*/  FMUL.FTZ R231, R60, UR6 ;  /* 0x000000063ce77c20 */ /* 0x000fe20008410000 */
[----:B------:R-:W-:Y:S03]  /*5bb0*/  FFMA.FTZ R108, -R108, R108, 1 ;  /* 0x3f8000006c6c7423 */ /* 0x000fe6000001016c */
[----:B------:R-:W3:Y:S01]  /*5bc0*/  MUFU.TANH R62, R188 ;  /* 0x000000bc003e7308 */ /* 0x000ee20000002400 */
[----:B------:R-:W-:Y:S01]  /*5bd0*/  FFMA.FTZ R107, -R107, R107, 1 ;  /* 0x3f8000006b6b7423 */ /* 0x000fe2000001016b */
[----:B------:R-:W-:Y:S01]  /*5be0*/  FFMA.FTZ R106, -R106, R106, 1 ;  /* 0x3f8000006a6a7423 */ /* 0x000fe2000001016a */
[----:B------:R-:W-:Y:S01]  /*5bf0*/  FFMA.FTZ R105, -R112, R112, 1 ;  /* 0x3f80000070697423 */ /* 0x000fe20000010170 */
[----:B-1----:R-:W-:Y:S01]  /*5c00*/  FFMA.FTZ R6, -R111, R111, 1 ;  /* 0x3f8000006f067423 */ /* 0x002fe2000001016f */
[----:B------:R-:W-:Y:S01]  /*5c10*/  FMUL.FTZ R228, R61, UR6 ;  /* 0x000000063de47c20 */ /* 0x000fe20008410000 */
[----:B------:R-:W-:Y:S01]  /*5c20*/  FMUL.FTZ R227, R59, UR6 ;  /* 0x000000063be37c20 */ /* 0x000fe20008410000 */
[----:B------:R-:W-:Y:S03]  /*5c30*/  FFMA.FTZ R43, R43, -UR5, R143 ;  /* 0x800000052b2b7c23 */ /* 0x000fe6000801008f */
[----:B------:R-:W1:Y:S01]  /*5c40*/  MUFU.TANH R109, R189 ;  /* 0x000000bd006d7308 */ /* 0x000e620000002400 */
[----:B--2---:R-:W-:Y:S01]  /*5c50*/  FFMA.FTZ R5, -R110, R110, 1 ;  /* 0x3f8000006e057423 */ /* 0x004fe2000001016e */
[C---:B------:R-:W-:Y:S01]  /*5c60*/  FFMA.FTZ R48, R103.reuse, -UR5, R48 ;  /* 0x8000000567307c23 */ /* 0x040fe20008010030 */
[----:B------:R-:W-:Y:S01]  /*5c70*/  FFMA.FTZ R47, R104, -UR5, R47 ;  /* 0x80000005682f7c23 */ /* 0x000fe2000801002f */
[----:B------:R-:W-:Y:S01]  /*5c80*/  FFMA.FTZ R59, R114, -UR5, R111 ;  /* 0x80000005723b7c23 */ /* 0x000fe2000801006f */
[----:B------:R-:W-:Y:S01]  /*5c90*/  FFMA.FTZ R61, R103, -UR5, R110 ;  /* 0x80000005673d7c23 */ /* 0x000fe2000801006e */
[----:B------:R-:W-:Y:S01]  /*5ca0*/  FMUL.FTZ R218, R108, UR6 ;  /* 0x000000066cda7c20 */ /* 0x000fe20008410000 */
[----:B------:R-:W-:Y:S01]  /*5cb0*/  FMUL.FTZ R223, R107, UR6 ;  /* 0x000000066bdf7c20 */ /* 0x000fe20008410000 */
[----:B------:R-:W-:Y:S01]  /*5cc0*/  FMUL.FTZ R216, R105, UR6 ;  /* 0x0000000669d87c20 */ /* 0x000fe20008410000 */
[----:B---3--:R-:W-:Y:S01]  /*5cd0*/  FFMA.FTZ R4, -R62, R62, 1 ;  /* 0x3f8000003e047423 */ /* 0x008fe2000001013e */
[----:B------:R-:W-:Y:S01]  /*5ce0*/  FFMA.FTZ R60, R115, -UR5, R62 ;  /* 0x80000005733c7c23 */ /* 0x000fe2000801003e */
[----:B------:R-:W-:Y:S01]  /*5cf0*/  FMUL.FTZ R224, R6, UR6 ;  /* 0x0000000606e07c20 */ /* 0x000fe20008410000 */
[----:B------:R-:W-:Y:S01]  /*5d00*/  FMUL.FTZ R226, R5, UR6 ;  /* 0x0000000605e27c20 */ /* 0x000fe20008410000 */
[----:B------:R-:W-:Y:S01]  /*5d10*/  FMUL.FTZ R217, R4, UR6 ;  /* 0x0000000604d97c20 */ /* 0x000fe20008410000 */
[----:B-1----:R-:W-:Y:S01]  /*5d20*/  FFMA.FTZ R0, -R109, R109, 1 ;  /* 0x3f8000006d007423 */ /* 0x002fe2000001016d */
[----:B------:R-:W-:Y:S01]  /*5d30*/  FFMA.FTZ R62, R104, -UR5, R109 ;  /* 0x80000005683e7c23 */ /* 0x000fe2000801006d */
[----:B------:R-:W-:Y:S02]  /*5d40*/  FMUL.FTZ R189, R106, UR6 ;  /* 0x000000066abd7c20 */ /* 0x000fe40008410000 */
        /* <DEDUP_REMOVED lines=11> */
.L_x_1305:
        /* <DEDUP_REMOVED lines=157> */
[----:B------:R-:W-:Y:S01]  /*67d0*/  VIADDMNMX R4, R4, UR11, RZ, !PT ;  /* 0x0000000b04047c46 */ /* 0x000fe2000f8001ff */
[----:B------:R-:W-:Y:S01]  /*67e0*/  UMOV UR11, UR12 ;  /* 0x0000000c000b7c82 */ /* 0x000fe20008000000 */
        /* <DEDUP_REMOVED lines=71> */
.L_x_1306:
        /* <DEDUP_REMOVED lines=38> */
[----:B------:R2:W-:Y:S01]  /*6ec0*/  MUFU.EX2 R143, R7 ;  /* 0x00000007008f7308 */ /* 0x0005e20000000800 */
[----:B------:R-:W-:Y:S01]  /*6ed0*/  FSEL R5, R5, RZ, P0 ;  /* 0x000000ff05057208 */ /* 0x000fe20000000000 */
[--C-:B------:R-:W-:Y:S01]  /*6ee0*/  FFMA.FTZ R48, R48, UR8, -R6.reuse ;  /* 0x0000000830307c23 */ /* 0x100fe20008010806 */
[--C-:B------:R-:W-:Y:S01]  /*6ef0*/  FFMA.FTZ R14, R14, UR8, -R6.reuse ;  /* 0x000000080e0e7c23 */ /* 0x100fe20008010806 */
[--C-:B------:R-:W-:Y:S01]  /*6f00*/  FFMA.FTZ R13, R13, UR8, -R6.reuse ;  /* 0x000000080d0d7c23 */ /* 0x100fe20008010806 */
[--C-:B------:R-:W-:Y:S01]  /*6f10*/  FFMA.FTZ R12, R12, UR8, -R6.reuse ;  /* 0x000000080c0c7c23 */ /* 0x100fe20008010806 */
[--C-:B------:R-:W-:Y:S01]  /*6f20*/  FFMA.FTZ R56, R56, UR8, -R6.reuse ;  /* 0x0000000838387c23 */ /* 0x100fe20008010806 */
[--C-:B------:R-:W-:Y:S03]  /*6f30*/  FFMA.FTZ R55, R55, UR8, -R6.reuse ;  /* 0x0000000837377c23 */ /* 0x100fe60008010806 */
[----:B------:R-:W3:Y:S01]  /*6f40*/  MUFU.EX2 R142, R14 ;  /* 0x0000000e008e7308 */ /* 0x000ee20000000800 */
        /* <DEDUP_REMOVED lines=8> */
[--C-:B--2---:R-:W-:Y:S01]  /*6fd0*/  FFMA.FTZ R7, R57, UR8, -R5.reuse ;  /* 0x0000000839077c23 */ /* 0x104fe20008010805 */
[--C-:B------:R-:W-:Y:S01]  /*6fe0*/  FFMA.FTZ R8, R8, UR8, -R5.reuse ;  /* 0x0000000808087c23 */ /* 0x100fe20008010805 */
[--C-:B------:R-:W-:Y:S01]  /*6ff0*/  FFMA.FTZ R46, R46, UR8, -R5.reuse ;  /* 0x000000082e2e7c23 */ /* 0x100fe20008010805 */
[--C-:B------:R-:W-:Y:S01]  /*7000*/  FFMA.FTZ R45, R45, UR8, -R5.reuse ;  /* 0x000000082d2d7c23 */ /* 0x100fe20008010805 */
[--C-:B------:R-:W-:Y:S01]  /*7010*/  FFMA.FTZ R44, R44, UR8, -R5.reuse ;  /* 0x000000082c2c7c23 */ /* 0x100fe20008010805 */
[--C-:B------:R-:W-:Y:S01]  /*7020*/  FFMA.FTZ R43, R43, UR8, -R5.reuse ;  /* 0x000000082b2b7c23 */ /* 0x100fe20008010805 */
[--C-:B------:R-:W-:Y:S03]  /*7030*/  FFMA.FTZ R42, R42, UR8, -R5.reuse ;  /* 0x000000082a2a7c23 */ /* 0x100fe60008010805 */
[----:B-1----:R1:W-:Y:S01]  /*7040*/  MUFU.EX2 R79, R7 ;  /* 0x00000007004f7308 */ /* 0x0023e20000000800 */
[--C-:B------:R-:W-:Y:S01]  /*7050*/  FFMA.FTZ R41, R41, UR8, -R5.reuse ;  /* 0x0000000829297c23 */ /* 0x100fe20008010805 */
[--C-:B------:R-:W-:Y:S01]  /*7060*/  FFMA.FTZ R40, R40, UR8, -R5.reuse ;  /* 0x0000000828287c23 */ /* 0x100fe20008010805 */
[--C-:B------:R-:W-:Y:S01]  /*7070*/  FFMA.FTZ R39, R39, UR8, -R5.reuse ;  /* 0x0000000827277c23 */ /* 0x100fe20008010805 */
[----:B------:R-:W-:Y:S01]  /*7080*/  FSETP.NEU.FTZ.AND P0, PT, R0, -INF , PT ;  /* 0xff8000000000780b */ /* 0x000fe20003f1d000 */
[C---:B------:R-:W-:Y:S05]  /*7090*/  FMUL.FTZ R0, R103.reuse, 1.4426950216293334961 ;  /* 0x3fb8aa3b67007820 */ /* 0x040fea0000410000 */
[----:B------:R-:W-:Y:S01]  /*70a0*/  MUFU.EX2 R141, R11 ;  /* 0x0000000b008d7308 */ /* 0x000fe20000000800 */
[----:B------:R-:W-:Y:S02]  /*70b0*/  FSEL R4, R4, RZ, P0 ;  /* 0x000000ff04047208 */ /* 0x000fe40000000000 */
[----:B------:R-:W-:Y:S03]  /*70c0*/  FSETP.NEU.FTZ.AND P0, PT, R103, -INF , PT ;  /* 0xff8000006700780b */ /* 0x000fe60003f1d000 */
[--C-:B------:R-:W-:Y:S01]  /*70d0*/  FFMA.FTZ R35, R35, UR8, -R4.reuse ;  /* 0x0000000823237c23 */ /* 0x100fe20008010804 */
[----:B------:R-:W-:Y:S03]  /*70e0*/  FSEL R0, R0, RZ, P0 ;  /* 0x000000ff00007208 */ /* 0x000fe60000000000 */
[----:B------:R2:W-:Y:S01]  /*70f0*/  MUFU.EX2 R140, R10 ;  /* 0x0000000a008c7308 */ /* 0x0005e20000000800 */
[--C-:B-1----:R-:W-:Y:S01]  /*7100*/  FFMA.FTZ R7, R58, UR8, -R5.reuse ;  /* 0x000000083a077c23 */ /* 0x102fe20008010805 */
[--C-:B------:R-:W-:Y:S01]  /*7110*/  FFMA.FTZ R34, R34, UR8, -R4.reuse ;  /* 0x0000000822227c23 */ /* 0x100fe20008010804 */
[--C-:B------:R-:W-:Y:S01]  /*7120*/  FFMA.FTZ R33, R33, UR8, -R4.reuse ;  /* 0x0000000821217c23 */ /* 0x100fe20008010804 */
[----:B------:R-:W-:Y:S01]  /*7130*/  FFMA.FTZ R32, R32, UR8, -R4 ;  /* 0x0000000820207c23 */ /* 0x000fe20008010804 */
[--C-:B------:R-:W-:Y:S01]  /*7140*/  FFMA.FTZ R19, R19, UR8, -R0.reuse ;  /* 0x0000000813137c23 */ /* 0x100fe20008010800 */
[--C-:B------:R-:W-:Y:S01]  /*7150*/  FFMA.FTZ R18, R18, UR8, -R0.reuse ;  /* 0x0000000812127c23 */ /* 0x100fe20008010800 */
[--C-:B------:R-:W-:Y:S03]  /*7160*/  FFMA.FTZ R17, R17, UR8, -R0.reuse ;  /* 0x0000000811117c23 */ /* 0x100fe60008010800 */
[----:B------:R1:W-:Y:S01]  /*7170*/  MUFU.EX2 R78, R7 ;  /* 0x00000007004e7308 */ /* 0x0003e20000000800 */
[--C-:B------:R-:W-:Y:S01]  /*7180*/  FFMA.FTZ R16, R16, UR8, -R0.reuse ;  /* 0x0000000810107c23 */ /* 0x100fe20008010800 */
[----:B------:R-:W-:Y:S01]  /*7190*/  FFMA.FTZ R102, R102, UR8, -R0 ;  /* 0x0000000866667c23 */ /* 0x000fe20008010800 */
[--C-:B------:R-:W-:Y:S01]  /*71a0*/  FFMA.FTZ R15, R15, UR8, -R4.reuse ;  /* 0x000000080f0f7c23 */ /* 0x100fe20008010804 */
[----:B------:R-:W-:Y:S01]  /*71b0*/  FFMA.FTZ R38, R38, UR8, -R4 ;  /* 0x0000000826267c23 */ /* 0x000fe20008010804 */
[--C-:B------:R-:W-:Y:S01]  /*71c0*/  FFMA.FTZ R27, R27, UR8, -R0.reuse ;  /* 0x000000081b1b7c23 */ /* 0x100fe20008010800 */
[----:B------:R-:W-:Y:S01]  /*71d0*/  FFMA.FTZ R26, R26, UR8, -R0 ;  /* 0x000000081a1a7c23 */ /* 0x000fe20008010800 */
[--C-:B------:R-:W-:Y:S03]  /*71e0*/  FFMA.FTZ R37, R37, UR8, -R4.reuse ;  /* 0x0000000825257c23 */ /* 0x100fe60008010804 */
[----:B------:R-:W4:Y:S01]  /*71f0*/  MUFU.EX2 R235, R12 ;  /* 0x0000000c00eb7308 */ /* 0x000f220000000800 */
[--C-:B--2---:R-:W-:Y:S01]  /*7200*/  FFMA.FTZ R10, R66, UR8, -R4.reuse ;  /* 0x00000008420a7c23 */ /* 0x104fe20008010804 */
[----:B------:R-:W-:Y:S01]  /*7210*/  FFMA.FTZ R36, R36, UR8, -R4 ;  /* 0x0000000824247c23 */ /* 0x000fe20008010804 */
[--C-:B------:R-:W-:Y:S01]  /*7220*/  FFMA.FTZ R25, R25, UR8, -R0.reuse ;  /* 0x0000000819197c23 */ /* 0x100fe20008010800 */
[--C-:B------:R-:W-:Y:S01]  /*7230*/  FFMA.FTZ R24, R24, UR8, -R0.reuse ;  /* 0x0000000818187c23 */ /* 0x100fe20008010800 */
[--C-:B------:R-:W-:Y:S01]  /*7240*/  FFMA.FTZ R23, R23, UR8, -R0.reuse ;  /* 0x0000000817177c23 */ /* 0x100fe20008010800 */
[----:B------:R-:W-:Y:S01]  /*7250*/  FFMA.FTZ R22, R22, UR8, -R0 ;  /* 0x0000000816167c23 */ /* 0x000fe20008010800 */
[----:B------:R-:W-:Y:S03]  /*7260*/  FFMA.FTZ R31, R31, UR8, -R4 ;  /* 0x000000081f1f7c23 */ /* 0x000fe60008010804 */
[----:B------:R-:W-:Y:S01]  /*7270*/  MUFU.EX2 R234, R9 ;  /* 0x0000000900ea7308 */ /* 0x000fe20000000800 */
[--C-:B-1----:R-:W-:Y:S01]  /*7280*/  FFMA.FTZ R7, R59, UR8, -R6.reuse ;  /* 0x000000083b077c23 */ /* 0x102fe20008010806 */
[----:B------:R-:W-:Y:S01]  /*7290*/  FFMA.FTZ R6, R60, UR8, -R6 ;  /* 0x000000083c067c23 */ /* 0x000fe20008010806 */
[--C-:B------:R-:W-:Y:S01]  /*72a0*/  FFMA.FTZ R30, R30, UR8, -R4.reuse ;  /* 0x000000081e1e7c23 */ /* 0x100fe20008010804 */
[--C-:B------:R-:W-:Y:S01]  /*72b0*/  FFMA.FTZ R29, R29, UR8, -R4.reuse ;  /* 0x000000081d1d7c23 */ /* 0x100fe20008010804 */
[----:B------:R-:W-:Y:S01]  /*72c0*/  FFMA.FTZ R28, R28, UR8, -R4 ;  /* 0x000000081c1c7c23 */ /* 0x000fe20008010804 */
[--C-:B------:R-:W-:Y:S01]  /*72d0*/  FFMA.FTZ R21, R21, UR8, -R0.reuse ;  /* 0x0000000815157c23 */ /* 0x100fe20008010800 */
[--C-:B------:R-:W-:Y:S03]  /*72e0*/  FFMA.FTZ R20, R20, UR8, -R0.reuse ;  /* 0x0000000814147c23 */ /* 0x100fe60008010800 */
[----:B------:R1:W-:Y:S10]  /*72f0*/  MUFU.EX2 R68, R6 ;  /* 0x0000000600447308 */ /* 0x0003f40000000800 */
[----:B------:R2:W-:Y:S10]  /*7300*/  MUFU.EX2 R69, R7 ;  /* 0x0000000700457308 */ /* 0x0005f40000000800 */
[----:B------:R-:W4:Y:S01]  /*7310*/  MUFU.EX2 R232, R8 ;  /* 0x0000000800e87308 */ /* 0x000f220000000800 */
[--C-:B-1----:R-:W-:Y:S01]  /*7320*/  FFMA.FTZ R6, R61, UR8, -R5.reuse ;  /* 0x000000083d067c23 */ /* 0x102fe20008010805 */
[----:B------:R-:W-:Y:S08]  /*7330*/  FFMA.FTZ R5, R62, UR8, -R5 ;  /* 0x000000083e057c23 */ /* 0x000ff00008010805 */
[----:B------:R1:W-:Y:S01]  /*7340*/  MUFU.EX2 R2, R5 ;  /* 0x0000000500027308 */ /* 0x0003e20000000800 */
[----:B--2---:R-:W-:Y:S09]  /*7350*/  FFMA.FTZ R7, R100, UR8, -R0 ;  /* 0x0000000864077c23 */ /* 0x004ff20008010800 */
[----:B------:R3:W-:Y:S10]  /*7360*/  MUFU.EX2 R3, R6 ;  /* 0x0000000600037308 */ /* 0x0007f40000000800 */
[----:B------:R4:W-:Y:S01]  /*7370*/  MUFU.EX2 R74, R7 ;  /* 0x00000007004a7308 */ /* 0x0009e20000000800 */
[--C-:B-1----:R-:W-:Y:S09]  /*7380*/  FFMA.FTZ R5, R63, UR8, -R4.reuse ;  /* 0x000000083f057c23 */ /* 0x102ff20008010804 */
[----:B------:R1:W-:Y:S01]  /*7390*/  MUFU.EX2 R77, R5 ;  /* 0x00000005004d7308 */ /* 0x0003e20000000800 */
[----:B---3--:R-:W-:Y:S05]  /*73a0*/  F2FP.F16.F32.PACK_AB R6, R142, R143 ;  /* 0x0000008f8e06723e */ /* 0x008fea00000000ff */
[----:B------:R2:W-:Y:S04]  /*73b0*/  STS [R180+0x12000], R6 ;  /* 0x01200006b4007388 */ /* 0x0005e80000000800 */
[----:B------:R-:W-:Y:S01]  /*73c0*/  MUFU.EX2 R136, R15 ;  /* 0x0000000f00887308 */ /* 0x000fe20000000800 */
[----:B----4-:R-:W-:Y:S09]  /*73d0*/  F2FP.F16.F32.PACK_AB R7, R235, R236 ;  /* 0x000000eceb07723e */ /* 0x010ff200000000ff */
[----:B------:R-:W3:Y:S01]  /*73e0*/  MUFU.EX2 R114, R38 ;  /* 0x0000002600727308 */ /* 0x000ee20000000800 */
[--C-:B-1----:R-:W-:Y:S01]  /*73f0*/  FFMA.FTZ R5, R64, UR8, -R4.reuse ;  /* 0x0000000840057c23 */ /* 0x102fe20008010804 */
[----:B------:R-:W-:Y:S08]  /*7400*/  FFMA.FTZ R4, R67, UR8, -R4 ;  /* 0x0000000843047c23 */ /* 0x000ff00008010804 */
[----:B------:R1:W-:Y:S01]  /*7410*/  MUFU.EX2 R76, R5 ;  /* 0x00000005004c7308 */ /* 0x0003e20000000800 */
[----:B--2---:R-:W-:Y:S09]  /*7420*/  F2FP.F16.F32.PACK_AB R6, R232, R234 ;  /* 0x000000eae806723e */ /* 0x004ff200000000ff */
[----:B------:R-:W-:Y:S01]  /*7430*/  MUFU.EX2 R113, R27 ;  /* 0x0000001b00717308 */ /* 0x000fe20000000800 */
[----:B---3--:R-:W-:Y:S09]  /*7440*/  F2FP.F16.F32.PACK_AB R9, R114, R136 ;  /* 0x000000887209723e */ /* 0x008ff200000000ff */
[----:B------:R-:W2:Y:S01]  /*7450*/  MUFU.EX2 R112, R26 ;  /* 0x0000001a00707308 */ /* 0x000ea20000000800 */
[--C-:B-1----:R-:W-:Y:S01]  /*7460*/  FFMA.FTZ R5, R65, UR8, -R0.reuse ;  /* 0x0000000841057c23 */ /* 0x102fe20008010800 */
[----:B------:R-:W-:Y:S08]  /*7470*/  FFMA.FTZ R0, R101, UR8, -R0 ;  /* 0x0000000865007c23 */ /* 0x000ff00008010800 */
[----:B------:R1:W-:Y:S10]  /*7480*/  MUFU.EX2 R75, R5 ;  /* 0x00000005004b7308 */ /* 0x0003f40000000800 */
[----:B------:R-:W-:Y:S01]  /*7490*/  MUFU.EX2 R139, R37 ;  /* 0x00000025008b7308 */ /* 0x000fe20000000800 */
[----:B--2---:R-:W-:Y:S09]  /*74a0*/  F2FP.F16.F32.PACK_AB R8, R112, R113 ;  /* 0x000000717008723e */ /* 0x004ff200000000ff */
[----:B------:R-:W2:Y:S01]  /*74b0*/  MUFU.EX2 R138, R36 ;  /* 0x00000024008a7308 */ /* 0x000ea20000000800 */
[----:B-1----:R-:W-:Y:S05]  /*74c0*/  F2FP.F16.F32.PACK_AB R5, R140, R141 ;  /* 0x0000008d8c05723e */ /* 0x002fea00000000ff */
[----:B------:R2:W-:Y:S04]  /*74d0*/  STS [R180+0x12400], R5 ;  /* 0x01240005b4007388 */ /* 0x0005e80000000800 */
[----:B------:R-:W-:Y:S01]  /*74e0*/  MUFU.EX2 R137, R25 ;  /* 0x0000001900897308 */ /* 0x000fe20000000800 */
[----:B------:R-:W-:Y:S04]  /*74f0*/  STS [R181+0x12000], R7 ;  /* 0x01200007b5007388 */ /* 0x000fe80000000800 */
[----:B------:R-:W-:Y:S05]  /*7500*/  STS [R181+0x12400], R6 ;  /* 0x01240006b5007388 */ /* 0x000fea0000000800 */
[----:B------:R-:W1:Y:S01]  /*7510*/  MUFU.EX2 R115, R24 ;  /* 0x0000001800737308 */ /* 0x000e620000000800 */
[----:B------:R1:W-:Y:S04]  /*7520*/  STS [R180+0x14000], R9 ;  /* 0x01400009b4007388 */ /* 0x0003e80000000800 */
[----:B------:R3:W-:Y:S05]  /*7530*/  STS [R180+0x14400], R8 ;  /* 0x01440008b4007388 */ /* 0x0007ea0000000800 */
[----:B------:R-:W-:Y:S01]  /*7540*/  MUFU.EX2 R186, R56 ;  /* 0x0000003800ba7308 */ /* 0x000fe20000000800 */
[----:B--2---:R-:W-:Y:S09]  /*7550*/  F2FP.F16.F32.PACK_AB R5, R138, R139 ;  /* 0x0000008b8a05723e */ /* 0x004ff200000000ff */
[----:B------:R-:W3:Y:S01]  /*7560*/  MUFU.EX2 R185, R55 ;  /* 0x0000003700b97308 */ /* 0x000ee20000000800 */
[----:B------:R2:W-:Y:S09]  /*7570*/  STS [R181+0x14000], R5 ;  /* 0x01400005b5007388 */ /* 0x0005f20000000800 */
[----:B------:R-:W-:Y:S01]  /*7580*/  MUFU.EX2 R184, R46 ;  /* 0x0000002e00b87308 */ /* 0x000fe20000000800 */
[----:B-1----:R-:W-:Y:S05]  /*7590*/  F2FP.F16.F32.PACK_AB R9, R115, R137 ;  /* 0x000000897309723e */ /* 0x002fea00000000ff */
        /* <DEDUP_REMOVED lines=13> */
[----:B------:R-:W2:Y:S01]  /*7670*/  MUFU.EX2 R163, R34 ;  /* 0x0000002200a37308 */ /* 0x000ea20000000800 */
[----:B-1----:R-:W-:Y:S05]  /*7680*/  F2FP.F16.F32.PACK_AB R6, R248, R250 ;  /* 0x000000faf806723e */ /* 0x002fea00000000ff */
[----:B------:R1:W-:Y:S04]  /*7690*/  STS [R182+0x12000], R6 ;  /* 0x01200006b6007388 */ /* 0x0003e80000000800 */
[----:B------:R-:W-:Y:S10]  /*76a0*/  MUFU.EX2 R162, R23 ;  /* 0x0000001700a27308 */ /* 0x000ff40000000800 */
[----:B------:R-:W3:Y:S01]  /*76b0*/  MUFU.EX2 R161, R22 ;  /* 0x0000001600a17308 */ /* 0x000ee20000000800 */
[----:B--2---:R-:W-:Y:S05]  /*76c0*/  F2FP.F16.F32.PACK_AB R5, R163, R175 ;  /* 0x000000afa305723e */ /* 0x004fea00000000ff */
[----:B------:R2:W-:Y:S04]  /*76d0*/  STS [R183+0x14000], R5 ;  /* 0x01400005b7007388 */ /* 0x0005e80000000800 */
[----:B------:R-:W-:Y:S10]  /*76e0*/  MUFU.EX2 R72, R4 ;  /* 0x0000000400487308 */ /* 0x000ff40000000800 */
[----:B------:R-:W-:Y:S01]  /*76f0*/  MUFU.EX2 R187, R21 ;  /* 0x0000001500bb7308 */ /* 0x000fe20000000800 */
[----:B---3--:R-:W-:Y:S05]  /*7700*/  F2FP.F16.F32.PACK_AB R7, R161, R162 ;  /* 0x000000a2a107723e */ /* 0x008fea00000000ff */
[----:B------:R-:W-:Y:S04]  /*7710*/  STS [R183+0x14400], R7 ;  /* 0x01440007b7007388 */ /* 0x000fe80000000800 */
[----:B------:R-:W3:Y:S10]  /*7720*/  MUFU.EX2 R233, R20 ;  /* 0x0000001400e97308 */ /* 0x000ef40000000800 */
[----:B------:R-:W-:Y:S10]  /*7730*/  MUFU.EX2 R230, R33 ;  /* 0x0000002100e67308 */ /* 0x000ff40000000800 */
[----:B------:R-:W1:Y:S01]  /*7740*/  MUFU.EX2 R188, R32 ;  /* 0x0000002000bc7308 */ /* 0x000e620000000800 */
[----:B---3--:R-:W-:Y:S05]  /*7750*/  F2FP.F16.F32.PACK_AB R4, R233, R187 ;  /* 0x000000bbe904723e */ /* 0x008fea00000000ff */
        /* <DEDUP_REMOVED lines=10> */
[----:B------:R-:W4:Y:S01]  /*7800*/  MUFU.EX2 R84, R49 ;  /* 0x0000003100547308 */ /* 0x000f220000000800 */
[----:B---3--:R-:W-:Y:S05]  /*7810*/  F2FP.F16.F32.PACK_AB R4, R241, R242 ;  /* 0x000000f2f104723e */ /* 0x008fea00000000ff */
[----:B------:R3:W-:Y:S04]  /*7820*/  STS [R176+0x12400], R4 ;  /* 0x01240004b0007388 */ /* 0x0007e80000000800 */
[----:B------:R-:W-:Y:S10]  /*7830*/  MUFU.EX2 R83, R40 ;  /* 0x0000002800537308 */ /* 0x000ff40000000800 */
[----:B------:R-:W1:Y:S01]  /*7840*/  MUFU.EX2 R82, R39 ;  /* 0x0000002700527308 */ /* 0x000e620000000800 */
[----:B----4-:R-:W-:Y:S05]  /*7850*/  F2FP.F16.F32.PACK_AB R7, R84, R85 ;  /* 0x000000555407723e */ /* 0x010fea00000000ff */
[----:B------:R-:W-:Y:S04]  /*7860*/  STS [R177+0x12000], R7 ;  /* 0x01200007b1007388 */ /* 0x000fe80000000800 */
[----:B------:R-:W-:Y:S10]  /*7870*/  MUFU.EX2 R249, R31 ;  /* 0x0000001f00f97308 */ /* 0x000ff40000000800 */
[----:B------:R-:W2:Y:S01]  /*7880*/  MUFU.EX2 R247, R30 ;  /* 0x0000001e00f77308 */ /* 0x000ea20000000800 */
[----:B-1----:R-:W-:Y:S05]  /*7890*/  F2FP.F16.F32.PACK_AB R6, R82, R83 ;  /* 0x000000535206723e */ /* 0x002fea00000000ff */
[----:B------:R1:W-:Y:S04]  /*78a0*/  STS [R177+0x12400], R6 ;  /* 0x01240006b1007388 */ /* 0x0003e80000000800 */
[----:B------:R-:W-:Y:S10]  /*78b0*/  MUFU.EX2 R245, R19 ;  /* 0x0000001300f57308 */ /* 0x000ff40000000800 */
[----:B------:R-:W3:Y:S01]  /*78c0*/  MUFU.EX2 R243, R18 ;  /* 0x0000001200f37308 */ /* 0x000ee20000000800 */
[----:B--2---:R-:W-:Y:S05]  /*78d0*/  F2FP.F16.F32.PACK_AB R5, R247, R249 ;  /* 0x000000f9f705723e */ /* 0x004fea00000000ff */
[----:B------:R-:W-:Y:S04]  /*78e0*/  STS [R176+0x14000], R5 ;  /* 0x01400005b0007388 */ /* 0x000fe80000000800 */
[----:B------:R-:W-:Y:S10]  /*78f0*/  MUFU.EX2 R87, R29 ;  /* 0x0000001d00577308 */ /* 0x000ff40000000800 */
[----:B------:R-:W-:Y:S01]  /*7900*/  MUFU.EX2 R251, R17 ;  /* 0x0000001100fb7308 */ /* 0x000fe20000000800 */
[----:B---3--:R-:W-:Y:S05]  /*7910*/  F2FP.F16.F32.PACK_AB R4, R243, R245 ;  /* 0x000000f5f304723e */ /* 0x008fea00000000ff */
[----:B------:R2:W-:Y:S04]  /*7920*/  STS [R176+0x14400], R4 ;  /* 0x01440004b0007388 */ /* 0x0005e80000000800 */
[----:B------:R-:W1:Y:S10]  /*7930*/  MUFU.EX2 R86, R16 ;  /* 0x0000001000567308 */ /* 0x000e740000000800 */
[----:B------:R-:W3:Y:S10]  /*7940*/  MUFU.EX2 R252, R28 ;  /* 0x0000001c00fc7308 */ /* 0x000ef40000000800 */
[----:B------:R-:W-:Y:S01]  /*7950*/  MUFU.EX2 R81, R48 ;  /* 0x0000003000517308 */ /* 0x000fe20000000800 */
[----:B-1----:R-:W-:Y:S05]  /*7960*/  F2FP.F16.F32.PACK_AB R6, R86, R251 ;  /* 0x000000fb5606723e */ /* 0x002fea00000000ff */
[----:B------:R1:W-:Y:S01]  /*7970*/  STS [R177+0x14400], R6 ;  /* 0x01440006b1007388 */ /* 0x0003e20000000800 */
[----:B--2---:R-:W-:Y:S03]  /*7980*/  F2FP.F16.F32.PACK_AB R4, R78, R79 ;  /* 0x0000004f4e04723e */ /* 0x004fe600000000ff */
[----:B------:R-:W2:Y:S01]  /*7990*/  MUFU.EX2 R80, R47 ;  /* 0x0000002f00507308 */ /* 0x000ea20000000800 */
[----:B---3--:R-:W-:Y:S05]  /*79a0*/  F2FP.F16.F32.PACK_AB R7, R252, R87 ;  /* 0x00000057fc07723e */ /* 0x008fea00000000ff */
[----:B------:R3:W-:Y:S04]  /*79b0*/  STS [R177+0x14000], R7 ;  /* 0x01400007b1007388 */ /* 0x0007e80000000800 */
[----:B------:R4:W-:Y:S01]  /*79c0*/  MUFU.EX2 R70, R0 ;  /* 0x0000000000467308 */ /* 0x0009e20000000800 */
[----:B------:R3:W-:Y:S09]  /*79d0*/  STS [R179+0x12400], R4 ;  /* 0x01240004b3007388 */ /* 0x0007f20000000800 */
[----:B------:R-:W3:Y:S01]  /*79e0*/  MUFU.EX2 R73, R10 ;  /* 0x0000000a00497308 */ /* 0x000ee20000000800 */
[----:B--2---:R-:W-:Y:S05]  /*79f0*/  F2FP.F16.F32.PACK_AB R5, R80, R81 ;  /* 0x000000515005723e */ /* 0x004fea00000000ff */
[----:B------:R2:W-:Y:S01]  /*7a00*/  STS [R179+0x12000], R5 ;  /* 0x01200005b3007388 */ /* 0x0005e20000000800 */
[----:B-1----:R-:W-:Y:S03]  /*7a10*/  F2FP.F16.F32.PACK_AB R6, R74, R75 ;  /* 0x0000004b4a06723e */ /* 0x002fe600000000ff */
[----:B------:R-:W1:Y:S01]  /*7a20*/  MUFU.EX2 R71, R102 ;  /* 0x0000006600477308 */ /* 0x000e620000000800 */
[----:B----4-:R-:W-:Y:S05]  /*7a30*/  F2FP.F16.F32.PACK_AB R0, R68, R69 ;  /* 0x000000454400723e */ /* 0x010fea00000000ff */
[----:B------:R1:W-:Y:S01]  /*7a40*/  STS [R178+0x12000], R0 ;  /* 0x01200000b2007388 */ /* 0x0003e20000000800 */
[----:B---3--:R-:W-:Y:S02]  /*7a50*/  F2FP.F16.F32.PACK_AB R7, R76, R77 ;  /* 0x0000004d4c07723e */ /* 0x008fe400000000ff */
[----:B------:R-:W-:Y:S02]  /*7a60*/  F2FP.F16.F32.PACK_AB R4, R72, R73 ;  /* 0x000000494804723e */ /* 0x000fe400000000ff */
[----:B--2---:R-:W-:Y:S05]  /*7a70*/  F2FP.F16.F32.PACK_AB R5, R2, R3 ;  /* 0x000000030205723e */ /* 0x004fea00000000ff */
[----:B------:R-:W-:Y:S01]  /*7a80*/  STS [R178+0x12400], R5 ;  /* 0x01240005b2007388 */ /* 0x000fe20000000800 */
[----:B-1----:R-:W-:Y:S03]  /*7a90*/  F2FP.F16.F32.PACK_AB R0, R70, R71 ;  /* 0x000000474600723e */ /* 0x002fe600000000ff */
[----:B------:R-:W-:Y:S04]  /*7aa0*/  STS [R179+0x14000], R7 ;  /* 0x01400007b3007388 */ /* 0x000fe80000000800 */
[----:B------:R-:W-:Y:S04]  /*7ab0*/  STS [R179+0x14400], R6 ;  /* 0x01440006b3007388 */ /* 0x000fe80000000800 */
        /* <DEDUP_REMOVED lines=36> */
[----:B------:R-:W-:Y:S01]  /*7d00*/  FADD.FTZ R10, -R131, R10 ;  /* 0x0000000a830a7221 */ /* 0x000fe20000010100 */
[----:B------:R-:W-:Y:S01]  /*7d10*/  FADD.FTZ R5, -R134, R5 ;  /* 0x0000000586057221 */ /* 0x000fe20000010100 */
[----:B------:R-:W-:Y:S01]  /*7d20*/  FADD.FTZ R8, -R132, R8 ;  /* 0x0000000884087221 */ /* 0x000fe20000010100 */
[----:B------:R-:W-:Y:S01]  /*7d30*/  FMUL.FTZ R0, R151, R0 ;  /* 0x0000000097007220 */ /* 0x000fe20000410000 */
[----:B------:R-:W-:Y:S01]  /*7d40*/  FMUL.FTZ R7, R113, R10 ;  /* 0x0000000a71077220 */ /* 0x000fe20000410000 */
[----:B------:R-:W-:Y:S01]  /*7d50*/  FMUL.FTZ R5, R142, R5 ;  /* 0x000000058e057220 */ /* 0x000fe20000410000 */
[C---:B------:R-:W-:Y:S01]  /*7d60*/  FADD.FTZ R12, -R132.reuse, R12 ;  /* 0x0000000c840c7221 */ /* 0x040fe20000010100 */
[----:B------:R-:W-:Y:S01]  /*7d70*/  FADD.FTZ R9, -R132, R9 ;  /* 0x0000000984097221 */ /* 0x000fe20000010100 */
[----:B------:R-:W-:Y:S01]  /*7d80*/  FADD.FTZ R15, -R131, R15 ;  /* 0x0000000f830f7221 */ /* 0x000fe20000010100 */
[----:B------:R-:W-:Y:S01]  /*7d90*/  FMUL.FTZ R5, R166, R5 ;  /* 0x00000005a6057220 */ /* 0x000fe20000410000 */
[----:B------:R-:W-:Y:S01]  /*7da0*/  FMUL.FTZ R10, R139, R12 ;  /* 0x0000000c8b0a7220 */ /* 0x000fe20000410000 */
        /* <DEDUP_REMOVED lines=9> */
[C---:B------:R-:W-:Y:S01]  /*7e40*/  FADD.FTZ R17, -R134.reuse, R17 ;  /* 0x0000001186117221 */ /* 0x040fe20000010100 */
[----:B------:R-:W-:Y:S01]  /*7e50*/  FADD.FTZ R11, -R131, R11 ;  /* 0x0000000b830b7221 */ /* 0x000fe20000010100 */
[----:B------:R-:W-:Y:S02]  /*7e60*/  FADD.FTZ R16, -R134, R16 ;  /* 0x0000001086107221 */ /* 0x000fe40000010100 */
[----:B------:R-:W-:Y:S01]  /*7e70*/  FMUL.FTZ R17, R235, R17 ;  /* 0x00000011eb117220 */ /* 0x000fe20000410000 */
[----:B------:R-:W-:Y:S01]  /*7e80*/  FMUL.FTZ R11, R112, R11 ;  /* 0x0000000b700b7220 */ /* 0x000fe20000410000 */
[----:B------:R-:W-:Y:S01]  /*7e90*/  FMUL.FTZ R16, R236, R16 ;  /* 0x00000010ec107220 */ /* 0x000fe20000410000 */
[-C--:B-1----:R-:W-:Y:S03]  /*7ea0*/  HMMA.16816.F32 R20, R104, R100.reuse, R20 ;  /* 0x000000646814723c */ /* 0x082fe60000001814 */
[----:B------:R-:W-:Y:S03]  /*7eb0*/  FMUL.FTZ R11, R164, R11 ;  /* 0x0000000ba40b7220 */ /* 0x000fe60000410000 */
[C---:B------:R-:W-:Y:S05]  /*7ec0*/  HMMA.16816.F32 R24, R108.reuse, R100, R24 ;  /* 0x000000646c18723c */ /* 0x040fea0000001818 */
[----:B------:R-:W-:Y:S01]  /*7ed0*/  F2FP.F16.F32.PACK_AB R112, R11, R12 ;  /* 0x0000000c0b70723e */ /* 0x000fe200000000ff */
[-C--:B------:R-:W-:Y:S05]  /*7ee0*/  HMMA.16816.F32 R28, R108, R102.reuse, R28 ;  /* 0x000000666c1c723c */ /* 0x080fea000000181c */
[----:B------:R-:W-:Y:S01]  /*7ef0*/  FMUL.FTZ R100, R143, R4 ;  /* 0x000000048f647220 */ /* 0x000fe20000410000 */
[C---:B------:R-:W-:Y:S05]  /*7f00*/  HMMA.16816.F32 R32, R104.reuse, R102, R32 ;  /* 0x000000666820723c */ /* 0x040fea0000001820 */
[----:B------:R-:W-:Y:S01]  /*7f10*/  FMUL.FTZ R4, R141, R6 ;  /* 0x000000068d047220 */ /* 0x000fe20000410000 */
[----:B------:R-:W-:Y:S01]  /*7f20*/  FMUL.FTZ R6, R148, R100 ;  /* 0x0000006494067220 */ /* 0x000fe20000410000 */
[----:B------:R-:W-:Y:S01]  /*7f30*/  FMUL.FTZ R12, R147, R18 ;  /* 0x00000012930c7220 */ /* 0x000fe20000410000 */
[----:B------:R-:W-:Y:S03]  /*7f40*/  FMUL.FTZ R11, R170, R19 ;  /* 0x00000013aa0b7220 */ /* 0x000fe60000410000 */
[----:B------:R-:W-:Y:S01]  /*7f50*/  FMUL.FTZ R4, R165, R4 ;  /* 0x00000004a5047220 */ /* 0x000fe20000410000 */
[----:B------:R-:W-:Y:S01]  /*7f60*/  F2FP.F16.F32.PACK_AB R115, R5, R6 ;  /* 0x000000060573723e */ /* 0x000fe200000000ff */
[----:B------:R-:W-:Y:S01]  /*7f70*/  FMUL.FTZ R101, R136, R8 ;  /* 0x0000000888657220 */ /* 0x000fe20000410000 */
[----:B------:R-:W-:Y:S01]  /*7f80*/  FMUL.FTZ R8, R114, R9 ;  /* 0x0000000972087220 */ /* 0x000fe20000410000 */
[----:B------:R-:W-:Y:S01]  /*7f90*/  FMUL.FTZ R100, R137, R14 ;  /* 0x0000000e89647220 */ /* 0x000fe20000410000 */
[----:B------:R-:W-:Y:S01]  /*7fa0*/  F2FP.F16.F32.PACK_AB R114, R0, R4 ;  /* 0x000000040072723e */ /* 0x000fe200000000ff */
[----:B------:R-:W-:Y:S01]  /*7fb0*/  FMUL.FTZ R9, R138, R13 ;  /* 0x0000000d8a097220 */ /* 0x000fe20000410000 */
[----:B------:R-:W1:Y:S01]  /*7fc0*/  LDSM.16.M88.4 R4, [R117+0x8800] ;  /* 0x008800007504783b */ /* 0x000e620000000200 */
[C---:B------:R-:W-:Y:S01]  /*7fd0*/  FADD.FTZ R31, -R131.reuse, R31 ;  /* 0x0000001f831f7221 */ /* 0x040fe20000010100 */
[----:B------:R-:W-:Y:S01]  /*7fe0*/  FADD.FTZ R30, -R131, R30 ;  /* 0x0000001e831e7221 */ /* 0x000fe20000010100 */
[----:B------:R-:W-:Y:S01]  /*7ff0*/  FMUL.FTZ R9, R149, R9 ;  /* 0x0000000995097220 */ /* 0x000fe20000410000 */
[----:B------:R-:W-:Y:S01]  /*8000*/  FADD.FTZ R22, -R133, R22 ;  /* 0x0000001685167221 */ /* 0x000fe20000010100 */
[----:B------:R-:W-:Y:S01]  /*8010*/  FMUL.FTZ R13, R150, R8 ;  /* 0x00000008960d7220 */ /* 0x000fe20000410000 */
[----:B------:R-:W-:Y:S01]  /*8020*/  FMUL.FTZ R8, R169, R100 ;  /* 0x00000064a9087220 */ /* 0x000fe20000410000 */
[----:B------:R-:W-:Y:S01]  /*8030*/  F2FP.F16.F32.PACK_AB R100, R11, R12 ;  /* 0x0000000c0b64723e */ /* 0x000fe200000000ff */
[----:B------:R-:W-:Y:S01]  /*8040*/  FMUL.FTZ R11, R233, R31 ;  /* 0x0000001fe90b7220 */ /* 0x000fe20000410000 */
[----:B------:R-:W-:Y:S01]  /*8050*/  FMUL.FTZ R22, R184, R22 ;  /* 0x00000016b8167220 */ /* 0x000fe20000410000 */
[----:B------:R-:W-:Y:S01]  /*8060*/  F2FP.F16.F32.PACK_AB R103, R9, R10 ;  /* 0x0000000a0967723e */ /* 0x000fe200000000ff */
[C---:B------:R-:W-:Y:S01]  /*8070*/  FADD.FTZ R20, -R134.reuse, R20 ;  /* 0x0000001486147221 */ /* 0x040fe20000010100 */
[----:B------:R-:W-:Y:S01]  /*8080*/  FADD.FTZ R21, -R134, R21 ;  /* 0x0000001586157221 */ /* 0x000fe20000010100 */
[----:B------:R-:W-:Y:S01]  /*8090*/  FMUL.FTZ R0, R168, R15 ;  /* 0x0000000fa8007220 */ /* 0x000fe20000410000 */
[----:B------:R-:W-:Y:S01]  /*80a0*/  FADD.FTZ R24, -R132, R24 ;  /* 0x0000001884187221 */ /* 0x000fe20000010100 */
[----:B------:R-:W-:Y:S01]  /*80b0*/  FMUL.FTZ R20, R186, R20 ;  /* 0x00000014ba147220 */ /* 0x000fe20000410000 */
[----:B------:R-:W-:Y:S01]  /*80c0*/  FMUL.FTZ R21, R185, R21 ;  /* 0x00000015b9157220 */ /* 0x000fe20000410000 */
[----:B------:R-:W-:Y:S01]  /*80d0*/  FADD.FTZ R25, -R132, R25 ;  /* 0x0000001984197221 */ /* 0x000fe20000010100 */
[----:B------:R-:W-:Y:S01]  /*80e0*/  F2FP.F16.F32.PACK_AB R102, R0, R8 ;  /* 0x000000080066723e */ /* 0x000fe200000000ff */
[----:B------:R-:W-:Y:S01]  /*80f0*/  FMUL.FTZ R8, R172, R22 ;  /* 0x00000016ac087220 */ /* 0x000fe20000410000 */
[----:B------:R-:W-:Y:S01]  /*8100*/  FMUL.FTZ R10, R158, R20 ;  /* 0x000000149e0a7220 */ /* 0x000fe20000410000 */
[----:B------:R-:W-:Y:S01]  /*8110*/  FMUL.FTZ R9, R154, R21 ;  /* 0x000000159a097220 */ /* 0x000fe20000410000 */
[----:B------:R-:W-:Y:S01]  /*8120*/  FMUL.FTZ R15, R163, R25 ;  /* 0x00000019a30f7220 */ /* 0x000fe20000410000 */
[----:B------:R-:W-:Y:S01]  /*8130*/  FADD.FTZ R23, -R133, R23 ;  /* 0x0000001785177221 */ /* 0x000fe20000010100 */
[----:B------:R-:W-:Y:S01]  /*8140*/  FADD.FTZ R28, -R132, R28 ;  /* 0x0000001c841c7221 */ /* 0x000fe20000010100 */
[----:B------:R-:W-:Y:S01]  /*8150*/  FADD.FTZ R33, -R134, R33 ;  /* 0x0000002186217221 */ /* 0x000fe20000010100 */
[----:B------:R-:W-:Y:S01]  /*8160*/  F2FP.F16.F32.PACK_AB R31, R9, R10 ;  /* 0x0000000a091f723e */ /* 0x000fe200000000ff */
[----:B------:R-:W-:Y:S01]  /*8170*/  FMUL.FTZ R23, R173, R23 ;  /* 0x00000017ad177220 */ /* 0x000fe20000410000 */
[----:B------:R-:W-:Y:S01]  /*8180*/  FMUL.FTZ R15, R153, R15 ;  /* 0x0000000f990f7220 */ /* 0x000fe20000410000 */
[----:B------:R-:W-:Y:S01]  /*8190*/  FMUL.FTZ R33, R248, R33 ;  /* 0x00000021f8217220 */ /* 0x000fe20000410000 */
        /* <DEDUP_REMOVED lines=8> */
[----:B------:R-:W-:Y:S01]  /*8220*/  FADD.FTZ R29, -R132, R29 ;  /* 0x0000001d841d7221 */ /* 0x000fe20000010100 */
[----:B------:R-:W-:Y:S01]  /*8230*/  FADD.FTZ R32, -R134, R32 ;  /* 0x0000002086207221 */ /* 0x000fe20000010100 */
[----:B------:R-:W-:Y:S01]  /*8240*/  F2FP.F16.F32.PACK_AB R113, R13, R14 ;  /* 0x0000000e0d71723e */ /* 0x000fe200000000ff */
[-C--:B-1----:R-:W-:Y:S03]  /*8250*/  HMMA.16816.F32 R36, R104, R4.reuse, R36 ;  /* 0x000000046824723c */ /* 0x082fe60000001824 */
[----:B------:R-:W-:Y:S01]  /*8260*/  FMUL.FTZ R13, R155, R17 ;  /* 0x000000119b0d7220 */ /* 0x000fe20000410000 */
[----:B------:R-:W-:Y:S01]  /*8270*/  FMUL.FTZ R17, R187, R30 ;  /* 0x0000001ebb117220 */ /* 0x000fe20000410000 */
[----:B------:R-:W-:Y:S01]  /*8280*/  F2FP.F16.F32.PACK_AB R30, R0, R8 ;  /* 0x00000008001e723e */ /* 0x000fe200000000ff */
[----:B------:R-:W-:Y:S01]  /*8290*/  FMUL.FTZ R0, R197, R11 ;  /* 0x0000000bc5007220 */ /* 0x000fe20000410000 */
[C---:B------:R-:W-:Y:S01]  /*82a0*/  HMMA.16816.F32 R40, R108.reuse, R4, R40 ;  /* 0x000000046c28723c */ /* 0x040fe20000001828 */
[----:B------:R-:W1:Y:S03]  /*82b0*/  LDSM.16.M88.4 R8, [R117+0x8c00] ;  /* 0x008c00007508783b */ /* 0x000e660000000200 */
[----:B------:R-:W-:Y:S01]  /*82c0*/  FMUL.FTZ R14, R156, R16 ;  /* 0x000000109c0e7220 */ /* 0x000fe20000410000 */
[----:B------:R-:W-:Y:S01]  /*82d0*/  FMUL.FTZ R16, R175, R24 ;  /* 0x00000018af107220 */ /* 0x000fe20000410000 */
[-C--:B------:R-:W-:Y:S05]  /*82e0*/  HMMA.16816.F32 R44, R108, R6.reuse, R44 ;  /* 0x000000066c2c723c */ /* 0x080fea000000182c */
[----:B------:R-:W-:Y:S01]  /*82f0*/  FMUL.FTZ R4, R198, R17 ;  /* 0x00000011c6047220 */ /* 0x000fe20000410000 */
[C---:B------:R-:W-:Y:S05]  /*8300*/  HMMA.16816.F32 R48, R104.reuse, R6, R48 ;  /* 0x000000066830723c */ /* 0x040fea0000001830 */
[----:B------:R-:W-:Y:S01]  /*8310*/  F2FP.F16.F32.PACK_AB R101, R13, R14 ;  /* 0x0000000e0d65723e */ /* 0x000fe200000000ff */
[----:B------:R-:W-:Y:S01]  /*8320*/  FMUL.FTZ R29, R188, R29 ;  /* 0x0000001dbc1d7220 */ /* 0x000fe20000410000 */
[----:B------:R-:W-:Y:S01]  /*8330*/  FMUL.FTZ R16, R194, R16 ;  /* 0x00000010c2107220 */ /* 0x000fe20000410000 */
[----:B------:R-:W-:Y:S03]  /*8340*/  FMUL.FTZ R32, R250, R32 ;  /* 0x00000020fa207220 */ /* 0x000fe60000410000 */
[----:B------:R-:W-:Y:S01]  /*8350*/  FADD.FTZ R36, -R134, R36 ;  /* 0x0000002486247221 */ /* 0x000fe20000010100 */
[----:B------:R-:W-:Y:S01]  /*8360*/  FMUL.FTZ R5, R144, R29 ;  /* 0x0000001d90057220 */ /* 0x000fe20000410000 */
[----:B------:R-:W-:Y:S01]  /*8370*/  F2FP.F16.F32.PACK_AB R29, R15, R16 ;  /* 0x000000100f1d723e */ /* 0x000fe200000000ff */
[----:B------:R-:W-:Y:S01]  /*8380*/  FMUL.FTZ R15, R145, R33 ;  /* 0x00000021910f7220 */ /* 0x000fe20000410000 */
[----:B------:R-:W-:Y:S01]  /*8390*/  FMUL.FTZ R36, R240, R36 ;  /* 0x00000024f0247220 */ /* 0x000fe20000410000 */
[----:B------:R-:W-:Y:S01]  /*83a0*/  FMUL.FTZ R16, R159, R32 ;  /* 0x000000209f107220 */ /* 0x000fe20000410000 */
[----:B------:R-:W-:Y:S01]  /*83b0*/  FADD.FTZ R39, -R133, R39 ;  /* 0x0000002785277221 */ /* 0x000fe20000010100 */
[----:B------:R-:W-:Y:S01]  /*83c0*/  FADD.FTZ R44, -R132, R44 ;  /* 0x0000002c842c7221 */ /* 0x000fe20000010100 */
[----:B------:R-:W-:Y:S01]  /*83d0*/  FADD.FTZ R47, -R131, R47 ;  /* 0x0000002f832f7221 */ /* 0x000fe20000010100 */
[----:B------:R-:W-:Y:S01]  /*83e0*/  FMUL.FTZ R6, R201, R36 ;  /* 0x00000024c9067220 */ /* 0x000fe20000410000 */
[----:B------:R-:W-:Y:S01]  /*83f0*/  F2FP.F16.F32.PACK_AB R25, R15, R16 ;  /* 0x000000100f19723e */ /* 0x000fe200000000ff */
[----:B------:R-:W-:Y:S01]  /*8400*/  FMUL.FTZ R44, R87, R44 ;  /* 0x0000002c572c7220 */ /* 0x000fe20000410000 */
[----:B------:R-:W-:Y:S01]  /*8410*/  FMUL.FTZ R15, R86, R47 ;  /* 0x0000002f560f7220 */ /* 0x000fe20000410000 */
[----:B------:R2:W5:Y:S01]  /*8420*/  LDL.LU R87, [R1+0x90] ;  /* 0x0000900001577983 */ /* 0x0005620000300800 */
[C---:B------:R-:W-:Y:S01]  /*8430*/  FADD.FTZ R48, -R134.reuse, R48 ;  /* 0x0000003086307221 */ /* 0x040fe20000010100 */
[----:B------:R-:W-:Y:S01]  /*8440*/  FADD.FTZ R49, -R134, R49 ;  /* 0x0000003186317221 */ /* 0x000fe20000010100 */
[C---:B------:R-:W-:Y:S01]  /*8450*/  FADD.FTZ R50, -R133.reuse, R50 ;  /* 0x0000003285327221 */ /* 0x040fe20000010100 */
[----:B------:R2:W5:Y:S01]  /*8460*/  LDL.LU R86, [R1+0x8c] ;  /* 0x00008c0001567983 */ /* 0x0005620000300800 */
[-C--:B-1----:R-:W-:Y:S03]  /*8470*/  HMMA.16816.F32 R52, R104, R8.reuse, R52 ;  /* 0x000000086834723c */ /* 0x082fe60000001834 */
[----:B------:R-:W-:Y:S01]  /*8480*/  FADD.FTZ R51, -R133, R51 ;  /* 0x0000003385337221 */ /* 0x000fe20000010100 */
[----:B------:R-:W-:Y:S01]  /*8490*/  FMUL.FTZ R39, R241, R39 ;  /* 0x00000027f1277220 */ /* 0x000fe20000410000 */
[----:B------:R-:W-:Y:S01]  /*84a0*/  FADD.FTZ R40, -R132, R40 ;  /* 0x0000002884287221 */ /* 0x000fe20000010100 */
[C---:B------:R-:W-:Y:S05]  /*84b0*/  HMMA.16816.F32 R56, R108.reuse, R8, R56 ;  /* 0x000000086c38723c */ /* 0x040fea0000001838 */
[----:B------:R-:W-:Y:S01]  /*84c0*/  FMUL.FTZ R7, R249, R40 ;  /* 0x00000028f9077220 */ /* 0x000fe20000410000 */
[-C--:B------:R-:W-:Y:S05]  /*84d0*/  HMMA.16816.F32 R60, R108, R10.reuse, R60 ;  /* 0x0000000a6c3c723c */ /* 0x080fea000000183c */
[----:B------:R-:W-:Y:S01]  /*84e0*/  FMUL.FTZ R7, R205, R7 ;  /* 0x00000007cd077220 */ /* 0x000fe20000410000 */
[----:B------:R-:W-:Y:S05]  /*84f0*/  HMMA.16816.F32 R64, R104, R10, R64 ;  /* 0x0000000a6840723c */ /* 0x000fea0000001840 */
[C---:B------:R-:W-:Y:S01]  /*8500*/  FADD.FTZ R42, -R131.reuse, R42 ;  /* 0x0000002a832a7221 */ /* 0x040fe20000010100 */
[C---:B------:R-:W-:Y:S01]  /*8510*/  FADD.FTZ R52, -R134.reuse, R52 ;  /* 0x0000003486347221 */ /* 0x040fe20000010100 */
[C---:B------:R-:W-:Y:S01]  /*8520*/  FADD.FTZ R53, -R134.reuse, R53 ;  /* 0x0000003586357221 */ /* 0x040fe20000010100 */
[C---:B------:R-:W-:Y:S03]  /*8530*/  FADD.FTZ R26, -R131.reuse, R26 ;  /* 0x0000001a831a7221 */ /* 0x040fe60000010100 */
[----:B------:R-:W-:Y:S01]  /*8540*/  FADD.FTZ R27, -R131, R27 ;  /* 0x0000001b831b7221 */ /* 0x000fe20000010100 */
[----:B------:R-:W-:Y:S01]  /*8550*/  FADD.FTZ R37, -R134, R37 ;  /* 0x0000002586257221 */ /* 0x000fe20000010100 */
[----:B------:R-:W-:Y:S01]  /*8560*/  FMUL.FTZ R26, R162, R26 ;  /* 0x0000001aa21a7220 */ /* 0x000fe20000410000 */
        /* <DEDUP_REMOVED lines=20> */
[----:B------:R-:W-:Y:S01]  /*86b0*/  FMUL.FTZ R13, R82, R51 ;  /* 0x00000033520d7220 */ /* 0x000fe20000410000 */
[----:B------:R2:W5:Y:S01]  /*86c0*/  LDL.LU R84, [R1+0x84] ;  /* 0x0000840001547983 */ /* 0x0005620000300800 */
        /* <DEDUP_REMOVED lines=18> */
[C---:B------:R-:W-:Y:S01]  /*87f0*/  FADD.FTZ R60, -R132.reuse, R60 ;  /* 0x0000003c843c7221 */ /* 0x040fe20000010100 */
[----:B------:R2:W5:Y:S01]  /*8800*/  LDL.LU R79, [R1+0x70] ;  /* 0x00007000014f7983 */ /* 0x0005620000300800 */
[C---:B------:R-:W-:Y:S01]  /*8810*/  FADD.FTZ R61, -R132.reuse, R61 ;  /* 0x0000003d843d7221 */ /* 0x040fe20000010100 */
[----:B------:R-:W-:Y:S01]  /*8820*/  FADD.FTZ R62, -R131, R62 ;  /* 0x0000003e833e7221 */ /* 0x000fe20000010100 */
[----:B------:R-:W-:Y:S01]  /*8830*/  FMUL.FTZ R60, R73, R60 ;  /* 0x0000003c493c7220 */ /* 0x000fe20000410000 */
[----:B------:R2:W5:Y:S01]  /*8840*/  LDL.LU R78, [R1+0x6c] ;  /* 0x00006c00014e7983 */ /* 0x0005620000300800 */
[----:B------:R-:W-:Y:S01]  /*8850*/  FADD.FTZ R41, -R132, R41 ;  /* 0x0000002984297221 */ /* 0x000fe20000010100 */
[----:B------:R-:W-:Y:S01]  /*8860*/  FMUL.FTZ R62, R71, R62 ;  /* 0x0000003e473e7220 */ /* 0x000fe20000410000 */
[----:B------:R-:W-:Y:S01]  /*8870*/  FADD.FTZ R63, -R131, R63 ;  /* 0x0000003f833f7221 */ /* 0x000fe20000010100 */
[----:B------:R2:W5:Y:S01]  /*8880*/  LDL.LU R77, [R1+0x68] ;  /* 0x00006800014d7983 */ /* 0x0005620000300800 */
[----:B------:R-:W-:Y:S01]  /*8890*/  FMUL.FTZ R21, R247, R41 ;  /* 0x00000029f7157220 */ /* 0x000fe20000410000 */
[----:B------:R-:W-:Y:S01]  /*88a0*/  FADD.FTZ R64, -R134, R64 ;  /* 0x0000004086407221 */ /* 0x000fe20000010100 */
[----:B------:R-:W-:Y:S01]  /*88b0*/  FMUL.FTZ R11, R70, R63 ;  /* 0x0000003f460b7220 */ /* 0x000fe20000410000 */
[----:B------:R2:W5:Y:S01]  /*88c0*/  LDL.LU R76, [R1+0x64] ;  /* 0x00006400014c7983 */ /* 0x0005620000300800 */
[----:B------:R-:W-:Y:S01]  /*88d0*/  FMUL.FTZ R21, R204, R21 ;  /* 0x00000015cc157220 */ /* 0x000fe20000410000 */
[----:B------:R-:W-:Y:S01]  /*88e0*/  FADD.FTZ R43, -R131, R43 ;  /* 0x0000002b832b7221 */ /* 0x000fe20000010100 */
[----:B------:R-:W-:Y:S01]  /*88f0*/  FMUL.FTZ R64, R69, R64 ;  /* 0x0000004045407220 */ /* 0x000fe20000410000 */
[----:B------:R2:W5:Y:S01]  /*8900*/  LDL.LU R75, [R1+0x60] ;  /* 0x00006000014b7983 */ /* 0x0005620000300800 */
[----:B------:R-:W-:Y:S01]  /*8910*/  FMUL.FTZ R12, R245, R42 ;  /* 0x0000002af50c7220 */ /* 0x000fe20000410000 */
[----:B------:R-:W-:Y:S01]  /*8920*/  FMUL.FTZ R20, R243, R43 ;  /* 0x0000002bf3147220 */ /* 0x000fe20000410000 */
[----:B------:R-:W-:Y:S01]  /*8930*/  F2FP.F16.F32.PACK_AB R21, R21, R7 ;  /* 0x000000071515723e */ /* 0x000fe200000000ff */
[----:B------:R-:W-:Y:S01]  /*8940*/  FMUL.FTZ R7, R74, R59 ;  /* 0x0000003b4a077220 */ /* 0x000fe20000410000 */
        /* <DEDUP_REMOVED lines=9> */
[----:B------:R-:W-:Y:S01]  /*89e0*/  FADD.FTZ R66, -R133, R66 ;  /* 0x0000004285427221 */ /* 0x000fe20000010100 */
[----:B------:R2:W5:Y:S01]  /*89f0*/  LDL.LU R72, [R1+0x54] ;  /* 0x0000540001487983 */ /* 0x0005620000300800 */
[----:B------:R-:W-:Y:S01]  /*8a00*/  F2FP.F16.F32.PACK_AB R14, R14, R6 ;  /* 0x000000060e0e723e */ /* 0x000fe200000000ff */
[----:B------:R-:W-:Y:S01]  /*8a10*/  FMUL.FTZ R6, R68, R65 ;  /* 0x0000004144067220 */ /* 0x000fe20000410000 */
[----:B------:R-:W-:Y:S01]  /*8a20*/  FMUL.FTZ R18, R3, R66 ;  /* 0x0000004203127220 */ /* 0x000fe20000410000 */
[----:B------:R2:W5:Y:S01]  /*8a30*/  LDL.LU R71, [R1+0x50] ;  /* 0x0000500001477983 */ /* 0x0005620000300800 */
[----:B------:R-:W-:Y:S01]  /*8a40*/  FADD.FTZ R67, -R133, R67 ;  /* 0x0000004385437221 */ /* 0x000fe20000010100 */
[----:B------:R-:W-:Y:S01]  /*8a50*/  FADD.FTZ R45, -R132, R45 ;  /* 0x0000002d842d7221 */ /* 0x000fe20000010100 */
[----:B------:R-:W-:Y:S01]  /*8a60*/  FADD.FTZ R46, -R131, R46 ;  /* 0x0000002e832e7221 */ /* 0x000fe20000010100 */
[----:B------:R2:W5:Y:S01]  /*8a70*/  LDL.64 R104, [R1+0x8] ;  /* 0x0000080001687983 */ /* 0x0005620000100a00 */
[----:B------:R-:W-:Y:S01]  /*8a80*/  FMUL.FTZ R17, R2, R67 ;  /* 0x0000004302117220 */ /* 0x000fe20000410000 */
[----:B------:R-:W-:Y:S01]  /*8a90*/  FMUL.FTZ R16, R252, R45 ;  /* 0x0000002dfc107220 */ /* 0x000fe20000410000 */
[----:B------:R-:W-:Y:S01]  /*8aa0*/  FMUL.FTZ R46, R251, R46 ;  /* 0x0000002efb2e7220 */ /* 0x000fe20000410000 */
[----:B------:R-:W-:Y:S01]  /*8ab0*/  FMUL.FTZ R0, R215, R0 ;  /* 0x00000000d7007220 */ /* 0x000fe20000410000 */
[----:B------:R-:W-:Y:S01]  /*8ac0*/  FMUL.FTZ R13, R214, R13 ;  /* 0x0000000dd60d7220 */ /* 0x000fe20000410000 */
[----:B------:R2:W5:Y:S01]  /*8ad0*/  LDL.LU R70, [R1+0x4c] ;  /* 0x00004c0001467983 */ /* 0x0005620000300800 */
[----:B------:R-:W-:Y:S01]  /*8ae0*/  FMUL.FTZ R5, R207, R44 ;  /* 0x0000002ccf057220 */ /* 0x000fe20000410000 */
        /* <DEDUP_REMOVED lines=35> */
[----:B------:R-:W3:Y:S01]  /*8d20*/  LDL.LU R32, [R1] ;  /* 0x0000000001207983 */ /* 0x000ee20000300800 */
        /* <DEDUP_REMOVED lines=12> */
[----:B---3--:R-:W-:Y:S02]  /*8df0*/  VIADD R32, R32, UR10 ;  /* 0x0000000a20207c36 */ /* 0x008fe40008000000 */
        /* <DEDUP_REMOVED lines=21> */
.L_x_1307:
[----:B-1----:R-:W3:Y:S04]  /*8f50*/  LDL R32, [R1+0x30] ;  /* 0x0000300001207983 */ /* 0x002ee80000100800 */
        /* <DEDUP_REMOVED lines=34> */
[----:B-----5:R-:W-:Y:S04]  /*9180*/  LDSM.16.MT88.4 R4, [R2+0x12000] ;  /* 0x012000000204783b */ /* 0x020fe80000004200 */
[----:B------:R-:W1:Y:S04]  /*9190*/  LDSM.16.MT88.4 R8, [R0+0x4000] ;  /* 0x004000000008783b */ /* 0x000e680000004200 */
[----:B------:R-:W4:Y:S04]  /*91a0*/  LDSM.16.MT88.4 R12, [R2+0x16000] ;  /* 0x01600000020c783b */ /* 0x000f280000004200 */
[----:B------:R-:W-:Y:S04]  /*91b0*/  LDSM.16.MT88.4 R16, [R2+0x12800] ;  /* 0x012800000210783b */ /* 0x000fe80000004200 */
[----:B------:R-:W2:Y:S04]  /*91c0*/  LDSM.16.MT88.4 R20, [R0+0x4400] ;  /* 0x004400000014783b */ /* 0x000ea80000004200 */
        /* <DEDUP_REMOVED lines=25> */
[----:B------:R-:W-:Y:S04]  /*9360*/  LDSM.16.MT88.4 R24, [R2+0x18800] ;  /* 0x018800000218783b */ /* 0x000fe80000004200 */
[----:B---3--:R-:W-:Y:S01]  /*9370*/  LEA R59, R32, UR4, 0x1 ;  /* 0x00000004203b7c11 */ /* 0x008fe2000f8e08ff */
        /* <DEDUP_REMOVED lines=53> */
.L_x_1308:
        /* <DEDUP_REMOVED lines=302> */
.L_x_1310:
        /* <DEDUP_REMOVED lines=18> */
.L_x_1311:
        /* <DEDUP_REMOVED lines=43> */
.L_x_1313:
[----:B------:R-:W-:Y:S05]  /*ad80*/  BSYNC B0 ;  /* 0x0000000000007941 */ /* 0x000fea0003800000 */
.L_x_1312:
        /* <DEDUP_REMOVED lines=13> */
.L_x_1315:
[----:B------:R-:W-:Y:S05]  /*ae60*/  BSYNC B0 ;  /* 0x0000000000007941 */ /* 0x000fea0003800000 */
.L_x_1314:
        /* <DEDUP_REMOVED lines=27> */
.L_x_1317:
[----:B------:R-:W-:Y:S05]  /*b020*/  BSYNC B0 ;  /* 0x0000000000007941 */ /* 0x000fea0003800000 */
.L_x_1316:
        /* <DEDUP_REMOVED lines=13> */
.L_x_1288:
[----:B------:R-:W-:Y:S05]  /*b100*/  BSYNC B1 ;  /* 0x0000000000017941 */ /* 0x000fea0003800000 */
.L_x_1274:
        /* <DEDUP_REMOVED lines=11> */
.L_x_1318:
[----:B------:R-:W-:Y:S05]  /*b1c0*/  EXIT ;  /* 0x000000000000794d */ /* 0x000fea0003800000 */
.L_x_1320:
        /* <DEDUP_REMOVED lines=11> */
.L_x_1366:


//--------------------- .text._ZN5flash25flash_bwd_dot_do_o_kernelILb0E23Flash_bwd_kernel_traitsILi32ELi128ELi128ELi8ELi4ELi4ELi4ELb0ELb0EN7cutlass6half_tE19Flash_kernel_traitsILi32ELi128ELi128ELi8ES3_EEEEvNS_16Flash_bwd_paramsE --------------------------
	.section	.text._ZN5flash25flash_bwd_dot_do_o_kernelILb0E23Flash_bwd_kernel_traitsILi32ELi128ELi128ELi8ELi4ELi4ELi4ELb0ELb0EN7cutlass6half_tE19Flash_kernel_traitsILi32ELi128ELi128ELi8ES3_EEEEvNS_16Flash_bwd_paramsE,"ax",@progbits
	.align	128
        .global         _ZN5flash25flash_bwd_dot_do_o_kernelILb0E23Flash_bwd_kernel_traitsILi32ELi128ELi128ELi8ELi4ELi4ELi4ELb0ELb0EN7cutlass6half_tE19Flash_kernel_traitsILi32ELi128ELi128ELi8ES3_EEEEvNS_16Flash_bwd_paramsE
        .type           _ZN5flash25flash_bwd_dot_do_o_kernelILb0E23Flash_bwd_kernel_traitsILi32ELi128ELi128ELi8ELi4ELi4ELi4ELb0ELb0EN7cutlass6half_tE19Flash_kernel_traitsILi32ELi128ELi128ELi8ES3_EEEEvNS_16Flash_bwd_paramsE,@function
        .size           _ZN5flash25flash_bwd_dot_do_o_kernelILb0E23Flash_bwd_kernel_traitsILi32ELi128ELi128ELi8ELi4ELi4ELi4ELb0ELb0EN7cutlass6half_tE19Flash_kernel_traitsILi32ELi128ELi128ELi8ES3_EEEEvNS_16Flash_bwd_paramsE,(.L_x_1367 - _ZN5flash25flash_bwd_dot_do_o_kernelILb0E23Flash_bwd_kernel_traitsILi32ELi128ELi128ELi8ELi4ELi4ELi4ELb0ELb0EN7cutlass6half_tE19Flash_kernel_traitsILi32ELi128ELi128ELi8ES3_EEEEvNS_16Flash_bwd_paramsE)
        .other          _ZN5flash25flash_bwd_dot_do_o_kernelILb0E23Flash_bwd_kernel_traitsILi32ELi128ELi128ELi8ELi4ELi4ELi4ELb0ELb0EN7cutlass6half_tE19Flash_kernel_traitsILi32ELi128ELi128ELi8ES3_EEEEvNS_16Flash_bwd_paramsE,@"STO_CUDA_ENTRY STV_DEFAULT"
_ZN5flash25flash_bwd_dot_do_o_kernelILb0E23Flash_bwd_kernel_traitsILi32ELi128ELi128ELi8ELi4ELi4ELi4ELb0ELb0EN7cutlass6half_tE19Flash_kernel_traitsILi32ELi128ELi128ELi8ES3_EEEEvNS_16Flash_bwd_paramsE:
.text._ZN5flash25flash_bwd_dot_do_o_kernelILb0E23Flash_bwd_kernel_traitsILi32ELi128ELi128ELi8ELi4ELi4ELi4ELb0ELb0EN7cutlass6half_tE19Flash_kernel_traitsILi32ELi128ELi128ELi8ES3_EEEEvNS_16Flash_bwd_paramsE:
        /* <DEDUP_REMOVED lines=52> */
.L_x_1321:
[----:B------:R-:W0:Y:S08]  /*0340*/  LDC R5, c[0x0][0x270] ;  /* 0x00009c00ff057b82 */ /* 0x000e300000000800 */
[----:B------:R-:W1:Y:S01]  /*0350*/  LDC R7, c[0x0][0x2d4] ;  /* 0x0000b500ff077b82 */ /* 0x000e620000000800 */
[----:B0-----:R-:W-:-:S04]  /*0360*/  IMAD R2, R2, R5, UR5 ;  /* 0x0000000502027e24 */ /* 0x001fc8000f8e0205 */
[----:B-1----:R-:W-:-:S07]  /*0370*/  IMAD R2, R2, R7, RZ ;  /* 0x0000000702027224 */ /* 0x002fce00078e02ff */
.L_x_1322:
        /* <DEDUP_REMOVED lines=155> */
.L_x_1323:
        /* <DEDUP_REMOVED lines=13> */
.L_x_1367:


//--------------------- .text._ZN5flash25flash_bwd_dot_do_o_kernelILb1E23Flash_bwd_kernel_traitsILi32ELi128ELi128ELi8ELi4ELi4ELi4ELb0ELb0EN7cutlass6half_tE19Flash_kernel_traitsILi32ELi128ELi128ELi8ES3_EEEEvNS_16Flash_bwd_paramsE --------------------------
	.section	.text._ZN5flash25flash_bwd_dot_do_o_kernelILb1E23Flash_bwd_kernel_traitsILi32ELi128ELi128ELi8ELi4ELi4ELi4ELb0ELb0EN7cutlass6half_tE19Flash_kernel_traitsILi32ELi128ELi128ELi8ES3_EEEEvNS_16Flash_bwd_paramsE,"ax",@progbits
	.align	128
        .global         _ZN5flash25flash_bwd_dot_do_o_kernelILb1E23Flash_bwd_kernel_traitsILi32ELi128ELi128ELi8ELi4ELi4ELi4ELb0ELb0EN7cutlass6half_tE19Flash_kernel_traitsILi32ELi128ELi128ELi8ES3_EEEEvNS_16Flash_bwd_paramsE
        .type           _ZN5flash25flash_bwd_dot_do_o_kernelILb1E23Flash_bwd_kernel_traitsILi32ELi128ELi128ELi8ELi4ELi4ELi4ELb0ELb0EN7cutlass6half_tE19Flash_kernel_traitsILi32ELi128ELi128ELi8ES3_EEEEvNS_16Flash_bwd_paramsE,@function
        .size           _ZN5flash25flash_bwd_dot_do_o_kernelILb1E23Flash_bwd_kernel_traitsILi32ELi128ELi128ELi8ELi4ELi4ELi4ELb0ELb0EN7cutlass6half_tE19Flash_kernel_traitsILi32ELi128ELi128ELi8ES3_EEEEvNS_16Flash_bwd_paramsE,(.L_x_1368 - _ZN5flash25flash_bwd_dot_do_o_kernelILb1E23Flash_bwd_kernel_traitsILi32ELi128ELi128ELi8ELi4ELi4ELi4ELb0ELb0EN7cutlass6half_tE19Flash_kernel_traitsILi32ELi128ELi128ELi8ES3_EEEEvNS_16Flash_bwd_paramsE)
        .other          _ZN5flash25flash_bwd_dot_do_o_kernelILb1E23Flash_bwd_kernel_traitsILi32ELi128ELi128ELi8ELi4ELi4ELi4ELb0ELb0EN7cutlass6half_tE19Flash_kernel_traitsILi32ELi128ELi128ELi8ES3_EEEEvNS_16Flash_bwd_paramsE,@"STO_CUDA_ENTRY STV_DEFAULT"
_ZN5flash25flash_bwd_dot_do_o_kernelILb1E23Flash_bwd_kernel_traitsILi32ELi128ELi128ELi8ELi4ELi4ELi4ELb0ELb0EN7cutlass6half_tE19Flash_kernel_traitsILi32ELi128ELi128ELi8ES3_EEEEvNS_16Flash_bwd_paramsE:
.text._ZN5flash25flash_bwd_dot_do_o_kernelILb1E23Flash_bwd_kernel_traitsILi32ELi128ELi128ELi8ELi4ELi4ELi4ELb0ELb0EN7cutlass6half_tE19Flash_kernel_traitsILi32ELi128ELi128ELi8ES3_EEEEvNS_16Flash_bwd_paramsE:
        /* <DEDUP_REMOVED lines=63> */
.L_x_1324:
        /* <DEDUP_REMOVED lines=25> */
.L_x_1325:
[----:B------:R-:W-:-:S04]  /*0580*/  IMAD R9, R18, R21, R7 ;  /* 0x0000001512097224 */ /* 0x000fc800078e0207 */
[----:B------:R-:W-:-:S07]  /*0590*/  IMAD R0, R9, R0, RZ ;  /* 0x0000000009007224 */ /* 0x000fce00078e02ff */
.L_x_1326:
        /* <DEDUP_REMOVED lines=172> */
.L_x_1327:
        /* <DEDUP_REMOVED lines=10> */
.L_x_1368:


//--------------------- .nv.shared._ZN5flash44flash_bwd_dq_dk_dv_loop_seqk_parallel_kernelI23Flash_bwd_kernel_traitsILi32ELi128ELi128ELi8ELi4ELi4ELi4ELb1ELb0EN7cutlass6half_tE19Flash_kernel_traitsILi32ELi128ELi128ELi8ES3_EELb0ELb0ELb0ELb0ELb0ELb1ELb0EEEvNS_16Flash_bwd_paramsE --------------------------
	.section	.nv.shared._ZN5flash44flash_bwd_dq_dk_dv_loop_seqk_parallel_kernelI23Flash_bwd_kernel_traitsILi32ELi128ELi128ELi8ELi4ELi4ELi4ELb1ELb0EN7cutlass6half_tE19Flash_kernel_traitsILi32ELi128ELi128ELi8ES3_EELb0ELb0ELb0ELb0ELb0ELb1ELb0EEEvNS_16Flash_bwd_paramsE,"aw",@nobits
	.sectionflags	@""
	.align	16
	.zero		1024


//--------------------- .nv.shared.reserved.0     --------------------------
	.section	.nv.shared.reserved.0,"aw",@nobits
	.weak		__nv_reservedSMEM_offset_0_alias
	.size		__nv_reservedSMEM_offset_0_alias, 0, 0
	.other		__nv_reservedSMEM_offset_0_alias,@"STO_CUDA_RESERVED_SHARED STV_DEFAULT"
__nv_reservedSMEM_offset_0_alias:
	.zero		0


//--------------------- .nv.global                --------------------------
	.section	.nv.global,"aw",@nobits
.nv.global:
	.type		_ZN65_INTERNAL_ade4a511_29_flash_bwd_hdim32_fp16_sm80_cu_d53ad458_29124cute1_E,@object
	.size		_ZN65_INTERNAL_ade4a511_29_flash_bwd_hdim32_fp16_sm80_cu_d53ad458_29124cute1_E,(_ZN65_INTERNAL_ade4a511_29_flash_bwd_hdim32_fp16_sm80_cu_d53ad458_29124cuda3std3__45__cpo6cbeginE - _ZN65_INTERNAL_ade4a511_29_flash_bwd_hdim32_fp16_sm80_cu_d53ad458_29124cute1_E)
_ZN65_INTERNAL_ade4a511_29_flash_bwd_hdim32_fp16_sm80_cu_d53ad458_29124cute1_E:
	.zero		1
	.type		_ZN65_INTERNAL_ade4a511_29_flash_bwd_hdim32_fp16_sm80_cu_d53ad458_29124cuda3std3__45__cpo6cbeginE,@object
	.size		_ZN65_INTERNAL_ade4a511_29_flash_bwd_hdim32_fp16_sm80_cu_d53ad458_29124cuda3std3__45__cpo6cbeginE,(_ZN65_INTERNAL_ade4a511_29_flash_bwd_hdim32_fp16_sm80_cu_d53ad458_29124cuda3std3__48in_placeE - _ZN65_INTERNAL_ade4a511_29_flash_bwd_hdim32_fp16_sm80_cu_d53ad458_29124cuda3std3__45__cpo6cbeginE)
_ZN65_INTERNAL_ade4a511_29_flash_bwd_hdim32_fp16_sm80_cu_d53ad458_29124cuda3std3__45__cpo6cbeginE:
	.zero		1
	.type		_ZN65_INTERNAL_ade4a511_29_flash_bwd_hdim32_fp16_sm80_cu_d53ad458_29124cuda3std3__48in_placeE,@object
	.size		_ZN65_INTERNAL_ade4a511_29_flash_bwd_hdim32_fp16_sm80_cu_d53ad458_29124cuda3std3__48in_placeE,(_ZN65_INTERNAL_ade4a511_29_flash_bwd_hdim32_fp16_sm80_cu_d53ad458_29124cuda3std6ranges3__45__cpo9iter_moveE - _ZN65_INTERNAL_ade4a511_29_flash_bwd_hdim32_fp16_sm80_cu_d53ad458_29124cuda3std3__48in_placeE)
_ZN65_INTERNAL_ade4a511_29_flash_bwd_hdim32_fp16_sm80_cu_d53ad458_29124cuda3std3__48in_placeE:
	.zero		1
	.type		_ZN65_INTERNAL_ade4a511_29_flash_bwd_hdim32_fp16_sm80_cu_d53ad458_29124cuda3std6ranges3__45__cpo9iter_moveE,@object
	.size		_ZN65_INTERNAL_ade4a511_29_flash_bwd_hdim32_fp16_sm80_cu_d53ad458_29124cuda3std6ranges3__45__cpo9iter_moveE,(_ZN65_INTERNAL_ade4a511_29_flash_bwd_hdim32_fp16_sm80_cu_d53ad458_29124cuda3std3__45__cpo5beginE - _ZN65_INTERNAL_ade4a511_29_flash_bwd_hdim32_fp16_sm80_cu_d53ad458_29124cuda3std6ranges3__45__cpo9iter_moveE)
_ZN65_INTERNAL_ade4a511_29_flash_bwd_hdim32_fp16_sm80_cu_d53ad458_29124cuda3std6ranges3__45__cpo9iter_moveE:
	.zero		1
	.type		_ZN65_INTERNAL_ade4a511_29_flash_bwd_hdim32_fp16_sm80_cu_d53ad458_29124cuda3std3__45__cpo5beginE,@object
	.size		_ZN65_INTERNAL_ade4a511_29_flash_bwd_hdim32_fp16_sm80_cu_d53ad458_29124cuda3std3__45__cpo5beginE,(_ZN65_INTERNAL_ade4a511_29_flash_bwd_hdim32_fp16_sm80_cu_d53ad458_29124cuda3std3__467_GLOBAL__N__ade4a511_29_flash_bwd_hdim32_fp16_sm80_cu_d53ad458_29126ignoreE - _ZN65_INTERNAL_ade4a511_29_flash_bwd_hdim32_fp16_sm80_cu_d53ad458_29124cuda3std3__45__cpo5beginE)
_ZN65_INTERNAL_ade4a511_29_flash_bwd_hdim32_fp16_sm80_cu_d53ad458_29124cuda3std3__45__cpo5beginE:
	.zero		1
	.type		_ZN65_INTERNAL_ade4a511_29_flash_bwd_hdim32_fp16_sm80_cu_d53ad458_29124cuda3std3__467_GLOBAL__N__ade4a511_29_flash_bwd_hdim32_fp16_sm80_cu_d53ad458_29126ignoreE,@object
	.size		_ZN65_INTERNAL_ade4a511_29_flash_bwd_hdim32_fp16_sm80_cu_d53ad458_29124cuda3std3__467_GLOBAL__N__ade4a511_29_flash_bwd_hdim32_fp16_sm80_cu_d53ad458_29126ignoreE,(_ZN65_INTERNAL_ade4a511_29_flash_bwd_hdim32_fp16_sm80_cu_d53ad458_29124cute7productE - _ZN65_INTERNAL_ade4a511_29_flash_bwd_hdim32_fp16_sm80_cu_d53ad458_29124cuda3std3__467_GLOBAL__N__ade4a511_29_flash_bwd_hdim32_fp16_sm80_cu_d53ad458_29126ignoreE)
_ZN65_INTERNAL_ade4a511_29_flash_bwd_hdim32_fp16_sm80_cu_d53ad458_29124cuda3std3__467_GLOBAL__N__ade4a511_29_flash_bwd_hdim32_fp16_sm80_cu_d53ad458_29126ignoreE:
	.zero		1
	.type		_ZN65_INTERNAL_ade4a511_29_flash_bwd_hdim32_fp16_sm80_cu_d53ad458_29124cute7productE,@object
	.size		_ZN65_INTERNAL_ade4a511_29_flash_bwd_hdim32_fp16_sm80_cu_d53ad458_29124cute7productE,(_ZN65_INTERNAL_ade4a511_29_flash_bwd_hdim32_fp16_sm80_cu_d53ad458_29124cuda3std3__45__cpo3endE - _ZN65_INTERNAL_ade4a511_29_flash_bwd_hdim32_fp16_sm80_cu_d53ad458_29124cute7productE)
_ZN65_INTERNAL_ade4a511_29_flash_bwd_hdim32_fp16_sm80_cu_d53ad458_29124cute7productE:
	.zero		1
	.type		_ZN65_INTERNAL_ade4a511_29_flash_bwd_hdim32_fp16_sm80_cu_d53ad458_29124cuda3std3__45__cpo3endE,@object
	.size		_ZN65_INTERNAL_ade4a511_29_flash_bwd_hdim32_fp16_sm80_cu_d53ad458_29124cuda3std3__45__cpo3endE,(_ZN65_INTERNAL_ade4a511_29_flash_bwd_hdim32_fp16_sm80_cu_d53ad458_29124cuda3std3__419piecewise_constructE - _ZN65_INTERNAL_ade4a511_29_flash_bwd_hdim32_fp16_sm80_cu_d53ad458_29124cuda3std3__45__cpo3endE)
_ZN65_INTERNAL_ade4a511_29_flash_bwd_hdim32_fp16_sm80_cu_d53ad458_29124cuda3std3__45__cpo3endE:
	.zero		1
	.type		_ZN65_INTERNAL_ade4a511_29_flash_bwd_hdim32_fp16_sm80_cu_d53ad458_29124cuda3std3__419piecewise_constructE,@object
	.size		_ZN65_INTERNAL_ade4a511_29_flash_bwd_hdim32_fp16_sm80_cu_d53ad458_29124cuda3std3__419piecewise_constructE,(_ZN65_INTERNAL_ade4a511_29_flash_bwd_hdim32_fp16_sm80_cu_d53ad458_29124cuda3std3__45__cpo4cendE - _ZN65_INTERNAL_ade4a511_29_flash_bwd_hdim32_fp16_sm80_cu_d53ad458_29124cuda3std3__419piecewise_constructE)
_ZN65_INTERNAL_ade4a511_29_flash_bwd_hdim32_fp16_sm80_cu_d53ad458_29124cuda3std3__419piecewise_constructE:
	.zero		1
	.type		_ZN65_INTERNAL_ade4a511_29_flash_bwd_hdim32_fp16_sm80_cu_d53ad458_29124cuda3std3__45__cpo4cendE,@object
	.size		_ZN65_INTERNAL_ade4a511_29_flash_bwd_hdim32_fp16_sm80_cu_d53ad458_29124cuda3std3__45__cpo4cendE,(_ZN65_INTERNAL_ade4a511_29_flash_bwd_hdim32_fp16_sm80_cu_d53ad458_29124cuda3std6ranges3__45__cpo4swapE - _ZN65_INTERNAL_ade4a511_29_flash_bwd_hdim32_fp16_sm80_cu_d53ad458_29124cuda3std3__45__cpo4cendE)
_ZN65_INTERNAL_ade4a511_29_flash_bwd_hdim32_fp16_sm80_cu_d53ad458_29124cuda3std3__45__cpo4cendE:
	.zero		1
	.type		_ZN65_INTERNAL_ade4a511_29_flash_bwd_hdim32_fp16_sm80_cu_d53ad458_29124cuda3std6ranges3__45__cpo4swapE,@object
	.size		_ZN65_INTERNAL_ade4a511_29_flash_bwd_hdim32_fp16_sm80_cu_d53ad458_29124cuda3std6ranges3__45__cpo4swapE,(.L_7 - _ZN65_INTERNAL_ade4a511_29_flash_bwd_hdim32_fp16_sm80_cu_d53ad458_29124cuda3std6ranges3__45__cpo4swapE)
_ZN65_INTERNAL_ade4a511_29_flash_bwd_hdim32_fp16_sm80_cu_d53ad458_29124cuda3std6ranges3__45__cpo4swapE:
	.zero		1
.L_7:


//--------------------- .nv.shared._ZN5flash44flash_bwd_dq_dk_dv_loop_seqk_parallel_kernelI23Flash_bwd_kernel_traitsILi32ELi128ELi128ELi8ELi4ELi4ELi4ELb1ELb0EN7cutlass6half_tE19Flash_kernel_traitsILi32ELi128ELi128ELi8ES3_EELb0ELb0ELb0ELb0ELb0ELb0ELb0EEEvNS_16Flash_bwd_paramsE --------------------------
	.section	.nv.shared._ZN5flash44flash_bwd_dq_dk_dv_loop_seqk_parallel_kernelI23Flash_bwd_kernel_traitsILi32ELi128ELi128ELi8ELi4ELi4ELi4ELb1ELb0EN7cutlass6half_tE19Flash_kernel_traitsILi32ELi128ELi128ELi8ES3_EELb0ELb0ELb0ELb0ELb0ELb0ELb0EEEvNS_16Flash_bwd_paramsE,"aw",@nobits
	.sectionflags	@""
	.align	16
	.zero		1024


//--------------------- .nv.shared._ZN5flash44flash_bwd_dq_dk_dv_loop_seqk_parallel_kernelI23Flash_bwd_kernel_traitsILi32ELi128ELi128ELi8ELi4ELi4ELi4ELb1ELb0EN7cutlass6half_tE19Flash_kernel_traitsILi32ELi128ELi128ELi8ES3_EELb0ELb0ELb1ELb0ELb0ELb0ELb0EEEvNS_16Flash_bwd_paramsE --------------------------
	.section	.nv.shared._ZN5flash44flash_bwd_dq_dk_dv_loop_seqk_parallel_kernelI23Flash_bwd_kernel_traitsILi32ELi128ELi128ELi8ELi4ELi4ELi4ELb1ELb0EN7cutlass6half_tE19Flash_kernel_traitsILi32ELi128ELi128ELi8ES3_EELb0ELb0ELb1ELb0ELb0ELb0ELb0EEEvNS_16Flash_bwd_paramsE,"aw",@nobits
	.sectionflags	@""
	.align	16
	.zero		1024


//--------------------- .nv.shared._ZN5flash44flash_bwd_dq_dk_dv_loop_seqk_parallel_kernelI23Flash_bwd_kernel_traitsILi32ELi128ELi128ELi8ELi4ELi4ELi4ELb1ELb0EN7cutlass6half_tE19Flash_kernel_traitsILi32ELi128ELi128ELi8ES3_EELb0ELb0ELb0ELb0ELb1ELb1ELb0EEEvNS_16Flash_bwd_paramsE --------------------------
	.section	.nv.shared._ZN5flash44flash_bwd_dq_dk_dv_loop_seqk_parallel_kernelI23Flash_bwd_kernel_traitsILi32ELi128ELi128ELi8ELi4ELi4ELi4ELb1ELb0EN7cutlass6half_tE19Flash_kernel_traitsILi32ELi128ELi128ELi8ES3_EELb0ELb0ELb0ELb0ELb1ELb1ELb0EEEvNS_16Flash_bwd_paramsE,"aw",@nobits
	.sectionflags	@""
	.align	16
	.zero		1024


//--------------------- .nv.shared._ZN5flash44flash_bwd_dq_dk_dv_loop_seqk_parallel_kernelI23Flash_bwd_kernel_traitsILi32ELi128ELi128ELi8ELi4ELi4ELi4ELb1ELb0EN7cutlass6half_tE19Flash_kernel_traitsILi32ELi128ELi128ELi8ES3_EELb0ELb0ELb0ELb1ELb0ELb0ELb0EEEvNS_16Flash_bwd_paramsE --------------------------
	.section	.nv.shared._ZN5flash44flash_bwd_dq_dk_dv_loop_seqk_parallel_kernelI23Flash_bwd_kernel_traitsILi32ELi128ELi128ELi8ELi4ELi4ELi4ELb1ELb0EN7cutlass6half_tE19Flash_kernel_traitsILi32ELi128ELi128ELi8ES3_EELb0ELb0ELb0ELb1ELb0ELb0ELb0EEEvNS_16Flash_bwd_paramsE,"aw",@nobits
	.sectionflags	@""
	.align	16
	.zero		1024


//--------------------- .nv.shared._ZN5flash44flash_bwd_dq_dk_dv_loop_seqk_parallel_kernelI23Flash_bwd_kernel_traitsILi32ELi128ELi128ELi8ELi4ELi4ELi4ELb1ELb0EN7cutlass6half_tE19Flash_kernel_traitsILi32ELi128ELi128ELi8ES3_EELb0ELb0ELb1ELb0ELb0ELb1ELb0EEEvNS_16Flash_bwd_paramsE --------------------------
	.section	.nv.shared._ZN5flash44flash_bwd_dq_dk_dv_loop_seqk_parallel_kernelI23Flash_bwd_kernel_traitsILi32ELi128ELi128ELi8ELi4ELi4ELi4ELb1ELb0EN7cutlass6half_tE19Flash_kernel_traitsILi32ELi128ELi128ELi8ES3_EELb0ELb0ELb1ELb0ELb0ELb1ELb0EEEvNS_16Flash_bwd_paramsE,"aw",@nobits
	.sectionflags	@""
	.align	16
	.zero		1024


//--------------------- .nv.shared._ZN5flash44flash_bwd_dq_dk_dv_loop_seqk_parallel_kernelI23Flash_bwd_kernel_traitsILi32ELi128ELi128ELi8ELi4ELi4ELi4ELb1ELb0EN7cutlass6half_tE19Flash_kernel_traitsILi32ELi128ELi128ELi8ES3_EELb0ELb0ELb1ELb1ELb0ELb0ELb0EEEvNS_16Flash_bwd_paramsE --------------------------
	.section	.nv.shared._ZN5flash44flash_bwd_dq_dk_dv_loop_seqk_parallel_kernelI23Flash_bwd_kernel_traitsILi32ELi128ELi128ELi8ELi4ELi4ELi4ELb1ELb0EN7cutlass6half_tE19Flash_kernel_traitsILi32ELi128ELi128ELi8ES3_EELb0ELb0ELb1ELb1ELb0ELb0ELb0EEEvNS_16Flash_bwd_paramsE,"aw",@nobits
	.sectionflags	@""
	.align	16
	.zero		1024


//--------------------- .nv.shared._ZN5flash27flash_bwd_convert_dq_kernelI23Flash_bwd_kernel_traitsILi32ELi128ELi128ELi8ELi4ELi4ELi4ELb1ELb0EN7cutlass6half_tE19Flash_kernel_traitsILi32ELi128ELi128ELi8ES3_EEEEvNS_16Flash_bwd_paramsEi --------------------------
	.section	.nv.shared._ZN5flash27flash_bwd_convert_dq_kernelI23Flash_bwd_kernel_traitsILi32ELi128ELi128ELi8ELi4ELi4ELi4ELb1ELb0EN7cutlass6half_tE19Flash_kernel_traitsILi32ELi128ELi128ELi8ES3_EEEEvNS_16Flash_bwd_paramsEi,"aw",@nobits
	.sectionflags	@""
	.align	16
	.zero		1024


//--------------------- .nv.shared._ZN5flash44flash_bwd_dq_dk_dv_loop_seqk_parallel_kernelI23Flash_bwd_kernel_traitsILi32ELi128ELi128ELi8ELi4ELi4ELi4ELb1ELb0EN7cutlass6half_tE19Flash_kernel_traitsILi32ELi128ELi128ELi8ES3_EELb1ELb0ELb0ELb0ELb0ELb1ELb0EEEvNS_16Flash_bwd_paramsE --------------------------
	.section	.nv.shared._ZN5flash44flash_bwd_dq_dk_dv_loop_seqk_parallel_kernelI23Flash_bwd_kernel_traitsILi32ELi128ELi128ELi8ELi4ELi4ELi4ELb1ELb0EN7cutlass6half_tE19Flash_kernel_traitsILi32ELi128ELi128ELi8ES3_EELb1ELb0ELb0ELb0ELb0ELb1ELb0EEEvNS_16Flash_bwd_paramsE,"aw",@nobits
	.sectionflags	@""
	.align	16
	.zero		1024


//--------------------- .nv.shared._ZN5flash44flash_bwd_dq_dk_dv_loop_seqk_parallel_kernelI23Flash_bwd_kernel_traitsILi32ELi128ELi128ELi8ELi4ELi4ELi4ELb1ELb0EN7cutlass6half_tE19Flash_kernel_traitsILi32ELi128ELi128ELi8ES3_EELb0ELb0ELb0ELb0ELb0ELb1ELb1EEEvNS_16Flash_bwd_paramsE --------------------------
	.section	.nv.shared._ZN5flash44flash_bwd_dq_dk_dv_loop_seqk_parallel_kernelI23Flash_bwd_kernel_traitsILi32ELi128ELi128ELi8ELi4ELi4ELi4ELb1ELb0EN7cutlass6half_tE19Flash_kernel_traitsILi32ELi128ELi128ELi8ES3_EELb0ELb0ELb0ELb0ELb0ELb1ELb1EEEvNS_16Flash_bwd_paramsE,"aw",@nobits
	.sectionflags	@""
	.align	16
	.zero		1024


//--------------------- .nv.shared._ZN5flash44flash_bwd_dq_dk_dv_loop_seqk_parallel_kernelI23Flash_bwd_kernel_traitsILi32ELi128ELi128ELi8ELi4ELi4ELi4ELb1ELb0EN7cutlass6half_tE19Flash_kernel_traitsILi32ELi128ELi128ELi8ES3_EELb1ELb0ELb0ELb0ELb0ELb0ELb0EEEvNS_16Flash_bwd_paramsE --------------------------
	.section	.nv.shared._ZN5flash44flash_bwd_dq_dk_dv_loop_seqk_parallel_kernelI23Flash_bwd_kernel_traitsILi32ELi128ELi128ELi8ELi4ELi4ELi4ELb1ELb0EN7cutlass6half_tE19Flash_kernel_traitsILi32ELi128ELi128ELi8ES3_EELb1ELb0ELb0ELb0ELb0ELb0ELb0EEEvNS_16Flash_bwd_paramsE,"aw",@nobits
	.sectionflags	@""
	.align	16
	.zero		1024


//--------------------- .nv.shared._ZN5flash44flash_bwd_dq_dk_dv_loop_seqk_parallel_kernelI23Flash_bwd_kernel_traitsILi32ELi128ELi128ELi8ELi4ELi4ELi4ELb1ELb0EN7cutlass6half_tE19Flash_kernel_traitsILi32ELi128ELi128ELi8ES3_EELb0ELb0ELb0ELb0ELb0ELb0ELb1EEEvNS_16Flash_bwd_paramsE --------------------------
	.section	.nv.shared._ZN5flash44flash_bwd_dq_dk_dv_loop_seqk_parallel_kernelI23Flash_bwd_kernel_traitsILi32ELi128ELi128ELi8ELi4ELi4ELi4ELb1ELb0EN7cutlass6half_tE19Flash_kernel_traitsILi32ELi128ELi128ELi8ES3_EELb0ELb0ELb0ELb0ELb0ELb0ELb1EEEvNS_16Flash_bwd_paramsE,"aw",@nobits
	.sectionflags	@""
	.align	16
	.zero		1024


//--------------------- .nv.shared._ZN5flash44flash_bwd_dq_dk_dv_loop_seqk_parallel_kernelI23Flash_bwd_kernel_traitsILi32ELi128ELi128ELi8ELi4ELi4ELi4ELb1ELb0EN7cutlass6half_tE19Flash_kernel_traitsILi32ELi128ELi128ELi8ES3_EELb1ELb0ELb1ELb0ELb0ELb0ELb0EEEvNS_16Flash_bwd_paramsE --------------------------
	.section	.nv.shared._ZN5flash44flash_bwd_dq_dk_dv_loop_seqk_parallel_kernelI23Flash_bwd_kernel_traitsILi32ELi128ELi128ELi8ELi4ELi4ELi4ELb1ELb0EN7cutlass6half_tE19Flash_kernel_traitsILi32ELi128ELi128ELi8ES3_EELb1ELb0ELb1ELb0ELb0ELb0ELb0EEEvNS_16Flash_bwd_paramsE,"aw",@nobits
	.sectionflags	@""
	.align	16
	.zero		1024


//--------------------- .nv.shared._ZN5flash44flash_bwd_dq_dk_dv_loop_seqk_parallel_kernelI23Flash_bwd_kernel_traitsILi32ELi128ELi128ELi8ELi4ELi4ELi4ELb1ELb0EN7cutlass6half_tE19Flash_kernel_traitsILi32ELi128ELi128ELi8ES3_EELb0ELb0ELb1ELb0ELb0ELb0ELb1EEEvNS_16Flash_bwd_paramsE --------------------------
	.section	.nv.shared._ZN5flash44flash_bwd_dq_dk_dv_loop_seqk_parallel_kernelI23Flash_bwd_kernel_traitsILi32ELi128ELi128ELi8ELi4ELi4ELi4ELb1ELb0EN7cutlass6half_tE19Flash_kernel_traitsILi32ELi128ELi128ELi8ES3_EELb0ELb0ELb1ELb0ELb0ELb0ELb1EEEvNS_16Flash_bwd_paramsE,"aw",@nobits
	.sectionflags	@""
	.align	16
	.zero		1024


//--------------------- .nv.shared._ZN5flash44flash_bwd_dq_dk_dv_loop_seqk_parallel_kernelI23Flash_bwd_kernel_traitsILi32ELi128ELi128ELi8ELi4ELi4ELi4ELb1ELb0EN7cutlass6half_tE19Flash_kernel_traitsILi32ELi128ELi128ELi8ES3_EELb1ELb0ELb0ELb0ELb1ELb1ELb0EEEvNS_16Flash_bwd_paramsE --------------------------
	.section	.nv.shared._ZN5flash44flash_bwd_dq_dk_dv_loop_seqk_parallel_kernelI23Flash_bwd_kernel_traitsILi32ELi128ELi128ELi8ELi4ELi4ELi4ELb1ELb0EN7cutlass6half_tE19Flash_kernel_traitsILi32ELi128ELi128ELi8ES3_EELb1ELb0ELb0ELb0ELb1ELb1ELb0EEEvNS_16Flash_bwd_paramsE,"aw",@nobits
	.sectionflags	@""
	.align	16
	.zero		1024


//--------------------- .nv.shared._ZN5flash44flash_bwd_dq_dk_dv_loop_seqk_parallel_kernelI23Flash_bwd_kernel_traitsILi32ELi128ELi128ELi8ELi4ELi4ELi4ELb1ELb0EN7cutlass6half_tE19Flash_kernel_traitsILi32ELi128ELi128ELi8ES3_EELb0ELb0ELb0ELb0ELb1ELb1ELb1EEEvNS_16Flash_bwd_paramsE --------------------------
	.section	.nv.shared._ZN5flash44flash_bwd_dq_dk_dv_loop_seqk_parallel_kernelI23Flash_bwd_kernel_traitsILi32ELi128ELi128ELi8ELi4ELi4ELi4ELb1ELb0EN7cutlass6half_tE19Flash_kernel_traitsILi32ELi128ELi128ELi8ES3_EELb0ELb0ELb0ELb0ELb1ELb1ELb1EEEvNS_16Flash_bwd_paramsE,"aw",@nobits
	.sectionflags	@""
	.align	16
	.zero		1024


//--------------------- .nv.shared._ZN5flash44flash_bwd_dq_dk_dv_loop_seqk_parallel_kernelI23Flash_bwd_kernel_traitsILi32ELi128ELi128ELi8ELi4ELi4ELi4ELb1ELb0EN7cutlass6half_tE19Flash_kernel_traitsILi32ELi128ELi128ELi8ES3_EELb1ELb0ELb0ELb1ELb0ELb0ELb0EEEvNS_16Flash_bwd_paramsE --------------------------
	.section	.nv.shared._ZN5flash44flash_bwd_dq_dk_dv_loop_seqk_parallel_kernelI23Flash_bwd_kernel_traitsILi32ELi128ELi128ELi8ELi4ELi4ELi4ELb1ELb0EN7cutlass6half_tE19Flash_kernel_traitsILi32ELi128ELi128ELi8ES3_EELb1ELb0ELb0ELb1ELb0ELb0ELb0EEEvNS_16Flash_bwd_paramsE,"aw",@nobits
	.sectionflags	@""
	.align	16
	.zero		1024


//--------------------- .nv.shared._ZN5flash44flash_bwd_dq_dk_dv_loop_seqk_parallel_kernelI23Flash_bwd_kernel_traitsILi32ELi128ELi128ELi8ELi4ELi4ELi4ELb1ELb0EN7cutlass6half_tE19Flash_kernel_traitsILi32ELi128ELi128ELi8ES3_EELb0ELb0ELb0ELb1ELb0ELb0ELb1EEEvNS_16Flash_bwd_paramsE --------------------------
	.section	.nv.shared._ZN5flash44flash_bwd_dq_dk_dv_loop_seqk_parallel_kernelI23Flash_bwd_kernel_traitsILi32ELi128ELi128ELi8ELi4ELi4ELi4ELb1ELb0EN7cutlass6half_tE19Flash_kernel_traitsILi32ELi128ELi128ELi8ES3_EELb0ELb0ELb0ELb1ELb0ELb0ELb1EEEvNS_16Flash_bwd_paramsE,"aw",@nobits
	.sectionflags	@""
	.align	16
	.zero		1024


//--------------------- .nv.shared._ZN5flash44flash_bwd_dq_dk_dv_loop_seqk_parallel_kernelI23Flash_bwd_kernel_traitsILi32ELi128ELi128ELi8ELi4ELi4ELi4ELb1ELb0EN7cutlass6half_tE19Flash_kernel_traitsILi32ELi128ELi128ELi8ES3_EELb1ELb0ELb1ELb0ELb0ELb1ELb0EEEvNS_16Flash_bwd_paramsE --------------------------
	.section	.nv.shared._ZN5flash44flash_bwd_dq_dk_dv_loop_seqk_parallel_kernelI23Flash_bwd_kernel_traitsILi32ELi128ELi128ELi8ELi4ELi4ELi4ELb1ELb0EN7cutlass6half_tE19Flash_kernel_traitsILi32ELi128ELi128ELi8ES3_EELb1ELb0ELb1ELb0ELb0ELb1ELb0EEEvNS_16Flash_bwd_paramsE,"aw",@nobits
	.sectionflags	@""
	.align	16
	.zero		1024


//--------------------- .nv.shared._ZN5flash44flash_bwd_dq_dk_dv_loop_seqk_parallel_kernelI23Flash_bwd_kernel_traitsILi32ELi128ELi128ELi8ELi4ELi4ELi4ELb1ELb0EN7cutlass6half_tE19Flash_kernel_traitsILi32ELi128ELi128ELi8ES3_EELb0ELb0ELb1ELb0ELb0ELb1ELb1EEEvNS_16Flash_bwd_paramsE --------------------------
	.section	.nv.shared._ZN5flash44flash_bwd_dq_dk_dv_loop_seqk_parallel_kernelI23Flash_bwd_kernel_traitsILi32ELi128ELi128ELi8ELi4ELi4ELi4ELb1ELb0EN7cutlass6half_tE19Flash_kernel_traitsILi32ELi128ELi128ELi8ES3_EELb0ELb0ELb1ELb0ELb0ELb1ELb1EEEvNS_16Flash_bwd_paramsE,"aw",@nobits
	.sectionflags	@""
	.align	16
	.zero		1024


//--------------------- .nv.shared._ZN5flash44flash_bwd_dq_dk_dv_loop_seqk_parallel_kernelI23Flash_bwd_kernel_traitsILi32ELi128ELi128ELi8ELi4ELi4ELi4ELb1ELb0EN7cutlass6half_tE19Flash_kernel_traitsILi32ELi128ELi128ELi8ES3_EELb1ELb0ELb1ELb1ELb0ELb0ELb0EEEvNS_16Flash_bwd_paramsE --------------------------
	.section	.nv.shared._ZN5flash44flash_bwd_dq_dk_dv_loop_seqk_parallel_kernelI23Flash_bwd_kernel_traitsILi32ELi128ELi128ELi8ELi4ELi4ELi4ELb1ELb0EN7cutlass6half_tE19Flash_kernel_traitsILi32ELi128ELi128ELi8ES3_EELb1ELb0ELb1ELb1ELb0ELb0ELb0EEEvNS_16Flash_bwd_paramsE,"aw",@nobits
	.sectionflags	@""
	.align	16
	.zero		1024


//--------------------- .nv.shared._ZN5flash44flash_bwd_dq_dk_dv_loop_seqk_parallel_kernelI23Flash_bwd_kernel_traitsILi32ELi128ELi128ELi8ELi4ELi4ELi4ELb1ELb0EN7cutlass6half_tE19Flash_kernel_traitsILi32ELi128ELi128ELi8ES3_EELb0ELb0ELb1ELb1ELb0ELb0ELb1EEEvNS_16Flash_bwd_paramsE --------------------------
	.section	.nv.shared._ZN5flash44flash_bwd_dq_dk_dv_loop_seqk_parallel_kernelI23Flash_bwd_kernel_traitsILi32ELi128ELi128ELi8ELi4ELi4ELi4ELb1ELb0EN7cutlass6half_tE19Flash_kernel_traitsILi32ELi128ELi128ELi8ES3_EELb0ELb0ELb1ELb1ELb0ELb0ELb1EEEvNS_16Flash_bwd_paramsE,"aw",@nobits
	.sectionflags	@""
	.align	16
	.zero		1024


//--------------------- .nv.shared._ZN5flash25flash_bwd_dot_do_o_kernelILb0E23Flash_bwd_kernel_traitsILi32ELi128ELi128ELi8ELi4ELi4ELi4ELb1ELb0EN7cutlass6half_tE19Flash_kernel_traitsILi32ELi128ELi128ELi8ES3_EEEEvNS_16Flash_bwd_paramsE --------------------------
	.section	.nv.shared._ZN5flash25flash_bwd_dot_do_o_kernelILb0E23Flash_bwd_kernel_traitsILi32ELi128ELi128ELi8ELi4ELi4ELi4ELb1ELb0EN7cutlass6half_tE19Flash_kernel_traitsILi32ELi128ELi128ELi8ES3_EEEEvNS_16Flash_bwd_paramsE,"aw",@nobits
	.sectionflags	@""
	.align	16
	.zero		1024


//--------------------- .nv.shared._ZN5flash25flash_bwd_dot_do_o_kernelILb1E23Flash_bwd_kernel_traitsILi32ELi128ELi128ELi8ELi4ELi4ELi4ELb1ELb0EN7cutlass6half_tE19Flash_kernel_traitsILi32ELi128ELi128ELi8ES3_EEEEvNS_16Flash_bwd_paramsE --------------------------
	.section	.nv.shared._ZN5flash25flash_bwd_dot_do_o_kernelILb1E23Flash_bwd_kernel_traitsILi32ELi128ELi128ELi8ELi4ELi4ELi4ELb1ELb0EN7cutlass6half_tE19Flash_kernel_traitsILi32ELi128ELi128ELi8ES3_EEEEvNS_16Flash_bwd_paramsE,"aw",@nobits
	.sectionflags	@""
	.align	16
	.zero		1024


//--------------------- .nv.shared._ZN5flash27flash_bwd_convert_dq_kernelI23Flash_bwd_kernel_traitsILi32ELi128ELi128ELi8ELi4ELi4ELi4ELb0ELb0EN7cutlass6half_tE19Flash_kernel_traitsILi32ELi128ELi128ELi8ES3_EEEEvNS_16Flash_bwd_paramsEi --------------------------
	.section	.nv.shared._ZN5flash27flash_bwd_convert_dq_kernelI23Flash_bwd_kernel_traitsILi32ELi128ELi128ELi8ELi4ELi4ELi4ELb0ELb0EN7cutlass6half_tE19Flash_kernel_traitsILi32ELi128ELi128ELi8ES3_EEEEvNS_16Flash_bwd_paramsEi,"aw",@nobits
	.sectionflags	@""
	.align	16
	.zero		1024


//--------------------- .nv.shared._ZN5flash44flash_bwd_dq_dk_dv_loop_seqk_parallel_kernelI23Flash_bwd_kernel_traitsILi32ELi128ELi128ELi8ELi4ELi4ELi4ELb0ELb0EN7cutlass6half_tE19Flash_kernel_traitsILi32ELi128ELi128ELi8ES3_EELb1ELb0ELb0ELb0ELb0ELb1ELb0EEEvNS_16Flash_bwd_paramsE --------------------------
	.section	.nv.shared._ZN5flash44flash_bwd_dq_dk_dv_loop_seqk_parallel_kernelI23Flash_bwd_kernel_traitsILi32ELi128ELi128ELi8ELi4ELi4ELi4ELb0ELb0EN7cutlass6half_tE19Flash_kernel_traitsILi32ELi128ELi128ELi8ES3_EELb1ELb0ELb0ELb0ELb0ELb1ELb0EEEvNS_16Flash_bwd_paramsE,"aw",@nobits
	.sectionflags	@""
	.align	16
	.zero		1024


//--------------------- .nv.shared._ZN5flash44flash_bwd_dq_dk_dv_loop_seqk_parallel_kernelI23Flash_bwd_kernel_traitsILi32ELi128ELi128ELi8ELi4ELi4ELi4ELb0ELb0EN7cutlass6half_tE19Flash_kernel_traitsILi32ELi128ELi128ELi8ES3_EELb0ELb0ELb0ELb0ELb0ELb1ELb1EEEvNS_16Flash_bwd_paramsE --------------------------
	.section	.nv.shared._ZN5flash44flash_bwd_dq_dk_dv_loop_seqk_parallel_kernelI23Flash_bwd_kernel_traitsILi32ELi128ELi128ELi8ELi4ELi4ELi4ELb0ELb0EN7cutlass6half_tE19Flash_kernel_traitsILi32ELi128ELi128ELi8ES3_EELb0ELb0ELb0ELb0ELb0ELb1ELb1EEEvNS_16Flash_bwd_paramsE,"aw",@nobits
	.sectionflags	@""
	.align	16
	.zero		1024


//--------------------- .nv.shared._ZN5flash44flash_bwd_dq_dk_dv_loop_seqk_parallel_kernelI23Flash_bwd_kernel_traitsILi32ELi128ELi128ELi8ELi4ELi4ELi4ELb0ELb0EN7cutlass6half_tE19Flash_kernel_traitsILi32ELi128ELi128ELi8ES3_EELb1ELb0ELb0ELb0ELb0ELb0ELb0EEEvNS_16Flash_bwd_paramsE --------------------------
	.section	.nv.shared._ZN5flash44flash_bwd_dq_dk_dv_loop_seqk_parallel_kernelI23Flash_bwd_kernel_traitsILi32ELi128ELi128ELi8ELi4ELi4ELi4ELb0ELb0EN7cutlass6half_tE19Flash_kernel_traitsILi32ELi128ELi128ELi8ES3_EELb1ELb0ELb0ELb0ELb0ELb0ELb0EEEvNS_16Flash_bwd_paramsE,"aw",@nobits
	.sectionflags	@""
	.align	16
	.zero		1024


//--------------------- .nv.shared._ZN5flash44flash_bwd_dq_dk_dv_loop_seqk_parallel_kernelI23Flash_bwd_kernel_traitsILi32ELi128ELi128ELi8ELi4ELi4ELi4ELb0ELb0EN7cutlass6half_tE19Flash_kernel_traitsILi32ELi128ELi128ELi8ES3_EELb0ELb0ELb0ELb0ELb0ELb0ELb1EEEvNS_16Flash_bwd_paramsE --------------------------
	.section	.nv.shared._ZN5flash44flash_bwd_dq_dk_dv_loop_seqk_parallel_kernelI23Flash_bwd_kernel_traitsILi32ELi128ELi128ELi8ELi4ELi4ELi4ELb0ELb0EN7cutlass6half_tE19Flash_kernel_traitsILi32ELi128ELi128ELi8ES3_EELb0ELb0ELb0ELb0ELb0ELb0ELb1EEEvNS_16Flash_bwd_paramsE,"aw",@nobits
	.sectionflags	@""
	.align	16
	.zero		1024


//--------------------- .nv.shared._ZN5flash44flash_bwd_dq_dk_dv_loop_seqk_parallel_kernelI23Flash_bwd_kernel_traitsILi32ELi128ELi128ELi8ELi4ELi4ELi4ELb0ELb0EN7cutlass6half_tE19Flash_kernel_traitsILi32ELi128ELi128ELi8ES3_EELb1ELb0ELb1ELb0ELb0ELb0ELb0EEEvNS_16Flash_bwd_paramsE --------------------------
	.section	.nv.shared._ZN5flash44flash_bwd_dq_dk_dv_loop_seqk_parallel_kernelI23Flash_bwd_kernel_traitsILi32ELi128ELi128ELi8ELi4ELi4ELi4ELb0ELb0EN7cutlass6half_tE19Flash_kernel_traitsILi32ELi128ELi128ELi8ES3_EELb1ELb0ELb1ELb0ELb0ELb0ELb0EEEvNS_16Flash_bwd_paramsE,"aw",@nobits
	.sectionflags	@""
	.align	16
	.zero		1024


//--------------------- .nv.shared._ZN5flash44flash_bwd_dq_dk_dv_loop_seqk_parallel_kernelI23Flash_bwd_kernel_traitsILi32ELi128ELi128ELi8ELi4ELi4ELi4ELb0ELb0EN7cutlass6half_tE19Flash_kernel_traitsILi32ELi128ELi128ELi8ES3_EELb0ELb0ELb1ELb0ELb0ELb0ELb1EEEvNS_16Flash_bwd_paramsE --------------------------
	.section	.nv.shared._ZN5flash44flash_bwd_dq_dk_dv_loop_seqk_parallel_kernelI23Flash_bwd_kernel_traitsILi32ELi128ELi128ELi8ELi4ELi4ELi4ELb0ELb0EN7cutlass6half_tE19Flash_kernel_traitsILi32ELi128ELi128ELi8ES3_EELb0ELb0ELb1ELb0ELb0ELb0ELb1EEEvNS_16Flash_bwd_paramsE,"aw",@nobits
	.sectionflags	@""
	.align	16
	.zero		1024


//--------------------- .nv.shared._ZN5flash44flash_bwd_dq_dk_dv_loop_seqk_parallel_kernelI23Flash_bwd_kernel_traitsILi32ELi128ELi128ELi8ELi4ELi4ELi4ELb0ELb0EN7cutlass6half_tE19Flash_kernel_traitsILi32ELi128ELi128ELi8ES3_EELb1ELb0ELb0ELb0ELb1ELb1ELb0EEEvNS_16Flash_bwd_paramsE --------------------------
	.section	.nv.shared._ZN5flash44flash_bwd_dq_dk_dv_loop_seqk_parallel_kernelI23Flash_bwd_kernel_traitsILi32ELi128ELi128ELi8ELi4ELi4ELi4ELb0ELb0EN7cutlass6half_tE19Flash_kernel_traitsILi32ELi128ELi128ELi8ES3_EELb1ELb0ELb0ELb0ELb1ELb1ELb0EEEvNS_16Flash_bwd_paramsE,"aw",@nobits
	.sectionflags	@""
	.align	16
	.zero		1024


//--------------------- .nv.shared._ZN5flash44flash_bwd_dq_dk_dv_loop_seqk_parallel_kernelI23Flash_bwd_kernel_traitsILi32ELi128ELi128ELi8ELi4ELi4ELi4ELb0ELb0EN7cutlass6half_tE19Flash_kernel_traitsILi32ELi128ELi128ELi8ES3_EELb0ELb0ELb0ELb0ELb1ELb1ELb1EEEvNS_16Flash_bwd_paramsE --------------------------
	.section	.nv.shared._ZN5flash44flash_bwd_dq_dk_dv_loop_seqk_parallel_kernelI23Flash_bwd_kernel_traitsILi32ELi128ELi128ELi8ELi4ELi4ELi4ELb0ELb0EN7cutlass6half_tE19Flash_kernel_traitsILi32ELi128ELi128ELi8ES3_EELb0ELb0ELb0ELb0ELb1ELb1ELb1EEEvNS_16Flash_bwd_paramsE,"aw",@nobits
	.sectionflags	@""
	.align	16
	.zero		1024


//--------------------- .nv.shared._ZN5flash44flash_bwd_dq_dk_dv_loop_seqk_parallel_kernelI23Flash_bwd_kernel_traitsILi32ELi128ELi128ELi8ELi4ELi4ELi4ELb0ELb0EN7cutlass6half_tE19Flash_kernel_traitsILi32ELi128ELi128ELi8ES3_EELb1ELb0ELb0ELb1ELb0ELb0ELb0EEEvNS_16Flash_bwd_paramsE --------------------------
	.section	.nv.shared._ZN5flash44flash_bwd_dq_dk_dv_loop_seqk_parallel_kernelI23Flash_bwd_kernel_traitsILi32ELi128ELi128ELi8ELi4ELi4ELi4ELb0ELb0EN7cutlass6half_tE19Flash_kernel_traitsILi32ELi128ELi128ELi8ES3_EELb1ELb0ELb0ELb1ELb0ELb0ELb0EEEvNS_16Flash_bwd_paramsE,"aw",@nobits
	.sectionflags	@""
	.align	16
	.zero		1024


//--------------------- .nv.shared._ZN5flash44flash_bwd_dq_dk_dv_loop_seqk_parallel_kernelI23Flash_bwd_kernel_traitsILi32ELi128ELi128ELi8ELi4ELi4ELi4ELb0ELb0EN7cutlass6half_tE19Flash_kernel_traitsILi32ELi128ELi128ELi8ES3_EELb0ELb0ELb0ELb1ELb0ELb0ELb1EEEvNS_16Flash_bwd_paramsE --------------------------
	.section	.nv.shared._ZN5flash44flash_bwd_dq_dk_dv_loop_seqk_parallel_kernelI23Flash_bwd_kernel_traitsILi32ELi128ELi128ELi8ELi4ELi4ELi4ELb0ELb0EN7cutlass6half_tE19Flash_kernel_traitsILi32ELi128ELi128ELi8ES3_EELb0ELb0ELb0ELb1ELb0ELb0ELb1EEEvNS_16Flash_bwd_paramsE,"aw",@nobits
	.sectionflags	@""
	.align	16
	.zero		1024


//--------------------- .nv.shared._ZN5flash44flash_bwd_dq_dk_dv_loop_seqk_parallel_kernelI23Flash_bwd_kernel_traitsILi32ELi128ELi128ELi8ELi4ELi4ELi4ELb0ELb0EN7cutlass6half_tE19Flash_kernel_traitsILi32ELi128ELi128ELi8ES3_EELb1ELb0ELb1ELb0ELb0ELb1ELb0EEEvNS_16Flash_bwd_paramsE --------------------------
	.section	.nv.shared._ZN5flash44flash_bwd_dq_dk_dv_loop_seqk_parallel_kernelI23Flash_bwd_kernel_traitsILi32ELi128ELi128ELi8ELi4ELi4ELi4ELb0ELb0EN7cutlass6half_tE19Flash_kernel_traitsILi32ELi128ELi128ELi8ES3_EELb1ELb0ELb1ELb0ELb0ELb1ELb0EEEvNS_16Flash_bwd_paramsE,"aw",@nobits
	.sectionflags	@""
	.align	16
	.zero		1024


//--------------------- .nv.shared._ZN5flash44flash_bwd_dq_dk_dv_loop_seqk_parallel_kernelI23Flash_bwd_kernel_traitsILi32ELi128ELi128ELi8ELi4ELi4ELi4ELb0ELb0EN7cutlass6half_tE19Flash_kernel_traitsILi32ELi128ELi128ELi8ES3_EELb0ELb0ELb1ELb0ELb0ELb1ELb1EEEvNS_16Flash_bwd_paramsE --------------------------
	.section	.nv.shared._ZN5flash44flash_bwd_dq_dk_dv_loop_seqk_parallel_kernelI23Flash_bwd_kernel_traitsILi32ELi128ELi128ELi8ELi4ELi4ELi4ELb0ELb0EN7cutlass6half_tE19Flash_kernel_traitsILi32ELi128ELi128ELi8ES3_EELb0ELb0ELb1ELb0ELb0ELb1ELb1EEEvNS_16Flash_bwd_paramsE,"aw",@nobits
	.sectionflags	@""
	.align	16
	.zero		1024


//--------------------- .nv.shared._ZN5flash44flash_bwd_dq_dk_dv_loop_seqk_parallel_kernelI23Flash_bwd_kernel_traitsILi32ELi128ELi128ELi8ELi4ELi4ELi4ELb0ELb0EN7cutlass6half_tE19Flash_kernel_traitsILi32ELi128ELi128ELi8ES3_EELb1ELb0ELb1ELb1ELb0ELb0ELb0EEEvNS_16Flash_bwd_paramsE --------------------------
	.section	.nv.shared._ZN5flash44flash_bwd_dq_dk_dv_loop_seqk_parallel_kernelI23Flash_bwd_kernel_traitsILi32ELi128ELi128ELi8ELi4ELi4ELi4ELb0ELb0EN7cutlass6half_tE19Flash_kernel_traitsILi32ELi128ELi128ELi8ES3_EELb1ELb0ELb1ELb1ELb0ELb0ELb0EEEvNS_16Flash_bwd_paramsE,"aw",@nobits
	.sectionflags	@""
	.align	16
	.zero		1024


//--------------------- .nv.shared._ZN5flash44flash_bwd_dq_dk_dv_loop_seqk_parallel_kernelI23Flash_bwd_kernel_traitsILi32ELi128ELi128ELi8ELi4ELi4ELi4ELb0ELb0EN7cutlass6half_tE19Flash_kernel_traitsILi32ELi128ELi128ELi8ES3_EELb0ELb0ELb1ELb1ELb0ELb0ELb1EEEvNS_16Flash_bwd_paramsE --------------------------
	.section	.nv.shared._ZN5flash44flash_bwd_dq_dk_dv_loop_seqk_parallel_kernelI23Flash_bwd_kernel_traitsILi32ELi128ELi128ELi8ELi4ELi4ELi4ELb0ELb0EN7cutlass6half_tE19Flash_kernel_traitsILi32ELi128ELi128ELi8ES3_EELb0ELb0ELb1ELb1ELb0ELb0ELb1EEEvNS_16Flash_bwd_paramsE,"aw",@nobits
	.sectionflags	@""
	.align	16
	.zero		1024


//--------------------- .nv.shared._ZN5flash25flash_bwd_dot_do_o_kernelILb0E23Flash_bwd_kernel_traitsILi32ELi128ELi128ELi8ELi4ELi4ELi4ELb0ELb0EN7cutlass6half_tE19Flash_kernel_traitsILi32ELi128ELi128ELi8ES3_EEEEvNS_16Flash_bwd_paramsE --------------------------
	.section	.nv.shared._ZN5flash25flash_bwd_dot_do_o_kernelILb0E23Flash_bwd_kernel_traitsILi32ELi128ELi128ELi8ELi4ELi4ELi4ELb0ELb0EN7cutlass6half_tE19Flash_kernel_traitsILi32ELi128ELi128ELi8ES3_EEEEvNS_16Flash_bwd_paramsE,"aw",@nobits
	.sectionflags	@""
	.align	16
	.zero		1024


//--------------------- .nv.shared._ZN5flash25flash_bwd_dot_do_o_kernelILb1E23Flash_bwd_kernel_traitsILi32ELi128ELi128ELi8ELi4ELi4ELi4ELb0ELb0EN7cutlass6half_tE19Flash_kernel_traitsILi32ELi128ELi128ELi8ES3_EEEEvNS_16Flash_bwd_paramsE --------------------------
	.section	.nv.shared._ZN5flash25flash_bwd_dot_do_o_kernelILb1E23Flash_bwd_kernel_traitsILi32ELi128ELi128ELi8ELi4ELi4ELi4ELb0ELb0EN7cutlass6half_tE19Flash_kernel_traitsILi32ELi128ELi128ELi8ES3_EEEEvNS_16Flash_bwd_paramsE,"aw",@nobits
	.sectionflags	@""
	.align	16
	.zero		1024


//--------------------- .nv.constant0._ZN5flash44flash_bwd_dq_dk_dv_loop_seqk_parallel_kernelI23Flash_bwd_kernel_traitsILi32ELi128ELi128ELi8ELi4ELi4ELi4ELb1ELb0EN7cutlass6half_tE19Flash_kernel_traitsILi32ELi128ELi128ELi8ES3_EELb0ELb0ELb0ELb0ELb0ELb1ELb0EEEvNS_16Flash_bwd_paramsE --------------------------
	.section	.nv.constant0._ZN5flash44flash_bwd_dq_dk_dv_loop_seqk_parallel_kernelI23Flash_bwd_kernel_traitsILi32ELi128ELi128ELi8ELi4ELi4ELi4ELb1ELb0EN7cutlass6half_tE19Flash_kernel_traitsILi32ELi128ELi128ELi8ES3_EELb0ELb0ELb0ELb0ELb0ELb1ELb0EEEvNS_16Flash_bwd_paramsE,"a",@progbits
	.sectionflags	@""
	.align	4
.nv.constant0._ZN5flash44flash_bwd_dq_dk_dv_loop_seqk_parallel_kernelI23Flash_bwd_kernel_traitsILi32ELi128ELi128ELi8ELi4ELi4ELi4ELb1ELb0EN7cutlass6half_tE19Flash_kernel_traitsILi32ELi128ELi128ELi8ES3_EELb0ELb0ELb0ELb0ELb0ELb1ELb0EEEvNS_16Flash_bwd_paramsE:
	.zero		1168


//--------------------- .nv.constant0._ZN5flash44flash_bwd_dq_dk_dv_loop_seqk_parallel_kernelI23Flash_bwd_kernel_traitsILi32ELi128ELi128ELi8ELi4ELi4ELi4ELb1ELb0EN7cutlass6half_tE19Flash_kernel_traitsILi32ELi128ELi128ELi8ES3_EELb0ELb0ELb0ELb0ELb0ELb0ELb0EEEvNS_16Flash_bwd_paramsE --------------------------
	.section	.nv.constant0._ZN5flash44flash_bwd_dq_dk_dv_loop_seqk_parallel_kernelI23Flash_bwd_kernel_traitsILi32ELi128ELi128ELi8ELi4ELi4ELi4ELb1ELb0EN7cutlass6half_tE19Flash_kernel_traitsILi32ELi128ELi128ELi8ES3_EELb0ELb0ELb0ELb0ELb0ELb0ELb0EEEvNS_16Flash_bwd_paramsE,"a",@progbits
	.sectionflags	@""
	.align	4
.nv.constant0._ZN5flash44flash_bwd_dq_dk_dv_loop_seqk_parallel_kernelI23Flash_bwd_kernel_traitsILi32ELi128ELi128ELi8ELi4ELi4ELi4ELb1ELb0EN7cutlass6half_tE19Flash_kernel_traitsILi32ELi128ELi128ELi8ES3_EELb0ELb0ELb0ELb0ELb0ELb0ELb0EEEvNS_16Flash_bwd_paramsE:
	.zero		1168


//--------------------- .nv.constant0._ZN5flash44flash_bwd_dq_dk_dv_loop_seqk_parallel_kernelI23Flash_bwd_kernel_traitsILi32ELi128ELi128ELi8ELi4ELi4ELi4ELb1ELb0EN7cutlass6half_tE19Flash_kernel_traitsILi32ELi128ELi128ELi8ES3_EELb0ELb0ELb1ELb0ELb0ELb0ELb0EEEvNS_16Flash_bwd_paramsE --------------------------
	.section	.nv.constant0._ZN5flash44flash_bwd_dq_dk_dv_loop_seqk_parallel_kernelI23Flash_bwd_kernel_traitsILi32ELi128ELi128ELi8ELi4ELi4ELi4ELb1ELb0EN7cutlass6half_tE19Flash_kernel_traitsILi32ELi128ELi128ELi8ES3_EELb0ELb0ELb1ELb0ELb0ELb0ELb0EEEvNS_16Flash_bwd_paramsE,"a",@progbits
	.sectionflags	@""
	.align	4
.nv.constant0._ZN5flash44flash_bwd_dq_dk_dv_loop_seqk_parallel_kernelI23Flash_bwd_kernel_traitsILi32ELi128ELi128ELi8ELi4ELi4ELi4ELb1ELb0EN7cutlass6half_tE19Flash_kernel_traitsILi32ELi128ELi128ELi8ES3_EELb0ELb0ELb1ELb0ELb0ELb0ELb0EEEvNS_16Flash_bwd_paramsE:
	.zero		1168


//--------------------- .nv.constant0._ZN5flash44flash_bwd_dq_dk_dv_loop_seqk_parallel_kernelI23Flash_bwd_kernel_traitsILi32ELi128ELi128ELi8ELi4ELi4ELi4ELb1ELb0EN7cutlass6half_tE19Flash_kernel_traitsILi32ELi128ELi128ELi8ES3_EELb0ELb0ELb0ELb0ELb1ELb1ELb0EEEvNS_16Flash_bwd_paramsE --------------------------
	.section	.nv.constant0._ZN5flash44flash_bwd_dq_dk_dv_loop_seqk_parallel_kernelI23Flash_bwd_kernel_traitsILi32ELi128ELi128ELi8ELi4ELi4ELi4ELb1ELb0EN7cutlass6half_tE19Flash_kernel_traitsILi32ELi128ELi128ELi8ES3_EELb0ELb0ELb0ELb0ELb1ELb1ELb0EEEvNS_16Flash_bwd_paramsE,"a",@progbits
	.sectionflags	@""
	.align	4
.nv.constant0._ZN5flash44flash_bwd_dq_dk_dv_loop_seqk_parallel_kernelI23Flash_bwd_kernel_traitsILi32ELi128ELi128ELi8ELi4ELi4ELi4ELb1ELb0EN7cutlass6half_tE19Flash_kernel_traitsILi32ELi128ELi128ELi8ES3_EELb0ELb0ELb0ELb0ELb1ELb1ELb0EEEvNS_16Flash_bwd_paramsE:
	.zero		1168


//--------------------- .nv.constant0._ZN5flash44flash_bwd_dq_dk_dv_loop_seqk_parallel_kernelI23Flash_bwd_kernel_traitsILi32ELi128ELi128ELi8ELi4ELi4ELi4ELb1ELb0EN7cutlass6half_tE19Flash_kernel_traitsILi32ELi128ELi128ELi8ES3_EELb0ELb0ELb0ELb1ELb0ELb0ELb0EEEvNS_16Flash_bwd_paramsE --------------------------
	.section	.nv.constant0._ZN5flash44flash_bwd_dq_dk_dv_loop_seqk_parallel_kernelI23Flash_bwd_kernel_traitsILi32ELi128ELi128ELi8ELi4ELi4ELi4ELb1ELb0EN7cutlass6half_tE19Flash_kernel_traitsILi32ELi128ELi128ELi8ES3_EELb0ELb0ELb0ELb1ELb0ELb0ELb0EEEvNS_16Flash_bwd_paramsE,"a",@progbits
	.sectionflags	@""
	.align	4
.nv.constant0._ZN5flash44flash_bwd_dq_dk_dv_loop_seqk_parallel_kernelI23Flash_bwd_kernel_traitsILi32ELi128ELi128ELi8ELi4ELi4ELi4ELb1ELb0EN7cutlass6half_tE19Flash_kernel_traitsILi32ELi128ELi128ELi8ES3_EELb0ELb0ELb0ELb1ELb0ELb0ELb0EEEvNS_16Flash_bwd_paramsE:
	.zero		1168


//--------------------- .nv.constant0._ZN5flash44flash_bwd_dq_dk_dv_loop_seqk_parallel_kernelI23Flash_bwd_kernel_traitsILi32ELi128ELi128ELi8ELi4ELi4ELi4ELb1ELb0EN7cutlass6half_tE19Flash_kernel_traitsILi32ELi128ELi128ELi8ES3_EELb0ELb0ELb1ELb0ELb0ELb1ELb0EEEvNS_16Flash_bwd_paramsE --------------------------
	.section	.nv.constant0._ZN5flash44flash_bwd_dq_dk_dv_loop_seqk_parallel_kernelI23Flash_bwd_kernel_traitsILi32ELi128ELi128ELi8ELi4ELi4ELi4ELb1ELb0EN7cutlass6half_tE19Flash_kernel_traitsILi32ELi128ELi128ELi8ES3_EELb0ELb0ELb1ELb0ELb0ELb1ELb0EEEvNS_16Flash_bwd_paramsE,"a",@progbits
	.sectionflags	@""
	.align	4
.nv.constant0._ZN5flash44flash_bwd_dq_dk_dv_loop_seqk_parallel_kernelI23Flash_bwd_kernel_traitsILi32ELi128ELi128ELi8ELi4ELi4ELi4ELb1ELb0EN7cutlass6half_tE19Flash_kernel_traitsILi32ELi128ELi128ELi8ES3_EELb0ELb0ELb1ELb0ELb0ELb1ELb0EEEvNS_16Flash_bwd_paramsE:
	.zero		1168


//--------------------- .nv.constant0._ZN5flash44flash_bwd_dq_dk_dv_loop_seqk_parallel_kernelI23Flash_bwd_kernel_traitsILi32ELi128ELi128ELi8ELi4ELi4ELi4ELb1ELb0EN7cutlass6half_tE19Flash_kernel_traitsILi32ELi128ELi128ELi8ES3_EELb0ELb0ELb1ELb1ELb0ELb0ELb0EEEvNS_16Flash_bwd_paramsE --------------------------
	.section	.nv.constant0._ZN5flash44flash_bwd_dq_dk_dv_loop_seqk_parallel_kernelI23Flash_bwd_kernel_traitsILi32ELi128ELi128ELi8ELi4ELi4ELi4ELb1ELb0EN7cutlass6half_tE19Flash_kernel_traitsILi32ELi128ELi128ELi8ES3_EELb0ELb0ELb1ELb1ELb0ELb0ELb0EEEvNS_16Flash_bwd_paramsE,"a",@progbits
	.sectionflags	@""
	.align	4
.nv.constant0._ZN5flash44flash_bwd_dq_dk_dv_loop_seqk_parallel_kernelI23Flash_bwd_kernel_traitsILi32ELi128ELi128ELi8ELi4ELi4ELi4ELb1ELb0EN7cutlass6half_tE19Flash_kernel_traitsILi32ELi128ELi128ELi8ES3_EELb0ELb0ELb1ELb1ELb0ELb0ELb0EEEvNS_16Flash_bwd_paramsE:
	.zero		1168


//--------------------- .nv.constant0._ZN5flash27flash_bwd_convert_dq_kernelI23Flash_bwd_kernel_traitsILi32ELi128ELi128ELi8ELi4ELi4ELi4ELb1ELb0EN7cutlass6half_tE19Flash_kernel_traitsILi32ELi128ELi128ELi8ES3_EEEEvNS_16Flash_bwd_paramsEi --------------------------
	.section	.nv.constant0._ZN5flash27flash_bwd_convert_dq_kernelI23Flash_bwd_kernel_traitsILi32ELi128ELi128ELi8ELi4ELi4ELi4ELb1ELb0EN7cutlass6half_tE19Flash_kernel_traitsILi32ELi128ELi128ELi8ES3_EEEEvNS_16Flash_bwd_paramsEi,"a",@progbits
	.sectionflags	@""
	.align	4
.nv.constant0._ZN5flash27flash_bwd_convert_dq_kernelI23Flash_bwd_kernel_traitsILi32ELi128ELi128ELi8ELi4ELi4ELi4ELb1ELb0EN7cutlass6half_tE19Flash_kernel_traitsILi32ELi128ELi128ELi8ES3_EEEEvNS_16Flash_bwd_paramsEi:
	.zero		1172


//--------------------- .nv.constant0._ZN5flash44flash_bwd_dq_dk_dv_loop_seqk_parallel_kernelI23Flash_bwd_kernel_traitsILi32ELi128ELi128ELi8ELi4ELi4ELi4ELb1ELb0EN7cutlass6half_tE19Flash_kernel_traitsILi32ELi128ELi128ELi8ES3_EELb1ELb0ELb0ELb0ELb0ELb1ELb0EEEvNS_16Flash_bwd_paramsE --------------------------
	.section	.nv.constant0._ZN5flash44flash_bwd_dq_dk_dv_loop_seqk_parallel_kernelI23Flash_bwd_kernel_traitsILi32ELi128ELi128ELi8ELi4ELi4ELi4ELb1ELb0EN7cutlass6half_tE19Flash_kernel_traitsILi32ELi128ELi128ELi8ES3_EELb1ELb0ELb0ELb0ELb0ELb1ELb0EEEvNS_16Flash_bwd_paramsE,"a",@progbits
	.sectionflags	@""
	.align	4
.nv.constant0._ZN5flash44flash_bwd_dq_dk_dv_loop_seqk_parallel_kernelI23Flash_bwd_kernel_traitsILi32ELi128ELi128ELi8ELi4ELi4ELi4ELb1ELb0EN7cutlass6half_tE19Flash_kernel_traitsILi32ELi128ELi128ELi8ES3_EELb1ELb0ELb0ELb0ELb0ELb1ELb0EEEvNS_16Flash_bwd_paramsE:
	.zero		1168


//--------------------- .nv.constant0._ZN5flash44flash_bwd_dq_dk_dv_loop_seqk_parallel_kernelI23Flash_bwd_kernel_traitsILi32ELi128ELi128ELi8ELi4ELi4ELi4ELb1ELb0EN7cutlass6half_tE19Flash_kernel_traitsILi32ELi128ELi128ELi8ES3_EELb0ELb0ELb0ELb0ELb0ELb1ELb1EEEvNS_16Flash_bwd_paramsE --------------------------
	.section	.nv.constant0._ZN5flash44flash_bwd_dq_dk_dv_loop_seqk_parallel_kernelI23Flash_bwd_kernel_traitsILi32ELi128ELi128ELi8ELi4ELi4ELi4ELb1ELb0EN7cutlass6half_tE19Flash_kernel_traitsILi32ELi128ELi128ELi8ES3_EELb0ELb0ELb0ELb0ELb0ELb1ELb1EEEvNS_16Flash_bwd_paramsE,"a",@progbits
	.sectionflags	@""
	.align	4
.nv.constant0._ZN5flash44flash_bwd_dq_dk_dv_loop_seqk_parallel_kernelI23Flash_bwd_kernel_traitsILi32ELi128ELi128ELi8ELi4ELi4ELi4ELb1ELb0EN7cutlass6half_tE19Flash_kernel_traitsILi32ELi128ELi128ELi8ES3_EELb0ELb0ELb0ELb0ELb0ELb1ELb1EEEvNS_16Flash_bwd_paramsE:
	.zero		1168


//--------------------- .nv.constant0._ZN5flash44flash_bwd_dq_dk_dv_loop_seqk_parallel_kernelI23Flash_bwd_kernel_traitsILi32ELi128ELi128ELi8ELi4ELi4ELi4ELb1ELb0EN7cutlass6half_tE19Flash_kernel_traitsILi32ELi128ELi128ELi8ES3_EELb1ELb0ELb0ELb0ELb0ELb0ELb0EEEvNS_16Flash_bwd_paramsE --------------------------
	.section	.nv.constant0._ZN5flash44flash_bwd_dq_dk_dv_loop_seqk_parallel_kernelI23Flash_bwd_kernel_traitsILi32ELi128ELi128ELi8ELi4ELi4ELi4ELb1ELb0EN7cutlass6half_tE19Flash_kernel_traitsILi32ELi128ELi128ELi8ES3_EELb1ELb0ELb0ELb0ELb0ELb0ELb0EEEvNS_16Flash_bwd_paramsE,"a",@progbits
	.sectionflags	@""
	.align	4
.nv.constant0._ZN5flash44flash_bwd_dq_dk_dv_loop_seqk_parallel_kernelI23Flash_bwd_kernel_traitsILi32ELi128ELi128ELi8ELi4ELi4ELi4ELb1ELb0EN7cutlass6half_tE19Flash_kernel_traitsILi32ELi128ELi128ELi8ES3_EELb1ELb0ELb0ELb0ELb0ELb0ELb0EEEvNS_16Flash_bwd_paramsE:
	.zero		1168


//--------------------- .nv.constant0._ZN5flash44flash_bwd_dq_dk_dv_loop_seqk_parallel_kernelI23Flash_bwd_kernel_traitsILi32ELi128ELi128ELi8ELi4ELi4ELi4ELb1ELb0EN7cutlass6half_tE19Flash_kernel_traitsILi32ELi128ELi128ELi8ES3_EELb0ELb0ELb0ELb0ELb0ELb0ELb1EEEvNS_16Flash_bwd_paramsE --------------------------
	.section	.nv.constant0._ZN5flash44flash_bwd_dq_dk_dv_loop_seqk_parallel_kernelI23Flash_bwd_kernel_traitsILi32ELi128ELi128ELi8ELi4ELi4ELi4ELb1ELb0EN7cutlass6half_tE19Flash_kernel_traitsILi32ELi128ELi128ELi8ES3_EELb0ELb0ELb0ELb0ELb0ELb0ELb1EEEvNS_16Flash_bwd_paramsE,"a",@progbits
	.sectionflags	@""
	.align	4
.nv.constant0._ZN5flash44flash_bwd_dq_dk_dv_loop_seqk_parallel_kernelI23Flash_bwd_kernel_traitsILi32ELi128ELi128ELi8ELi4ELi4ELi4ELb1ELb0EN7cutlass6half_tE19Flash_kernel_traitsILi32ELi128ELi128ELi8ES3_EELb0ELb0ELb0ELb0ELb0ELb0ELb1EEEvNS_16Flash_bwd_paramsE:
	.zero		1168


//--------------------- .nv.constant0._ZN5flash44flash_bwd_dq_dk_dv_loop_seqk_parallel_kernelI23Flash_bwd_kernel_traitsILi32ELi128ELi128ELi8ELi4ELi4ELi4ELb1ELb0EN7cutlass6half_tE19Flash_kernel_traitsILi32ELi128ELi128ELi8ES3_EELb1ELb0ELb1ELb0ELb0ELb0ELb0EEEvNS_16Flash_bwd_paramsE --------------------------
	.section	.nv.constant0._ZN5flash44flash_bwd_dq_dk_dv_loop_seqk_parallel_kernelI23Flash_bwd_kernel_traitsILi32ELi128ELi128ELi8ELi4ELi4ELi4ELb1ELb0EN7cutlass6half_tE19Flash_kernel_traitsILi32ELi128ELi128ELi8ES3_EELb1ELb0ELb1ELb0ELb0ELb0ELb0EEEvNS_16Flash_bwd_paramsE,"a",@progbits
	.sectionflags	@""
	.align	4
.nv.constant0._ZN5flash44flash_bwd_dq_dk_dv_loop_seqk_parallel_kernelI23Flash_bwd_kernel_traitsILi32ELi128ELi128ELi8ELi4ELi4ELi4ELb1ELb0EN7cutlass6half_tE19Flash_kernel_traitsILi32ELi128ELi128ELi8ES3_EELb1ELb0ELb1ELb0ELb0ELb0ELb0EEEvNS_16Flash_bwd_paramsE:
	.zero		1168


//--------------------- .nv.constant0._ZN5flash44flash_bwd_dq_dk_dv_loop_seqk_parallel_kernelI23Flash_bwd_kernel_traitsILi32ELi128ELi128ELi8ELi4ELi4ELi4ELb1ELb0EN7cutlass6half_tE19Flash_kernel_traitsILi32ELi128ELi128ELi8ES3_EELb0ELb0ELb1ELb0ELb0ELb0ELb1EEEvNS_16Flash_bwd_paramsE --------------------------
	.section	.nv.constant0._ZN5flash44flash_bwd_dq_dk_dv_loop_seqk_parallel_kernelI23Flash_bwd_kernel_traitsILi32ELi128ELi128ELi8ELi4ELi4ELi4ELb1ELb0EN7cutlass6half_tE19Flash_kernel_traitsILi32ELi128ELi128ELi8ES3_EELb0ELb0ELb1ELb0ELb0ELb0ELb1EEEvNS_16Flash_bwd_paramsE,"a",@progbits
	.sectionflags	@""
	.align	4
.nv.constant0._ZN5flash44flash_bwd_dq_dk_dv_loop_seqk_parallel_kernelI23Flash_bwd_kernel_traitsILi32ELi128ELi128ELi8ELi4ELi4ELi4ELb1ELb0EN7cutlass6half_tE19Flash_kernel_traitsILi32ELi128ELi128ELi8ES3_EELb0ELb0ELb1ELb0ELb0ELb0ELb1EEEvNS_16Flash_bwd_paramsE:
	.zero		1168


//--------------------- .nv.constant0._ZN5flash44flash_bwd_dq_dk_dv_loop_seqk_parallel_kernelI23Flash_bwd_kernel_traitsILi32ELi128ELi128ELi8ELi4ELi4ELi4ELb1ELb0EN7cutlass6half_tE19Flash_kernel_traitsILi32ELi128ELi128ELi8ES3_EELb1ELb0ELb0ELb0ELb1ELb1ELb0EEEvNS_16Flash_bwd_paramsE --------------------------
	.section	.nv.constant0._ZN5flash44flash_bwd_dq_dk_dv_loop_seqk_parallel_kernelI23Flash_bwd_kernel_traitsILi32ELi128ELi128ELi8ELi4ELi4ELi4ELb1ELb0EN7cutlass6half_tE19Flash_kernel_traitsILi32ELi128ELi128ELi8ES3_EELb1ELb0ELb0ELb0ELb1ELb1ELb0EEEvNS_16Flash_bwd_paramsE,"a",@progbits
	.sectionflags	@""
	.align	4
.nv.constant0._ZN5flash44flash_bwd_dq_dk_dv_loop_seqk_parallel_kernelI23Flash_bwd_kernel_traitsILi32ELi128ELi128ELi8ELi4ELi4ELi4ELb1ELb0EN7cutlass6half_tE19Flash_kernel_traitsILi32ELi128ELi128ELi8ES3_EELb1ELb0ELb0ELb0ELb1ELb1ELb0EEEvNS_16Flash_bwd_paramsE:
	.zero		1168


//--------------------- .nv.constant0._ZN5flash44flash_bwd_dq_dk_dv_loop_seqk_parallel_kernelI23Flash_bwd_kernel_traitsILi32ELi128ELi128ELi8ELi4ELi4ELi4ELb1ELb0EN7cutlass6half_tE19Flash_kernel_traitsILi32ELi128ELi128ELi8ES3_EELb0ELb0ELb0ELb0ELb1ELb1ELb1EEEvNS_16Flash_bwd_paramsE --------------------------
	.section	.nv.constant0._ZN5flash44flash_bwd_dq_dk_dv_loop_seqk_parallel_kernelI23Flash_bwd_kernel_traitsILi32ELi128ELi128ELi8ELi4ELi4ELi4ELb1ELb0EN7cutlass6half_tE19Flash_kernel_traitsILi32ELi128ELi128ELi8ES3_EELb0ELb0ELb0ELb0ELb1ELb1ELb1EEEvNS_16Flash_bwd_paramsE,"a",@progbits
	.sectionflags	@""
	.align	4
.nv.constant0._ZN5flash44flash_bwd_dq_dk_dv_loop_seqk_parallel_kernelI23Flash_bwd_kernel_traitsILi32ELi128ELi128ELi8ELi4ELi4ELi4ELb1ELb0EN7cutlass6half_tE19Flash_kernel_traitsILi32ELi128ELi128ELi8ES3_EELb0ELb0ELb0ELb0ELb1ELb1ELb1EEEvNS_16Flash_bwd_paramsE:
	.zero		1168


//--------------------- .nv.constant0._ZN5flash44flash_bwd_dq_dk_dv_loop_seqk_parallel_kernelI23Flash_bwd_kernel_traitsILi32ELi128ELi128ELi8ELi4ELi4ELi4ELb1ELb0EN7cutlass6half_tE19Flash_kernel_traitsILi32ELi128ELi128ELi8ES3_EELb1ELb0ELb0ELb1ELb0ELb0ELb0EEEvNS_16Flash_bwd_paramsE --------------------------
	.section	.nv.constant0._ZN5flash44flash_bwd_dq_dk_dv_loop_seqk_parallel_kernelI23Flash_bwd_kernel_traitsILi32ELi128ELi128ELi8ELi4ELi4ELi4ELb1ELb0EN7cutlass6half_tE19Flash_kernel_traitsILi32ELi128ELi128ELi8ES3_EELb1ELb0ELb0ELb1ELb0ELb0ELb0EEEvNS_16Flash_bwd_paramsE,"a",@progbits
	.sectionflags	@""
	.align	4
.nv.constant0._ZN5flash44flash_bwd_dq_dk_dv_loop_seqk_parallel_kernelI23Flash_bwd_kernel_traitsILi32ELi128ELi128ELi8ELi4ELi4ELi4ELb1ELb0EN7cutlass6half_tE19Flash_kernel_traitsILi32ELi128ELi128ELi8ES3_EELb1ELb0ELb0ELb1ELb0ELb0ELb0EEEvNS_16Flash_bwd_paramsE:
	.zero		1168


//--------------------- .nv.constant0._ZN5flash44flash_bwd_dq_dk_dv_loop_seqk_parallel_kernelI23Flash_bwd_kernel_traitsILi32ELi128ELi128ELi8ELi4ELi4ELi4ELb1ELb0EN7cutlass6half_tE19Flash_kernel_traitsILi32ELi128ELi128ELi8ES3_EELb0ELb0ELb0ELb1ELb0ELb0ELb1EEEvNS_16Flash_bwd_paramsE --------------------------
	.section	.nv.constant0._ZN5flash44flash_bwd_dq_dk_dv_loop_seqk_parallel_kernelI23Flash_bwd_kernel_traitsILi32ELi128ELi128ELi8ELi4ELi4ELi4ELb1ELb0EN7cutlass6half_tE19Flash_kernel_traitsILi32ELi128ELi128ELi8ES3_EELb0ELb0ELb0ELb1ELb0ELb0ELb1EEEvNS_16Flash_bwd_paramsE,"a",@progbits
	.sectionflags	@""
	.align	4
.nv.constant0._ZN5flash44flash_bwd_dq_dk_dv_loop_seqk_parallel_kernelI23Flash_bwd_kernel_traitsILi32ELi128ELi128ELi8ELi4ELi4ELi4ELb1ELb0EN7cutlass6half_tE19Flash_kernel_traitsILi32ELi128ELi128ELi8ES3_EELb0ELb0ELb0ELb1ELb0ELb0ELb1EEEvNS_16Flash_bwd_paramsE:
	.zero		1168


//--------------------- .nv.constant0._ZN5flash44flash_bwd_dq_dk_dv_loop_seqk_parallel_kernelI23Flash_bwd_kernel_traitsILi32ELi128ELi128ELi8ELi4ELi4ELi4ELb1ELb0EN7cutlass6half_tE19Flash_kernel_traitsILi32ELi128ELi128ELi8ES3_EELb1ELb0ELb1ELb0ELb0ELb1ELb0EEEvNS_16Flash_bwd_paramsE --------------------------
	.section	.nv.constant0._ZN5flash44flash_bwd_dq_dk_dv_loop_seqk_parallel_kernelI23Flash_bwd_kernel_traitsILi32ELi128ELi128ELi8ELi4ELi4ELi4ELb1ELb0EN7cutlass6half_tE19Flash_kernel_traitsILi32ELi128ELi128ELi8ES3_EELb1ELb0ELb1ELb0ELb0ELb1ELb0EEEvNS_16Flash_bwd_paramsE,"a",@progbits
	.sectionflags	@""
	.align	4
.nv.constant0._ZN5flash44flash_bwd_dq_dk_dv_loop_seqk_parallel_kernelI23Flash_bwd_kernel_traitsILi32ELi128ELi128ELi8ELi4ELi4ELi4ELb1ELb0EN7cutlass6half_tE19Flash_kernel_traitsILi32ELi128ELi128ELi8ES3_EELb1ELb0ELb1ELb0ELb0ELb1ELb0EEEvNS_16Flash_bwd_paramsE:
	.zero		1168


//--------------------- .nv.constant0._ZN5flash44flash_bwd_dq_dk_dv_loop_seqk_parallel_kernelI23Flash_bwd_kernel_traitsILi32ELi128ELi128ELi8ELi4ELi4ELi4ELb1ELb0EN7cutlass6half_tE19Flash_kernel_traitsILi32ELi128ELi128ELi8ES3_EELb0ELb0ELb1ELb0ELb0ELb1ELb1EEEvNS_16Flash_bwd_paramsE --------------------------
	.section	.nv.constant0._ZN5flash44flash_bwd_dq_dk_dv_loop_seqk_parallel_kernelI23Flash_bwd_kernel_traitsILi32ELi128ELi128ELi8ELi4ELi4ELi4ELb1ELb0EN7cutlass6half_tE19Flash_kernel_traitsILi32ELi128ELi128ELi8ES3_EELb0ELb0ELb1ELb0ELb0ELb1ELb1EEEvNS_16Flash_bwd_paramsE,"a",@progbits
	.sectionflags	@""
	.align	4
.nv.constant0._ZN5flash44flash_bwd_dq_dk_dv_loop_seqk_parallel_kernelI23Flash_bwd_kernel_traitsILi32ELi128ELi128ELi8ELi4ELi4ELi4ELb1ELb0EN7cutlass6half_tE19Flash_kernel_traitsILi32ELi128ELi128ELi8ES3_EELb0ELb0ELb1ELb0ELb0ELb1ELb1EEEvNS_16Flash_bwd_paramsE:
	.zero		1168


//--------------------- .nv.constant0._ZN5flash44flash_bwd_dq_dk_dv_loop_seqk_parallel_kernelI23Flash_bwd_kernel_traitsILi32ELi128ELi128ELi8ELi4ELi4ELi4ELb1ELb0EN7cutlass6half_tE19Flash_kernel_traitsILi32ELi128ELi128ELi8ES3_EELb1ELb0ELb1ELb1ELb0ELb0ELb0EEEvNS_16Flash_bwd_paramsE --------------------------
	.section	.nv.constant0._ZN5flash44flash_bwd_dq_dk_dv_loop_seqk_parallel_kernelI23Flash_bwd_kernel_traitsILi32ELi128ELi128ELi8ELi4ELi4ELi4ELb1ELb0EN7cutlass6half_tE19Flash_kernel_traitsILi32ELi128ELi128ELi8ES3_EELb1ELb0ELb1ELb1ELb0ELb0ELb0EEEvNS_16Flash_bwd_paramsE,"a",@progbits
	.sectionflags	@""
	.align	4
.nv.constant0._ZN5flash44flash_bwd_dq_dk_dv_loop_seqk_parallel_kernelI23Flash_bwd_kernel_traitsILi32ELi128ELi128ELi8ELi4ELi4ELi4ELb1ELb0EN7cutlass6half_tE19Flash_kernel_traitsILi32ELi128ELi128ELi8ES3_EELb1ELb0ELb1ELb1ELb0ELb0ELb0EEEvNS_16Flash_bwd_paramsE:
	.zero		1168


//--------------------- .nv.constant0._ZN5flash44flash_bwd_dq_dk_dv_loop_seqk_parallel_kernelI23Flash_bwd_kernel_traitsILi32ELi128ELi128ELi8ELi4ELi4ELi4ELb1ELb0EN7cutlass6half_tE19Flash_kernel_traitsILi32ELi128ELi128ELi8ES3_EELb0ELb0ELb1ELb1ELb0ELb0ELb1EEEvNS_16Flash_bwd_paramsE --------------------------
	.section	.nv.constant0._ZN5flash44flash_bwd_dq_dk_dv_loop_seqk_parallel_kernelI23Flash_bwd_kernel_traitsILi32ELi128ELi128ELi8ELi4ELi4ELi4ELb1ELb0EN7cutlass6half_tE19Flash_kernel_traitsILi32ELi128ELi128ELi8ES3_EELb0ELb0ELb1ELb1ELb0ELb0ELb1EEEvNS_16Flash_bwd_paramsE,"a",@progbits
	.sectionflags	@""
	.align	4
.nv.constant0._ZN5flash44flash_bwd_dq_dk_dv_loop_seqk_parallel_kernelI23Flash_bwd_kernel_traitsILi32ELi128ELi128ELi8ELi4ELi4ELi4ELb1ELb0EN7cutlass6half_tE19Flash_kernel_traitsILi32ELi128ELi128ELi8ES3_EELb0ELb0ELb1ELb1ELb0ELb0ELb1EEEvNS_16Flash_bwd_paramsE:
	.zero		1168


//--------------------- .nv.constant0._ZN5flash25flash_bwd_dot_do_o_kernelILb0E23Flash_bwd_kernel_traitsILi32ELi128ELi128ELi8ELi4ELi4ELi4ELb1ELb0EN7cutlass6half_tE19Flash_kernel_traitsILi32ELi128ELi128ELi8ES3_EEEEvNS_16Flash_bwd_paramsE --------------------------
	.section	.nv.constant0._ZN5flash25flash_bwd_dot_do_o_kernelILb0E23Flash_bwd_kernel_traitsILi32ELi128ELi128ELi8ELi4ELi4ELi4ELb1ELb0EN7cutlass6half_tE19Flash_kernel_traitsILi32ELi128ELi128ELi8ES3_EEEEvNS_16Flash_bwd_paramsE,"a",@progbits
	.sectionflags	@""
	.align	4
.nv.constant0._ZN5flash25flash_bwd_dot_do_o_kernelILb0E23Flash_bwd_kernel_traitsILi32ELi128ELi128ELi8ELi4ELi4ELi4ELb1ELb0EN7cutlass6half_tE19Flash_kernel_traitsILi32ELi128ELi128ELi8ES3_EEEEvNS_16Flash_bwd_paramsE:
	.zero		1168


//--------------------- .nv.constant0._ZN5flash25flash_bwd_dot_do_o_kernelILb1E23Flash_bwd_kernel_traitsILi32ELi128ELi128ELi8ELi4ELi4ELi4ELb1ELb0EN7cutlass6half_tE19Flash_kernel_traitsILi32ELi128ELi128ELi8ES3_EEEEvNS_16Flash_bwd_paramsE --------------------------
	.section	.nv.constant0._ZN5flash25flash_bwd_dot_do_o_kernelILb1E23Flash_bwd_kernel_traitsILi32ELi128ELi128ELi8ELi4ELi4ELi4ELb1ELb0EN7cutlass6half_tE19Flash_kernel_traitsILi32ELi128ELi128ELi8ES3_EEEEvNS_16Flash_bwd_paramsE,"a",@progbits
	.sectionflags	@""
	.align	4
.nv.constant0._ZN5flash25flash_bwd_dot_do_o_kernelILb1E23Flash_bwd_kernel_traitsILi32ELi128ELi128ELi8ELi4ELi4ELi4ELb1ELb0EN7cutlass6half_tE19Flash_kernel_traitsILi32ELi128ELi128ELi8ES3_EEEEvNS_16Flash_bwd_paramsE:
	.zero		1168


//--------------------- .nv.constant0._ZN5flash27flash_bwd_convert_dq_kernelI23Flash_bwd_kernel_traitsILi32ELi128ELi128ELi8ELi4ELi4ELi4ELb0ELb0EN7cutlass6half_tE19Flash_kernel_traitsILi32ELi128ELi128ELi8ES3_EEEEvNS_16Flash_bwd_paramsEi --------------------------
	.section	.nv.constant0._ZN5flash27flash_bwd_convert_dq_kernelI23Flash_bwd_kernel_traitsILi32ELi128ELi128ELi8ELi4ELi4ELi4ELb0ELb0EN7cutlass6half_tE19Flash_kernel_traitsILi32ELi128ELi128ELi8ES3_EEEEvNS_16Flash_bwd_paramsEi,"a",@progbits
	.sectionflags	@""
	.align	4
.nv.constant0._ZN5flash27flash_bwd_convert_dq_kernelI23Flash_bwd_kernel_traitsILi32ELi128ELi128ELi8ELi4ELi4ELi4ELb0ELb0EN7cutlass6half_tE19Flash_kernel_traitsILi32ELi128ELi128ELi8ES3_EEEEvNS_16Flash_bwd_paramsEi:
	.zero		1172


//--------------------- .nv.constant0._ZN5flash44flash_bwd_dq_dk_dv_loop_seqk_parallel_kernelI23Flash_bwd_kernel_traitsILi32ELi128ELi128ELi8ELi4ELi4ELi4ELb0ELb0EN7cutlass6half_tE19Flash_kernel_traitsILi32ELi128ELi128ELi8ES3_EELb1ELb0ELb0ELb0ELb0ELb1ELb0EEEvNS_16Flash_bwd_paramsE --------------------------
	.section	.nv.constant0._ZN5flash44flash_bwd_dq_dk_dv_loop_seqk_parallel_kernelI23Flash_bwd_kernel_traitsILi32ELi128ELi128ELi8ELi4ELi4ELi4ELb0ELb0EN7cutlass6half_tE19Flash_kernel_traitsILi32ELi128ELi128ELi8ES3_EELb1ELb0ELb0ELb0ELb0ELb1ELb0EEEvNS_16Flash_bwd_paramsE,"a",@progbits
	.sectionflags	@""
	.align	4
.nv.constant0._ZN5flash44flash_bwd_dq_dk_dv_loop_seqk_parallel_kernelI23Flash_bwd_kernel_traitsILi32ELi128ELi128ELi8ELi4ELi4ELi4ELb0ELb0EN7cutlass6half_tE19Flash_kernel_traitsILi32ELi128ELi128ELi8ES3_EELb1ELb0ELb0ELb0ELb0ELb1ELb0EEEvNS_16Flash_bwd_paramsE:
	.zero		1168


//--------------------- .nv.constant0._ZN5flash44flash_bwd_dq_dk_dv_loop_seqk_parallel_kernelI23Flash_bwd_kernel_traitsILi32ELi128ELi128ELi8ELi4ELi4ELi4ELb0ELb0EN7cutlass6half_tE19Flash_kernel_traitsILi32ELi128ELi128ELi8ES3_EELb0ELb0ELb0ELb0ELb0ELb1ELb1EEEvNS_16Flash_bwd_paramsE --------------------------
	.section	.nv.constant0._ZN5flash44flash_bwd_dq_dk_dv_loop_seqk_parallel_kernelI23Flash_bwd_kernel_traitsILi32ELi128ELi128ELi8ELi4ELi4ELi4ELb0ELb0EN7cutlass6half_tE19Flash_kernel_traitsILi32ELi128ELi128ELi8ES3_EELb0ELb0ELb0ELb0ELb0ELb1ELb1EEEvNS_16Flash_bwd_paramsE,"a",@progbits
	.sectionflags	@""
	.align	4
.nv.constant0._ZN5flash44flash_bwd_dq_dk_dv_loop_seqk_parallel_kernelI23Flash_bwd_kernel_traitsILi32ELi128ELi128ELi8ELi4ELi4ELi4ELb0ELb0EN7cutlass6half_tE19Flash_kernel_traitsILi32ELi128ELi128ELi8ES3_EELb0ELb0ELb0ELb0ELb0ELb1ELb1EEEvNS_16Flash_bwd_paramsE:
	.zero		1168


//--------------------- .nv.constant0._ZN5flash44flash_bwd_dq_dk_dv_loop_seqk_parallel_kernelI23Flash_bwd_kernel_traitsILi32ELi128ELi128ELi8ELi4ELi4ELi4ELb0ELb0EN7cutlass6half_tE19Flash_kernel_traitsILi32ELi128ELi128ELi8ES3_EELb1ELb0ELb0ELb0ELb0ELb0ELb0EEEvNS_16Flash_bwd_paramsE --------------------------
	.section	.nv.constant0._ZN5flash44flash_bwd_dq_dk_dv_loop_seqk_parallel_kernelI23Flash_bwd_kernel_traitsILi32ELi128ELi128ELi8ELi4ELi4ELi4ELb0ELb0EN7cutlass6half_tE19Flash_kernel_traitsILi32ELi128ELi128ELi8ES3_EELb1ELb0ELb0ELb0ELb0ELb0ELb0EEEvNS_16Flash_bwd_paramsE,"a",@progbits
	.sectionflags	@""
	.align	4
.nv.constant0._ZN5flash44flash_bwd_dq_dk_dv_loop_seqk_parallel_kernelI23Flash_bwd_kernel_traitsILi32ELi128ELi128ELi8ELi4ELi4ELi4ELb0ELb0EN7cutlass6half_tE19Flash_kernel_traitsILi32ELi128ELi128ELi8ES3_EELb1ELb0ELb0ELb0ELb0ELb0ELb0EEEvNS_16Flash_bwd_paramsE:
	.zero		1168


//--------------------- .nv.constant0._ZN5flash44flash_bwd_dq_dk_dv_loop_seqk_parallel_kernelI23Flash_bwd_kernel_traitsILi32ELi128ELi128ELi8ELi4ELi4ELi4ELb0ELb0EN7cutlass6half_tE19Flash_kernel_traitsILi32ELi128ELi128ELi8ES3_EELb0ELb0ELb0ELb0ELb0ELb0ELb1EEEvNS_16Flash_bwd_paramsE --------------------------
	.section	.nv.constant0._ZN5flash44flash_bwd_dq_dk_dv_loop_seqk_parallel_kernelI23Flash_bwd_kernel_traitsILi32ELi128ELi128ELi8ELi4ELi4ELi4ELb0ELb0EN7cutlass6half_tE19Flash_kernel_traitsILi32ELi128ELi128ELi8ES3_EELb0ELb0ELb0ELb0ELb0ELb0ELb1EEEvNS_16Flash_bwd_paramsE,"a",@progbits
	.sectionflags	@""
	.align	4
.nv.constant0._ZN5flash44flash_bwd_dq_dk_dv_loop_seqk_parallel_kernelI23Flash_bwd_kernel_traitsILi32ELi128ELi128ELi8ELi4ELi4ELi4ELb0ELb0EN7cutlass6half_tE19Flash_kernel_traitsILi32ELi128ELi128ELi8ES3_EELb0ELb0ELb0ELb0ELb0ELb0ELb1EEEvNS_16Flash_bwd_paramsE:
	.zero		1168


//--------------------- .nv.constant0._ZN5flash44flash_bwd_dq_dk_dv_loop_seqk_parallel_kernelI23Flash_bwd_kernel_traitsILi32ELi128ELi128ELi8ELi4ELi4ELi4ELb0ELb0EN7cutlass6half_tE19Flash_kernel_traitsILi32ELi128ELi128ELi8ES3_EELb1ELb0ELb1ELb0ELb0ELb0ELb0EEEvNS_16Flash_bwd_paramsE --------------------------
	.section	.nv.constant0._ZN5flash44flash_bwd_dq_dk_dv_loop_seqk_parallel_kernelI23Flash_bwd_kernel_traitsILi32ELi128ELi128ELi8ELi4ELi4ELi4ELb0ELb0EN7cutlass6half_tE19Flash_kernel_traitsILi32ELi128ELi128ELi8ES3_EELb1ELb0ELb1ELb0ELb0ELb0ELb0EEEvNS_16Flash_bwd_paramsE,"a",@progbits
	.sectionflags	@""
	.align	4
.nv.constant0._ZN5flash44flash_bwd_dq_dk_dv_loop_seqk_parallel_kernelI23Flash_bwd_kernel_traitsILi32ELi128ELi128ELi8ELi4ELi4ELi4ELb0ELb0EN7cutlass6half_tE19Flash_kernel_traitsILi32ELi128ELi128ELi8ES3_EELb1ELb0ELb1ELb0ELb0ELb0ELb0EEEvNS_16Flash_bwd_paramsE:
	.zero		1168


//--------------------- .nv.constant0._ZN5flash44flash_bwd_dq_dk_dv_loop_seqk_parallel_kernelI23Flash_bwd_kernel_traitsILi32ELi128ELi128ELi8ELi4ELi4ELi4ELb0ELb0EN7cutlass6half_tE19Flash_kernel_traitsILi32ELi128ELi128ELi8ES3_EELb0ELb0ELb1ELb0ELb0ELb0ELb1EEEvNS_16Flash_bwd_paramsE --------------------------
	.section	.nv.constant0._ZN5flash44flash_bwd_dq_dk_dv_loop_seqk_parallel_kernelI23Flash_bwd_kernel_traitsILi32ELi128ELi128ELi8ELi4ELi4ELi4ELb0ELb0EN7cutlass6half_tE19Flash_kernel_traitsILi32ELi128ELi128ELi8ES3_EELb0ELb0ELb1ELb0ELb0ELb0ELb1EEEvNS_16Flash_bwd_paramsE,"a",@progbits
	.sectionflags	@""
	.align	4
.nv.constant0._ZN5flash44flash_bwd_dq_dk_dv_loop_seqk_parallel_kernelI23Flash_bwd_kernel_traitsILi32ELi128ELi128ELi8ELi4ELi4ELi4ELb0ELb0EN7cutlass6half_tE19Flash_kernel_traitsILi32ELi128ELi128ELi8ES3_EELb0ELb0ELb1ELb0ELb0ELb0ELb1EEEvNS_16Flash_bwd_paramsE:
	.zero		1168


//--------------------- .nv.constant0._ZN5flash44flash_bwd_dq_dk_dv_loop_seqk_parallel_kernelI23Flash_bwd_kernel_traitsILi32ELi128ELi128ELi8ELi4ELi4ELi4ELb0ELb0EN7cutlass6half_tE19Flash_kernel_traitsILi32ELi128ELi128ELi8ES3_EELb1ELb0ELb0ELb0ELb1ELb1ELb0EEEvNS_16Flash_bwd_paramsE --------------------------
	.section	.nv.constant0._ZN5flash44flash_bwd_dq_dk_dv_loop_seqk_parallel_kernelI23Flash_bwd_kernel_traitsILi32ELi128ELi128ELi8ELi4ELi4ELi4ELb0ELb0EN7cutlass6half_tE19Flash_kernel_traitsILi32ELi128ELi128ELi8ES3_EELb1ELb0ELb0ELb0ELb1ELb1ELb0EEEvNS_16Flash_bwd_paramsE,"a",@progbits
	.sectionflags	@""
	.align	4
.nv.constant0._ZN5flash44flash_bwd_dq_dk_dv_loop_seqk_parallel_kernelI23Flash_bwd_kernel_traitsILi32ELi128ELi128ELi8ELi4ELi4ELi4ELb0ELb0EN7cutlass6half_tE19Flash_kernel_traitsILi32ELi128ELi128ELi8ES3_EELb1ELb0ELb0ELb0ELb1ELb1ELb0EEEvNS_16Flash_bwd_paramsE:
	.zero		1168


//--------------------- .nv.constant0._ZN5flash44flash_bwd_dq_dk_dv_loop_seqk_parallel_kernelI23Flash_bwd_kernel_traitsILi32ELi128ELi128ELi8ELi4ELi4ELi4ELb0ELb0EN7cutlass6half_tE19Flash_kernel_traitsILi32ELi128ELi128ELi8ES3_EELb0ELb0ELb0ELb0ELb1ELb1ELb1EEEvNS_16Flash_bwd_paramsE --------------------------
	.section	.nv.constant0._ZN5flash44flash_bwd_dq_dk_dv_loop_seqk_parallel_kernelI23Flash_bwd_kernel_traitsILi32ELi128ELi128ELi8ELi4ELi4ELi4ELb0ELb0EN7cutlass6half_tE19Flash_kernel_traitsILi32ELi128ELi128ELi8ES3_EELb0ELb0ELb0ELb0ELb1ELb1ELb1EEEvNS_16Flash_bwd_paramsE,"a",@progbits
	.sectionflags	@""
	.align	4
.nv.constant0._ZN5flash44flash_bwd_dq_dk_dv_loop_seqk_parallel_kernelI23Flash_bwd_kernel_traitsILi32ELi128ELi128ELi8ELi4ELi4ELi4ELb0ELb0EN7cutlass6half_tE19Flash_kernel_traitsILi32ELi128ELi128ELi8ES3_EELb0ELb0ELb0ELb0ELb1ELb1ELb1EEEvNS_16Flash_bwd_paramsE:
	.zero		1168


//--------------------- .nv.constant0._ZN5flash44flash_bwd_dq_dk_dv_loop_seqk_parallel_kernelI23Flash_bwd_kernel_traitsILi32ELi128ELi128ELi8ELi4ELi4ELi4ELb0ELb0EN7cutlass6half_tE19Flash_kernel_traitsILi32ELi128ELi128ELi8ES3_EELb1ELb0ELb0ELb1ELb0ELb0ELb0EEEvNS_16Flash_bwd_paramsE --------------------------
	.section	.nv.constant0._ZN5flash44flash_bwd_dq_dk_dv_loop_seqk_parallel_kernelI23Flash_bwd_kernel_traitsILi32ELi128ELi128ELi8ELi4ELi4ELi4ELb0ELb0EN7cutlass6half_tE19Flash_kernel_traitsILi32ELi128ELi128ELi8ES3_EELb1ELb0ELb0ELb1ELb0ELb0ELb0EEEvNS_16Flash_bwd_paramsE,"a",@progbits
	.sectionflags	@""
	.align	4
.nv.constant0._ZN5flash44flash_bwd_dq_dk_dv_loop_seqk_parallel_kernelI23Flash_bwd_kernel_traitsILi32ELi128ELi128ELi8ELi4ELi4ELi4ELb0ELb0EN7cutlass6half_tE19Flash_kernel_traitsILi32ELi128ELi128ELi8ES3_EELb1ELb0ELb0ELb1ELb0ELb0ELb0EEEvNS_16Flash_bwd_paramsE:
	.zero		1168


//--------------------- .nv.constant0._ZN5flash44flash_bwd_dq_dk_dv_loop_seqk_parallel_kernelI23Flash_bwd_kernel_traitsILi32ELi128ELi128ELi8ELi4ELi4ELi4ELb0ELb0EN7cutlass6half_tE19Flash_kernel_traitsILi32ELi128ELi128ELi8ES3_EELb0ELb0ELb0ELb1ELb0ELb0ELb1EEEvNS_16Flash_bwd_paramsE --------------------------
	.section	.nv.constant0._ZN5flash44flash_bwd_dq_dk_dv_loop_seqk_parallel_kernelI23Flash_bwd_kernel_traitsILi32ELi128ELi128ELi8ELi4ELi4ELi4ELb0ELb0EN7cutlass6half_tE19Flash_kernel_traitsILi32ELi128ELi128ELi8ES3_EELb0ELb0ELb0ELb1ELb0ELb0ELb1EEEvNS_16Flash_bwd_paramsE,"a",@progbits
	.sectionflags	@""
	.align	4
.nv.constant0._ZN5flash44flash_bwd_dq_dk_dv_loop_seqk_parallel_kernelI23Flash_bwd_kernel_traitsILi32ELi128ELi128ELi8ELi4ELi4ELi4ELb0ELb0EN7cutlass6half_tE19Flash_kernel_traitsILi32ELi128ELi128ELi8ES3_EELb0ELb0ELb0ELb1ELb0ELb0ELb1EEEvNS_16Flash_bwd_paramsE:
	.zero		1168


//--------------------- .nv.constant0._ZN5flash44flash_bwd_dq_dk_dv_loop_seqk_parallel_kernelI23Flash_bwd_kernel_traitsILi32ELi128ELi128ELi8ELi4ELi4ELi4ELb0ELb0EN7cutlass6half_tE19Flash_kernel_traitsILi32ELi128ELi128ELi8ES3_EELb1ELb0ELb1ELb0ELb0ELb1ELb0EEEvNS_16Flash_bwd_paramsE --------------------------
	.section	.nv.constant0._ZN5flash44flash_bwd_dq_dk_dv_loop_seqk_parallel_kernelI23Flash_bwd_kernel_traitsILi32ELi128ELi128ELi8ELi4ELi4ELi4ELb0ELb0EN7cutlass6half_tE19Flash_kernel_traitsILi32ELi128ELi128ELi8ES3_EELb1ELb0ELb1ELb0ELb0ELb1ELb0EEEvNS_16Flash_bwd_paramsE,"a",@progbits
	.sectionflags	@""
	.align	4
.nv.constant0._ZN5flash44flash_bwd_dq_dk_dv_loop_seqk_parallel_kernelI23Flash_bwd_kernel_traitsILi32ELi128ELi128ELi8ELi4ELi4ELi4ELb0ELb0EN7cutlass6half_tE19Flash_kernel_traitsILi32ELi128ELi128ELi8ES3_EELb1ELb0ELb1ELb0ELb0ELb1ELb0EEEvNS_16Flash_bwd_paramsE:
	.zero		1168


//--------------------- .nv.constant0._ZN5flash44flash_bwd_dq_dk_dv_loop_seqk_parallel_kernelI23Flash_bwd_kernel_traitsILi32ELi128ELi128ELi8ELi4ELi4ELi4ELb0ELb0EN7cutlass6half_tE19Flash_kernel_traitsILi32ELi128ELi128ELi8ES3_EELb0ELb0ELb1ELb0ELb0ELb1ELb1EEEvNS_16Flash_bwd_paramsE --------------------------
	.section	.nv.constant0._ZN5flash44flash_bwd_dq_dk_dv_loop_seqk_parallel_kernelI23Flash_bwd_kernel_traitsILi32ELi128ELi128ELi8ELi4ELi4ELi4ELb0ELb0EN7cutlass6half_tE19Flash_kernel_traitsILi32ELi128ELi128ELi8ES3_EELb0ELb0ELb1ELb0ELb0ELb1ELb1EEEvNS_16Flash_bwd_paramsE,"a",@progbits
	.sectionflags	@""
	.align	4
.nv.constant0._ZN5flash44flash_bwd_dq_dk_dv_loop_seqk_parallel_kernelI23Flash_bwd_kernel_traitsILi32ELi128ELi128ELi8ELi4ELi4ELi4ELb0ELb0EN7cutlass6half_tE19Flash_kernel_traitsILi32ELi128ELi128ELi8ES3_EELb0ELb0ELb1ELb0ELb0ELb1ELb1EEEvNS_16Flash_bwd_paramsE:
	.zero		1168


//--------------------- .nv.constant0._ZN5flash44flash_bwd_dq_dk_dv_loop_seqk_parallel_kernelI23Flash_bwd_kernel_traitsILi32ELi128ELi128ELi8ELi4ELi4ELi4ELb0ELb0EN7cutlass6half_tE19Flash_kernel_traitsILi32ELi128ELi128ELi8ES3_EELb1ELb0ELb1ELb1ELb0ELb0ELb0EEEvNS_16Flash_bwd_paramsE --------------------------
	.section	.nv.constant0._ZN5flash44flash_bwd_dq_dk_dv_loop_seqk_parallel_kernelI23Flash_bwd_kernel_traitsILi32ELi128ELi128ELi8ELi4ELi4ELi4ELb0ELb0EN7cutlass6half_tE19Flash_kernel_traitsILi32ELi128ELi128ELi8ES3_EELb1ELb0ELb1ELb1ELb0ELb0ELb0EEEvNS_16Flash_bwd_paramsE,"a",@progbits
	.sectionflags	@""
	.align	4
.nv.constant0._ZN5flash44flash_bwd_dq_dk_dv_loop_seqk_parallel_kernelI23Flash_bwd_kernel_traitsILi32ELi128ELi128ELi8ELi4ELi4ELi4ELb0ELb0EN7cutlass6half_tE19Flash_kernel_traitsILi32ELi128ELi128ELi8ES3_EELb1ELb0ELb1ELb1ELb0ELb0ELb0EEEvNS_16Flash_bwd_paramsE:
	.zero		1168


//--------------------- .nv.constant0._ZN5flash44flash_bwd_dq_dk_dv_loop_seqk_parallel_kernelI23Flash_bwd_kernel_traitsILi32ELi128ELi128ELi8ELi4ELi4ELi4ELb0ELb0EN7cutlass6half_tE19Flash_kernel_traitsILi32ELi128ELi128ELi8ES3_EELb0ELb0ELb1ELb1ELb0ELb0ELb1EEEvNS_16Flash_bwd_paramsE --------------------------
	.section	.nv.constant0._ZN5flash44flash_bwd_dq_dk_dv_loop_seqk_parallel_kernelI23Flash_bwd_kernel_traitsILi32ELi128ELi128ELi8ELi4ELi4ELi4ELb0ELb0EN7cutlass6half_tE19Flash_kernel_traitsILi32ELi128ELi128ELi8ES3_EELb0ELb0ELb1ELb1ELb0ELb0ELb1EEEvNS_16Flash_bwd_paramsE,"a",@progbits
	.sectionflags	@""
	.align	4
.nv.constant0._ZN5flash44flash_bwd_dq_dk_dv_loop_seqk_parallel_kernelI23Flash_bwd_kernel_traitsILi32ELi128ELi128ELi8ELi4ELi4ELi4ELb0ELb0EN7cutlass6half_tE19Flash_kernel_traitsILi32ELi128ELi128ELi8ES3_EELb0ELb0ELb1ELb1ELb0ELb0ELb1EEEvNS_16Flash_bwd_paramsE:
	.zero		1168


//--------------------- .nv.constant0._ZN5flash25flash_bwd_dot_do_o_kernelILb0E23Flash_bwd_kernel_traitsILi32ELi128ELi128ELi8ELi4ELi4ELi4ELb0ELb0EN7cutlass6half_tE19Flash_kernel_traitsILi32ELi128ELi128ELi8ES3_EEEEvNS_16Flash_bwd_paramsE --------------------------
	.section	.nv.constant0._ZN5flash25flash_bwd_dot_do_o_kernelILb0E23Flash_bwd_kernel_traitsILi32ELi128ELi128ELi8ELi4ELi4ELi4ELb0ELb0EN7cutlass6half_tE19Flash_kernel_traitsILi32ELi128ELi128ELi8ES3_EEEEvNS_16Flash_bwd_paramsE,"a",@progbits
	.sectionflags	@""
	.align	4
.nv.constant0._ZN5flash25flash_bwd_dot_do_o_kernelILb0E23Flash_bwd_kernel_traitsILi32ELi128ELi128ELi8ELi4ELi4ELi4ELb0ELb0EN7cutlass6half_tE19Flash_kernel_traitsILi32ELi128ELi128ELi8ES3_EEEEvNS_16Flash_bwd_paramsE:
	.zero		1168


//--------------------- .nv.constant0._ZN5flash25flash_bwd_dot_do_o_kernelILb1E23Flash_bwd_kernel_traitsILi32ELi128ELi128ELi8ELi4ELi4ELi4ELb0ELb0EN7cutlass6half_tE19Flash_kernel_traitsILi32ELi128ELi128ELi8ES3_EEEEvNS_16Flash_bwd_paramsE --------------------------
	.section	.nv.constant0._ZN5flash25flash_bwd_dot_do_o_kernelILb1E23Flash_bwd_kernel_traitsILi32ELi128ELi128ELi8ELi4ELi4ELi4ELb0ELb0EN7cutlass6half_tE19Flash_kernel_traitsILi32ELi128ELi128ELi8ES3_EEEEvNS_16Flash_bwd_paramsE,"a",@progbits
	.sectionflags	@""
	.align	4
.nv.constant0._ZN5flash25flash_bwd_dot_do_o_kernelILb1E23Flash_bwd_kernel_traitsILi32ELi128ELi128ELi8ELi4ELi4ELi4ELb0ELb0EN7cutlass6half_tE19Flash_kernel_traitsILi32ELi128ELi128ELi8ES3_EEEEvNS_16Flash_bwd_paramsE:
	.zero		1168


//--------------------- SYMBOLS --------------------------

	.type		.nv.reservedSmem.offset0,@object
	.size		.nv.reservedSmem.offset0,0x4
